// Copyright (c) 2024, Jay Shah, Ganesh Bikshandi, Ying Zhang, Vijay Thakkar, Pradeep Ramani, Tri Dao.
// Splitting the different template instantiations to different files to speed up compilation.
// This file is auto-generated. See "generate_kernels.py"

#include "flash_fwd_launch_template.h"

#ifndef FLASHATTENTION_DISABLE_HDIM96
template void run_mha_fwd_<90, cutlass::half_t, 96, 96, true, false, false, true>(Flash_fwd_params &params, cudaStream_t stream);
#endif


// ===== COMPILED SASS (sm_90a) =====

	.target	sm_90a

	.elftype	@"ET_EXEC"


//--------------------- .note.nv.tkinfo           --------------------------
	.section	.note.nv.tkinfo,"",@"SHT_NOTE"
	.sectionflags	@"SHF_NOTE_NV_TKINFO"
	.tkinfo
        /*0018*/ 	.word	0x00000002
        /*0030*/ 	.string	""
        /*0030*/ 	.string	"ptxas"
        /*0030*/ 	.string	"Cuda compilation tools, release 13.0, V13.0.88"
        /*0030*/ 	.string	"Build cuda_13.0.r13.0/compiler.36424714_0"
        /*0030*/ 	.string	"-arch sm_90a -m 64 "



//--------------------- .note.nv.cuinfo           --------------------------
	.section	.note.nv.cuinfo,"",@"SHT_NOTE"
	.sectionflags	@"SHF_NOTE_NV_CUINFO"
        /*0018*/ 	.short	0x0002
        /*001a*/ 	.short	0x005a
        /*001c*/ 	.short	0x0082
	.zero		2


//--------------------- .nv.info                  --------------------------
	.section	.nv.info,"",@"SHT_CUDA_INFO"
	.align	4


	//----- nvinfo : EIATTR_REGCOUNT
	.align		4
        /*0000*/ 	.byte	0x04, 0x2f
        /*0002*/ 	.short	(.L_23 - .L_22)
	.align		4
.L_22:
        /*0004*/ 	.word	index@(_ZN7cutlass13device_kernelIN5flash11enable_sm90INS1_16FlashAttnFwdSm90INS1_25CollectiveMainloopFwdSm90ILi2EN4cute5tupleIJNS5_1CILi1EEES8_S8_EEENS6_IJNS7_ILi192EEENS7_ILi144EEENS7_ILi96EEEEEELi96ENS_6half_tEfNS_4arch4Sm90ELb1ELb0ELb0ELb1ELb0ELb1ELb0ELb0ELb1ELb1ELb1ELb0EEENS1_21CollectiveEpilogueFwdINS6_IJSA_SC_SB_EEES9_SE_SG_Li384ELb1ELb1ELb1ELb0EEENS1_36VarlenDynamicPersistentTileSchedulerILi192ELi144ELi384ELi128ELb1ELb1ELb1ELb1ELb1ELb1EEEEEEEEEvNT_6ParamsE)
        /*0008*/ 	.word	0x00000080


	//----- nvinfo : EIATTR_FRAME_SIZE
	.align		4
.L_23:
        /*000c*/ 	.byte	0x04, 0x11
        /*000e*/ 	.short	(.L_25 - .L_24)
	.align		4
.L_24:
        /*0010*/ 	.word	index@(_ZN7cutlass13device_kernelIN5flash11enable_sm90INS1_16FlashAttnFwdSm90INS1_25CollectiveMainloopFwdSm90ILi2EN4cute5tupleIJNS5_1CILi1EEES8_S8_EEENS6_IJNS7_ILi192EEENS7_ILi144EEENS7_ILi96EEEEEELi96ENS_6half_tEfNS_4arch4Sm90ELb1ELb0ELb0ELb1ELb0ELb1ELb0ELb0ELb1ELb1ELb1ELb0EEENS1_21CollectiveEpilogueFwdINS6_IJSA_SC_SB_EEES9_SE_SG_Li384ELb1ELb1ELb1ELb0EEENS1_36VarlenDynamicPersistentTileSchedulerILi192ELi144ELi384ELi128ELb1ELb1ELb1ELb1ELb1ELb1EEEEEEEEEvNT_6ParamsE)
        /*0014*/ 	.word	0x00000168


	//----- nvinfo : EIATTR_REGCOUNT
	.align		4
.L_25:
        /*0018*/ 	.byte	0x04, 0x2f
        /*001a*/ 	.short	(.L_27 - .L_26)
	.align		4
.L_26:
        /*001c*/ 	.word	index@(_ZN7cutlass13device_kernelIN5flash11enable_sm90INS1_16FlashAttnFwdSm90INS1_25CollectiveMainloopFwdSm90ILi2EN4cute5tupleIJNS5_1CILi1EEES8_S8_EEENS6_IJNS7_ILi192EEENS7_ILi144EEENS7_ILi96EEEEEELi96ENS_6half_tEfNS_4arch4Sm90ELb1ELb0ELb0ELb1ELb0ELb0ELb0ELb0ELb1ELb1ELb1ELb0EEENS1_21CollectiveEpilogueFwdINS6_IJSA_SC_SB_EEES9_SE_SG_Li384ELb1ELb1ELb1ELb0EEENS1_36VarlenDynamicPersistentTileSchedulerILi192ELi144ELi384ELi128ELb1ELb1ELb1ELb1ELb1ELb1EEEEEEEEEvNT_6ParamsE)
        /*0020*/ 	.word	0x00000080


	//----- nvinfo : EIATTR_FRAME_SIZE
	.align		4
.L_27:
        /*0024*/ 	.byte	0x04, 0x11
        /*0026*/ 	.short	(.L_29 - .L_28)
	.align		4
.L_28:
        /*0028*/ 	.word	index@(_ZN7cutlass13device_kernelIN5flash11enable_sm90INS1_16FlashAttnFwdSm90INS1_25CollectiveMainloopFwdSm90ILi2EN4cute5tupleIJNS5_1CILi1EEES8_S8_EEENS6_IJNS7_ILi192EEENS7_ILi144EEENS7_ILi96EEEEEELi96ENS_6half_tEfNS_4arch4Sm90ELb1ELb0ELb0ELb1ELb0ELb0ELb0ELb0ELb1ELb1ELb1ELb0EEENS1_21CollectiveEpilogueFwdINS6_IJSA_SC_SB_EEES9_SE_SG_Li384ELb1ELb1ELb1ELb0EEENS1_36VarlenDynamicPersistentTileSchedulerILi192ELi144ELi384ELi128ELb1ELb1ELb1ELb1ELb1ELb1EEEEEEEEEvNT_6ParamsE)
        /*002c*/ 	.word	0x00000048


	//----- nvinfo : EIATTR_REGCOUNT
	.align		4
.L_29:
        /*0030*/ 	.byte	0x04, 0x2f
        /*0032*/ 	.short	(.L_31 - .L_30)
	.align		4
.L_30:
        /*0034*/ 	.word	index@(_ZN7cutlass13device_kernelIN5flash11enable_sm90INS1_16FlashAttnFwdSm90INS1_25CollectiveMainloopFwdSm90ILi2EN4cute5tupleIJNS5_1CILi1EEES8_S8_EEENS6_IJNS7_ILi192EEENS7_ILi144EEENS7_ILi96EEEEEELi96ENS_6half_tEfNS_4arch4Sm90ELb1ELb0ELb0ELb0ELb0ELb0ELb0ELb0ELb1ELb1ELb1ELb0EEENS1_21CollectiveEpilogueFwdINS6_IJSA_SC_SB_EEES9_SE_SG_Li384ELb0ELb1ELb1ELb0EEENS1_19SingleTileSchedulerILb0ELb1ELb1ELi192EEEEEEEEEvNT_6ParamsE)
        /*0038*/ 	.word	0x00000080


	//----- nvinfo : EIATTR_FRAME_SIZE
	.align		4
.L_31:
        /*003c*/ 	.byte	0x04, 0x11
        /*003e*/ 	.short	(.L_33 - .L_32)
	.align		4
.L_32:
        /*0040*/ 	.word	index@(_ZN7cutlass13device_kernelIN5flash11enable_sm90INS1_16FlashAttnFwdSm90INS1_25CollectiveMainloopFwdSm90ILi2EN4cute5tupleIJNS5_1CILi1EEES8_S8_EEENS6_IJNS7_ILi192EEENS7_ILi144EEENS7_ILi96EEEEEELi96ENS_6half_tEfNS_4arch4Sm90ELb1ELb0ELb0ELb0ELb0ELb0ELb0ELb0ELb1ELb1ELb1ELb0EEENS1_21CollectiveEpilogueFwdINS6_IJSA_SC_SB_EEES9_SE_SG_Li384ELb0ELb1ELb1ELb0EEENS1_19SingleTileSchedulerILb0ELb1ELb1ELi192EEEEEEEEEvNT_6ParamsE)
        /*0044*/ 	.word	0x00000010


	//----- nvinfo : EIATTR_REGCOUNT
	.align		4
.L_33:
        /*0048*/ 	.byte	0x04, 0x2f
        /*004a*/ 	.short	(.L_35 - .L_34)
	.align		4
.L_34:
        /*004c*/ 	.word	index@(_ZN7cutlass13device_kernelIN5flash11enable_sm90INS1_16FlashAttnFwdSm90INS1_25CollectiveMainloopFwdSm90ILi2EN4cute5tupleIJNS5_1CILi1EEES8_S8_EEENS6_IJNS7_ILi192EEENS7_ILi128EEENS7_ILi96EEEEEELi96ENS_6half_tEfNS_4arch4Sm90ELb0ELb1ELb0ELb1ELb0ELb1ELb0ELb0ELb1ELb1ELb1ELb0EEENS1_21CollectiveEpilogueFwdINS6_IJSA_SC_SB_EEES9_SE_SG_Li384ELb1ELb1ELb1ELb0EEENS1_36VarlenDynamicPersistentTileSchedulerILi192ELi128ELi384ELi128ELb1ELb1ELb1ELb1ELb0ELb1EEEEEEEEEvNT_6ParamsE)
        /*0050*/ 	.word	0x00000080


	//----- nvinfo : EIATTR_FRAME_SIZE
	.align		4
.L_35:
        /*0054*/ 	.byte	0x04, 0x11
        /*0056*/ 	.short	(.L_37 - .L_36)
	.align		4
.L_36:
        /*0058*/ 	.word	index@(_ZN7cutlass13device_kernelIN5flash11enable_sm90INS1_16FlashAttnFwdSm90INS1_25CollectiveMainloopFwdSm90ILi2EN4cute5tupleIJNS5_1CILi1EEES8_S8_EEENS6_IJNS7_ILi192EEENS7_ILi128EEENS7_ILi96EEEEEELi96ENS_6half_tEfNS_4arch4Sm90ELb0ELb1ELb0ELb1ELb0ELb1ELb0ELb0ELb1ELb1ELb1ELb0EEENS1_21CollectiveEpilogueFwdINS6_IJSA_SC_SB_EEES9_SE_SG_Li384ELb1ELb1ELb1ELb0EEENS1_36VarlenDynamicPersistentTileSchedulerILi192ELi128ELi384ELi128ELb1ELb1ELb1ELb1ELb0ELb1EEEEEEEEEvNT_6ParamsE)
        /*005c*/ 	.word	0x00000070


	//----- nvinfo : EIATTR_REGCOUNT
	.align		4
.L_37:
        /*0060*/ 	.byte	0x04, 0x2f
        /*0062*/ 	.short	(.L_39 - .L_38)
	.align		4
.L_38:
        /*0064*/ 	.word	index@(_ZN7cutlass13device_kernelIN5flash11enable_sm90INS1_16FlashAttnFwdSm90INS1_25CollectiveMainloopFwdSm90ILi2EN4cute5tupleIJNS5_1CILi1EEES8_S8_EEENS6_IJNS7_ILi192EEENS7_ILi128EEENS7_ILi96EEEEEELi96ENS_6half_tEfNS_4arch4Sm90ELb0ELb1ELb0ELb1ELb0ELb0ELb0ELb0ELb1ELb1ELb1ELb0EEENS1_21CollectiveEpilogueFwdINS6_IJSA_SC_SB_EEES9_SE_SG_Li384ELb1ELb1ELb1ELb0EEENS1_36VarlenDynamicPersistentTileSchedulerILi192ELi128ELi384ELi128ELb1ELb1ELb1ELb1ELb0ELb1EEEEEEEEEvNT_6ParamsE)
        /*0068*/ 	.word	0x00000080


	//----- nvinfo : EIATTR_FRAME_SIZE
	.align		4
.L_39:
        /*006c*/ 	.byte	0x04, 0x11
        /*006e*/ 	.short	(.L_41 - .L_40)
	.align		4
.L_40:
        /*0070*/ 	.word	index@(_ZN7cutlass13device_kernelIN5flash11enable_sm90INS1_16FlashAttnFwdSm90INS1_25CollectiveMainloopFwdSm90ILi2EN4cute5tupleIJNS5_1CILi1EEES8_S8_EEENS6_IJNS7_ILi192EEENS7_ILi128EEENS7_ILi96EEEEEELi96ENS_6half_tEfNS_4arch4Sm90ELb0ELb1ELb0ELb1ELb0ELb0ELb0ELb0ELb1ELb1ELb1ELb0EEENS1_21CollectiveEpilogueFwdINS6_IJSA_SC_SB_EEES9_SE_SG_Li384ELb1ELb1ELb1ELb0EEENS1_36VarlenDynamicPersistentTileSchedulerILi192ELi128ELi384ELi128ELb1ELb1ELb1ELb1ELb0ELb1EEEEEEEEEvNT_6ParamsE)
        /*0074*/ 	.word	0x00000048


	//----- nvinfo : EIATTR_REGCOUNT
	.align		4
.L_41:
        /*0078*/ 	.byte	0x04, 0x2f
        /*007a*/ 	.short	(.L_43 - .L_42)
	.align		4
.L_42:
        /*007c*/ 	.word	index@(_ZN7cutlass13device_kernelIN5flash11enable_sm90INS1_16FlashAttnFwdSm90INS1_25CollectiveMainloopFwdSm90ILi2EN4cute5tupleIJNS5_1CILi1EEES8_S8_EEENS6_IJNS7_ILi192EEENS7_ILi128EEENS7_ILi96EEEEEELi96ENS_6half_tEfNS_4arch4Sm90ELb0ELb1ELb0ELb0ELb0ELb0ELb0ELb0ELb1ELb1ELb1ELb0EEENS1_21CollectiveEpilogueFwdINS6_IJSA_SC_SB_EEES9_SE_SG_Li384ELb0ELb1ELb1ELb0EEENS1_19SingleTileSchedulerILb0ELb1ELb1ELi192EEEEEEEEEvNT_6ParamsE)
        /*0080*/ 	.word	0x00000080


	//----- nvinfo : EIATTR_FRAME_SIZE
	.align		4
.L_43:
        /*0084*/ 	.byte	0x04, 0x11
        /*0086*/ 	.short	(.L_45 - .L_44)
	.align		4
.L_44:
        /*0088*/ 	.word	index@(_ZN7cutlass13device_kernelIN5flash11enable_sm90INS1_16FlashAttnFwdSm90INS1_25CollectiveMainloopFwdSm90ILi2EN4cute5tupleIJNS5_1CILi1EEES8_S8_EEENS6_IJNS7_ILi192EEENS7_ILi128EEENS7_ILi96EEEEEELi96ENS_6half_tEfNS_4arch4Sm90ELb0ELb1ELb0ELb0ELb0ELb0ELb0ELb0ELb1ELb1ELb1ELb0EEENS1_21CollectiveEpilogueFwdINS6_IJSA_SC_SB_EEES9_SE_SG_Li384ELb0ELb1ELb1ELb0EEENS1_19SingleTileSchedulerILb0ELb1ELb1ELi192EEEEEEEEEvNT_6ParamsE)
        /*008c*/ 	.word	0x00000000


	//----- nvinfo : EIATTR_REGCOUNT
	.align		4
.L_45:
        /*0090*/ 	.byte	0x04, 0x2f
        /*0092*/ 	.short	(.L_47 - .L_46)
	.align		4
.L_46:
        /*0094*/ 	.word	index@(_ZN7cutlass13device_kernelIN5flash11enable_sm90INS1_16FlashAttnFwdSm90INS1_25CollectiveMainloopFwdSm90ILi2EN4cute5tupleIJNS5_1CILi1EEES8_S8_EEENS6_IJNS7_ILi192EEENS7_ILi144EEENS7_ILi96EEEEEELi96ENS_6half_tEfNS_4arch4Sm90ELb0ELb0ELb0ELb1ELb0ELb1ELb0ELb0ELb1ELb1ELb1ELb0EEENS1_21CollectiveEpilogueFwdINS6_IJSA_SC_SB_EEES9_SE_SG_Li384ELb1ELb1ELb1ELb0EEENS1_36VarlenDynamicPersistentTileSchedulerILi192ELi144ELi384ELi128ELb1ELb1ELb1ELb0ELb1ELb1EEEEEEEEEvNT_6ParamsE)
        /*0098*/ 	.word	0x00000080


	//----- nvinfo : EIATTR_FRAME_SIZE
	.align		4
.L_47:
        /*009c*/ 	.byte	0x04, 0x11
        /*009e*/ 	.short	(.L_49 - .L_48)
	.align		4
.L_48:
        /*00a0*/ 	.word	index@(_ZN7cutlass13device_kernelIN5flash11enable_sm90INS1_16FlashAttnFwdSm90INS1_25CollectiveMainloopFwdSm90ILi2EN4cute5tupleIJNS5_1CILi1EEES8_S8_EEENS6_IJNS7_ILi192EEENS7_ILi144EEENS7_ILi96EEEEEELi96ENS_6half_tEfNS_4arch4Sm90ELb0ELb0ELb0ELb1ELb0ELb1ELb0ELb0ELb1ELb1ELb1ELb0EEENS1_21CollectiveEpilogueFwdINS6_IJSA_SC_SB_EEES9_SE_SG_Li384ELb1ELb1ELb1ELb0EEENS1_36VarlenDynamicPersistentTileSchedulerILi192ELi144ELi384ELi128ELb1ELb1ELb1ELb0ELb1ELb1EEEEEEEEEvNT_6ParamsE)
        /*00a4*/ 	.word	0x00000120


	//----- nvinfo : EIATTR_REGCOUNT
	.align		4
.L_49:
        /*00a8*/ 	.byte	0x04, 0x2f
        /*00aa*/ 	.short	(.L_51 - .L_50)
	.align		4
.L_50:
        /*00ac*/ 	.word	index@(_ZN7cutlass13device_kernelIN5flash11enable_sm90INS1_16FlashAttnFwdSm90INS1_25CollectiveMainloopFwdSm90ILi2EN4cute5tupleIJNS5_1CILi1EEES8_S8_EEENS6_IJNS7_ILi192EEENS7_ILi144EEENS7_ILi96EEEEEELi96ENS_6half_tEfNS_4arch4Sm90ELb0ELb0ELb0ELb1ELb0ELb0ELb0ELb0ELb1ELb1ELb1ELb0EEENS1_21CollectiveEpilogueFwdINS6_IJSA_SC_SB_EEES9_SE_SG_Li384ELb1ELb1ELb1ELb0EEENS1_36VarlenDynamicPersistentTileSchedulerILi192ELi144ELi384ELi128ELb1ELb1ELb1ELb0ELb1ELb1EEEEEEEEEvNT_6ParamsE)
        /*00b0*/ 	.word	0x00000080


	//----- nvinfo : EIATTR_FRAME_SIZE
	.align		4
.L_51:
        /*00b4*/ 	.byte	0x04, 0x11
        /*00b6*/ 	.short	(.L_53 - .L_52)
	.align		4
.L_52:
        /*00b8*/ 	.word	index@(_ZN7cutlass13device_kernelIN5flash11enable_sm90INS1_16FlashAttnFwdSm90INS1_25CollectiveMainloopFwdSm90ILi2EN4cute5tupleIJNS5_1CILi1EEES8_S8_EEENS6_IJNS7_ILi192EEENS7_ILi144EEENS7_ILi96EEEEEELi96ENS_6half_tEfNS_4arch4Sm90ELb0ELb0ELb0ELb1ELb0ELb0ELb0ELb0ELb1ELb1ELb1ELb0EEENS1_21CollectiveEpilogueFwdINS6_IJSA_SC_SB_EEES9_SE_SG_Li384ELb1ELb1ELb1ELb0EEENS1_36VarlenDynamicPersistentTileSchedulerILi192ELi144ELi384ELi128ELb1ELb1ELb1ELb0ELb1ELb1EEEEEEEEEvNT_6ParamsE)
        /*00bc*/ 	.word	0x00000050


	//----- nvinfo : EIATTR_REGCOUNT
	.align		4
.L_53:
        /*00c0*/ 	.byte	0x04, 0x2f
        /*00c2*/ 	.short	(.L_55 - .L_54)
	.align		4
.L_54:
        /*00c4*/ 	.word	index@(_ZN7cutlass13device_kernelIN5flash11enable_sm90INS1_16FlashAttnFwdSm90INS1_25CollectiveMainloopFwdSm90ILi2EN4cute5tupleIJNS5_1CILi1EEES8_S8_EEENS6_IJNS7_ILi192EEENS7_ILi144EEENS7_ILi96EEEEEELi96ENS_6half_tEfNS_4arch4Sm90ELb0ELb0ELb0ELb0ELb0ELb0ELb0ELb0ELb1ELb1ELb1ELb0EEENS1_21CollectiveEpilogueFwdINS6_IJSA_SC_SB_EEES9_SE_SG_Li384ELb0ELb1ELb1ELb0EEENS1_19SingleTileSchedulerILb0ELb1ELb1ELi192EEEEEEEEEvNT_6ParamsE)
        /*00c8*/ 	.word	0x00000080


	//----- nvinfo : EIATTR_FRAME_SIZE
	.align		4
.L_55:
        /*00cc*/ 	.byte	0x04, 0x11
        /*00ce*/ 	.short	(.L_57 - .L_56)
	.align		4
.L_56:
        /*00d0*/ 	.word	index@(_ZN7cutlass13device_kernelIN5flash11enable_sm90INS1_16FlashAttnFwdSm90INS1_25CollectiveMainloopFwdSm90ILi2EN4cute5tupleIJNS5_1CILi1EEES8_S8_EEENS6_IJNS7_ILi192EEENS7_ILi144EEENS7_ILi96EEEEEELi96ENS_6half_tEfNS_4arch4Sm90ELb0ELb0ELb0ELb0ELb0ELb0ELb0ELb0ELb1ELb1ELb1ELb0EEENS1_21CollectiveEpilogueFwdINS6_IJSA_SC_SB_EEES9_SE_SG_Li384ELb0ELb1ELb1ELb0EEENS1_19SingleTileSchedulerILb0ELb1ELb1ELi192EEEEEEEEEvNT_6ParamsE)
        /*00d4*/ 	.word	0x00000000


	//----- nvinfo : EIATTR_MIN_STACK_SIZE
	.align		4
.L_57:
        /*00d8*/ 	.byte	0x04, 0x12
        /*00da*/ 	.short	(.L_59 - .L_58)
	.align		4
.L_58:
        /*00dc*/ 	.word	index@(_ZN7cutlass13device_kernelIN5flash11enable_sm90INS1_16FlashAttnFwdSm90INS1_25CollectiveMainloopFwdSm90ILi2EN4cute5tupleIJNS5_1CILi1EEES8_S8_EEENS6_IJNS7_ILi192EEENS7_ILi144EEENS7_ILi96EEEEEELi96ENS_6half_tEfNS_4arch4Sm90ELb0ELb0ELb0ELb0ELb0ELb0ELb0ELb0ELb1ELb1ELb1ELb0EEENS1_21CollectiveEpilogueFwdINS6_IJSA_SC_SB_EEES9_SE_SG_Li384ELb0ELb1ELb1ELb0EEENS1_19SingleTileSchedulerILb0ELb1ELb1ELi192EEEEEEEEEvNT_6ParamsE)
        /*00e0*/ 	.word	0x00000000


	//----- nvinfo : EIATTR_MIN_STACK_SIZE
	.align		4
.L_59:
        /*00e4*/ 	.byte	0x04, 0x12
        /*00e6*/ 	.short	(.L_61 - .L_60)
	.align		4
.L_60:
        /*00e8*/ 	.word	index@(_ZN7cutlass13device_kernelIN5flash11enable_sm90INS1_16FlashAttnFwdSm90INS1_25CollectiveMainloopFwdSm90ILi2EN4cute5tupleIJNS5_1CILi1EEES8_S8_EEENS6_IJNS7_ILi192EEENS7_ILi144EEENS7_ILi96EEEEEELi96ENS_6half_tEfNS_4arch4Sm90ELb0ELb0ELb0ELb1ELb0ELb0ELb0ELb0ELb1ELb1ELb1ELb0EEENS1_21CollectiveEpilogueFwdINS6_IJSA_SC_SB_EEES9_SE_SG_Li384ELb1ELb1ELb1ELb0EEENS1_36VarlenDynamicPersistentTileSchedulerILi192ELi144ELi384ELi128ELb1ELb1ELb1ELb0ELb1ELb1EEEEEEEEEvNT_6ParamsE)
        /*00ec*/ 	.word	0x00000050


	//----- nvinfo : EIATTR_MIN_STACK_SIZE
	.align		4
.L_61:
        /*00f0*/ 	.byte	0x04, 0x12
        /*00f2*/ 	.short	(.L_63 - .L_62)
	.align		4
.L_62:
        /*00f4*/ 	.word	index@(_ZN7cutlass13device_kernelIN5flash11enable_sm90INS1_16FlashAttnFwdSm90INS1_25CollectiveMainloopFwdSm90ILi2EN4cute5tupleIJNS5_1CILi1EEES8_S8_EEENS6_IJNS7_ILi192EEENS7_ILi144EEENS7_ILi96EEEEEELi96ENS_6half_tEfNS_4arch4Sm90ELb0ELb0ELb0ELb1ELb0ELb1ELb0ELb0ELb1ELb1ELb1ELb0EEENS1_21CollectiveEpilogueFwdINS6_IJSA_SC_SB_EEES9_SE_SG_Li384ELb1ELb1ELb1ELb0EEENS1_36VarlenDynamicPersistentTileSchedulerILi192ELi144ELi384ELi128ELb1ELb1ELb1ELb0ELb1ELb1EEEEEEEEEvNT_6ParamsE)
        /*00f8*/ 	.word	0x00000120


	//----- nvinfo : EIATTR_MIN_STACK_SIZE
	.align		4
.L_63:
        /*00fc*/ 	.byte	0x04, 0x12
        /*00fe*/ 	.short	(.L_65 - .L_64)
	.align		4
.L_64:
        /*0100*/ 	.word	index@(_ZN7cutlass13device_kernelIN5flash11enable_sm90INS1_16FlashAttnFwdSm90INS1_25CollectiveMainloopFwdSm90ILi2EN4cute5tupleIJNS5_1CILi1EEES8_S8_EEENS6_IJNS7_ILi192EEENS7_ILi128EEENS7_ILi96EEEEEELi96ENS_6half_tEfNS_4arch4Sm90ELb0ELb1ELb0ELb0ELb0ELb0ELb0ELb0ELb1ELb1ELb1ELb0EEENS1_21CollectiveEpilogueFwdINS6_IJSA_SC_SB_EEES9_SE_SG_Li384ELb0ELb1ELb1ELb0EEENS1_19SingleTileSchedulerILb0ELb1ELb1ELi192EEEEEEEEEvNT_6ParamsE)
        /*0104*/ 	.word	0x00000000


	//----- nvinfo : EIATTR_MIN_STACK_SIZE
	.align		4
.L_65:
        /*0108*/ 	.byte	0x04, 0x12
        /*010a*/ 	.short	(.L_67 - .L_66)
	.align		4
.L_66:
        /*010c*/ 	.word	index@(_ZN7cutlass13device_kernelIN5flash11enable_sm90INS1_16FlashAttnFwdSm90INS1_25CollectiveMainloopFwdSm90ILi2EN4cute5tupleIJNS5_1CILi1EEES8_S8_EEENS6_IJNS7_ILi192EEENS7_ILi128EEENS7_ILi96EEEEEELi96ENS_6half_tEfNS_4arch4Sm90ELb0ELb1ELb0ELb1ELb0ELb0ELb0ELb0ELb1ELb1ELb1ELb0EEENS1_21CollectiveEpilogueFwdINS6_IJSA_SC_SB_EEES9_SE_SG_Li384ELb1ELb1ELb1ELb0EEENS1_36VarlenDynamicPersistentTileSchedulerILi192ELi128ELi384ELi128ELb1ELb1ELb1ELb1ELb0ELb1EEEEEEEEEvNT_6ParamsE)
        /*0110*/ 	.word	0x00000048


	//----- nvinfo : EIATTR_MIN_STACK_SIZE
	.align		4
.L_67:
        /*0114*/ 	.byte	0x04, 0x12
        /*0116*/ 	.short	(.L_69 - .L_68)
	.align		4
.L_68:
        /*0118*/ 	.word	index@(_ZN7cutlass13device_kernelIN5flash11enable_sm90INS1_16FlashAttnFwdSm90INS1_25CollectiveMainloopFwdSm90ILi2EN4cute5tupleIJNS5_1CILi1EEES8_S8_EEENS6_IJNS7_ILi192EEENS7_ILi128EEENS7_ILi96EEEEEELi96ENS_6half_tEfNS_4arch4Sm90ELb0ELb1ELb0ELb1ELb0ELb1ELb0ELb0ELb1ELb1ELb1ELb0EEENS1_21CollectiveEpilogueFwdINS6_IJSA_SC_SB_EEES9_SE_SG_Li384ELb1ELb1ELb1ELb0EEENS1_36VarlenDynamicPersistentTileSchedulerILi192ELi128ELi384ELi128ELb1ELb1ELb1ELb1ELb0ELb1EEEEEEEEEvNT_6ParamsE)
        /*011c*/ 	.word	0x00000070


	//----- nvinfo : EIATTR_MIN_STACK_SIZE
	.align		4
.L_69:
        /*0120*/ 	.byte	0x04, 0x12
        /*0122*/ 	.short	(.L_71 - .L_70)
	.align		4
.L_70:
        /*0124*/ 	.word	index@(_ZN7cutlass13device_kernelIN5flash11enable_sm90INS1_16FlashAttnFwdSm90INS1_25CollectiveMainloopFwdSm90ILi2EN4cute5tupleIJNS5_1CILi1EEES8_S8_EEENS6_IJNS7_ILi192EEENS7_ILi144EEENS7_ILi96EEEEEELi96ENS_6half_tEfNS_4arch4Sm90ELb1ELb0ELb0ELb0ELb0ELb0ELb0ELb0ELb1ELb1ELb1ELb0EEENS1_21CollectiveEpilogueFwdINS6_IJSA_SC_SB_EEES9_SE_SG_Li384ELb0ELb1ELb1ELb0EEENS1_19SingleTileSchedulerILb0ELb1ELb1ELi192EEEEEEEEEvNT_6ParamsE)
        /*0128*/ 	.word	0x00000010


	//----- nvinfo : EIATTR_MIN_STACK_SIZE
	.align		4
.L_71:
        /*012c*/ 	.byte	0x04, 0x12
        /*012e*/ 	.short	(.L_73 - .L_72)
	.align		4
.L_72:
        /*0130*/ 	.word	index@(_ZN7cutlass13device_kernelIN5flash11enable_sm90INS1_16FlashAttnFwdSm90INS1_25CollectiveMainloopFwdSm90ILi2EN4cute5tupleIJNS5_1CILi1EEES8_S8_EEENS6_IJNS7_ILi192EEENS7_ILi144EEENS7_ILi96EEEEEELi96ENS_6half_tEfNS_4arch4Sm90ELb1ELb0ELb0ELb1ELb0ELb0ELb0ELb0ELb1ELb1ELb1ELb0EEENS1_21CollectiveEpilogueFwdINS6_IJSA_SC_SB_EEES9_SE_SG_Li384ELb1ELb1ELb1ELb0EEENS1_36VarlenDynamicPersistentTileSchedulerILi192ELi144ELi384ELi128ELb1ELb1ELb1ELb1ELb1ELb1EEEEEEEEEvNT_6ParamsE)
        /*0134*/ 	.word	0x00000048


	//----- nvinfo : EIATTR_MIN_STACK_SIZE
	.align		4
.L_73:
        /*0138*/ 	.byte	0x04, 0x12
        /*013a*/ 	.short	(.L_75 - .L_74)
	.align		4
.L_74:
        /*013c*/ 	.word	index@(_ZN7cutlass13device_kernelIN5flash11enable_sm90INS1_16FlashAttnFwdSm90INS1_25CollectiveMainloopFwdSm90ILi2EN4cute5tupleIJNS5_1CILi1EEES8_S8_EEENS6_IJNS7_ILi192EEENS7_ILi144EEENS7_ILi96EEEEEELi96ENS_6half_tEfNS_4arch4Sm90ELb1ELb0ELb0ELb1ELb0ELb1ELb0ELb0ELb1ELb1ELb1ELb0EEENS1_21CollectiveEpilogueFwdINS6_IJSA_SC_SB_EEES9_SE_SG_Li384ELb1ELb1ELb1ELb0EEENS1_36VarlenDynamicPersistentTileSchedulerILi192ELi144ELi384ELi128ELb1ELb1ELb1ELb1ELb1ELb1EEEEEEEEEvNT_6ParamsE)
        /*0140*/ 	.word	0x00000168
.L_75:


//--------------------- .nv.compat                --------------------------
	.section	.nv.compat,"",@"SHT_CUDA_COMPAT_INFO"
	.align	4
        /*0000*/ 	.byte	0x02, 0x09, 0x01, 0x00, 0x02, 0x02, 0x04, 0x00, 0x02, 0x05, 0x05, 0x00, 0x03, 0x07, 0x01, 0x01
        /*0010*/ 	.byte	0x02, 0x03, 0x01, 0x00, 0x02, 0x06, 0x01, 0x00, 0x04, 0x0b, 0x08, 0x00, 0x00, 0x00, 0x00, 0x00
        /*0020*/ 	.byte	0x00, 0x00, 0x00, 0x00


//--------------------- .nv.info._ZN7cutlass13device_kernelIN5flash11enable_sm90INS1_16FlashAttnFwdSm90INS1_25CollectiveMainloopFwdSm90ILi2EN4cute5tupleIJNS5_1CILi1EEES8_S8_EEENS6_IJNS7_ILi192EEENS7_ILi144EEENS7_ILi96EEEEEELi96ENS_6half_tEfNS_4arch4Sm90ELb0ELb0ELb0ELb0ELb0ELb0ELb0ELb0ELb1ELb1ELb1ELb0EEENS1_21CollectiveEpilogueFwdINS6_IJSA_SC_SB_EEES9_SE_SG_Li384ELb0ELb1ELb1ELb0EEENS1_19SingleTileSchedulerILb0ELb1ELb1ELi192EEEEEEEEEvNT_6ParamsE --------------------------
	.section	.nv.info._ZN7cutlass13device_kernelIN5flash11enable_sm90INS1_16FlashAttnFwdSm90INS1_25CollectiveMainloopFwdSm90ILi2EN4cute5tupleIJNS5_1CILi1EEES8_S8_EEENS6_IJNS7_ILi192EEENS7_ILi144EEENS7_ILi96EEEEEELi96ENS_6half_tEfNS_4arch4Sm90ELb0ELb0ELb0ELb0ELb0ELb0ELb0ELb0ELb1ELb1ELb1ELb0EEENS1_21CollectiveEpilogueFwdINS6_IJSA_SC_SB_EEES9_SE_SG_Li384ELb0ELb1ELb1ELb0EEENS1_19SingleTileSchedulerILb0ELb1ELb1ELi192EEEEEEEEEvNT_6ParamsE,"",@"SHT_CUDA_INFO"
	.sectionflags	@""
	.align	4


	//----- nvinfo : EIATTR_CUDA_API_VERSION
	.align		4
        /*0000*/ 	.byte	0x04, 0x37
        /*0002*/ 	.short	(.L_77 - .L_76)
.L_76:
        /*0004*/ 	.word	0x00000082


	//----- nvinfo : EIATTR_KPARAM_INFO
	.align		4
.L_77:
        /*0008*/ 	.byte	0x04, 0x17
        /*000a*/ 	.short	(.L_79 - .L_78)
.L_78:
        /*000c*/ 	.word	0x00000000
        /*0010*/ 	.short	0x0000
        /*0012*/ 	.short	0x0070
        /*0014*/ 	.byte	0x00, 0xf0, 0x01, 0x28


	//----- nvinfo : EIATTR_SPARSE_MMA_MASK
	.align		4
.L_79:
        /*0018*/ 	.byte	0x03, 0x50
        /*001a*/ 	.short	0x0000


	//----- nvinfo : EIATTR_MAXREG_COUNT
	.align		4
        /*001c*/ 	.byte	0x03, 0x1b
        /*001e*/ 	.short	0x0080


	//----- nvinfo : EIATTR_NUM_BARRIERS
	.align		4
        /*0020*/ 	.byte	0x02, 0x4c
        /*0022*/ 	.byte	0x10
	.zero		1


	//----- nvinfo : EIATTR_EXTERNS
	.align		4
        /*0024*/ 	.byte	0x04, 0x0f
        /*0026*/ 	.short	(.L_81 - .L_80)


	//   ....[0]....
	.align		4
.L_80:
        /*0028*/ 	.word	index@(__assertfail)


	//----- nvinfo : EIATTR_MERCURY_ISA_VERSION
	.align		4
.L_81:
        /*002c*/ 	.byte	0x03, 0x5f
        /*002e*/ 	.short	0x0101


	//----- nvinfo : EIATTR_INT_WARP_WIDE_INSTR_OFFSETS
	.align		4
        /*0030*/ 	.byte	0x04, 0x31
        /*0032*/ 	.short	(.L_83 - .L_82)


	//   ....[0]....
.L_82:
        /*0034*/ 	.word	0x00000110


	//   ....[1]....
        /*0038*/ 	.word	0x000001b0


	//   ....[2]....
        /*003c*/ 	.word	0x00000220


	//----- nvinfo : EIATTR_COOP_GROUP_MASK_REGIDS
	.align		4
.L_83:
        /*0040*/ 	.byte	0x04, 0x29
        /*0042*/ 	.short	(.L_85 - .L_84)


	//   ....[0]....
.L_84:
        /*0044*/ 	.word	0xffffffff


	//   ....[1]....
        /*0048*/ 	.word	0xffffffff


	//   ....[2]....
        /*004c*/ 	.word	0xffffffff


	//   ....[3]....
        /*0050*/ 	.word	0xffffffff


	//   ....[4]....
        /*0054*/ 	.word	0xffffffff


	//   ....[5]....
        /*0058*/ 	.word	0xffffffff


	//   ....[6]....
        /*005c*/ 	.word	0xffffffff


	//   ....[7]....
        /*0060*/ 	.word	0xffffffff


	//   ....[8]....
        /*0064*/ 	.word	0xffffffff


	//   ....[9]....
        /*0068*/ 	.word	0xffffffff


	//   ....[10]....
        /*006c*/ 	.word	0xffffffff


	//   ....[11]....
        /*0070*/ 	.word	0xffffffff


	//   ....[12]....
        /*0074*/ 	.word	0xffffffff


	//   ....[13]....
        /*0078*/ 	.word	0xffffffff


	//   ....[14]....
        /*007c*/ 	.word	0xffffffff


	//   ....[15]....
        /*0080*/ 	.word	0xffffffff


	//   ....[16]....
        /*0084*/ 	.word	0xffffffff


	//   ....[17]....
        /*0088*/ 	.word	0xffffffff


	//   ....[18]....
        /*008c*/ 	.word	0xffffffff


	//   ....[19]....
        /*0090*/ 	.word	0xffffffff


	//   ....[20]....
        /*0094*/ 	.word	0xffffffff


	//   ....[21]....
        /*0098*/ 	.word	0xffffffff


	//   ....[22]....
        /*009c*/ 	.word	0xffffffff


	//   ....[23]....
        /*00a0*/ 	.word	0xffffffff


	//   ....[24]....
        /*00a4*/ 	.word	0xffffffff


	//   ....[25]....
        /*00a8*/ 	.word	0xffffffff


	//   ....[26]....
        /*00ac*/ 	.word	0xffffffff


	//   ....[27]....
        /*00b0*/ 	.word	0xffffffff


	//   ....[28]....
        /*00b4*/ 	.word	0xffffffff


	//   ....[29]....
        /*00b8*/ 	.word	0xffffffff


	//   ....[30]....
        /*00bc*/ 	.word	0xffffffff


	//   ....[31]....
        /*00c0*/ 	.word	0xffffffff


	//   ....[32]....
        /*00c4*/ 	.word	0xffffffff


	//   ....[33]....
        /*00c8*/ 	.word	0xffffffff


	//   ....[34]....
        /*00cc*/ 	.word	0xffffffff


	//   ....[35]....
        /*00d0*/ 	.word	0xffffffff


	//   ....[36]....
        /*00d4*/ 	.word	0xffffffff


	//   ....[37]....
        /*00d8*/ 	.word	0xffffffff


	//   ....[38]....
        /*00dc*/ 	.word	0xffffffff


	//   ....[39]....
        /*00e0*/ 	.word	0xffffffff


	//   ....[40]....
        /*00e4*/ 	.word	0xffffffff


	//   ....[41]....
        /*00e8*/ 	.word	0xffffffff


	//   ....[42]....
        /*00ec*/ 	.word	0xffffffff


	//   ....[43]....
        /*00f0*/ 	.word	0xffffffff


	//   ....[44]....
        /*00f4*/ 	.word	0xffffffff


	//   ....[45]....
        /*00f8*/ 	.word	0x0500000f


	//   ....[46]....
        /*00fc*/ 	.word	0x0500000f


	//   ....[47]....
        /*0100*/ 	.word	0x0500000f


	//   ....[48]....
        /*0104*/ 	.word	0x0500000f


	//   ....[49]....
        /*0108*/ 	.word	0x0500000f


	//   ....[50]....
        /*010c*/ 	.word	0x0500000f


	//   ....[51]....
        /*0110*/ 	.word	0x0500000f


	//   ....[52]....
        /*0114*/ 	.word	0x0500000f


	//   ....[53]....
        /*0118*/ 	.word	0x0500000f


	//   ....[54]....
        /*011c*/ 	.word	0x0500000f


	//   ....[55]....
        /*0120*/ 	.word	0x0500000f


	//   ....[56]....
        /*0124*/ 	.word	0x0500000f


	//   ....[57]....
        /*0128*/ 	.word	0x0500000f


	//   ....[58]....
        /*012c*/ 	.word	0x0500000f


	//----- nvinfo : EIATTR_COOP_GROUP_INSTR_OFFSETS
	.align		4
.L_85:
        /*0130*/ 	.byte	0x04, 0x28
        /*0132*/ 	.short	(.L_87 - .L_86)


	//   ....[0]....
.L_86:
        /*0134*/ 	.word	0x00000050


	//   ....[1]....
        /*0138*/ 	.word	0x00000120


	//   ....[2]....
        /*013c*/ 	.word	0x000001d0


	//   ....[3]....
        /*0140*/ 	.word	0x00000390


	//   ....[4]....
        /*0144*/ 	.word	0x000004f0


	//   ....[5]....
        /*0148*/ 	.word	0x00000610


	//   ....[6]....
        /*014c*/ 	.word	0x00000770


	//   ....[7]....
        /*0150*/ 	.word	0x00000ff0


	//   ....[8]....
        /*0154*/ 	.word	0x00003490


	//   ....[9]....
        /*0158*/ 	.word	0x00003580


	//   ....[10]....
        /*015c*/ 	.word	0x00003840


	//   ....[11]....
        /*0160*/ 	.word	0x000039a0


	//   ....[12]....
        /*0164*/ 	.word	0x00004cd0


	//   ....[13]....
        /*0168*/ 	.word	0x00006af0


	//   ....[14]....
        /*016c*/ 	.word	0x00006b10


	//   ....[15]....
        /*0170*/ 	.word	0x00007110


	//   ....[16]....
        /*0174*/ 	.word	0x000071c0


	//   ....[17]....
        /*0178*/ 	.word	0x00008580


	//   ....[18]....
        /*017c*/ 	.word	0x000086a0


	//   ....[19]....
        /*0180*/ 	.word	0x000086e0


	//   ....[20]....
        /*0184*/ 	.word	0x000087f0


	//   ....[21]....
        /*0188*/ 	.word	0x00008800


	//   ....[22]....
        /*018c*/ 	.word	0x000096c0


	//   ....[23]....
        /*0190*/ 	.word	0x00009720


	//   ....[24]....
        /*0194*/ 	.word	0x00009760


	//   ....[25]....
        /*0198*/ 	.word	0x00009790


	//   ....[26]....
        /*019c*/ 	.word	0x000097c0


	//   ....[27]....
        /*01a0*/ 	.word	0x000097d0


	//   ....[28]....
        /*01a4*/ 	.word	0x00009ca0


	//   ....[29]....
        /*01a8*/ 	.word	0x00009cb0


	//   ....[30]....
        /*01ac*/ 	.word	0x0000a530


	//   ....[31]....
        /*01b0*/ 	.word	0x0000aef0


	//   ....[32]....
        /*01b4*/ 	.word	0x0000ba40


	//   ....[33]....
        /*01b8*/ 	.word	0x0000ba50


	//   ....[34]....
        /*01bc*/ 	.word	0x0000ba60


	//   ....[35]....
        /*01c0*/ 	.word	0x0000ba80


	//   ....[36]....
        /*01c4*/ 	.word	0x0000bab0


	//   ....[37]....
        /*01c8*/ 	.word	0x0000bb60


	//   ....[38]....
        /*01cc*/ 	.word	0x0000bb90


	//   ....[39]....
        /*01d0*/ 	.word	0x0000bc10


	//   ....[40]....
        /*01d4*/ 	.word	0x0000bc40


	//   ....[41]....
        /*01d8*/ 	.word	0x0000bc50


	//   ....[42]....
        /*01dc*/ 	.word	0x0000bcb0


	//   ....[43]....
        /*01e0*/ 	.word	0x0000bcc0


	//   ....[44]....
        /*01e4*/ 	.word	0x0000e200


	//   ....[45]....
        /*01e8*/ 	.word	0x0000e670


	//   ....[46]....
        /*01ec*/ 	.word	0x0000e7f0


	//   ....[47]....
        /*01f0*/ 	.word	0x0000e840


	//   ....[48]....
        /*01f4*/ 	.word	0x0000e8f0


	//   ....[49]....
        /*01f8*/ 	.word	0x0000e9c0


	//   ....[50]....
        /*01fc*/ 	.word	0x0000ea40


	//   ....[51]....
        /*0200*/ 	.word	0x0000eb10


	//   ....[52]....
        /*0204*/ 	.word	0x0000eb90


	//   ....[53]....
        /*0208*/ 	.word	0x0000ec50


	//   ....[54]....
        /*020c*/ 	.word	0x0000ed00


	//   ....[55]....
        /*0210*/ 	.word	0x0000edd0


	//   ....[56]....
        /*0214*/ 	.word	0x0000ee50


	//   ....[57]....
        /*0218*/ 	.word	0x0000ef30


	//   ....[58]....
        /*021c*/ 	.word	0x0000f300


	//----- nvinfo : EIATTR_REG_RECONFIG
	.align		4
.L_87:
        /*0220*/ 	.byte	0x01, 0x54
	.zero		2


	//----- nvinfo : EIATTR_SYSCALL_OFFSETS
	.align		4
        /*0224*/ 	.byte	0x04, 0x46
        /*0226*/ 	.short	(.L_89 - .L_88)


	//   ....[0]....
.L_88:
        /*0228*/ 	.word	0x000011b0


	//   ....[1]....
        /*022c*/ 	.word	0x0000aba0


	//   ....[2]....
        /*0230*/ 	.word	0x0000ace0


	//   ....[3]....
        /*0234*/ 	.word	0x0000add0


	//   ....[4]....
        /*0238*/ 	.word	0x0000b540


	//----- nvinfo : EIATTR_MBARRIER_INSTR_OFFSETS
	.align		4
.L_89:
        /*023c*/ 	.byte	0x04, 0x39
        /*023e*/ 	.short	(.L_91 - .L_90)


	//   ....[0]....
.L_90:
        /*0240*/ 	.word	0x00000240
        /*0244*/ 	.word	0x000000ff
        /*0248*/ 	.word	0x00031c00
        /*024c*/ 	.short	0x0100
        /*024e*/ 	.byte	0x08
	.zero		1


	//   ....[1]....
        /*0250*/ 	.word	0x00000250
        /*0254*/ 	.word	0x000000ff
        /*0258*/ 	.word	0x00031c20
        /*025c*/ 	.short	0x0100
        /*025e*/ 	.byte	0x08
	.zero		1


	//   ....[2]....
        /*0260*/ 	.word	0x00000340
        /*0264*/ 	.word	0x000000ff
        /*0268*/ 	.word	0x00031c30
        /*026c*/ 	.short	0x0100
        /*026e*/ 	.byte	0x08
	.zero		1


	//   ....[3]....
        /*0270*/ 	.word	0x00000350
        /*0274*/ 	.word	0x000000ff
        /*0278*/ 	.word	0x00031c40
        /*027c*/ 	.short	0x0100
        /*027e*/ 	.byte	0x08
	.zero		1


	//   ....[4]....
        /*0280*/ 	.word	0x00000360
        /*0284*/ 	.word	0x000000ff
        /*0288*/ 	.word	0x00031c38
        /*028c*/ 	.short	0x0100
        /*028e*/ 	.byte	0x08
	.zero		1


	//   ....[5]....
        /*0290*/ 	.word	0x00000370
        /*0294*/ 	.word	0x000000ff
        /*0298*/ 	.word	0x00031c48
        /*029c*/ 	.short	0x0100
        /*029e*/ 	.byte	0x08
	.zero		1


	//   ....[6]....
        /*02a0*/ 	.word	0x000004a0
        /*02a4*/ 	.word	0x000000ff
        /*02a8*/ 	.word	0x00031c50
        /*02ac*/ 	.short	0x0100
        /*02ae*/ 	.byte	0x08
	.zero		1


	//   ....[7]....
        /*02b0*/ 	.word	0x000004b0
        /*02b4*/ 	.word	0x000000ff
        /*02b8*/ 	.word	0x00031c60
        /*02bc*/ 	.short	0x0100
        /*02be*/ 	.byte	0x08
	.zero		1


	//   ....[8]....
        /*02c0*/ 	.word	0x000004c0
        /*02c4*/ 	.word	0x000000ff
        /*02c8*/ 	.word	0x00031c58
        /*02cc*/ 	.short	0x0100
        /*02ce*/ 	.byte	0x08
	.zero		1


	//   ....[9]....
        /*02d0*/ 	.word	0x000004d0
        /*02d4*/ 	.word	0x000000ff
        /*02d8*/ 	.word	0x00031c68
        /*02dc*/ 	.short	0x0100
        /*02de*/ 	.byte	0x08
	.zero		1


	//   ....[10]....
        /*02e0*/ 	.word	0x000005c0
        /*02e4*/ 	.word	0x000000ff
        /*02e8*/ 	.word	0x00031c70
        /*02ec*/ 	.short	0x0100
        /*02ee*/ 	.byte	0x06
	.zero		1


	//   ....[11]....
        /*02f0*/ 	.word	0x000005d0
        /*02f4*/ 	.word	0x000000ff
        /*02f8*/ 	.word	0x00031c80
        /*02fc*/ 	.short	0x0100
        /*02fe*/ 	.byte	0x06
	.zero		1


	//   ....[12]....
        /*0300*/ 	.word	0x000005e0
        /*0304*/ 	.word	0x000000ff
        /*0308*/ 	.word	0x00031c78
        /*030c*/ 	.short	0x0100
        /*030e*/ 	.byte	0x06
	.zero		1


	//   ....[13]....
        /*0310*/ 	.word	0x000005f0
        /*0314*/ 	.word	0x000000ff
        /*0318*/ 	.word	0x00031c88
        /*031c*/ 	.short	0x0100
        /*031e*/ 	.byte	0x06
	.zero		1


	//   ....[14]....
        /*0320*/ 	.word	0x00000720
        /*0324*/ 	.word	0x000000ff
        /*0328*/ 	.word	0x00031c90
        /*032c*/ 	.short	0x0100
        /*032e*/ 	.byte	0x08
	.zero		1


	//   ....[15]....
        /*0330*/ 	.word	0x00000730
        /*0334*/ 	.word	0x000000ff
        /*0338*/ 	.word	0x00031ca0
        /*033c*/ 	.short	0x0100
        /*033e*/ 	.byte	0x08
	.zero		1


	//   ....[16]....
        /*0340*/ 	.word	0x00000740
        /*0344*/ 	.word	0x000000ff
        /*0348*/ 	.word	0x00031c98
        /*034c*/ 	.short	0x0100
        /*034e*/ 	.byte	0x08
	.zero		1


	//   ....[17]....
        /*0350*/ 	.word	0x00000750
        /*0354*/ 	.word	0x000000ff
        /*0358*/ 	.word	0x00031ca8
        /*035c*/ 	.short	0x0100
        /*035e*/ 	.byte	0x08
	.zero		1


	//   ....[18]....
        /*0360*/ 	.word	0x00000880
        /*0364*/ 	.word	0x000000ff
        /*0368*/ 	.word	0x00031cb0
        /*036c*/ 	.short	0x0100
        /*036e*/ 	.byte	0x08
	.zero		1


	//   ....[19]....
        /*0370*/ 	.word	0x00000890
        /*0374*/ 	.word	0x000000ff
        /*0378*/ 	.word	0x00031cc0
        /*037c*/ 	.short	0x0100
        /*037e*/ 	.byte	0x08
	.zero		1


	//   ....[20]....
        /*0380*/ 	.word	0x000008a0
        /*0384*/ 	.word	0x000000ff
        /*0388*/ 	.word	0x00031cb8
        /*038c*/ 	.short	0x0100
        /*038e*/ 	.byte	0x08
	.zero		1


	//   ....[21]....
        /*0390*/ 	.word	0x000008b0
        /*0394*/ 	.word	0x000000ff
        /*0398*/ 	.word	0x00031cc8
        /*039c*/ 	.short	0x0100
        /*039e*/ 	.byte	0x08
	.zero		1


	//   ....[22]....
        /*03a0*/ 	.word	0x000011e0
        /*03a4*/ 	.word	0x000000ff
        /*03a8*/ 	.word	0x00031c00
        /*03ac*/ 	.short	0x010a
        /*03ae*/ 	.byte	0x25
	.zero		1


	//   ....[23]....
        /*03b0*/ 	.word	0x00001230
        /*03b4*/ 	.word	0x000000ff
        /*03b8*/ 	.word	0x00031c30
        /*03bc*/ 	.short	0x010a
        /*03be*/ 	.byte	0x25
	.zero		1


	//   ....[24]....
        /*03c0*/ 	.word	0x00001270
        /*03c4*/ 	.word	0x000000ff
        /*03c8*/ 	.word	0x00031c30
        /*03cc*/ 	.short	0x010a
        /*03ce*/ 	.byte	0x25
	.zero		1


	//   ....[25]....
        /*03d0*/ 	.word	0x00003da0
        /*03d4*/ 	.word	0x00000008
        /*03d8*/ 	.word	0x00000000
        /*03dc*/ 	.short	0x0101
        /*03de*/ 	.byte	0x3f
	.zero		1


	//   ....[26]....
        /*03e0*/ 	.word	0x00004f70
        /*03e4*/ 	.word	0x00000005
        /*03e8*/ 	.word	0x00031c30
        /*03ec*/ 	.short	0x010a
        /*03ee*/ 	.byte	0x3f
	.zero		1


	//   ....[27]....
        /*03f0*/ 	.word	0x00004fb0
        /*03f4*/ 	.word	0x00000005
        /*03f8*/ 	.word	0x00031c30
        /*03fc*/ 	.short	0x010a
        /*03fe*/ 	.byte	0x3f
	.zero		1


	//   ....[28]....
        /*0400*/ 	.word	0x00006640
        /*0404*/ 	.word	0x000000ff
        /*0408*/ 	.word	0x00031c50
        /*040c*/ 	.short	0x010a
        /*040e*/ 	.byte	0x06
	.zero		1


	//   ....[29]....
        /*0410*/ 	.word	0x00006680
        /*0414*/ 	.word	0x000000ff
        /*0418*/ 	.word	0x00031c50
        /*041c*/ 	.short	0x010a
        /*041e*/ 	.byte	0x06
	.zero		1


	//   ....[30]....
        /*0420*/ 	.word	0x000079a0
        /*0424*/ 	.word	0x0000000e
        /*0428*/ 	.word	0x00000000
        /*042c*/ 	.short	0x0101
        /*042e*/ 	.byte	0x3f
	.zero		1


	//   ....[31]....
        /*0430*/ 	.word	0x00007a20
        /*0434*/ 	.word	0x0000007e
        /*0438*/ 	.word	0x00000000
        /*043c*/ 	.short	0x0101
        /*043e*/ 	.byte	0x3f
	.zero		1


	//   ....[32]....
        /*0440*/ 	.word	0x000085f0
        /*0444*/ 	.word	0x0000000c
        /*0448*/ 	.word	0x00031c50
        /*044c*/ 	.short	0x010a
        /*044e*/ 	.byte	0x3f
	.zero		1


	//   ....[33]....
        /*0450*/ 	.word	0x00008630
        /*0454*/ 	.word	0x0000000c
        /*0458*/ 	.word	0x00031c50
        /*045c*/ 	.short	0x010a
        /*045e*/ 	.byte	0x3f
	.zero		1


	//   ....[34]....
        /*0460*/ 	.word	0x00008d20
        /*0464*/ 	.word	0x00000009
        /*0468*/ 	.word	0x00000000
        /*046c*/ 	.short	0x0101
        /*046e*/ 	.byte	0x3f
	.zero		1


	//   ....[35]....
        /*0470*/ 	.word	0x000097e0
        /*0474*/ 	.word	0x000000ff
        /*0478*/ 	.word	0x00000000
        /*047c*/ 	.short	0x0101
        /*047e*/ 	.byte	0x04
	.zero		1


	//   ....[36]....
        /*0480*/ 	.word	0x0000b0f0
        /*0484*/ 	.word	0x000000ff
        /*0488*/ 	.word	0x00031c40
        /*048c*/ 	.short	0x010a
        /*048e*/ 	.byte	0x28
	.zero		1


	//   ....[37]....
        /*0490*/ 	.word	0x0000beb0
        /*0494*/ 	.word	0x000000ff
        /*0498*/ 	.word	0x00031c00
        /*049c*/ 	.short	0x0107
        /*049e*/ 	.byte	0x28
	.zero		1


	//   ....[38]....
        /*04a0*/ 	.word	0x0000bf00
        /*04a4*/ 	.word	0x000000ff
        /*04a8*/ 	.word	0x00031c00
        /*04ac*/ 	.short	0x0101
        /*04ae*/ 	.byte	0x28
	.zero		1


	//   ....[39]....
        /*04b0*/ 	.word	0x0000bf30
        /*04b4*/ 	.word	0x000000ff
        /*04b8*/ 	.word	0x00031c20
        /*04bc*/ 	.short	0x010a
        /*04be*/ 	.byte	0x28
	.zero		1


	//   ....[40]....
        /*04c0*/ 	.word	0x0000c270
        /*04c4*/ 	.word	0x000000ff
        /*04c8*/ 	.word	0x00031c48
        /*04cc*/ 	.short	0x010a
        /*04ce*/ 	.byte	0x28
	.zero		1


	//   ....[41]....
        /*04d0*/ 	.word	0x0000c640
        /*04d4*/ 	.word	0x000000ff
        /*04d8*/ 	.word	0x00031c60
        /*04dc*/ 	.short	0x010a
        /*04de*/ 	.byte	0x28
	.zero		1


	//   ....[42]....
        /*04e0*/ 	.word	0x0000cbc0
        /*04e4*/ 	.word	0x000000ff
        /*04e8*/ 	.word	0x00031c40
        /*04ec*/ 	.short	0x010a
        /*04ee*/ 	.byte	0x28
	.zero		1


	//   ....[43]....
        /*04f0*/ 	.word	0x0000cfa0
        /*04f4*/ 	.word	0x000000ff
        /*04f8*/ 	.word	0x00031c68
        /*04fc*/ 	.short	0x010a
        /*04fe*/ 	.byte	0x28
	.zero		1


	//   ....[44]....
        /*0500*/ 	.word	0x0000d560
        /*0504*/ 	.word	0x000000ff
        /*0508*/ 	.word	0x00031c48
        /*050c*/ 	.short	0x010a
        /*050e*/ 	.byte	0x28
	.zero		1


	//   ....[45]....
        /*0510*/ 	.word	0x0000d920
        /*0514*/ 	.word	0x000000ff
        /*0518*/ 	.word	0x00031c60
        /*051c*/ 	.short	0x010a
        /*051e*/ 	.byte	0x28
	.zero		1


	//   ....[46]....
        /*0520*/ 	.word	0x0000dd60
        /*0524*/ 	.word	0x00000003
        /*0528*/ 	.word	0x00031c60
        /*052c*/ 	.short	0x010a
        /*052e*/ 	.byte	0x3f
	.zero		1


	//   ....[47]....
        /*0530*/ 	.word	0x0000e1c0
        /*0534*/ 	.word	0x00000007
        /*0538*/ 	.word	0x00031c20
        /*053c*/ 	.short	0x010a
        /*053e*/ 	.byte	0x3f
	.zero		1


	//   ....[48]....
        /*0540*/ 	.word	0x0000e300
        /*0544*/ 	.word	0x00000005
        /*0548*/ 	.word	0x00000000
        /*054c*/ 	.short	0x010a
        /*054e*/ 	.byte	0x3f
	.zero		1


	//   ....[49]....
        /*0550*/ 	.word	0x0000e370
        /*0554*/ 	.word	0x00000003
        /*0558*/ 	.word	0x00000000
        /*055c*/ 	.short	0x010a
        /*055e*/ 	.byte	0x3f
	.zero		1


	//   ....[50]....
        /*0560*/ 	.word	0x0000e3d0
        /*0564*/ 	.word	0x00000005
        /*0568*/ 	.word	0x00000000
        /*056c*/ 	.short	0x010a
        /*056e*/ 	.byte	0x3f
	.zero		1


	//   ....[51]....
        /*0570*/ 	.word	0x0000e400
        /*0574*/ 	.word	0x00000003
        /*0578*/ 	.word	0x00000000
        /*057c*/ 	.short	0x010a
        /*057e*/ 	.byte	0x3f
	.zero		1


	//   ....[52]....
        /*0580*/ 	.word	0x0000e470
        /*0584*/ 	.word	0x00000003
        /*0588*/ 	.word	0x00031c00
        /*058c*/ 	.short	0x010a
        /*058e*/ 	.byte	0x3f
	.zero		1


	//   ....[53]....
        /*0590*/ 	.word	0x0000e4d0
        /*0594*/ 	.word	0x00000003
        /*0598*/ 	.word	0x00031c30
        /*059c*/ 	.short	0x010a
        /*059e*/ 	.byte	0x3f
	.zero		1


	//   ....[54]....
        /*05a0*/ 	.word	0x0000e520
        /*05a4*/ 	.word	0x00000005
        /*05a8*/ 	.word	0x00031c30
        /*05ac*/ 	.short	0x010a
        /*05ae*/ 	.byte	0x3f
	.zero		1


	//   ....[55]....
        /*05b0*/ 	.word	0x0000e580
        /*05b4*/ 	.word	0x00000005
        /*05b8*/ 	.word	0x00031c50
        /*05bc*/ 	.short	0x010a
        /*05be*/ 	.byte	0x3f
	.zero		1


	//   ....[56]....
        /*05c0*/ 	.word	0x0000e5d0
        /*05c4*/ 	.word	0x0000000c
        /*05c8*/ 	.word	0x00031c50
        /*05cc*/ 	.short	0x010a
        /*05ce*/ 	.byte	0x3f
	.zero		1


	//   ....[57]....
        /*05d0*/ 	.word	0x0000e730
        /*05d4*/ 	.word	0x00000003
        /*05d8*/ 	.word	0x00031c40
        /*05dc*/ 	.short	0x010a
        /*05de*/ 	.byte	0x3f
	.zero		1


	//   ....[58]....
        /*05e0*/ 	.word	0x0000ef70
        /*05e4*/ 	.word	0x00000003
        /*05e8*/ 	.word	0x00031c20
        /*05ec*/ 	.short	0x010a
        /*05ee*/ 	.byte	0x3f
	.zero		1


	//   ....[59]....
        /*05f0*/ 	.word	0x0000efd0
        /*05f4*/ 	.word	0x00000003
        /*05f8*/ 	.word	0x00031c48
        /*05fc*/ 	.short	0x010a
        /*05fe*/ 	.byte	0x3f
	.zero		1


	//   ....[60]....
        /*0600*/ 	.word	0x0000f030
        /*0604*/ 	.word	0x00000003
        /*0608*/ 	.word	0x00031c60
        /*060c*/ 	.short	0x010a
        /*060e*/ 	.byte	0x3f
	.zero		1


	//   ....[61]....
        /*0610*/ 	.word	0x0000f090
        /*0614*/ 	.word	0x00000003
        /*0618*/ 	.word	0x00031c40
        /*061c*/ 	.short	0x010a
        /*061e*/ 	.byte	0x3f
	.zero		1


	//   ....[62]....
        /*0620*/ 	.word	0x0000f0f0
        /*0624*/ 	.word	0x00000003
        /*0628*/ 	.word	0x00031c68
        /*062c*/ 	.short	0x010a
        /*062e*/ 	.byte	0x3f
	.zero		1


	//   ....[63]....
        /*0630*/ 	.word	0x0000f150
        /*0634*/ 	.word	0x00000002
        /*0638*/ 	.word	0x00031c48
        /*063c*/ 	.short	0x010a
        /*063e*/ 	.byte	0x3f
	.zero		1


	//   ....[64]....
        /*0640*/ 	.word	0x0000f1b0
        /*0644*/ 	.word	0x00000002
        /*0648*/ 	.word	0x00031c60
        /*064c*/ 	.short	0x010a
        /*064e*/ 	.byte	0x3f
	.zero		1


	//   ....[65]....
        /*0650*/ 	.word	0x0000f200
        /*0654*/ 	.word	0x00000003
        /*0658*/ 	.word	0x00031c60
        /*065c*/ 	.short	0x010a
        /*065e*/ 	.byte	0x3f
	.zero		1


	//   ....[66]....
        /*0660*/ 	.word	0x0000f250
        /*0664*/ 	.word	0x00000007
        /*0668*/ 	.word	0x00031c20
        /*066c*/ 	.short	0x010a
        /*066e*/ 	.byte	0x3f
	.zero		1


	//   ....[67]....
        /*0670*/ 	.word	0x0000f3c0
        /*0674*/ 	.word	0x00000005
        /*0678*/ 	.word	0x00000000
        /*067c*/ 	.short	0x010a
        /*067e*/ 	.byte	0x3f
	.zero		1


	//   ....[68]....
        /*0680*/ 	.word	0x0000f410
        /*0684*/ 	.word	0x00000003
        /*0688*/ 	.word	0x00000000
        /*068c*/ 	.short	0x010a
        /*068e*/ 	.byte	0x3f
	.zero		1


	//   ....[69]....
        /*0690*/ 	.word	0x0000f460
        /*0694*/ 	.word	0x00000005
        /*0698*/ 	.word	0x00000000
        /*069c*/ 	.short	0x010a
        /*069e*/ 	.byte	0x3f
	.zero		1


	//----- nvinfo : EIATTR_NUM_MBARRIERS
	.align		4
.L_91:
        /*06a0*/ 	.byte	0x03, 0x38
        /*06a2*/ 	.short	0x0016


	//----- nvinfo : EIATTR_EXIT_INSTR_OFFSETS
	.align		4
        /*06a4*/ 	.byte	0x04, 0x1c
        /*06a6*/ 	.short	(.L_93 - .L_92)


	//   ....[0]....
.L_92:
        /*06a8*/ 	.word	0x0000e450


	//----- nvinfo : EIATTR_MAX_THREADS
	.align		4
.L_93:
        /*06ac*/ 	.byte	0x04, 0x05
        /*06ae*/ 	.short	(.L_95 - .L_94)
.L_94:
        /*06b0*/ 	.word	0x00000200
        /*06b4*/ 	.word	0x00000001
        /*06b8*/ 	.word	0x00000001


	//----- nvinfo : EIATTR_CRS_STACK_SIZE
	.align		4
.L_95:
        /*06bc*/ 	.byte	0x04, 0x1e
        /*06be*/ 	.short	(.L_97 - .L_96)
.L_96:
        /*06c0*/ 	.word	0x00000000


	//----- nvinfo : EIATTR_CBANK_PARAM_SIZE
	.align		4
.L_97:
        /*06c4*/ 	.byte	0x03, 0x19
        /*06c6*/ 	.short	0x0a70


	//----- nvinfo : EIATTR_PARAM_CBANK
	.align		4
        /*06c8*/ 	.byte	0x04, 0x0a
        /*06ca*/ 	.short	(.L_99 - .L_98)
	.align		4
.L_98:
        /*06cc*/ 	.word	index@(.nv.constant0._ZN7cutlass13device_kernelIN5flash11enable_sm90INS1_16FlashAttnFwdSm90INS1_25CollectiveMainloopFwdSm90ILi2EN4cute5tupleIJNS5_1CILi1EEES8_S8_EEENS6_IJNS7_ILi192EEENS7_ILi144EEENS7_ILi96EEEEEELi96ENS_6half_tEfNS_4arch4Sm90ELb0ELb0ELb0ELb0ELb0ELb0ELb0ELb0ELb1ELb1ELb1ELb0EEENS1_21CollectiveEpilogueFwdINS6_IJSA_SC_SB_EEES9_SE_SG_Li384ELb0ELb1ELb1ELb0EEENS1_19SingleTileSchedulerILb0ELb1ELb1ELi192EEEEEEEEEvNT_6ParamsE)
        /*06d0*/ 	.short	0x0210
        /*06d2*/ 	.short	0x0a70


	//----- nvinfo : EIATTR_SW_WAR
	.align		4
.L_99:
        /*06d4*/ 	.byte	0x04, 0x36
        /*06d6*/ 	.short	(.L_101 - .L_100)
.L_100:
        /*06d8*/ 	.word	0x00000008
.L_101:


//--------------------- .nv.info._ZN7cutlass13device_kernelIN5flash11enable_sm90INS1_16FlashAttnFwdSm90INS1_25CollectiveMainloopFwdSm90ILi2EN4cute5tupleIJNS5_1CILi1EEES8_S8_EEENS6_IJNS7_ILi192EEENS7_ILi144EEENS7_ILi96EEEEEELi96ENS_6half_tEfNS_4arch4Sm90ELb0ELb0ELb0ELb1ELb0ELb0ELb0ELb0ELb1ELb1ELb1ELb0EEENS1_21CollectiveEpilogueFwdINS6_IJSA_SC_SB_EEES9_SE_SG_Li384ELb1ELb1ELb1ELb0EEENS1_36VarlenDynamicPersistentTileSchedulerILi192ELi144ELi384ELi128ELb1ELb1ELb1ELb0ELb1ELb1EEEEEEEEEvNT_6ParamsE --------------------------
	.section	.nv.info._ZN7cutlass13device_kernelIN5flash11enable_sm90INS1_16FlashAttnFwdSm90INS1_25CollectiveMainloopFwdSm90ILi2EN4cute5tupleIJNS5_1CILi1EEES8_S8_EEENS6_IJNS7_ILi192EEENS7_ILi144EEENS7_ILi96EEEEEELi96ENS_6half_tEfNS_4arch4Sm90ELb0ELb0ELb0ELb1ELb0ELb0ELb0ELb0ELb1ELb1ELb1ELb0EEENS1_21CollectiveEpilogueFwdINS6_IJSA_SC_SB_EEES9_SE_SG_Li384ELb1ELb1ELb1ELb0EEENS1_36VarlenDynamicPersistentTileSchedulerILi192ELi144ELi384ELi128ELb1ELb1ELb1ELb0ELb1ELb1EEEEEEEEEvNT_6ParamsE,"",@"SHT_CUDA_INFO"
	.sectionflags	@""
	.align	4


	//----- nvinfo : EIATTR_CUDA_API_VERSION
	.align		4
        /*0000*/ 	.byte	0x04, 0x37
        /*0002*/ 	.short	(.L_103 - .L_102)
.L_102:
        /*0004*/ 	.word	0x00000082


	//----- nvinfo : EIATTR_KPARAM_INFO
	.align		4
.L_103:
        /*0008*/ 	.byte	0x04, 0x17
        /*000a*/ 	.short	(.L_105 - .L_104)
.L_104:
        /*000c*/ 	.word	0x00000000
        /*0010*/ 	.short	0x0000
        /*0012*/ 	.short	0x0070
        /*0014*/ 	.byte	0x00, 0xf0, 0x01, 0x2a


	//----- nvinfo : EIATTR_SPARSE_MMA_MASK
	.align		4
.L_105:
        /*0018*/ 	.byte	0x03, 0x50
        /*001a*/ 	.short	0x0000


	//----- nvinfo : EIATTR_MAXREG_COUNT
	.align		4
        /*001c*/ 	.byte	0x03, 0x1b
        /*001e*/ 	.short	0x0080


	//----- nvinfo : EIATTR_NUM_BARRIERS
	.align		4
        /*0020*/ 	.byte	0x02, 0x4c
        /*0022*/ 	.byte	0x10
	.zero		1


	//----- nvinfo : EIATTR_EXTERNS
	.align		4
        /*0024*/ 	.byte	0x04, 0x0f
        /*0026*/ 	.short	(.L_107 - .L_106)


	//   ....[0]....
	.align		4
.L_106:
        /*0028*/ 	.word	index@(__assertfail)


	//----- nvinfo : EIATTR_ANNOTATIONS
	.align		4
.L_107:
        /*002c*/ 	.byte	0x04, 0x55
        /*002e*/ 	.short	(.L_109 - .L_108)


	//   ....[0]....
.L_108:
        /*0030*/ 	.word	0x00000001
        /*0034*/ 	.byte	0x50, 0x09, 0x00, 0x00, 0x01, 0x00, 0x00, 0x00, 0xa0, 0x0a, 0x00, 0x00, 0x01, 0x00, 0x00, 0x00
        /* <DEDUP_REMOVED lines=32> */
        /*0244*/ 	.byte	0x60, 0x2a, 0x01, 0x00, 0x01, 0x00, 0x00, 0x00, 0xf0, 0x2f, 0x01, 0x00


	//----- nvinfo : EIATTR_MERCURY_ISA_VERSION
	.align		4
.L_109:
        /*0250*/ 	.byte	0x03, 0x5f
        /*0252*/ 	.short	0x0101


	//----- nvinfo : EIATTR_UNUSED_LOAD_BYTE_OFFSET
	.align		4
        /*0254*/ 	.byte	0x04, 0x44
        /*0256*/ 	.short	(.L_111 - .L_110)


	//   ....[0]....
.L_110:
        /*0258*/ 	.word	0x00000a60
        /*025c*/ 	.word	0x0000fff0


	//   ....[1]....
        /*0260*/ 	.word	0x000098a0
        /*0264*/ 	.word	0x0000fff0


	//----- nvinfo : EIATTR_INT_WARP_WIDE_INSTR_OFFSETS
	.align		4
.L_111:
        /*0268*/ 	.byte	0x04, 0x31
        /*026a*/ 	.short	(.L_113 - .L_112)


	//   ....[0]....
.L_112:
        /*026c*/ 	.word	0x00000130


	//   ....[1]....
        /*0270*/ 	.word	0x00000170


	//   ....[2]....
        /*0274*/ 	.word	0x000001e0


	//   ....[3]....
        /*0278*/ 	.word	0x0000db00


	//   ....[4]....
        /*027c*/ 	.word	0x0000dba0


	//   ....[5]....
        /*0280*/ 	.word	0x000116d0


	//   ....[6]....
        /*0284*/ 	.word	0x00011770


	//----- nvinfo : EIATTR_COOP_GROUP_MASK_REGIDS
	.align		4
.L_113:
        /*0288*/ 	.byte	0x04, 0x29
        /*028a*/ 	.short	(.L_115 - .L_114)


	//   ....[0]....
.L_114:
        /*028c*/ 	.word	0xffffffff


	//   ....[1]....
        /*0290*/ 	.word	0xffffffff


	//   ....[2]....
        /*0294*/ 	.word	0xffffffff


	//   ....[3]....
        /*0298*/ 	.word	0xffffffff


	//   ....[4]....
        /*029c*/ 	.word	0xffffffff


	//   ....[5]....
        /*02a0*/ 	.word	0xffffffff


	//   ....[6]....
        /*02a4*/ 	.word	0xffffffff


	//   ....[7]....
        /*02a8*/ 	.word	0xffffffff


	//   ....[8]....
        /*02ac*/ 	.word	0xffffffff


	//   ....[9]....
        /*02b0*/ 	.word	0xffffffff


	//   ....[10]....
        /*02b4*/ 	.word	0xffffffff


	//   ....[11]....
        /*02b8*/ 	.word	0xffffffff


	//   ....[12]....
        /*02bc*/ 	.word	0xffffffff


	//   ....[13]....
        /*02c0*/ 	.word	0xffffffff


	//   ....[14]....
        /*02c4*/ 	.word	0xffffffff


	//   ....[15]....
        /*02c8*/ 	.word	0xffffffff


	//   ....[16]....
        /*02cc*/ 	.word	0xffffffff


	//   ....[17]....
        /*02d0*/ 	.word	0xffffffff


	//   ....[18]....
        /*02d4*/ 	.word	0xffffffff


	//   ....[19]....
        /*02d8*/ 	.word	0xffffffff


	//   ....[20]....
        /*02dc*/ 	.word	0xffffffff


	//   ....[21]....
        /*02e0*/ 	.word	0xffffffff


	//   ....[22]....
        /*02e4*/ 	.word	0xffffffff


	//   ....[23]....
        /*02e8*/ 	.word	0xffffffff


	//   ....[24]....
        /*02ec*/ 	.word	0xffffffff


	//   ....[25]....
        /*02f0*/ 	.word	0xffffffff


	//   ....[26]....
        /*02f4*/ 	.word	0xffffffff


	//   ....[27]....
        /*02f8*/ 	.word	0xffffffff


	//   ....[28]....
        /*02fc*/ 	.word	0xffffffff


	//   ....[29]....
        /*0300*/ 	.word	0xffffffff


	//   ....[30]....
        /*0304*/ 	.word	0xffffffff


	//   ....[31]....
        /*0308*/ 	.word	0xffffffff


	//   ....[32]....
        /*030c*/ 	.word	0xffffffff


	//   ....[33]....
        /*0310*/ 	.word	0xffffffff


	//   ....[34]....
        /*0314*/ 	.word	0xffffffff


	//   ....[35]....
        /*0318*/ 	.word	0xffffffff


	//   ....[36]....
        /*031c*/ 	.word	0xffffffff


	//   ....[37]....
        /*0320*/ 	.word	0xffffffff


	//   ....[38]....
        /*0324*/ 	.word	0xffffffff


	//   ....[39]....
        /*0328*/ 	.word	0xffffffff


	//   ....[40]....
        /*032c*/ 	.word	0xffffffff


	//   ....[41]....
        /*0330*/ 	.word	0xffffffff


	//   ....[42]....
        /*0334*/ 	.word	0xffffffff


	//   ....[43]....
        /*0338*/ 	.word	0xffffffff


	//   ....[44]....
        /*033c*/ 	.word	0xffffffff


	//   ....[45]....
        /*0340*/ 	.word	0xffffffff


	//   ....[46]....
        /*0344*/ 	.word	0xffffffff


	//   ....[47]....
        /*0348*/ 	.word	0xffffffff


	//   ....[48]....
        /*034c*/ 	.word	0xffffffff


	//   ....[49]....
        /*0350*/ 	.word	0xffffffff


	//   ....[50]....
        /*0354*/ 	.word	0xffffffff


	//   ....[51]....
        /*0358*/ 	.word	0xffffffff


	//   ....[52]....
        /*035c*/ 	.word	0xffffffff


	//   ....[53]....
        /*0360*/ 	.word	0xffffffff


	//   ....[54]....
        /*0364*/ 	.word	0xffffffff


	//   ....[55]....
        /*0368*/ 	.word	0xffffffff


	//   ....[56]....
        /*036c*/ 	.word	0xffffffff


	//   ....[57]....
        /*0370*/ 	.word	0xffffffff


	//   ....[58]....
        /*0374*/ 	.word	0xffffffff


	//   ....[59]....
        /*0378*/ 	.word	0xffffffff


	//   ....[60]....
        /*037c*/ 	.word	0xffffffff


	//   ....[61]....
        /*0380*/ 	.word	0xffffffff


	//   ....[62]....
        /*0384*/ 	.word	0xffffffff


	//   ....[63]....
        /*0388*/ 	.word	0xffffffff


	//   ....[64]....
        /*038c*/ 	.word	0xffffffff


	//   ....[65]....
        /*0390*/ 	.word	0xffffffff


	//   ....[66]....
        /*0394*/ 	.word	0xffffffff


	//   ....[67]....
        /*0398*/ 	.word	0xffffffff


	//   ....[68]....
        /*039c*/ 	.word	0xffffffff


	//   ....[69]....
        /*03a0*/ 	.word	0xffffffff


	//   ....[70]....
        /*03a4*/ 	.word	0xffffffff


	//   ....[71]....
        /*03a8*/ 	.word	0xffffffff


	//   ....[72]....
        /*03ac*/ 	.word	0xffffffff


	//   ....[73]....
        /*03b0*/ 	.word	0xffffffff


	//   ....[74]....
        /*03b4*/ 	.word	0xffffffff


	//   ....[75]....
        /*03b8*/ 	.word	0xffffffff


	//   ....[76]....
        /*03bc*/ 	.word	0xffffffff


	//   ....[77]....
        /*03c0*/ 	.word	0xffffffff


	//   ....[78]....
        /*03c4*/ 	.word	0xffffffff


	//   ....[79]....
        /*03c8*/ 	.word	0xffffffff


	//   ....[80]....
        /*03cc*/ 	.word	0xffffffff


	//   ....[81]....
        /*03d0*/ 	.word	0xffffffff


	//   ....[82]....
        /*03d4*/ 	.word	0xffffffff


	//   ....[83]....
        /*03d8*/ 	.word	0xffffffff


	//   ....[84]....
        /*03dc*/ 	.word	0xffffffff


	//   ....[85]....
        /*03e0*/ 	.word	0xffffffff


	//   ....[86]....
        /*03e4*/ 	.word	0xffffffff


	//   ....[87]....
        /*03e8*/ 	.word	0x0500000f


	//   ....[88]....
        /*03ec*/ 	.word	0x0500000f


	//   ....[89]....
        /*03f0*/ 	.word	0x0500000f


	//   ....[90]....
        /*03f4*/ 	.word	0x0500000f


	//   ....[91]....
        /*03f8*/ 	.word	0x0500000f


	//   ....[92]....
        /*03fc*/ 	.word	0x0500000f


	//   ....[93]....
        /*0400*/ 	.word	0x0500000f


	//   ....[94]....
        /*0404*/ 	.word	0x0500000f


	//   ....[95]....
        /*0408*/ 	.word	0x0500000f


	//   ....[96]....
        /*040c*/ 	.word	0x0500000f


	//   ....[97]....
        /*0410*/ 	.word	0x0500000f


	//   ....[98]....
        /*0414*/ 	.word	0x0500000f


	//   ....[99]....
        /*0418*/ 	.word	0x0500000f


	//   ....[100]....
        /*041c*/ 	.word	0x0500000f


	//   ....[101]....
        /*0420*/ 	.word	0x0500000f


	//   ....[102]....
        /*0424*/ 	.word	0x0500000f


	//   ....[103]....
        /*0428*/ 	.word	0x0500000f


	//   ....[104]....
        /*042c*/ 	.word	0x0500000f


	//   ....[105]....
        /*0430*/ 	.word	0x0500000f


	//   ....[106]....
        /*0434*/ 	.word	0x0500000f


	//   ....[107]....
        /*0438*/ 	.word	0x0500000f


	//   ....[108]....
        /*043c*/ 	.word	0x0500000f


	//   ....[109]....
        /*0440*/ 	.word	0x0500000f


	//   ....[110]....
        /*0444*/ 	.word	0x0500000f


	//   ....[111]....
        /*0448*/ 	.word	0x0500000f


	//   ....[112]....
        /*044c*/ 	.word	0x0500000f


	//   ....[113]....
        /*0450*/ 	.word	0x0500000f


	//   ....[114]....
        /*0454*/ 	.word	0x0500000f


	//   ....[115]....
        /*0458*/ 	.word	0x0500000f


	//   ....[116]....
        /*045c*/ 	.word	0x0500000f


	//   ....[117]....
        /*0460*/ 	.word	0x0500000f


	//   ....[118]....
        /*0464*/ 	.word	0x0500000f


	//----- nvinfo : EIATTR_COOP_GROUP_INSTR_OFFSETS
	.align		4
.L_115:
        /*0468*/ 	.byte	0x04, 0x28
        /*046a*/ 	.short	(.L_117 - .L_116)


	//   ....[0]....
.L_116:
        /*046c*/ 	.word	0x00000070


	//   ....[1]....
        /*0470*/ 	.word	0x00000140


	//   ....[2]....
        /*0474*/ 	.word	0x00000190


	//   ....[3]....
        /*0478*/ 	.word	0x000003c0


	//   ....[4]....
        /*047c*/ 	.word	0x00000520


	//   ....[5]....
        /*0480*/ 	.word	0x00000640


	//   ....[6]....
        /*0484*/ 	.word	0x000007a0


	//   ....[7]....
        /*0488*/ 	.word	0x00001ad0


	//   ....[8]....
        /*048c*/ 	.word	0x00003df0


	//   ....[9]....
        /*0490*/ 	.word	0x00003e20


	//   ....[10]....
        /*0494*/ 	.word	0x000043c0


	//   ....[11]....
        /*0498*/ 	.word	0x00004450


	//   ....[12]....
        /*049c*/ 	.word	0x000054a0


	//   ....[13]....
        /*04a0*/ 	.word	0x00007290


	//   ....[14]....
        /*04a4*/ 	.word	0x000072b0


	//   ....[15]....
        /*04a8*/ 	.word	0x00007a00


	//   ....[16]....
        /*04ac*/ 	.word	0x00007a60


	//   ....[17]....
        /*04b0*/ 	.word	0x00008da0


	//   ....[18]....
        /*04b4*/ 	.word	0x00008ed0


	//   ....[19]....
        /*04b8*/ 	.word	0x00009000


	//   ....[20]....
        /*04bc*/ 	.word	0x00009190


	//   ....[21]....
        /*04c0*/ 	.word	0x000091d0


	//   ....[22]....
        /*04c4*/ 	.word	0x0000a3b0


	//   ....[23]....
        /*04c8*/ 	.word	0x0000a3c0


	//   ....[24]....
        /*04cc*/ 	.word	0x0000a3d0


	//   ....[25]....
        /*04d0*/ 	.word	0x0000a410


	//   ....[26]....
        /*04d4*/ 	.word	0x0000ab00


	//   ....[27]....
        /*04d8*/ 	.word	0x0000ab30


	//   ....[28]....
        /*04dc*/ 	.word	0x0000ac60


	//   ....[29]....
        /*04e0*/ 	.word	0x0000ac80


	//   ....[30]....
        /*04e4*/ 	.word	0x0000b160


	//   ....[31]....
        /*04e8*/ 	.word	0x0000b170


	//   ....[32]....
        /*04ec*/ 	.word	0x0000b4c0


	//   ....[33]....
        /*04f0*/ 	.word	0x0000b4d0


	//   ....[34]....
        /*04f4*/ 	.word	0x0000c290


	//   ....[35]....
        /*04f8*/ 	.word	0x0000c2a0


	//   ....[36]....
        /*04fc*/ 	.word	0x0000c3b0


	//   ....[37]....
        /*0500*/ 	.word	0x0000c3d0


	//   ....[38]....
        /*0504*/ 	.word	0x0000c570


	//   ....[39]....
        /*0508*/ 	.word	0x0000c780


	//   ....[40]....
        /*050c*/ 	.word	0x0000c7b0


	//   ....[41]....
        /*0510*/ 	.word	0x0000c7e0


	//   ....[42]....
        /*0514*/ 	.word	0x0000c810


	//   ....[43]....
        /*0518*/ 	.word	0x0000c840


	//   ....[44]....
        /*051c*/ 	.word	0x0000c870


	//   ....[45]....
        /*0520*/ 	.word	0x0000ca00


	//   ....[46]....
        /*0524*/ 	.word	0x0000ca30


	//   ....[47]....
        /*0528*/ 	.word	0x0000ca60


	//   ....[48]....
        /*052c*/ 	.word	0x0000ca90


	//   ....[49]....
        /*0530*/ 	.word	0x0000cac0


	//   ....[50]....
        /*0534*/ 	.word	0x0000caf0


	//   ....[51]....
        /*0538*/ 	.word	0x0000cb80


	//   ....[52]....
        /*053c*/ 	.word	0x0000cbb0


	//   ....[53]....
        /*0540*/ 	.word	0x0000cbc0


	//   ....[54]....
        /*0544*/ 	.word	0x0000cc60


	//   ....[55]....
        /*0548*/ 	.word	0x0000e0c0


	//   ....[56]....
        /*054c*/ 	.word	0x0000ed60


	//   ....[57]....
        /*0550*/ 	.word	0x0000ed80


	//   ....[58]....
        /*0554*/ 	.word	0x0000ee40


	//   ....[59]....
        /*0558*/ 	.word	0x0000ee60


	//   ....[60]....
        /*055c*/ 	.word	0x0000ef00


	//   ....[61]....
        /*0560*/ 	.word	0x0000ef20


	//   ....[62]....
        /*0564*/ 	.word	0x0000ef30


	//   ....[63]....
        /*0568*/ 	.word	0x0000efc0


	//   ....[64]....
        /*056c*/ 	.word	0x0000f010


	//   ....[65]....
        /*0570*/ 	.word	0x0000f020


	//   ....[66]....
        /*0574*/ 	.word	0x0000f050


	//   ....[67]....
        /*0578*/ 	.word	0x0000f100


	//   ....[68]....
        /*057c*/ 	.word	0x00011e50


	//   ....[69]....
        /*0580*/ 	.word	0x00011e80


	//   ....[70]....
        /*0584*/ 	.word	0x00011ee0


	//   ....[71]....
        /*0588*/ 	.word	0x00011f10


	//   ....[72]....
        /*058c*/ 	.word	0x00011f40


	//   ....[73]....
        /*0590*/ 	.word	0x00011f70


	//   ....[74]....
        /*0594*/ 	.word	0x00011fa0


	//   ....[75]....
        /*0598*/ 	.word	0x00011fd0


	//   ....[76]....
        /*059c*/ 	.word	0x00012180


	//   ....[77]....
        /*05a0*/ 	.word	0x000121b0


	//   ....[78]....
        /*05a4*/ 	.word	0x000121e0


	//   ....[79]....
        /*05a8*/ 	.word	0x00012210


	//   ....[80]....
        /*05ac*/ 	.word	0x00012240


	//   ....[81]....
        /*05b0*/ 	.word	0x00012270


	//   ....[82]....
        /*05b4*/ 	.word	0x00012330


	//   ....[83]....
        /*05b8*/ 	.word	0x00012350


	//   ....[84]....
        /*05bc*/ 	.word	0x00012360


	//   ....[85]....
        /*05c0*/ 	.word	0x000123c0


	//   ....[86]....
        /*05c4*/ 	.word	0x000129e0


	//   ....[87]....
        /*05c8*/ 	.word	0x00012ee0


	//   ....[88]....
        /*05cc*/ 	.word	0x00013090


	//   ....[89]....
        /*05d0*/ 	.word	0x000130e0


	//   ....[90]....
        /*05d4*/ 	.word	0x00013210


	//   ....[91]....
        /*05d8*/ 	.word	0x00013260


	//   ....[92]....
        /*05dc*/ 	.word	0x00013380


	//   ....[93]....
        /*05e0*/ 	.word	0x000133f0


	//   ....[94]....
        /*05e4*/ 	.word	0x00013510


	//   ....[95]....
        /*05e8*/ 	.word	0x00013580


	//   ....[96]....
        /*05ec*/ 	.word	0x00013670


	//   ....[97]....
        /*05f0*/ 	.word	0x000136e0


	//   ....[98]....
        /*05f4*/ 	.word	0x000137f0


	//   ....[99]....
        /*05f8*/ 	.word	0x00013840


	//   ....[100]....
        /*05fc*/ 	.word	0x00013b60


	//   ....[101]....
        /*0600*/ 	.word	0x00013c00


	//   ....[102]....
        /*0604*/ 	.word	0x00013d90


	//   ....[103]....
        /*0608*/ 	.word	0x00013e00


	//   ....[104]....
        /*060c*/ 	.word	0x00013e70


	//   ....[105]....
        /*0610*/ 	.word	0x00013ee0


	//   ....[106]....
        /*0614*/ 	.word	0x00013f50


	//   ....[107]....
        /*0618*/ 	.word	0x00013fd0


	//   ....[108]....
        /*061c*/ 	.word	0x00014050


	//   ....[109]....
        /*0620*/ 	.word	0x000140e0


	//   ....[110]....
        /*0624*/ 	.word	0x00014150


	//   ....[111]....
        /*0628*/ 	.word	0x000141c0


	//   ....[112]....
        /*062c*/ 	.word	0x00014230


	//   ....[113]....
        /*0630*/ 	.word	0x000142b0


	//   ....[114]....
        /*0634*/ 	.word	0x00014320


	//   ....[115]....
        /*0638*/ 	.word	0x000143c0


	//   ....[116]....
        /*063c*/ 	.word	0x00014410


	//   ....[117]....
        /*0640*/ 	.word	0x000144a0


	//   ....[118]....
        /*0644*/ 	.word	0x000145d0


	//----- nvinfo : EIATTR_REG_RECONFIG
	.align		4
.L_117:
        /*0648*/ 	.byte	0x01, 0x54
	.zero		2


	//----- nvinfo : EIATTR_SYSCALL_OFFSETS
	.align		4
        /*064c*/ 	.byte	0x04, 0x46
        /*064e*/ 	.short	(.L_119 - .L_118)


	//   ....[0]....
.L_118:
        /*0650*/ 	.word	0x00001c90


	//   ....[1]....
        /*0654*/ 	.word	0x0000dd00


	//   ....[2]....
        /*0658*/ 	.word	0x0000de50


	//   ....[3]....
        /*065c*/ 	.word	0x0000df50


	//   ....[4]....
        /*0660*/ 	.word	0x0000e810


	//----- nvinfo : EIATTR_MBARRIER_INSTR_OFFSETS
	.align		4
.L_119:
        /*0664*/ 	.byte	0x04, 0x39
        /*0666*/ 	.short	(.L_121 - .L_120)


	//   ....[0]....
.L_120:
        /*0668*/ 	.word	0x00000270
        /*066c*/ 	.word	0x000000ff
        /*0670*/ 	.word	0x00031c00
        /*0674*/ 	.short	0x0100
        /*0676*/ 	.byte	0x08
	.zero		1


	//   ....[1]....
        /*0678*/ 	.word	0x00000280
        /*067c*/ 	.word	0x000000ff
        /*0680*/ 	.word	0x00031c20
        /*0684*/ 	.short	0x0100
        /*0686*/ 	.byte	0x08
	.zero		1


	//   ....[2]....
        /*0688*/ 	.word	0x00000370
        /*068c*/ 	.word	0x000000ff
        /*0690*/ 	.word	0x00031c30
        /*0694*/ 	.short	0x0100
        /*0696*/ 	.byte	0x08
	.zero		1


	//   ....[3]....
        /*0698*/ 	.word	0x00000380
        /*069c*/ 	.word	0x000000ff
        /*06a0*/ 	.word	0x00031c40
        /*06a4*/ 	.short	0x0100
        /*06a6*/ 	.byte	0x08
	.zero		1


	//   ....[4]....
        /*06a8*/ 	.word	0x00000390
        /*06ac*/ 	.word	0x000000ff
        /*06b0*/ 	.word	0x00031c38
        /*06b4*/ 	.short	0x0100
        /*06b6*/ 	.byte	0x08
	.zero		1


	//   ....[5]....
        /*06b8*/ 	.word	0x000003a0
        /*06bc*/ 	.word	0x000000ff
        /*06c0*/ 	.word	0x00031c48
        /*06c4*/ 	.short	0x0100
        /*06c6*/ 	.byte	0x08
	.zero		1


	//   ....[6]....
        /*06c8*/ 	.word	0x000004d0
        /*06cc*/ 	.word	0x000000ff
        /*06d0*/ 	.word	0x00031c50
        /*06d4*/ 	.short	0x0100
        /*06d6*/ 	.byte	0x08
	.zero		1


	//   ....[7]....
        /*06d8*/ 	.word	0x000004e0
        /*06dc*/ 	.word	0x000000ff
        /*06e0*/ 	.word	0x00031c60
        /*06e4*/ 	.short	0x0100
        /*06e6*/ 	.byte	0x08
	.zero		1


	//   ....[8]....
        /*06e8*/ 	.word	0x000004f0
        /*06ec*/ 	.word	0x000000ff
        /*06f0*/ 	.word	0x00031c58
        /*06f4*/ 	.short	0x0100
        /*06f6*/ 	.byte	0x08
	.zero		1


	//   ....[9]....
        /*06f8*/ 	.word	0x00000500
        /*06fc*/ 	.word	0x000000ff
        /*0700*/ 	.word	0x00031c68
        /*0704*/ 	.short	0x0100
        /*0706*/ 	.byte	0x08
	.zero		1


	//   ....[10]....
        /*0708*/ 	.word	0x000005f0
        /*070c*/ 	.word	0x000000ff
        /*0710*/ 	.word	0x00031c70
        /*0714*/ 	.short	0x0100
        /*0716*/ 	.byte	0x06
	.zero		1


	//   ....[11]....
        /*0718*/ 	.word	0x00000600
        /*071c*/ 	.word	0x000000ff
        /*0720*/ 	.word	0x00031c80
        /*0724*/ 	.short	0x0100
        /*0726*/ 	.byte	0x06
	.zero		1


	//   ....[12]....
        /*0728*/ 	.word	0x00000610
        /*072c*/ 	.word	0x000000ff
        /*0730*/ 	.word	0x00031c78
        /*0734*/ 	.short	0x0100
        /*0736*/ 	.byte	0x06
	.zero		1


	//   ....[13]....
        /*0738*/ 	.word	0x00000620
        /*073c*/ 	.word	0x000000ff
        /*0740*/ 	.word	0x00031c88
        /*0744*/ 	.short	0x0100
        /*0746*/ 	.byte	0x06
	.zero		1


	//   ....[14]....
        /*0748*/ 	.word	0x00000750
        /*074c*/ 	.word	0x000000ff
        /*0750*/ 	.word	0x00031c90
        /*0754*/ 	.short	0x0100
        /*0756*/ 	.byte	0x08
	.zero		1


	//   ....[15]....
        /*0758*/ 	.word	0x00000760
        /*075c*/ 	.word	0x000000ff
        /*0760*/ 	.word	0x00031ca0
        /*0764*/ 	.short	0x0100
        /*0766*/ 	.byte	0x08
	.zero		1


	//   ....[16]....
        /*0768*/ 	.word	0x00000770
        /*076c*/ 	.word	0x000000ff
        /*0770*/ 	.word	0x00031c98
        /*0774*/ 	.short	0x0100
        /*0776*/ 	.byte	0x08
	.zero		1


	//   ....[17]....
        /*0778*/ 	.word	0x00000780
        /*077c*/ 	.word	0x000000ff
        /*0780*/ 	.word	0x00031ca8
        /*0784*/ 	.short	0x0100
        /*0786*/ 	.byte	0x08
	.zero		1


	//   ....[18]....
        /*0788*/ 	.word	0x000008b0
        /*078c*/ 	.word	0x000000ff
        /*0790*/ 	.word	0x00031cb0
        /*0794*/ 	.short	0x0100
        /*0796*/ 	.byte	0x08
	.zero		1


	//   ....[19]....
        /*0798*/ 	.word	0x000008c0
        /*079c*/ 	.word	0x000000ff
        /*07a0*/ 	.word	0x00031cc0
        /*07a4*/ 	.short	0x0100
        /*07a6*/ 	.byte	0x08
	.zero		1


	//   ....[20]....
        /*07a8*/ 	.word	0x000008d0
        /*07ac*/ 	.word	0x000000ff
        /*07b0*/ 	.word	0x00031cb8
        /*07b4*/ 	.short	0x0100
        /*07b6*/ 	.byte	0x08
	.zero		1


	//   ....[21]....
        /*07b8*/ 	.word	0x000008e0
        /*07bc*/ 	.word	0x000000ff
        /*07c0*/ 	.word	0x00031cc8
        /*07c4*/ 	.short	0x0100
        /*07c6*/ 	.byte	0x08
	.zero		1


	//   ....[22]....
        /*07c8*/ 	.word	0x00001d50
        /*07cc*/ 	.word	0x000000ff
        /*07d0*/ 	.word	0x00031c00
        /*07d4*/ 	.short	0x010a
        /*07d6*/ 	.byte	0x25
	.zero		1


	//   ....[23]....
        /*07d8*/ 	.word	0x00001dd0
        /*07dc*/ 	.word	0x00000003
        /*07e0*/ 	.word	0x00031c30
        /*07e4*/ 	.short	0x010a
        /*07e6*/ 	.byte	0x3f
	.zero		1


	//   ....[24]....
        /*07e8*/ 	.word	0x00001e40
        /*07ec*/ 	.word	0x00000003
        /*07f0*/ 	.word	0x00031c30
        /*07f4*/ 	.short	0x010a
        /*07f6*/ 	.byte	0x3f
	.zero		1


	//   ....[25]....
        /*07f8*/ 	.word	0x000044f0
        /*07fc*/ 	.word	0x00000004
        /*0800*/ 	.word	0x00000000
        /*0804*/ 	.short	0x0101
        /*0806*/ 	.byte	0x3f
	.zero		1


	//   ....[26]....
        /*0808*/ 	.word	0x00005750
        /*080c*/ 	.word	0x000000ff
        /*0810*/ 	.word	0x00031c30
        /*0814*/ 	.short	0x010a
        /*0816*/ 	.byte	0x04
	.zero		1


	//   ....[27]....
        /*0818*/ 	.word	0x00005790
        /*081c*/ 	.word	0x000000ff
        /*0820*/ 	.word	0x00031c30
        /*0824*/ 	.short	0x010a
        /*0826*/ 	.byte	0x04
	.zero		1


	//   ....[28]....
        /*0828*/ 	.word	0x00006e30
        /*082c*/ 	.word	0x000000ff
        /*0830*/ 	.word	0x00031c50
        /*0834*/ 	.short	0x010a
        /*0836*/ 	.byte	0x04
	.zero		1


	//   ....[29]....
        /*0838*/ 	.word	0x00006e70
        /*083c*/ 	.word	0x000000ff
        /*0840*/ 	.word	0x00031c50
        /*0844*/ 	.short	0x010a
        /*0846*/ 	.byte	0x04
	.zero		1


	//   ....[30]....
        /*0848*/ 	.word	0x00008370
        /*084c*/ 	.word	0x0000000c
        /*0850*/ 	.word	0x00000000
        /*0854*/ 	.short	0x0101
        /*0856*/ 	.byte	0x3f
	.zero		1


	//   ....[31]....
        /*0858*/ 	.word	0x00008520
        /*085c*/ 	.word	0x0000000c
        /*0860*/ 	.word	0x00000000
        /*0864*/ 	.short	0x0101
        /*0866*/ 	.byte	0x3f
	.zero		1


	//   ....[32]....
        /*0868*/ 	.word	0x00008e20
        /*086c*/ 	.word	0x000000ff
        /*0870*/ 	.word	0x00031c50
        /*0874*/ 	.short	0x010a
        /*0876*/ 	.byte	0x09
	.zero		1


	//   ....[33]....
        /*0878*/ 	.word	0x00008e60
        /*087c*/ 	.word	0x000000ff
        /*0880*/ 	.word	0x00031c50
        /*0884*/ 	.short	0x010a
        /*0886*/ 	.byte	0x09
	.zero		1


	//   ....[34]....
        /*0888*/ 	.word	0x00009540
        /*088c*/ 	.word	0x00000006
        /*0890*/ 	.word	0x00000000
        /*0894*/ 	.short	0x0101
        /*0896*/ 	.byte	0x3f
	.zero		1


	//   ....[35]....
        /*0898*/ 	.word	0x0000ab20
        /*089c*/ 	.word	0x000000ff
        /*08a0*/ 	.word	0x00000000
        /*08a4*/ 	.short	0x0101
        /*08a6*/ 	.byte	0x04
	.zero		1


	//   ....[36]....
        /*08a8*/ 	.word	0x0000b120
        /*08ac*/ 	.word	0x000000ff
        /*08b0*/ 	.word	0x00000000
        /*08b4*/ 	.short	0x0101
        /*08b6*/ 	.byte	0x04
	.zero		1


	//   ....[37]....
        /*08b8*/ 	.word	0x0000e2e0
        /*08bc*/ 	.word	0x00000000
        /*08c0*/ 	.word	0x00031c40
        /*08c4*/ 	.short	0x010a
        /*08c6*/ 	.byte	0x3f
	.zero		1


	//   ....[38]....
        /*08c8*/ 	.word	0x0000f1e0
        /*08cc*/ 	.word	0x00000011
        /*08d0*/ 	.word	0x00031c00
        /*08d4*/ 	.short	0x0107
        /*08d6*/ 	.byte	0x3f
	.zero		1


	//   ....[39]....
        /*08d8*/ 	.word	0x0000f2d0
        /*08dc*/ 	.word	0x00000011
        /*08e0*/ 	.word	0x00031c00
        /*08e4*/ 	.short	0x0101
        /*08e6*/ 	.byte	0x3f
	.zero		1


	//   ....[40]....
        /*08e8*/ 	.word	0x0000f2f0
        /*08ec*/ 	.word	0x00000011
        /*08f0*/ 	.word	0x00031c20
        /*08f4*/ 	.short	0x010a
        /*08f6*/ 	.byte	0x3f
	.zero		1


	//   ....[41]....
        /*08f8*/ 	.word	0x0000f690
        /*08fc*/ 	.word	0x00000003
        /*0900*/ 	.word	0x00031c40
        /*0904*/ 	.short	0x010a
        /*0906*/ 	.byte	0x3f
	.zero		1


	//   ....[42]....
        /*0908*/ 	.word	0x0000fb10
        /*090c*/ 	.word	0x00000003
        /*0910*/ 	.word	0x00000060
        /*0914*/ 	.short	0x010a
        /*0916*/ 	.byte	0x3f
	.zero		1


	//   ....[43]....
        /*0918*/ 	.word	0x00010250
        /*091c*/ 	.word	0x00000003
        /*0920*/ 	.word	0x00031c40
        /*0924*/ 	.short	0x010a
        /*0926*/ 	.byte	0x3f
	.zero		1


	//   ....[44]....
        /*0928*/ 	.word	0x000106d0
        /*092c*/ 	.word	0x0000000c
        /*0930*/ 	.word	0x00000060
        /*0934*/ 	.short	0x010a
        /*0936*/ 	.byte	0x3f
	.zero		1


	//   ....[45]....
        /*0938*/ 	.word	0x00010d50
        /*093c*/ 	.word	0x00000002
        /*0940*/ 	.word	0x00031c40
        /*0944*/ 	.short	0x010a
        /*0946*/ 	.byte	0x3f
	.zero		1


	//   ....[46]....
        /*0948*/ 	.word	0x000111e0
        /*094c*/ 	.word	0x00000007
        /*0950*/ 	.word	0x00000060
        /*0954*/ 	.short	0x010a
        /*0956*/ 	.byte	0x3f
	.zero		1


	//   ....[47]....
        /*0958*/ 	.word	0x00011810
        /*095c*/ 	.word	0x00000003
        /*0960*/ 	.word	0x00031c60
        /*0964*/ 	.short	0x010a
        /*0966*/ 	.byte	0x3f
	.zero		1


	//   ....[48]....
        /*0968*/ 	.word	0x00012960
        /*096c*/ 	.word	0x00000009
        /*0970*/ 	.word	0x00031c20
        /*0974*/ 	.short	0x010a
        /*0976*/ 	.byte	0x3f
	.zero		1


	//   ....[49]....
        /*0978*/ 	.word	0x00012b20
        /*097c*/ 	.word	0x00000007
        /*0980*/ 	.word	0x00000000
        /*0984*/ 	.short	0x010a
        /*0986*/ 	.byte	0x3f
	.zero		1


	//   ....[50]....
        /*0988*/ 	.word	0x00012b90
        /*098c*/ 	.word	0x00000003
        /*0990*/ 	.word	0x00000000
        /*0994*/ 	.short	0x010a
        /*0996*/ 	.byte	0x3f
	.zero		1


	//   ....[51]....
        /*0998*/ 	.word	0x00012bf0
        /*099c*/ 	.word	0x00000005
        /*09a0*/ 	.word	0x00000000
        /*09a4*/ 	.short	0x010a
        /*09a6*/ 	.byte	0x3f
	.zero		1


	//   ....[52]....
        /*09a8*/ 	.word	0x00012c20
        /*09ac*/ 	.word	0x00000003
        /*09b0*/ 	.word	0x00000000
        /*09b4*/ 	.short	0x010a
        /*09b6*/ 	.byte	0x3f
	.zero		1


	//   ....[53]....
        /*09b8*/ 	.word	0x00012c90
        /*09bc*/ 	.word	0x00000003
        /*09c0*/ 	.word	0x00031c00
        /*09c4*/ 	.short	0x010a
        /*09c6*/ 	.byte	0x3f
	.zero		1


	//   ....[54]....
        /*09c8*/ 	.word	0x00012ce0
        /*09cc*/ 	.word	0x00000003
        /*09d0*/ 	.word	0x00031c30
        /*09d4*/ 	.short	0x010a
        /*09d6*/ 	.byte	0x3f
	.zero		1


	//   ....[55]....
        /*09d8*/ 	.word	0x00012d40
        /*09dc*/ 	.word	0x00000009
        /*09e0*/ 	.word	0x00031c30
        /*09e4*/ 	.short	0x010a
        /*09e6*/ 	.byte	0x3f
	.zero		1


	//   ....[56]....
        /*09e8*/ 	.word	0x00012da0
        /*09ec*/ 	.word	0x00000006
        /*09f0*/ 	.word	0x00031c50
        /*09f4*/ 	.short	0x010a
        /*09f6*/ 	.byte	0x3f
	.zero		1


	//   ....[57]....
        /*09f8*/ 	.word	0x00012e00
        /*09fc*/ 	.word	0x00000004
        /*0a00*/ 	.word	0x00031c50
        /*0a04*/ 	.short	0x010a
        /*0a06*/ 	.byte	0x3f
	.zero		1


	//   ....[58]....
        /*0a08*/ 	.word	0x00012fa0
        /*0a0c*/ 	.word	0x00000000
        /*0a10*/ 	.word	0x00031c40
        /*0a14*/ 	.short	0x010a
        /*0a16*/ 	.byte	0x3f
	.zero		1


	//   ....[59]....
        /*0a18*/ 	.word	0x00013880
        /*0a1c*/ 	.word	0x00000011
        /*0a20*/ 	.word	0x00031c20
        /*0a24*/ 	.short	0x010a
        /*0a26*/ 	.byte	0x3f
	.zero		1


	//   ....[60]....
        /*0a28*/ 	.word	0x000138d0
        /*0a2c*/ 	.word	0x00000003
        /*0a30*/ 	.word	0x00031c40
        /*0a34*/ 	.short	0x010a
        /*0a36*/ 	.byte	0x3f
	.zero		1


	//   ....[61]....
        /*0a38*/ 	.word	0x00013920
        /*0a3c*/ 	.word	0x00000003
        /*0a40*/ 	.word	0x00000060
        /*0a44*/ 	.short	0x010a
        /*0a46*/ 	.byte	0x3f
	.zero		1


	//   ....[62]....
        /*0a48*/ 	.word	0x00013970
        /*0a4c*/ 	.word	0x00000003
        /*0a50*/ 	.word	0x00031c40
        /*0a54*/ 	.short	0x010a
        /*0a56*/ 	.byte	0x3f
	.zero		1


	//   ....[63]....
        /*0a58*/ 	.word	0x000139c0
        /*0a5c*/ 	.word	0x0000000c
        /*0a60*/ 	.word	0x00000060
        /*0a64*/ 	.short	0x010a
        /*0a66*/ 	.byte	0x3f
	.zero		1


	//   ....[64]....
        /*0a68*/ 	.word	0x00013a10
        /*0a6c*/ 	.word	0x00000002
        /*0a70*/ 	.word	0x00031c40
        /*0a74*/ 	.short	0x010a
        /*0a76*/ 	.byte	0x3f
	.zero		1


	//   ....[65]....
        /*0a78*/ 	.word	0x00013a60
        /*0a7c*/ 	.word	0x00000007
        /*0a80*/ 	.word	0x00000060
        /*0a84*/ 	.short	0x010a
        /*0a86*/ 	.byte	0x3f
	.zero		1


	//   ....[66]....
        /*0a88*/ 	.word	0x00013ab0
        /*0a8c*/ 	.word	0x00000003
        /*0a90*/ 	.word	0x00031c60
        /*0a94*/ 	.short	0x010a
        /*0a96*/ 	.byte	0x3f
	.zero		1


	//   ....[67]....
        /*0a98*/ 	.word	0x000144f0
        /*0a9c*/ 	.word	0x00000009
        /*0aa0*/ 	.word	0x00031c20
        /*0aa4*/ 	.short	0x010a
        /*0aa6*/ 	.byte	0x3f
	.zero		1


	//   ....[68]....
        /*0aa8*/ 	.word	0x00014690
        /*0aac*/ 	.word	0x00000007
        /*0ab0*/ 	.word	0x00000000
        /*0ab4*/ 	.short	0x010a
        /*0ab6*/ 	.byte	0x3f
	.zero		1


	//   ....[69]....
        /*0ab8*/ 	.word	0x000146e0
        /*0abc*/ 	.word	0x00000003
        /*0ac0*/ 	.word	0x00000000
        /*0ac4*/ 	.short	0x010a
        /*0ac6*/ 	.byte	0x3f
	.zero		1


	//   ....[70]....
        /*0ac8*/ 	.word	0x00014730
        /*0acc*/ 	.word	0x00000005
        /*0ad0*/ 	.word	0x00000000
        /*0ad4*/ 	.short	0x010a
        /*0ad6*/ 	.byte	0x3f
	.zero		1


	//----- nvinfo : EIATTR_NUM_MBARRIERS
	.align		4
.L_121:
        /*0ad8*/ 	.byte	0x03, 0x38
        /*0ada*/ 	.short	0x0016


	//----- nvinfo : EIATTR_EXIT_INSTR_OFFSETS
	.align		4
        /*0adc*/ 	.byte	0x04, 0x1c
        /*0ade*/ 	.short	(.L_123 - .L_122)


	//   ....[0]....
.L_122:
        /*0ae0*/ 	.word	0x00000a90


	//   ....[1]....
        /*0ae4*/ 	.word	0x0000c510


	//   ....[2]....
        /*0ae8*/ 	.word	0x00012c70


	//----- nvinfo : EIATTR_MAX_THREADS
	.align		4
.L_123:
        /*0aec*/ 	.byte	0x04, 0x05
        /*0aee*/ 	.short	(.L_125 - .L_124)
.L_124:
        /*0af0*/ 	.word	0x00000200
        /*0af4*/ 	.word	0x00000001
        /*0af8*/ 	.word	0x00000001


	//----- nvinfo : EIATTR_CRS_STACK_SIZE
	.align		4
.L_125:
        /*0afc*/ 	.byte	0x04, 0x1e
        /*0afe*/ 	.short	(.L_127 - .L_126)
.L_126:
        /*0b00*/ 	.word	0x00000000


	//----- nvinfo : EIATTR_CBANK_PARAM_SIZE
	.align		4
.L_127:
        /*0b04*/ 	.byte	0x03, 0x19
        /*0b06*/ 	.short	0x0af0


	//----- nvinfo : EIATTR_PARAM_CBANK
	.align		4
        /*0b08*/ 	.byte	0x04, 0x0a
        /*0b0a*/ 	.short	(.L_129 - .L_128)
	.align		4
.L_128:
        /*0b0c*/ 	.word	index@(.nv.constant0._ZN7cutlass13device_kernelIN5flash11enable_sm90INS1_16FlashAttnFwdSm90INS1_25CollectiveMainloopFwdSm90ILi2EN4cute5tupleIJNS5_1CILi1EEES8_S8_EEENS6_IJNS7_ILi192EEENS7_ILi144EEENS7_ILi96EEEEEELi96ENS_6half_tEfNS_4arch4Sm90ELb0ELb0ELb0ELb1ELb0ELb0ELb0ELb0ELb1ELb1ELb1ELb0EEENS1_21CollectiveEpilogueFwdINS6_IJSA_SC_SB_EEES9_SE_SG_Li384ELb1ELb1ELb1ELb0EEENS1_36VarlenDynamicPersistentTileSchedulerILi192ELi144ELi384ELi128ELb1ELb1ELb1ELb0ELb1ELb1EEEEEEEEEvNT_6ParamsE)
        /*0b10*/ 	.short	0x0210
        /*0b12*/ 	.short	0x0af0


	//----- nvinfo : EIATTR_SW_WAR
	.align		4
.L_129:
        /*0b14*/ 	.byte	0x04, 0x36
        /*0b16*/ 	.short	(.L_131 - .L_130)
.L_130:
        /*0b18*/ 	.word	0x00000008
.L_131:


//--------------------- .nv.info._ZN7cutlass13device_kernelIN5flash11enable_sm90INS1_16FlashAttnFwdSm90INS1_25CollectiveMainloopFwdSm90ILi2EN4cute5tupleIJNS5_1CILi1EEES8_S8_EEENS6_IJNS7_ILi192EEENS7_ILi144EEENS7_ILi96EEEEEELi96ENS_6half_tEfNS_4arch4Sm90ELb0ELb0ELb0ELb1ELb0ELb1ELb0ELb0ELb1ELb1ELb1ELb0EEENS1_21CollectiveEpilogueFwdINS6_IJSA_SC_SB_EEES9_SE_SG_Li384ELb1ELb1ELb1ELb0EEENS1_36VarlenDynamicPersistentTileSchedulerILi192ELi144ELi384ELi128ELb1ELb1ELb1ELb0ELb1ELb1EEEEEEEEEvNT_6ParamsE --------------------------
	.section	.nv.info._ZN7cutlass13device_kernelIN5flash11enable_sm90INS1_16FlashAttnFwdSm90INS1_25CollectiveMainloopFwdSm90ILi2EN4cute5tupleIJNS5_1CILi1EEES8_S8_EEENS6_IJNS7_ILi192EEENS7_ILi144EEENS7_ILi96EEEEEELi96ENS_6half_tEfNS_4arch4Sm90ELb0ELb0ELb0ELb1ELb0ELb1ELb0ELb0ELb1ELb1ELb1ELb0EEENS1_21CollectiveEpilogueFwdINS6_IJSA_SC_SB_EEES9_SE_SG_Li384ELb1ELb1ELb1ELb0EEENS1_36VarlenDynamicPersistentTileSchedulerILi192ELi144ELi384ELi128ELb1ELb1ELb1ELb0ELb1ELb1EEEEEEEEEvNT_6ParamsE,"",@"SHT_CUDA_INFO"
	.sectionflags	@""
	.align	4


	//----- nvinfo : EIATTR_CUDA_API_VERSION
	.align		4
        /*0000*/ 	.byte	0x04, 0x37
        /*0002*/ 	.short	(.L_133 - .L_132)
.L_132:
        /*0004*/ 	.word	0x00000082


	//----- nvinfo : EIATTR_KPARAM_INFO
	.align		4
.L_133:
        /*0008*/ 	.byte	0x04, 0x17
        /*000a*/ 	.short	(.L_135 - .L_134)
.L_134:
        /*000c*/ 	.word	0x00000000
        /*0010*/ 	.short	0x0000
        /*0012*/ 	.short	0x0070
        /*0014*/ 	.byte	0x00, 0xf0, 0x01, 0x2a


	//----- nvinfo : EIATTR_SPARSE_MMA_MASK
	.align		4
.L_135:
        /*0018*/ 	.byte	0x03, 0x50
        /*001a*/ 	.short	0x0000


	//----- nvinfo : EIATTR_MAXREG_COUNT
	.align		4
        /*001c*/ 	.byte	0x03, 0x1b
        /*001e*/ 	.short	0x0080


	//----- nvinfo : EIATTR_NUM_BARRIERS
	.align		4
        /*0020*/ 	.byte	0x02, 0x4c
        /*0022*/ 	.byte	0x10
	.zero		1


	//----- nvinfo : EIATTR_EXTERNS
	.align		4
        /*0024*/ 	.byte	0x04, 0x0f
        /*0026*/ 	.short	(.L_137 - .L_136)


	//   ....[0]....
	.align		4
.L_136:
        /*0028*/ 	.word	index@(__assertfail)


	//----- nvinfo : EIATTR_ANNOTATIONS
	.align		4
.L_137:
        /*002c*/ 	.byte	0x04, 0x55
        /*002e*/ 	.short	(.L_139 - .L_138)


	//   ....[0]....
.L_138:
        /* <DEDUP_REMOVED lines=137> */
        /*08b4*/ 	.byte	0x60, 0x08, 0x02, 0x00


	//----- nvinfo : EIATTR_MERCURY_ISA_VERSION
	.align		4
.L_139:
        /*08b8*/ 	.byte	0x03, 0x5f
        /*08ba*/ 	.short	0x0101


	//----- nvinfo : EIATTR_UNUSED_LOAD_BYTE_OFFSET
	.align		4
        /*08bc*/ 	.byte	0x04, 0x44
        /*08be*/ 	.short	(.L_141 - .L_140)


	//   ....[0]....
.L_140:
        /*08c0*/ 	.word	0x00000ad0
        /*08c4*/ 	.word	0x0000fff0


	//   ....[1]....
        /*08c8*/ 	.word	0x00014ba0
        /*08cc*/ 	.word	0x0000fff0


	//----- nvinfo : EIATTR_INT_WARP_WIDE_INSTR_OFFSETS
	.align		4
.L_141:
        /*08d0*/ 	.byte	0x04, 0x31
        /*08d2*/ 	.short	(.L_143 - .L_142)


	//   ....[0]....
.L_142:
        /*08d4*/ 	.word	0x00000180


	//   ....[1]....
        /*08d8*/ 	.word	0x00000220


	//   ....[2]....
        /*08dc*/ 	.word	0x00000290


	//   ....[3]....
        /*08e0*/ 	.word	0x0001a5a0


	//   ....[4]....
        /*08e4*/ 	.word	0x0001a630


	//   ....[5]....
        /*08e8*/ 	.word	0x0001e130


	//   ....[6]....
        /*08ec*/ 	.word	0x0001e1c0


	//----- nvinfo : EIATTR_COOP_GROUP_MASK_REGIDS
	.align		4
.L_143:
        /*08f0*/ 	.byte	0x04, 0x29
        /*08f2*/ 	.short	(.L_145 - .L_144)


	//   ....[0]....
.L_144:
        /*08f4*/ 	.word	0xffffffff


	//   ....[1]....
        /*08f8*/ 	.word	0xffffffff


	//   ....[2]....
        /*08fc*/ 	.word	0xffffffff


	//   ....[3]....
        /*0900*/ 	.word	0xffffffff


	//   ....[4]....
        /*0904*/ 	.word	0xffffffff


	//   ....[5]....
        /*0908*/ 	.word	0xffffffff


	//   ....[6]....
        /*090c*/ 	.word	0xffffffff


	//   ....[7]....
        /*0910*/ 	.word	0xffffffff


	//   ....[8]....
        /*0914*/ 	.word	0xffffffff


	//   ....[9]....
        /*0918*/ 	.word	0xffffffff


	//   ....[10]....
        /*091c*/ 	.word	0xffffffff


	//   ....[11]....
        /*0920*/ 	.word	0xffffffff


	//   ....[12]....
        /*0924*/ 	.word	0xffffffff


	//   ....[13]....
        /*0928*/ 	.word	0xffffffff


	//   ....[14]....
        /*092c*/ 	.word	0xffffffff


	//   ....[15]....
        /*0930*/ 	.word	0xffffffff


	//   ....[16]....
        /*0934*/ 	.word	0xffffffff


	//   ....[17]....
        /*0938*/ 	.word	0xffffffff


	//   ....[18]....
        /*093c*/ 	.word	0xffffffff


	//   ....[19]....
        /*0940*/ 	.word	0xffffffff


	//   ....[20]....
        /*0944*/ 	.word	0xffffffff


	//   ....[21]....
        /*0948*/ 	.word	0xffffffff


	//   ....[22]....
        /*094c*/ 	.word	0xffffffff


	//   ....[23]....
        /*0950*/ 	.word	0xffffffff


	//   ....[24]....
        /*0954*/ 	.word	0xffffffff


	//   ....[25]....
        /*0958*/ 	.word	0xffffffff


	//   ....[26]....
        /*095c*/ 	.word	0xffffffff


	//   ....[27]....
        /*0960*/ 	.word	0xffffffff


	//   ....[28]....
        /*0964*/ 	.word	0xffffffff


	//   ....[29]....
        /*0968*/ 	.word	0xffffffff


	//   ....[30]....
        /*096c*/ 	.word	0xffffffff


	//   ....[31]....
        /*0970*/ 	.word	0xffffffff


	//   ....[32]....
        /*0974*/ 	.word	0xffffffff


	//   ....[33]....
        /*0978*/ 	.word	0xffffffff


	//   ....[34]....
        /*097c*/ 	.word	0xffffffff


	//   ....[35]....
        /*0980*/ 	.word	0xffffffff


	//   ....[36]....
        /*0984*/ 	.word	0xffffffff


	//   ....[37]....
        /*0988*/ 	.word	0xffffffff


	//   ....[38]....
        /*098c*/ 	.word	0xffffffff


	//   ....[39]....
        /*0990*/ 	.word	0xffffffff


	//   ....[40]....
        /*0994*/ 	.word	0xffffffff


	//   ....[41]....
        /*0998*/ 	.word	0xffffffff


	//   ....[42]....
        /*099c*/ 	.word	0xffffffff


	//   ....[43]....
        /*09a0*/ 	.word	0xffffffff


	//   ....[44]....
        /*09a4*/ 	.word	0xffffffff


	//   ....[45]....
        /*09a8*/ 	.word	0xffffffff


	//   ....[46]....
        /*09ac*/ 	.word	0xffffffff


	//   ....[47]....
        /*09b0*/ 	.word	0xffffffff


	//   ....[48]....
        /*09b4*/ 	.word	0xffffffff


	//   ....[49]....
        /*09b8*/ 	.word	0xffffffff


	//   ....[50]....
        /*09bc*/ 	.word	0xffffffff


	//   ....[51]....
        /*09c0*/ 	.word	0xffffffff


	//   ....[52]....
        /*09c4*/ 	.word	0xffffffff


	//   ....[53]....
        /*09c8*/ 	.word	0xffffffff


	//   ....[54]....
        /*09cc*/ 	.word	0xffffffff


	//   ....[55]....
        /*09d0*/ 	.word	0xffffffff


	//   ....[56]....
        /*09d4*/ 	.word	0xffffffff


	//   ....[57]....
        /*09d8*/ 	.word	0xffffffff


	//   ....[58]....
        /*09dc*/ 	.word	0xffffffff


	//   ....[59]....
        /*09e0*/ 	.word	0xffffffff


	//   ....[60]....
        /*09e4*/ 	.word	0xffffffff


	//   ....[61]....
        /*09e8*/ 	.word	0xffffffff


	//   ....[62]....
        /*09ec*/ 	.word	0xffffffff


	//   ....[63]....
        /*09f0*/ 	.word	0xffffffff


	//   ....[64]....
        /*09f4*/ 	.word	0xffffffff


	//   ....[65]....
        /*09f8*/ 	.word	0xffffffff


	//   ....[66]....
        /*09fc*/ 	.word	0xffffffff


	//   ....[67]....
        /*0a00*/ 	.word	0xffffffff


	//   ....[68]....
        /*0a04*/ 	.word	0xffffffff


	//   ....[69]....
        /*0a08*/ 	.word	0xffffffff


	//   ....[70]....
        /*0a0c*/ 	.word	0xffffffff


	//   ....[71]....
        /*0a10*/ 	.word	0xffffffff


	//   ....[72]....
        /*0a14*/ 	.word	0xffffffff


	//   ....[73]....
        /*0a18*/ 	.word	0xffffffff


	//   ....[74]....
        /*0a1c*/ 	.word	0xffffffff


	//   ....[75]....
        /*0a20*/ 	.word	0xffffffff


	//   ....[76]....
        /*0a24*/ 	.word	0xffffffff


	//   ....[77]....
        /*0a28*/ 	.word	0xffffffff


	//   ....[78]....
        /*0a2c*/ 	.word	0xffffffff


	//   ....[79]....
        /*0a30*/ 	.word	0xffffffff


	//   ....[80]....
        /*0a34*/ 	.word	0xffffffff


	//   ....[81]....
        /*0a38*/ 	.word	0xffffffff


	//   ....[82]....
        /*0a3c*/ 	.word	0xffffffff


	//   ....[83]....
        /*0a40*/ 	.word	0xffffffff


	//   ....[84]....
        /*0a44*/ 	.word	0xffffffff


	//   ....[85]....
        /*0a48*/ 	.word	0xffffffff


	//   ....[86]....
        /*0a4c*/ 	.word	0xffffffff


	//   ....[87]....
        /*0a50*/ 	.word	0xffffffff


	//   ....[88]....
        /*0a54*/ 	.word	0xffffffff


	//   ....[89]....
        /*0a58*/ 	.word	0xffffffff


	//   ....[90]....
        /*0a5c*/ 	.word	0xffffffff


	//   ....[91]....
        /*0a60*/ 	.word	0xffffffff


	//   ....[92]....
        /*0a64*/ 	.word	0xffffffff


	//   ....[93]....
        /*0a68*/ 	.word	0xffffffff


	//   ....[94]....
        /*0a6c*/ 	.word	0xffffffff


	//   ....[95]....
        /*0a70*/ 	.word	0xffffffff


	//   ....[96]....
        /*0a74*/ 	.word	0x0500000f


	//   ....[97]....
        /*0a78*/ 	.word	0x0500000f


	//   ....[98]....
        /*0a7c*/ 	.word	0x0500000f


	//   ....[99]....
        /*0a80*/ 	.word	0x0500000f


	//   ....[100]....
        /*0a84*/ 	.word	0x0500000f


	//   ....[101]....
        /*0a88*/ 	.word	0x0500000f


	//   ....[102]....
        /*0a8c*/ 	.word	0x0500000f


	//   ....[103]....
        /*0a90*/ 	.word	0x0500000f


	//   ....[104]....
        /*0a94*/ 	.word	0x0500000f


	//   ....[105]....
        /*0a98*/ 	.word	0x0500000f


	//   ....[106]....
        /*0a9c*/ 	.word	0x0500000f


	//   ....[107]....
        /*0aa0*/ 	.word	0x0500000f


	//   ....[108]....
        /*0aa4*/ 	.word	0x0500000f


	//   ....[109]....
        /*0aa8*/ 	.word	0x0500000f


	//   ....[110]....
        /*0aac*/ 	.word	0x0500000f


	//   ....[111]....
        /*0ab0*/ 	.word	0x0500000f


	//   ....[112]....
        /*0ab4*/ 	.word	0x0500000f


	//   ....[113]....
        /*0ab8*/ 	.word	0x0500000f


	//   ....[114]....
        /*0abc*/ 	.word	0x0500000f


	//   ....[115]....
        /*0ac0*/ 	.word	0x0500000f


	//   ....[116]....
        /*0ac4*/ 	.word	0x0500000f


	//   ....[117]....
        /*0ac8*/ 	.word	0x0500000f


	//   ....[118]....
        /*0acc*/ 	.word	0x0500000f


	//   ....[119]....
        /*0ad0*/ 	.word	0x0500000f


	//   ....[120]....
        /*0ad4*/ 	.word	0x0500000f


	//   ....[121]....
        /*0ad8*/ 	.word	0x0500000f


	//   ....[122]....
        /*0adc*/ 	.word	0x0500000f


	//   ....[123]....
        /*0ae0*/ 	.word	0x0500000f


	//   ....[124]....
        /*0ae4*/ 	.word	0x0500000f


	//   ....[125]....
        /*0ae8*/ 	.word	0x0500000f


	//   ....[126]....
        /*0aec*/ 	.word	0x0500000f


	//   ....[127]....
        /*0af0*/ 	.word	0x0500000f


	//   ....[128]....
        /*0af4*/ 	.word	0x0500000f


	//   ....[129]....
        /*0af8*/ 	.word	0x0500000f


	//   ....[130]....
        /*0afc*/ 	.word	0x0500000f


	//   ....[131]....
        /*0b00*/ 	.word	0x0500000f


	//   ....[132]....
        /*0b04*/ 	.word	0x0500000f


	//   ....[133]....
        /*0b08*/ 	.word	0x0500000f


	//   ....[134]....
        /*0b0c*/ 	.word	0x0500000f


	//   ....[135]....
        /*0b10*/ 	.word	0x0500000f


	//   ....[136]....
        /*0b14*/ 	.word	0x0500000f


	//   ....[137]....
        /*0b18*/ 	.word	0x0500000f


	//   ....[138]....
        /*0b1c*/ 	.word	0x0500000f


	//   ....[139]....
        /*0b20*/ 	.word	0x0500000f


	//   ....[140]....
        /*0b24*/ 	.word	0x0500000f


	//   ....[141]....
        /*0b28*/ 	.word	0x0500000f


	//   ....[142]....
        /*0b2c*/ 	.word	0x0500000f


	//   ....[143]....
        /*0b30*/ 	.word	0x0500000f


	//   ....[144]....
        /*0b34*/ 	.word	0x0500000f


	//   ....[145]....
        /*0b38*/ 	.word	0x0500000f


	//   ....[146]....
        /*0b3c*/ 	.word	0x0500000f


	//   ....[147]....
        /*0b40*/ 	.word	0x0500000f


	//   ....[148]....
        /*0b44*/ 	.word	0x0500000f


	//   ....[149]....
        /*0b48*/ 	.word	0x0500000f


	//----- nvinfo : EIATTR_COOP_GROUP_INSTR_OFFSETS
	.align		4
.L_145:
        /*0b4c*/ 	.byte	0x04, 0x28
        /*0b4e*/ 	.short	(.L_147 - .L_146)


	//   ....[0]....
.L_146:
        /*0b50*/ 	.word	0x00000060


	//   ....[1]....
        /*0b54*/ 	.word	0x00000190


	//   ....[2]....
        /*0b58*/ 	.word	0x00000240


	//   ....[3]....
        /*0b5c*/ 	.word	0x00000400


	//   ....[4]....
        /*0b60*/ 	.word	0x00000560


	//   ....[5]....
        /*0b64*/ 	.word	0x00000680


	//   ....[6]....
        /*0b68*/ 	.word	0x000007e0


	//   ....[7]....
        /*0b6c*/ 	.word	0x000072f0


	//   ....[8]....
        /*0b70*/ 	.word	0x000078c0


	//   ....[9]....
        /*0b74*/ 	.word	0x000078d0


	//   ....[10]....
        /*0b78*/ 	.word	0x000078e0


	//   ....[11]....
        /*0b7c*/ 	.word	0x000078f0


	//   ....[12]....
        /*0b80*/ 	.word	0x00009490


	//   ....[13]....
        /*0b84*/ 	.word	0x000094a0


	//   ....[14]....
        /*0b88*/ 	.word	0x000094b0


	//   ....[15]....
        /*0b8c*/ 	.word	0x000094c0


	//   ....[16]....
        /*0b90*/ 	.word	0x0000dad0


	//   ....[17]....
        /*0b94*/ 	.word	0x0000daf0


	//   ....[18]....
        /*0b98*/ 	.word	0x0000df10


	//   ....[19]....
        /*0b9c*/ 	.word	0x0000df30


	//   ....[20]....
        /*0ba0*/ 	.word	0x0000f310


	//   ....[21]....
        /*0ba4*/ 	.word	0x00011f70


	//   ....[22]....
        /*0ba8*/ 	.word	0x00011f90


	//   ....[23]....
        /*0bac*/ 	.word	0x00012550


	//   ....[24]....
        /*0bb0*/ 	.word	0x00012570


	//   ....[25]....
        /*0bb4*/ 	.word	0x00013dc0


	//   ....[26]....
        /*0bb8*/ 	.word	0x000145d0


	//   ....[27]....
        /*0bbc*/ 	.word	0x000145e0


	//   ....[28]....
        /*0bc0*/ 	.word	0x00014620


	//   ....[29]....
        /*0bc4*/ 	.word	0x00014630


	//   ....[30]....
        /*0bc8*/ 	.word	0x00015570


	//   ....[31]....
        /*0bcc*/ 	.word	0x00015590


	//   ....[32]....
        /*0bd0*/ 	.word	0x000155a0


	//   ....[33]....
        /*0bd4*/ 	.word	0x000155b0


	//   ....[34]....
        /*0bd8*/ 	.word	0x00015c50


	//   ....[35]....
        /*0bdc*/ 	.word	0x00015c60


	//   ....[36]....
        /*0be0*/ 	.word	0x00015db0


	//   ....[37]....
        /*0be4*/ 	.word	0x00015dc0


	//   ....[38]....
        /*0be8*/ 	.word	0x000161b0


	//   ....[39]....
        /*0bec*/ 	.word	0x000161c0


	//   ....[40]....
        /*0bf0*/ 	.word	0x000166b0


	//   ....[41]....
        /*0bf4*/ 	.word	0x000166c0


	//   ....[42]....
        /*0bf8*/ 	.word	0x00017490


	//   ....[43]....
        /*0bfc*/ 	.word	0x000174a0


	//   ....[44]....
        /*0c00*/ 	.word	0x00017600


	//   ....[45]....
        /*0c04*/ 	.word	0x00017610


	//   ....[46]....
        /*0c08*/ 	.word	0x000177c0


	//   ....[47]....
        /*0c0c*/ 	.word	0x000179e0


	//   ....[48]....
        /*0c10*/ 	.word	0x00017a10


	//   ....[49]....
        /*0c14*/ 	.word	0x00017a40


	//   ....[50]....
        /*0c18*/ 	.word	0x00017a70


	//   ....[51]....
        /*0c1c*/ 	.word	0x00017aa0


	//   ....[52]....
        /*0c20*/ 	.word	0x00017ad0


	//   ....[53]....
        /*0c24*/ 	.word	0x00017c50


	//   ....[54]....
        /*0c28*/ 	.word	0x00017c80


	//   ....[55]....
        /*0c2c*/ 	.word	0x00017cb0


	//   ....[56]....
        /*0c30*/ 	.word	0x00017ce0


	//   ....[57]....
        /*0c34*/ 	.word	0x00017d10


	//   ....[58]....
        /*0c38*/ 	.word	0x00017d40


	//   ....[59]....
        /*0c3c*/ 	.word	0x00017dd0


	//   ....[60]....
        /*0c40*/ 	.word	0x00017e00


	//   ....[61]....
        /*0c44*/ 	.word	0x00017e10


	//   ....[62]....
        /*0c48*/ 	.word	0x00017eb0


	//   ....[63]....
        /*0c4c*/ 	.word	0x00018e80


	//   ....[64]....
        /*0c50*/ 	.word	0x0001ab40


	//   ....[65]....
        /*0c54*/ 	.word	0x0001b800


	//   ....[66]....
        /*0c58*/ 	.word	0x0001b820


	//   ....[67]....
        /*0c5c*/ 	.word	0x0001b8b0


	//   ....[68]....
        /*0c60*/ 	.word	0x0001b8d0


	//   ....[69]....
        /*0c64*/ 	.word	0x0001b970


	//   ....[70]....
        /*0c68*/ 	.word	0x0001b990


	//   ....[71]....
        /*0c6c*/ 	.word	0x0001b9a0


	//   ....[72]....
        /*0c70*/ 	.word	0x0001ba30


	//   ....[73]....
        /*0c74*/ 	.word	0x0001ba50


	//   ....[74]....
        /*0c78*/ 	.word	0x0001ba80


	//   ....[75]....
        /*0c7c*/ 	.word	0x0001bac0


	//   ....[76]....
        /*0c80*/ 	.word	0x0001bb70


	//   ....[77]....
        /*0c84*/ 	.word	0x0001e8b0


	//   ....[78]....
        /*0c88*/ 	.word	0x0001e8e0


	//   ....[79]....
        /*0c8c*/ 	.word	0x0001e940


	//   ....[80]....
        /*0c90*/ 	.word	0x0001e970


	//   ....[81]....
        /*0c94*/ 	.word	0x0001e9a0


	//   ....[82]....
        /*0c98*/ 	.word	0x0001e9d0


	//   ....[83]....
        /*0c9c*/ 	.word	0x0001ea00


	//   ....[84]....
        /*0ca0*/ 	.word	0x0001ea30


	//   ....[85]....
        /*0ca4*/ 	.word	0x0001ebd0


	//   ....[86]....
        /*0ca8*/ 	.word	0x0001ec00


	//   ....[87]....
        /*0cac*/ 	.word	0x0001ec30


	//   ....[88]....
        /*0cb0*/ 	.word	0x0001ec60


	//   ....[89]....
        /*0cb4*/ 	.word	0x0001ec90


	//   ....[90]....
        /*0cb8*/ 	.word	0x0001ecc0


	//   ....[91]....
        /*0cbc*/ 	.word	0x0001ed80


	//   ....[92]....
        /*0cc0*/ 	.word	0x0001eda0


	//   ....[93]....
        /*0cc4*/ 	.word	0x0001edb0


	//   ....[94]....
        /*0cc8*/ 	.word	0x0001ee10


	//   ....[95]....
        /*0ccc*/ 	.word	0x0001f430


	//   ....[96]....
        /*0cd0*/ 	.word	0x0001f830


	//   ....[97]....
        /*0cd4*/ 	.word	0x0001f8e0


	//   ....[98]....
        /*0cd8*/ 	.word	0x0001f970


	//   ....[99]....
        /*0cdc*/ 	.word	0x0001f9c0


	//   ....[100]....
        /*0ce0*/ 	.word	0x0001fa10


	//   ....[101]....
        /*0ce4*/ 	.word	0x0001fb00


	//   ....[102]....
        /*0ce8*/ 	.word	0x0001fb90


	//   ....[103]....
        /*0cec*/ 	.word	0x0001fbf0


	//   ....[104]....
        /*0cf0*/ 	.word	0x0001fc50


	//   ....[105]....
        /*0cf4*/ 	.word	0x0001fe60


	//   ....[106]....
        /*0cf8*/ 	.word	0x0001feb0


	//   ....[107]....
        /*0cfc*/ 	.word	0x0001ff40


	//   ....[108]....
        /*0d00*/ 	.word	0x0001ffd0


	//   ....[109]....
        /*0d04*/ 	.word	0x00020050


	//   ....[110]....
        /*0d08*/ 	.word	0x000200a0


	//   ....[111]....
        /*0d0c*/ 	.word	0x00020130


	//   ....[112]....
        /*0d10*/ 	.word	0x000201c0


	//   ....[113]....
        /*0d14*/ 	.word	0x00020240


	//   ....[114]....
        /*0d18*/ 	.word	0x00020290


	//   ....[115]....
        /*0d1c*/ 	.word	0x00020320


	//   ....[116]....
        /*0d20*/ 	.word	0x000203b0


	//   ....[117]....
        /*0d24*/ 	.word	0x00020470


	//   ....[118]....
        /*0d28*/ 	.word	0x00020750


	//   ....[119]....
        /*0d2c*/ 	.word	0x00020900


	//   ....[120]....
        /*0d30*/ 	.word	0x00020950


	//   ....[121]....
        /*0d34*/ 	.word	0x000209b0


	//   ....[122]....
        /*0d38*/ 	.word	0x00020a90


	//   ....[123]....
        /*0d3c*/ 	.word	0x00020af0


	//   ....[124]....
        /*0d40*/ 	.word	0x00020c10


	//   ....[125]....
        /*0d44*/ 	.word	0x00020c70


	//   ....[126]....
        /*0d48*/ 	.word	0x00020d10


	//   ....[127]....
        /*0d4c*/ 	.word	0x00020dd0


	//   ....[128]....
        /*0d50*/ 	.word	0x00020e50


	//   ....[129]....
        /*0d54*/ 	.word	0x00020f20


	//   ....[130]....
        /*0d58*/ 	.word	0x00020fa0


	//   ....[131]....
        /*0d5c*/ 	.word	0x00021350


	//   ....[132]....
        /*0d60*/ 	.word	0x000213f0


	//   ....[133]....
        /*0d64*/ 	.word	0x00021570


	//   ....[134]....
        /*0d68*/ 	.word	0x000215e0


	//   ....[135]....
        /*0d6c*/ 	.word	0x00021650


	//   ....[136]....
        /*0d70*/ 	.word	0x000216c0


	//   ....[137]....
        /*0d74*/ 	.word	0x00021730


	//   ....[138]....
        /*0d78*/ 	.word	0x000217b0


	//   ....[139]....
        /*0d7c*/ 	.word	0x00021830


	//   ....[140]....
        /*0d80*/ 	.word	0x000218c0


	//   ....[141]....
        /*0d84*/ 	.word	0x00021930


	//   ....[142]....
        /*0d88*/ 	.word	0x000219a0


	//   ....[143]....
        /*0d8c*/ 	.word	0x00021a10


	//   ....[144]....
        /*0d90*/ 	.word	0x00021a90


	//   ....[145]....
        /*0d94*/ 	.word	0x00021b00


	//   ....[146]....
        /*0d98*/ 	.word	0x00021ba0


	//   ....[147]....
        /*0d9c*/ 	.word	0x00021bf0


	//   ....[148]....
        /*0da0*/ 	.word	0x00021c80


	//   ....[149]....
        /*0da4*/ 	.word	0x00021db0


	//----- nvinfo : EIATTR_REG_RECONFIG
	.align		4
.L_147:
        /*0da8*/ 	.byte	0x01, 0x54
	.zero		2


	//----- nvinfo : EIATTR_SYSCALL_OFFSETS
	.align		4
        /*0dac*/ 	.byte	0x04, 0x46
        /*0dae*/ 	.short	(.L_149 - .L_148)


	//   ....[0]....
.L_148:
        /*0db0*/ 	.word	0x00001e00


	//   ....[1]....
        /*0db4*/ 	.word	0x00001f50


	//   ....[2]....
        /*0db8*/ 	.word	0x000074c0


	//   ....[3]....
        /*0dbc*/ 	.word	0x00007840


	//   ....[4]....
        /*0dc0*/ 	.word	0x0001a790


	//   ....[5]....
        /*0dc4*/ 	.word	0x0001a8e0


	//   ....[6]....
        /*0dc8*/ 	.word	0x0001a9e0


	//   ....[7]....
        /*0dcc*/ 	.word	0x0001b2c0


	//----- nvinfo : EIATTR_MBARRIER_INSTR_OFFSETS
	.align		4
.L_149:
        /*0dd0*/ 	.byte	0x04, 0x39
        /*0dd2*/ 	.short	(.L_151 - .L_150)


	//   ....[0]....
.L_150:
        /*0dd4*/ 	.word	0x000002b0
        /*0dd8*/ 	.word	0x000000ff
        /*0ddc*/ 	.word	0x00031c00
        /*0de0*/ 	.short	0x0100
        /*0de2*/ 	.byte	0x08
	.zero		1


	//   ....[1]....
        /*0de4*/ 	.word	0x000002c0
        /*0de8*/ 	.word	0x000000ff
        /*0dec*/ 	.word	0x00031c20
        /*0df0*/ 	.short	0x0100
        /*0df2*/ 	.byte	0x08
	.zero		1


	//   ....[2]....
        /*0df4*/ 	.word	0x000003b0
        /*0df8*/ 	.word	0x000000ff
        /*0dfc*/ 	.word	0x00031c30
        /*0e00*/ 	.short	0x0100
        /*0e02*/ 	.byte	0x08
	.zero		1


	//   ....[3]....
        /*0e04*/ 	.word	0x000003c0
        /*0e08*/ 	.word	0x000000ff
        /*0e0c*/ 	.word	0x00031c40
        /*0e10*/ 	.short	0x0100
        /*0e12*/ 	.byte	0x08
	.zero		1


	//   ....[4]....
        /*0e14*/ 	.word	0x000003d0
        /*0e18*/ 	.word	0x000000ff
        /*0e1c*/ 	.word	0x00031c38
        /*0e20*/ 	.short	0x0100
        /*0e22*/ 	.byte	0x08
	.zero		1


	//   ....[5]....
        /*0e24*/ 	.word	0x000003e0
        /*0e28*/ 	.word	0x000000ff
        /*0e2c*/ 	.word	0x00031c48
        /*0e30*/ 	.short	0x0100
        /*0e32*/ 	.byte	0x08
	.zero		1


	//   ....[6]....
        /*0e34*/ 	.word	0x00000510
        /*0e38*/ 	.word	0x000000ff
        /*0e3c*/ 	.word	0x00031c50
        /*0e40*/ 	.short	0x0100
        /*0e42*/ 	.byte	0x08
	.zero		1


	//   ....[7]....
        /*0e44*/ 	.word	0x00000520
        /*0e48*/ 	.word	0x000000ff
        /*0e4c*/ 	.word	0x00031c60
        /*0e50*/ 	.short	0x0100
        /*0e52*/ 	.byte	0x08
	.zero		1


	//   ....[8]....
        /*0e54*/ 	.word	0x00000530
        /*0e58*/ 	.word	0x000000ff
        /*0e5c*/ 	.word	0x00031c58
        /*0e60*/ 	.short	0x0100
        /*0e62*/ 	.byte	0x08
	.zero		1


	//   ....[9]....
        /*0e64*/ 	.word	0x00000540
        /*0e68*/ 	.word	0x000000ff
        /*0e6c*/ 	.word	0x00031c68
        /*0e70*/ 	.short	0x0100
        /*0e72*/ 	.byte	0x08
	.zero		1


	//   ....[10]....
        /*0e74*/ 	.word	0x00000630
        /*0e78*/ 	.word	0x000000ff
        /*0e7c*/ 	.word	0x00031c70
        /*0e80*/ 	.short	0x0100
        /*0e82*/ 	.byte	0x06
	.zero		1


	//   ....[11]....
        /*0e84*/ 	.word	0x00000640
        /*0e88*/ 	.word	0x000000ff
        /*0e8c*/ 	.word	0x00031c80
        /*0e90*/ 	.short	0x0100
        /*0e92*/ 	.byte	0x06
	.zero		1


	//   ....[12]....
        /*0e94*/ 	.word	0x00000650
        /*0e98*/ 	.word	0x000000ff
        /*0e9c*/ 	.word	0x00031c78
        /*0ea0*/ 	.short	0x0100
        /*0ea2*/ 	.byte	0x06
	.zero		1


	//   ....[13]....
        /*0ea4*/ 	.word	0x00000660
        /*0ea8*/ 	.word	0x000000ff
        /*0eac*/ 	.word	0x00031c88
        /*0eb0*/ 	.short	0x0100
        /*0eb2*/ 	.byte	0x06
	.zero		1


	//   ....[14]....
        /*0eb4*/ 	.word	0x00000790
        /*0eb8*/ 	.word	0x000000ff
        /*0ebc*/ 	.word	0x00031c90
        /*0ec0*/ 	.short	0x0100
        /*0ec2*/ 	.byte	0x08
	.zero		1


	//   ....[15]....
        /*0ec4*/ 	.word	0x000007a0
        /*0ec8*/ 	.word	0x000000ff
        /*0ecc*/ 	.word	0x00031ca0
        /*0ed0*/ 	.short	0x0100
        /*0ed2*/ 	.byte	0x08
	.zero		1


	//   ....[16]....
        /*0ed4*/ 	.word	0x000007b0
        /*0ed8*/ 	.word	0x000000ff
        /*0edc*/ 	.word	0x00031c98
        /*0ee0*/ 	.short	0x0100
        /*0ee2*/ 	.byte	0x08
	.zero		1


	//   ....[17]....
        /*0ee4*/ 	.word	0x000007c0
        /*0ee8*/ 	.word	0x000000ff
        /*0eec*/ 	.word	0x00031ca8
        /*0ef0*/ 	.short	0x0100
        /*0ef2*/ 	.byte	0x08
	.zero		1


	//   ....[18]....
        /*0ef4*/ 	.word	0x000008f0
        /*0ef8*/ 	.word	0x000000ff
        /*0efc*/ 	.word	0x00031cb0
        /*0f00*/ 	.short	0x0100
        /*0f02*/ 	.byte	0x08
	.zero		1


	//   ....[19]....
        /*0f04*/ 	.word	0x00000900
        /*0f08*/ 	.word	0x000000ff
        /*0f0c*/ 	.word	0x00031cc0
        /*0f10*/ 	.short	0x0100
        /*0f12*/ 	.byte	0x08
	.zero		1


	//   ....[20]....
        /*0f14*/ 	.word	0x00000910
        /*0f18*/ 	.word	0x000000ff
        /*0f1c*/ 	.word	0x00031cb8
        /*0f20*/ 	.short	0x0100
        /*0f22*/ 	.byte	0x08
	.zero		1


	//   ....[21]....
        /*0f24*/ 	.word	0x00000920
        /*0f28*/ 	.word	0x000000ff
        /*0f2c*/ 	.word	0x00031cc8
        /*0f30*/ 	.short	0x0100
        /*0f32*/ 	.byte	0x08
	.zero		1


	//   ....[22]....
        /*0f34*/ 	.word	0x00003360
        /*0f38*/ 	.word	0x00000014
        /*0f3c*/ 	.word	0x00031c90
        /*0f40*/ 	.short	0x010a
        /*0f42*/ 	.byte	0x3f
	.zero		1


	//   ....[23]....
        /*0f44*/ 	.word	0x00004d70
        /*0f48*/ 	.word	0x00000014
        /*0f4c*/ 	.word	0x00031c90
        /*0f50*/ 	.short	0x010a
        /*0f52*/ 	.byte	0x3f
	.zero		1


	//   ....[24]....
        /*0f54*/ 	.word	0x00006790
        /*0f58*/ 	.word	0x00000014
        /*0f5c*/ 	.word	0x00031c90
        /*0f60*/ 	.short	0x010a
        /*0f62*/ 	.byte	0x3f
	.zero		1


	//   ....[25]....
        /*0f64*/ 	.word	0x00006a00
        /*0f68*/ 	.word	0x00000020
        /*0f6c*/ 	.word	0x00000000
        /*0f70*/ 	.short	0x0101
        /*0f72*/ 	.byte	0x3f
	.zero		1


	//   ....[26]....
        /*0f74*/ 	.word	0x00006a40
        /*0f78*/ 	.word	0x00000014
        /*0f7c*/ 	.word	0x00031cb0
        /*0f80*/ 	.short	0x010a
        /*0f82*/ 	.byte	0x3f
	.zero		1


	//   ....[27]....
        /*0f84*/ 	.word	0x00006d60
        /*0f88*/ 	.word	0x00000014
        /*0f8c*/ 	.word	0x00000000
        /*0f90*/ 	.short	0x0101
        /*0f92*/ 	.byte	0x3f
	.zero		1


	//   ....[28]....
        /*0f94*/ 	.word	0x00007560
        /*0f98*/ 	.word	0x00000010
        /*0f9c*/ 	.word	0x00031c00
        /*0fa0*/ 	.short	0x010a
        /*0fa2*/ 	.byte	0x3f
	.zero		1


	//   ....[29]....
        /*0fa4*/ 	.word	0x000075b0
        /*0fa8*/ 	.word	0x00000010
        /*0fac*/ 	.word	0x00031c00
        /*0fb0*/ 	.short	0x010a
        /*0fb2*/ 	.byte	0x3f
	.zero		1


	//   ....[30]....
        /*0fb4*/ 	.word	0x00008010
        /*0fb8*/ 	.word	0x00000010
        /*0fbc*/ 	.word	0x00031c00
        /*0fc0*/ 	.short	0x010a
        /*0fc2*/ 	.byte	0x3f
	.zero		1


	//   ....[31]....
        /*0fc4*/ 	.word	0x000099f0
        /*0fc8*/ 	.word	0x00000010
        /*0fcc*/ 	.word	0x00031c00
        /*0fd0*/ 	.short	0x010a
        /*0fd2*/ 	.byte	0x3f
	.zero		1


	//   ....[32]....
        /*0fd4*/ 	.word	0x0000b1f0
        /*0fd8*/ 	.word	0x00000000
        /*0fdc*/ 	.word	0x00031c30
        /*0fe0*/ 	.short	0x010a
        /*0fe2*/ 	.byte	0x3f
	.zero		1


	//   ....[33]....
        /*0fe4*/ 	.word	0x0000b2c0
        /*0fe8*/ 	.word	0x00000000
        /*0fec*/ 	.word	0x00031c30
        /*0ff0*/ 	.short	0x010a
        /*0ff2*/ 	.byte	0x3f
	.zero		1


	//   ....[34]....
        /*0ff4*/ 	.word	0x0000e410
        /*0ff8*/ 	.word	0x00000014
        /*0ffc*/ 	.word	0x00000000
        /*1000*/ 	.short	0x0101
        /*1002*/ 	.byte	0x3f
	.zero		1


	//   ....[35]....
        /*1004*/ 	.word	0x0000f600
        /*1008*/ 	.word	0x0000000e
        /*100c*/ 	.word	0x00031c30
        /*1010*/ 	.short	0x010a
        /*1012*/ 	.byte	0x3f
	.zero		1


	//   ....[36]....
        /*1014*/ 	.word	0x0000f650
        /*1018*/ 	.word	0x0000000e
        /*101c*/ 	.word	0x00031c30
        /*1020*/ 	.short	0x010a
        /*1022*/ 	.byte	0x3f
	.zero		1


	//   ....[37]....
        /*1024*/ 	.word	0x00011c60
        /*1028*/ 	.word	0x0000000f
        /*102c*/ 	.word	0x00031c50
        /*1030*/ 	.short	0x010a
        /*1032*/ 	.byte	0x3f
	.zero		1


	//   ....[38]....
        /*1034*/ 	.word	0x00011cb0
        /*1038*/ 	.word	0x0000000f
        /*103c*/ 	.word	0x00031c50
        /*1040*/ 	.short	0x010a
        /*1042*/ 	.byte	0x3f
	.zero		1


	//   ....[39]....
        /*1044*/ 	.word	0x00012f50
        /*1048*/ 	.word	0x0000004e
        /*104c*/ 	.word	0x00000000
        /*1050*/ 	.short	0x0101
        /*1052*/ 	.byte	0x3f
	.zero		1


	//   ....[40]....
        /*1054*/ 	.word	0x00012fc0
        /*1058*/ 	.word	0x0000004d
        /*105c*/ 	.word	0x00000000
        /*1060*/ 	.short	0x0101
        /*1062*/ 	.byte	0x3f
	.zero		1


	//   ....[41]....
        /*1064*/ 	.word	0x00013ec0
        /*1068*/ 	.word	0x00000000
        /*106c*/ 	.word	0x00031c50
        /*1070*/ 	.short	0x010a
        /*1072*/ 	.byte	0x3f
	.zero		1


	//   ....[42]....
        /*1074*/ 	.word	0x00013f70
        /*1078*/ 	.word	0x00000000
        /*107c*/ 	.word	0x00031c50
        /*1080*/ 	.short	0x010a
        /*1082*/ 	.byte	0x3f
	.zero		1


	//   ....[43]....
        /*1084*/ 	.word	0x00014940
        /*1088*/ 	.word	0x00000004
        /*108c*/ 	.word	0x00000000
        /*1090*/ 	.short	0x0101
        /*1092*/ 	.byte	0x3f
	.zero		1


	//   ....[44]....
        /*1094*/ 	.word	0x00015bb0
        /*1098*/ 	.word	0x00000000
        /*109c*/ 	.word	0x00000000
        /*10a0*/ 	.short	0x0101
        /*10a2*/ 	.byte	0x3f
	.zero		1


	//   ....[45]....
        /*10a4*/ 	.word	0x000160b0
        /*10a8*/ 	.word	0x0000000a
        /*10ac*/ 	.word	0x00000000
        /*10b0*/ 	.short	0x0101
        /*10b2*/ 	.byte	0x3f
	.zero		1


	//   ....[46]....
        /*10b4*/ 	.word	0x00018f60
        /*10b8*/ 	.word	0x00000010
        /*10bc*/ 	.word	0x00031c20
        /*10c0*/ 	.short	0x010a
        /*10c2*/ 	.byte	0x3f
	.zero		1


	//   ....[47]....
        /*10c4*/ 	.word	0x00019020
        /*10c8*/ 	.word	0x00000009
        /*10cc*/ 	.word	0x00031ca0
        /*10d0*/ 	.short	0x010a
        /*10d2*/ 	.byte	0x3f
	.zero		1


	//   ....[48]....
        /*10d4*/ 	.word	0x00019450
        /*10d8*/ 	.word	0x00000009
        /*10dc*/ 	.word	0x00031cc0
        /*10e0*/ 	.short	0x010a
        /*10e2*/ 	.byte	0x3f
	.zero		1


	//   ....[49]....
        /*10e4*/ 	.word	0x000199b0
        /*10e8*/ 	.word	0x00000009
        /*10ec*/ 	.word	0x00031ca0
        /*10f0*/ 	.short	0x010a
        /*10f2*/ 	.byte	0x3f
	.zero		1


	//   ....[50]....
        /*10f4*/ 	.word	0x00019dd0
        /*10f8*/ 	.word	0x00000009
        /*10fc*/ 	.word	0x00031cc0
        /*1100*/ 	.short	0x010a
        /*1102*/ 	.byte	0x3f
	.zero		1


	//   ....[51]....
        /*1104*/ 	.word	0x0001ad70
        /*1108*/ 	.word	0x00000000
        /*110c*/ 	.word	0x00031c40
        /*1110*/ 	.short	0x010a
        /*1112*/ 	.byte	0x3f
	.zero		1


	//   ....[52]....
        /*1114*/ 	.word	0x0001bc40
        /*1118*/ 	.word	0x00000010
        /*111c*/ 	.word	0x00031c00
        /*1120*/ 	.short	0x0107
        /*1122*/ 	.byte	0x3f
	.zero		1


	//   ....[53]....
        /*1124*/ 	.word	0x0001bd30
        /*1128*/ 	.word	0x00000010
        /*112c*/ 	.word	0x00031c00
        /*1130*/ 	.short	0x0101
        /*1132*/ 	.byte	0x3f
	.zero		1


	//   ....[54]....
        /*1134*/ 	.word	0x0001bd50
        /*1138*/ 	.word	0x00000010
        /*113c*/ 	.word	0x00031c20
        /*1140*/ 	.short	0x010a
        /*1142*/ 	.byte	0x3f
	.zero		1


	//   ....[55]....
        /*1144*/ 	.word	0x0001c0f0
        /*1148*/ 	.word	0x00000003
        /*114c*/ 	.word	0x00031c40
        /*1150*/ 	.short	0x010a
        /*1152*/ 	.byte	0x3f
	.zero		1


	//   ....[56]....
        /*1154*/ 	.word	0x0001c570
        /*1158*/ 	.word	0x00000003
        /*115c*/ 	.word	0x00000060
        /*1160*/ 	.short	0x010a
        /*1162*/ 	.byte	0x3f
	.zero		1


	//   ....[57]....
        /*1164*/ 	.word	0x0001ccb0
        /*1168*/ 	.word	0x00000003
        /*116c*/ 	.word	0x00031c40
        /*1170*/ 	.short	0x010a
        /*1172*/ 	.byte	0x3f
	.zero		1


	//   ....[58]....
        /*1174*/ 	.word	0x0001d130
        /*1178*/ 	.word	0x0000000b
        /*117c*/ 	.word	0x00000060
        /*1180*/ 	.short	0x010a
        /*1182*/ 	.byte	0x3f
	.zero		1


	//   ....[59]....
        /*1184*/ 	.word	0x0001d7b0
        /*1188*/ 	.word	0x00000002
        /*118c*/ 	.word	0x00031c40
        /*1190*/ 	.short	0x010a
        /*1192*/ 	.byte	0x3f
	.zero		1


	//   ....[60]....
        /*1194*/ 	.word	0x0001dc40
        /*1198*/ 	.word	0x00000007
        /*119c*/ 	.word	0x00000060
        /*11a0*/ 	.short	0x010a
        /*11a2*/ 	.byte	0x3f
	.zero		1


	//   ....[61]....
        /*11a4*/ 	.word	0x0001e270
        /*11a8*/ 	.word	0x00000003
        /*11ac*/ 	.word	0x00031c60
        /*11b0*/ 	.short	0x010a
        /*11b2*/ 	.byte	0x3f
	.zero		1


	//   ....[62]....
        /*11b4*/ 	.word	0x0001f3b0
        /*11b8*/ 	.word	0x00000009
        /*11bc*/ 	.word	0x00031c20
        /*11c0*/ 	.short	0x010a
        /*11c2*/ 	.byte	0x3f
	.zero		1


	//   ....[63]....
        /*11c4*/ 	.word	0x0001f540
        /*11c8*/ 	.word	0x00000007
        /*11cc*/ 	.word	0x00000000
        /*11d0*/ 	.short	0x010a
        /*11d2*/ 	.byte	0x3f
	.zero		1


	//   ....[64]....
        /*11d4*/ 	.word	0x0001f5b0
        /*11d8*/ 	.word	0x00000003
        /*11dc*/ 	.word	0x00000000
        /*11e0*/ 	.short	0x010a
        /*11e2*/ 	.byte	0x3f
	.zero		1


	//   ....[65]....
        /*11e4*/ 	.word	0x0001f610
        /*11e8*/ 	.word	0x00000005
        /*11ec*/ 	.word	0x00000000
        /*11f0*/ 	.short	0x010a
        /*11f2*/ 	.byte	0x3f
	.zero		1


	//   ....[66]....
        /*11f4*/ 	.word	0x0001f640
        /*11f8*/ 	.word	0x00000003
        /*11fc*/ 	.word	0x00000000
        /*1200*/ 	.short	0x010a
        /*1202*/ 	.byte	0x3f
	.zero		1


	//   ....[67]....
        /*1204*/ 	.word	0x0001f6a0
        /*1208*/ 	.word	0x00000014
        /*120c*/ 	.word	0x00031c90
        /*1210*/ 	.short	0x010a
        /*1212*/ 	.byte	0x3f
	.zero		1


	//   ....[68]....
        /*1214*/ 	.word	0x0001f6f0
        /*1218*/ 	.word	0x00000014
        /*121c*/ 	.word	0x00031c90
        /*1220*/ 	.short	0x010a
        /*1222*/ 	.byte	0x3f
	.zero		1


	//   ....[69]....
        /*1224*/ 	.word	0x0001f740
        /*1228*/ 	.word	0x00000014
        /*122c*/ 	.word	0x00031c90
        /*1230*/ 	.short	0x010a
        /*1232*/ 	.byte	0x3f
	.zero		1


	//   ....[70]....
        /*1234*/ 	.word	0x0001f790
        /*1238*/ 	.word	0x00000014
        /*123c*/ 	.word	0x00031cb0
        /*1240*/ 	.short	0x010a
        /*1242*/ 	.byte	0x3f
	.zero		1


	//   ....[71]....
        /*1244*/ 	.word	0x0001fa50
        /*1248*/ 	.word	0x00000010
        /*124c*/ 	.word	0x00031c00
        /*1250*/ 	.short	0x010a
        /*1252*/ 	.byte	0x3f
	.zero		1


	//   ....[72]....
        /*1254*/ 	.word	0x0001fc80
        /*1258*/ 	.word	0x00000010
        /*125c*/ 	.word	0x00031c00
        /*1260*/ 	.short	0x010a
        /*1262*/ 	.byte	0x3f
	.zero		1


	//   ....[73]....
        /*1264*/ 	.word	0x0001fcd0
        /*1268*/ 	.word	0x00000000
        /*126c*/ 	.word	0x00031c30
        /*1270*/ 	.short	0x010a
        /*1272*/ 	.byte	0x3f
	.zero		1


	//   ....[74]....
        /*1274*/ 	.word	0x0001fd20
        /*1278*/ 	.word	0x0000000e
        /*127c*/ 	.word	0x00031c30
        /*1280*/ 	.short	0x010a
        /*1282*/ 	.byte	0x3f
	.zero		1


	//   ....[75]....
        /*1284*/ 	.word	0x0001fd70
        /*1288*/ 	.word	0x0000000f
        /*128c*/ 	.word	0x00031c50
        /*1290*/ 	.short	0x010a
        /*1292*/ 	.byte	0x3f
	.zero		1


	//   ....[76]....
        /*1294*/ 	.word	0x0001fdc0
        /*1298*/ 	.word	0x00000000
        /*129c*/ 	.word	0x00031c50
        /*12a0*/ 	.short	0x010a
        /*12a2*/ 	.byte	0x3f
	.zero		1


	//   ....[77]....
        /*12a4*/ 	.word	0x00020530
        /*12a8*/ 	.word	0x00000010
        /*12ac*/ 	.word	0x00031c20
        /*12b0*/ 	.short	0x010a
        /*12b2*/ 	.byte	0x3f
	.zero		1


	//   ....[78]....
        /*12b4*/ 	.word	0x00020580
        /*12b8*/ 	.word	0x00000009
        /*12bc*/ 	.word	0x00031ca0
        /*12c0*/ 	.short	0x010a
        /*12c2*/ 	.byte	0x3f
	.zero		1


	//   ....[79]....
        /*12c4*/ 	.word	0x000205d0
        /*12c8*/ 	.word	0x00000009
        /*12cc*/ 	.word	0x00031cc0
        /*12d0*/ 	.short	0x010a
        /*12d2*/ 	.byte	0x3f
	.zero		1


	//   ....[80]....
        /*12d4*/ 	.word	0x00020620
        /*12d8*/ 	.word	0x00000009
        /*12dc*/ 	.word	0x00031ca0
        /*12e0*/ 	.short	0x010a
        /*12e2*/ 	.byte	0x3f
	.zero		1


	//   ....[81]....
        /*12e4*/ 	.word	0x00020670
        /*12e8*/ 	.word	0x00000009
        /*12ec*/ 	.word	0x00031cc0
        /*12f0*/ 	.short	0x010a
        /*12f2*/ 	.byte	0x3f
	.zero		1


	//   ....[82]....
        /*12f4*/ 	.word	0x00020810
        /*12f8*/ 	.word	0x00000000
        /*12fc*/ 	.word	0x00031c40
        /*1300*/ 	.short	0x010a
        /*1302*/ 	.byte	0x3f
	.zero		1


	//   ....[83]....
        /*1304*/ 	.word	0x00021070
        /*1308*/ 	.word	0x00000010
        /*130c*/ 	.word	0x00031c20
        /*1310*/ 	.short	0x010a
        /*1312*/ 	.byte	0x3f
	.zero		1


	//   ....[84]....
        /*1314*/ 	.word	0x000210c0
        /*1318*/ 	.word	0x00000003
        /*131c*/ 	.word	0x00031c40
        /*1320*/ 	.short	0x010a
        /*1322*/ 	.byte	0x3f
	.zero		1


	//   ....[85]....
        /*1324*/ 	.word	0x00021110
        /*1328*/ 	.word	0x00000003
        /*132c*/ 	.word	0x00000060
        /*1330*/ 	.short	0x010a
        /*1332*/ 	.byte	0x3f
	.zero		1


	//   ....[86]....
        /*1334*/ 	.word	0x00021160
        /*1338*/ 	.word	0x00000003
        /*133c*/ 	.word	0x00031c40
        /*1340*/ 	.short	0x010a
        /*1342*/ 	.byte	0x3f
	.zero		1


	//   ....[87]....
        /*1344*/ 	.word	0x000211b0
        /*1348*/ 	.word	0x0000000b
        /*134c*/ 	.word	0x00000060
        /*1350*/ 	.short	0x010a
        /*1352*/ 	.byte	0x3f
	.zero		1


	//   ....[88]....
        /*1354*/ 	.word	0x00021200
        /*1358*/ 	.word	0x00000002
        /*135c*/ 	.word	0x00031c40
        /*1360*/ 	.short	0x010a
        /*1362*/ 	.byte	0x3f
	.zero		1


	//   ....[89]....
        /*1364*/ 	.word	0x00021250
        /*1368*/ 	.word	0x00000007
        /*136c*/ 	.word	0x00000060
        /*1370*/ 	.short	0x010a
        /*1372*/ 	.byte	0x3f
	.zero		1


	//   ....[90]....
        /*1374*/ 	.word	0x000212a0
        /*1378*/ 	.word	0x00000003
        /*137c*/ 	.word	0x00031c60
        /*1380*/ 	.short	0x010a
        /*1382*/ 	.byte	0x3f
	.zero		1


	//   ....[91]....
        /*1384*/ 	.word	0x00021cd0
        /*1388*/ 	.word	0x00000009
        /*138c*/ 	.word	0x00031c20
        /*1390*/ 	.short	0x010a
        /*1392*/ 	.byte	0x3f
	.zero		1


	//   ....[92]....
        /*1394*/ 	.word	0x00021e70
        /*1398*/ 	.word	0x00000007
        /*139c*/ 	.word	0x00000000
        /*13a0*/ 	.short	0x010a
        /*13a2*/ 	.byte	0x3f
	.zero		1


	//   ....[93]....
        /*13a4*/ 	.word	0x00021ec0
        /*13a8*/ 	.word	0x00000003
        /*13ac*/ 	.word	0x00000000
        /*13b0*/ 	.short	0x010a
        /*13b2*/ 	.byte	0x3f
	.zero		1


	//   ....[94]....
        /*13b4*/ 	.word	0x00021f10
        /*13b8*/ 	.word	0x00000005
        /*13bc*/ 	.word	0x00000000
        /*13c0*/ 	.short	0x010a
        /*13c2*/ 	.byte	0x3f
	.zero		1


	//----- nvinfo : EIATTR_NUM_MBARRIERS
	.align		4
.L_151:
        /*13c4*/ 	.byte	0x03, 0x38
        /*13c6*/ 	.short	0x0016


	//----- nvinfo : EIATTR_EXIT_INSTR_OFFSETS
	.align		4
        /*13c8*/ 	.byte	0x04, 0x1c
        /*13ca*/ 	.short	(.L_153 - .L_152)


	//   ....[0]....
.L_152:
        /*13cc*/ 	.word	0x0001f690


	//----- nvinfo : EIATTR_MAX_THREADS
	.align		4
.L_153:
        /*13d0*/ 	.byte	0x04, 0x05
        /*13d2*/ 	.short	(.L_155 - .L_154)
.L_154:
        /*13d4*/ 	.word	0x00000200
        /*13d8*/ 	.word	0x00000001
        /*13dc*/ 	.word	0x00000001


	//----- nvinfo : EIATTR_CRS_STACK_SIZE
	.align		4
.L_155:
        /*13e0*/ 	.byte	0x04, 0x1e
        /*13e2*/ 	.short	(.L_157 - .L_156)
.L_156:
        /*13e4*/ 	.word	0x00000000


	//----- nvinfo : EIATTR_CBANK_PARAM_SIZE
	.align		4
.L_157:
        /*13e8*/ 	.byte	0x03, 0x19
        /*13ea*/ 	.short	0x0af0


	//----- nvinfo : EIATTR_PARAM_CBANK
	.align		4
        /*13ec*/ 	.byte	0x04, 0x0a
        /*13ee*/ 	.short	(.L_159 - .L_158)
	.align		4
.L_158:
        /*13f0*/ 	.word	index@(.nv.constant0._ZN7cutlass13device_kernelIN5flash11enable_sm90INS1_16FlashAttnFwdSm90INS1_25CollectiveMainloopFwdSm90ILi2EN4cute5tupleIJNS5_1CILi1EEES8_S8_EEENS6_IJNS7_ILi192EEENS7_ILi144EEENS7_ILi96EEEEEELi96ENS_6half_tEfNS_4arch4Sm90ELb0ELb0ELb0ELb1ELb0ELb1ELb0ELb0ELb1ELb1ELb1ELb0EEENS1_21CollectiveEpilogueFwdINS6_IJSA_SC_SB_EEES9_SE_SG_Li384ELb1ELb1ELb1ELb0EEENS1_36VarlenDynamicPersistentTileSchedulerILi192ELi144ELi384ELi128ELb1ELb1ELb1ELb0ELb1ELb1EEEEEEEEEvNT_6ParamsE)
        /*13f4*/ 	.short	0x0210
        /*13f6*/ 	.short	0x0af0


	//----- nvinfo : EIATTR_SW_WAR
	.align		4
.L_159:
        /*13f8*/ 	.byte	0x04, 0x36
        /*13fa*/ 	.short	(.L_161 - .L_160)
.L_160:
        /*13fc*/ 	.word	0x00000008
.L_161:


//--------------------- .nv.info._ZN7cutlass13device_kernelIN5flash11enable_sm90INS1_16FlashAttnFwdSm90INS1_25CollectiveMainloopFwdSm90ILi2EN4cute5tupleIJNS5_1CILi1EEES8_S8_EEENS6_IJNS7_ILi192EEENS7_ILi128EEENS7_ILi96EEEEEELi96ENS_6half_tEfNS_4arch4Sm90ELb0ELb1ELb0ELb0ELb0ELb0ELb0ELb0ELb1ELb1ELb1ELb0EEENS1_21CollectiveEpilogueFwdINS6_IJSA_SC_SB_EEES9_SE_SG_Li384ELb0ELb1ELb1ELb0EEENS1_19SingleTileSchedulerILb0ELb1ELb1ELi192EEEEEEEEEvNT_6ParamsE --------------------------
	.section	.nv.info._ZN7cutlass13device_kernelIN5flash11enable_sm90INS1_16FlashAttnFwdSm90INS1_25CollectiveMainloopFwdSm90ILi2EN4cute5tupleIJNS5_1CILi1EEES8_S8_EEENS6_IJNS7_ILi192EEENS7_ILi128EEENS7_ILi96EEEEEELi96ENS_6half_tEfNS_4arch4Sm90ELb0ELb1ELb0ELb0ELb0ELb0ELb0ELb0ELb1ELb1ELb1ELb0EEENS1_21CollectiveEpilogueFwdINS6_IJSA_SC_SB_EEES9_SE_SG_Li384ELb0ELb1ELb1ELb0EEENS1_19SingleTileSchedulerILb0ELb1ELb1ELi192EEEEEEEEEvNT_6ParamsE,"",@"SHT_CUDA_INFO"
	.sectionflags	@""
	.align	4


	//----- nvinfo : EIATTR_CUDA_API_VERSION
	.align		4
        /*0000*/ 	.byte	0x04, 0x37
        /*0002*/ 	.short	(.L_163 - .L_162)
.L_162:
        /*0004*/ 	.word	0x00000082


	//----- nvinfo : EIATTR_KPARAM_INFO
	.align		4
.L_163:
        /*0008*/ 	.byte	0x04, 0x17
        /*000a*/ 	.short	(.L_165 - .L_164)
.L_164:
        /*000c*/ 	.word	0x00000000
        /*0010*/ 	.short	0x0000
        /*0012*/ 	.short	0x0070
        /*0014*/ 	.byte	0x00, 0xf0, 0x01, 0x28


	//----- nvinfo : EIATTR_SPARSE_MMA_MASK
	.align		4
.L_165:
        /*0018*/ 	.byte	0x03, 0x50
        /*001a*/ 	.short	0x0000


	//----- nvinfo : EIATTR_MAXREG_COUNT
	.align		4
        /*001c*/ 	.byte	0x03, 0x1b
        /*001e*/ 	.short	0x0080


	//----- nvinfo : EIATTR_NUM_BARRIERS
	.align		4
        /*0020*/ 	.byte	0x02, 0x4c
        /*0022*/ 	.byte	0x10
	.zero		1


	//----- nvinfo : EIATTR_EXTERNS
	.align		4
        /*0024*/ 	.byte	0x04, 0x0f
        /*0026*/ 	.short	(.L_167 - .L_166)


	//   ....[0]....
	.align		4
.L_166:
        /*0028*/ 	.word	index@(__assertfail)


	//----- nvinfo : EIATTR_MERCURY_ISA_VERSION
	.align		4
.L_167:
        /*002c*/ 	.byte	0x03, 0x5f
        /*002e*/ 	.short	0x0101


	//----- nvinfo : EIATTR_INT_WARP_WIDE_INSTR_OFFSETS
	.align		4
        /*0030*/ 	.byte	0x04, 0x31
        /*0032*/ 	.short	(.L_169 - .L_168)


	//   ....[0]....
.L_168:
        /*0034*/ 	.word	0x00000120


	//   ....[1]....
        /*0038*/ 	.word	0x00000160


	//   ....[2]....
        /*003c*/ 	.word	0x000001d0


	//----- nvinfo : EIATTR_COOP_GROUP_MASK_REGIDS
	.align		4
.L_169:
        /*0040*/ 	.byte	0x04, 0x29
        /*0042*/ 	.short	(.L_171 - .L_170)


	//   ....[0]....
.L_170:
        /*0044*/ 	.word	0xffffffff


	//   ....[1]....
        /*0048*/ 	.word	0xffffffff


	//   ....[2]....
        /*004c*/ 	.word	0xffffffff


	//   ....[3]....
        /*0050*/ 	.word	0xffffffff


	//   ....[4]....
        /*0054*/ 	.word	0xffffffff


	//   ....[5]....
        /*0058*/ 	.word	0xffffffff


	//   ....[6]....
        /*005c*/ 	.word	0xffffffff


	//   ....[7]....
        /*0060*/ 	.word	0xffffffff


	//   ....[8]....
        /*0064*/ 	.word	0xffffffff


	//   ....[9]....
        /*0068*/ 	.word	0xffffffff


	//   ....[10]....
        /*006c*/ 	.word	0xffffffff


	//   ....[11]....
        /*0070*/ 	.word	0xffffffff


	//   ....[12]....
        /*0074*/ 	.word	0xffffffff


	//   ....[13]....
        /*0078*/ 	.word	0xffffffff


	//   ....[14]....
        /*007c*/ 	.word	0xffffffff


	//   ....[15]....
        /*0080*/ 	.word	0xffffffff


	//   ....[16]....
        /*0084*/ 	.word	0xffffffff


	//   ....[17]....
        /*0088*/ 	.word	0xffffffff


	//   ....[18]....
        /*008c*/ 	.word	0xffffffff


	//   ....[19]....
        /*0090*/ 	.word	0xffffffff


	//   ....[20]....
        /*0094*/ 	.word	0xffffffff


	//   ....[21]....
        /*0098*/ 	.word	0xffffffff


	//   ....[22]....
        /*009c*/ 	.word	0xffffffff


	//   ....[23]....
        /*00a0*/ 	.word	0xffffffff


	//   ....[24]....
        /*00a4*/ 	.word	0xffffffff


	//   ....[25]....
        /*00a8*/ 	.word	0xffffffff


	//   ....[26]....
        /*00ac*/ 	.word	0xffffffff


	//   ....[27]....
        /*00b0*/ 	.word	0xffffffff


	//   ....[28]....
        /*00b4*/ 	.word	0xffffffff


	//   ....[29]....
        /*00b8*/ 	.word	0xffffffff


	//   ....[30]....
        /*00bc*/ 	.word	0xffffffff


	//   ....[31]....
        /*00c0*/ 	.word	0xffffffff


	//   ....[32]....
        /*00c4*/ 	.word	0xffffffff


	//   ....[33]....
        /*00c8*/ 	.word	0xffffffff


	//   ....[34]....
        /*00cc*/ 	.word	0xffffffff


	//   ....[35]....
        /*00d0*/ 	.word	0xffffffff


	//   ....[36]....
        /*00d4*/ 	.word	0xffffffff


	//   ....[37]....
        /*00d8*/ 	.word	0xffffffff


	//   ....[38]....
        /*00dc*/ 	.word	0xffffffff


	//   ....[39]....
        /*00e0*/ 	.word	0xffffffff


	//   ....[40]....
        /*00e4*/ 	.word	0xffffffff


	//   ....[41]....
        /*00e8*/ 	.word	0xffffffff


	//   ....[42]....
        /*00ec*/ 	.word	0xffffffff


	//   ....[43]....
        /*00f0*/ 	.word	0xffffffff


	//   ....[44]....
        /*00f4*/ 	.word	0xffffffff


	//   ....[45]....
        /*00f8*/ 	.word	0xffffffff


	//   ....[46]....
        /*00fc*/ 	.word	0xffffffff


	//   ....[47]....
        /*0100*/ 	.word	0xffffffff


	//   ....[48]....
        /*0104*/ 	.word	0xffffffff


	//   ....[49]....
        /*0108*/ 	.word	0xffffffff


	//   ....[50]....
        /*010c*/ 	.word	0xffffffff


	//   ....[51]....
        /*0110*/ 	.word	0xffffffff


	//   ....[52]....
        /*0114*/ 	.word	0xffffffff


	//   ....[53]....
        /*0118*/ 	.word	0xffffffff


	//   ....[54]....
        /*011c*/ 	.word	0xffffffff


	//   ....[55]....
        /*0120*/ 	.word	0xffffffff


	//   ....[56]....
        /*0124*/ 	.word	0xffffffff


	//   ....[57]....
        /*0128*/ 	.word	0xffffffff


	//   ....[58]....
        /*012c*/ 	.word	0xffffffff


	//   ....[59]....
        /*0130*/ 	.word	0xffffffff


	//   ....[60]....
        /*0134*/ 	.word	0xffffffff


	//   ....[61]....
        /*0138*/ 	.word	0x0500000f


	//   ....[62]....
        /*013c*/ 	.word	0x0500000f


	//   ....[63]....
        /*0140*/ 	.word	0x0500000f


	//   ....[64]....
        /*0144*/ 	.word	0x0500000f


	//   ....[65]....
        /*0148*/ 	.word	0x0500000f


	//   ....[66]....
        /*014c*/ 	.word	0x0500000f


	//   ....[67]....
        /*0150*/ 	.word	0x0500000f


	//   ....[68]....
        /*0154*/ 	.word	0x0500000f


	//   ....[69]....
        /*0158*/ 	.word	0x0500000f


	//   ....[70]....
        /*015c*/ 	.word	0x0500000f


	//   ....[71]....
        /*0160*/ 	.word	0x0500000f


	//   ....[72]....
        /*0164*/ 	.word	0x0500000f


	//   ....[73]....
        /*0168*/ 	.word	0x0500000f


	//   ....[74]....
        /*016c*/ 	.word	0x0500000f


	//----- nvinfo : EIATTR_COOP_GROUP_INSTR_OFFSETS
	.align		4
.L_171:
        /*0170*/ 	.byte	0x04, 0x28
        /*0172*/ 	.short	(.L_173 - .L_172)


	//   ....[0]....
.L_172:
        /*0174*/ 	.word	0x00000060


	//   ....[1]....
        /*0178*/ 	.word	0x00000130


	//   ....[2]....
        /*017c*/ 	.word	0x00000180


	//   ....[3]....
        /*0180*/ 	.word	0x000003b0


	//   ....[4]....
        /*0184*/ 	.word	0x00000510


	//   ....[5]....
        /*0188*/ 	.word	0x00000630


	//   ....[6]....
        /*018c*/ 	.word	0x00000790


	//   ....[7]....
        /*0190*/ 	.word	0x00001530


	//   ....[8]....
        /*0194*/ 	.word	0x00001e50


	//   ....[9]....
        /*0198*/ 	.word	0x00002270


	//   ....[10]....
        /*019c*/ 	.word	0x00003500


	//   ....[11]....
        /*01a0*/ 	.word	0x00003610


	//   ....[12]....
        /*01a4*/ 	.word	0x00003f50


	//   ....[13]....
        /*01a8*/ 	.word	0x00003fb0


	//   ....[14]....
        /*01ac*/ 	.word	0x00004bd0


	//   ....[15]....
        /*01b0*/ 	.word	0x00005860


	//   ....[16]....
        /*01b4*/ 	.word	0x00005ac0


	//   ....[17]....
        /*01b8*/ 	.word	0x000066b0


	//   ....[18]....
        /*01bc*/ 	.word	0x000067b0


	//   ....[19]....
        /*01c0*/ 	.word	0x00006fd0


	//   ....[20]....
        /*01c4*/ 	.word	0x00007050


	//   ....[21]....
        /*01c8*/ 	.word	0x00008040


	//   ....[22]....
        /*01cc*/ 	.word	0x00008b30


	//   ....[23]....
        /*01d0*/ 	.word	0x00008b80


	//   ....[24]....
        /*01d4*/ 	.word	0x00009090


	//   ....[25]....
        /*01d8*/ 	.word	0x000090f0


	//   ....[26]....
        /*01dc*/ 	.word	0x0000a3c0


	//   ....[27]....
        /*01e0*/ 	.word	0x0000ac60


	//   ....[28]....
        /*01e4*/ 	.word	0x0000b3c0


	//   ....[29]....
        /*01e8*/ 	.word	0x0000bc10


	//   ....[30]....
        /*01ec*/ 	.word	0x0000bcc0


	//   ....[31]....
        /*01f0*/ 	.word	0x0000c5a0


	//   ....[32]....
        /*01f4*/ 	.word	0x0000c620


	//   ....[33]....
        /*01f8*/ 	.word	0x0000d5a0


	//   ....[34]....
        /*01fc*/ 	.word	0x0000d6b0


	//   ....[35]....
        /*0200*/ 	.word	0x0000d710


	//   ....[36]....
        /*0204*/ 	.word	0x0000d810


	//   ....[37]....
        /*0208*/ 	.word	0x0000d820


	//   ....[38]....
        /*020c*/ 	.word	0x0000e700


	//   ....[39]....
        /*0210*/ 	.word	0x0000e740


	//   ....[40]....
        /*0214*/ 	.word	0x0000e780


	//   ....[41]....
        /*0218*/ 	.word	0x0000e7c0


	//   ....[42]....
        /*021c*/ 	.word	0x0000e7e0


	//   ....[43]....
        /*0220*/ 	.word	0x0000e810


	//   ....[44]....
        /*0224*/ 	.word	0x0000ecf0


	//   ....[45]....
        /*0228*/ 	.word	0x0000ed00


	//   ....[46]....
        /*022c*/ 	.word	0x0000f5e0


	//   ....[47]....
        /*0230*/ 	.word	0x000104a0


	//   ....[48]....
        /*0234*/ 	.word	0x00010f90


	//   ....[49]....
        /*0238*/ 	.word	0x00010fd0


	//   ....[50]....
        /*023c*/ 	.word	0x00011000


	//   ....[51]....
        /*0240*/ 	.word	0x00011030


	//   ....[52]....
        /*0244*/ 	.word	0x00011050


	//   ....[53]....
        /*0248*/ 	.word	0x00011060


	//   ....[54]....
        /*024c*/ 	.word	0x000110d0


	//   ....[55]....
        /*0250*/ 	.word	0x00011110


	//   ....[56]....
        /*0254*/ 	.word	0x000111a0


	//   ....[57]....
        /*0258*/ 	.word	0x000111d0


	//   ....[58]....
        /*025c*/ 	.word	0x000111e0


	//   ....[59]....
        /*0260*/ 	.word	0x00011270


	//   ....[60]....
        /*0264*/ 	.word	0x00013800


	//   ....[61]....
        /*0268*/ 	.word	0x00013e30


	//   ....[62]....
        /*026c*/ 	.word	0x00013fa0


	//   ....[63]....
        /*0270*/ 	.word	0x00013ff0


	//   ....[64]....
        /*0274*/ 	.word	0x00014140


	//   ....[65]....
        /*0278*/ 	.word	0x000141a0


	//   ....[66]....
        /*027c*/ 	.word	0x000142b0


	//   ....[67]....
        /*0280*/ 	.word	0x00014310


	//   ....[68]....
        /*0284*/ 	.word	0x00014420


	//   ....[69]....
        /*0288*/ 	.word	0x00014490


	//   ....[70]....
        /*028c*/ 	.word	0x000145c0


	//   ....[71]....
        /*0290*/ 	.word	0x00014610


	//   ....[72]....
        /*0294*/ 	.word	0x00014720


	//   ....[73]....
        /*0298*/ 	.word	0x00014770


	//   ....[74]....
        /*029c*/ 	.word	0x00014b40


	//----- nvinfo : EIATTR_REG_RECONFIG
	.align		4
.L_173:
        /*02a0*/ 	.byte	0x01, 0x54
	.zero		2


	//----- nvinfo : EIATTR_SYSCALL_OFFSETS
	.align		4
        /*02a4*/ 	.byte	0x04, 0x46
        /*02a6*/ 	.short	(.L_175 - .L_174)


	//   ....[0]....
.L_174:
        /*02a8*/ 	.word	0x00001730


	//   ....[1]....
        /*02ac*/ 	.word	0x00010140


	//   ....[2]....
        /*02b0*/ 	.word	0x00010280


	//   ....[3]....
        /*02b4*/ 	.word	0x00010370


	//   ....[4]....
        /*02b8*/ 	.word	0x00010af0


	//----- nvinfo : EIATTR_MBARRIER_INSTR_OFFSETS
	.align		4
.L_175:
        /*02bc*/ 	.byte	0x04, 0x39
        /*02be*/ 	.short	(.L_177 - .L_176)


	//   ....[0]....
.L_176:
        /*02c0*/ 	.word	0x00000260
        /*02c4*/ 	.word	0x000000ff
        /*02c8*/ 	.word	0x0002d800
        /*02cc*/ 	.short	0x0100
        /*02ce*/ 	.byte	0x08
	.zero		1


	//   ....[1]....
        /*02d0*/ 	.word	0x00000270
        /*02d4*/ 	.word	0x000000ff
        /*02d8*/ 	.word	0x0002d820
        /*02dc*/ 	.short	0x0100
        /*02de*/ 	.byte	0x08
	.zero		1


	//   ....[2]....
        /*02e0*/ 	.word	0x00000360
        /*02e4*/ 	.word	0x000000ff
        /*02e8*/ 	.word	0x0002d830
        /*02ec*/ 	.short	0x0100
        /*02ee*/ 	.byte	0x08
	.zero		1


	//   ....[3]....
        /*02f0*/ 	.word	0x00000370
        /*02f4*/ 	.word	0x000000ff
        /*02f8*/ 	.word	0x0002d840
        /*02fc*/ 	.short	0x0100
        /*02fe*/ 	.byte	0x08
	.zero		1


	//   ....[4]....
        /*0300*/ 	.word	0x00000380
        /*0304*/ 	.word	0x000000ff
        /*0308*/ 	.word	0x0002d838
        /*030c*/ 	.short	0x0100
        /*030e*/ 	.byte	0x08
	.zero		1


	//   ....[5]....
        /*0310*/ 	.word	0x00000390
        /*0314*/ 	.word	0x000000ff
        /*0318*/ 	.word	0x0002d848
        /*031c*/ 	.short	0x0100
        /*031e*/ 	.byte	0x08
	.zero		1


	//   ....[6]....
        /*0320*/ 	.word	0x000004c0
        /*0324*/ 	.word	0x000000ff
        /*0328*/ 	.word	0x0002d850
        /*032c*/ 	.short	0x0100
        /*032e*/ 	.byte	0x08
	.zero		1


	//   ....[7]....
        /*0330*/ 	.word	0x000004d0
        /*0334*/ 	.word	0x000000ff
        /*0338*/ 	.word	0x0002d860
        /*033c*/ 	.short	0x0100
        /*033e*/ 	.byte	0x08
	.zero		1


	//   ....[8]....
        /*0340*/ 	.word	0x000004e0
        /*0344*/ 	.word	0x000000ff
        /*0348*/ 	.word	0x0002d858
        /*034c*/ 	.short	0x0100
        /*034e*/ 	.byte	0x08
	.zero		1


	//   ....[9]....
        /*0350*/ 	.word	0x000004f0
        /*0354*/ 	.word	0x000000ff
        /*0358*/ 	.word	0x0002d868
        /*035c*/ 	.short	0x0100
        /*035e*/ 	.byte	0x08
	.zero		1


	//   ....[10]....
        /*0360*/ 	.word	0x000005e0
        /*0364*/ 	.word	0x000000ff
        /*0368*/ 	.word	0x0002d870
        /*036c*/ 	.short	0x0100
        /*036e*/ 	.byte	0x06
	.zero		1


	//   ....[11]....
        /*0370*/ 	.word	0x000005f0
        /*0374*/ 	.word	0x000000ff
        /*0378*/ 	.word	0x0002d880
        /*037c*/ 	.short	0x0100
        /*037e*/ 	.byte	0x06
	.zero		1


	//   ....[12]....
        /*0380*/ 	.word	0x00000600
        /*0384*/ 	.word	0x000000ff
        /*0388*/ 	.word	0x0002d878
        /*038c*/ 	.short	0x0100
        /*038e*/ 	.byte	0x06
	.zero		1


	//   ....[13]....
        /*0390*/ 	.word	0x00000610
        /*0394*/ 	.word	0x000000ff
        /*0398*/ 	.word	0x0002d888
        /*039c*/ 	.short	0x0100
        /*039e*/ 	.byte	0x06
	.zero		1


	//   ....[14]....
        /*03a0*/ 	.word	0x00000740
        /*03a4*/ 	.word	0x000000ff
        /*03a8*/ 	.word	0x0002d890
        /*03ac*/ 	.short	0x0100
        /*03ae*/ 	.byte	0x08
	.zero		1


	//   ....[15]....
        /*03b0*/ 	.word	0x00000750
        /*03b4*/ 	.word	0x000000ff
        /*03b8*/ 	.word	0x0002d8a0
        /*03bc*/ 	.short	0x0100
        /*03be*/ 	.byte	0x08
	.zero		1


	//   ....[16]....
        /*03c0*/ 	.word	0x00000760
        /*03c4*/ 	.word	0x000000ff
        /*03c8*/ 	.word	0x0002d898
        /*03cc*/ 	.short	0x0100
        /*03ce*/ 	.byte	0x08
	.zero		1


	//   ....[17]....
        /*03d0*/ 	.word	0x00000770
        /*03d4*/ 	.word	0x000000ff
        /*03d8*/ 	.word	0x0002d8a8
        /*03dc*/ 	.short	0x0100
        /*03de*/ 	.byte	0x08
	.zero		1


	//   ....[18]....
        /*03e0*/ 	.word	0x000008a0
        /*03e4*/ 	.word	0x000000ff
        /*03e8*/ 	.word	0x0002d8b0
        /*03ec*/ 	.short	0x0100
        /*03ee*/ 	.byte	0x08
	.zero		1


	//   ....[19]....
        /*03f0*/ 	.word	0x000008b0
        /*03f4*/ 	.word	0x000000ff
        /*03f8*/ 	.word	0x0002d8c0
        /*03fc*/ 	.short	0x0100
        /*03fe*/ 	.byte	0x08
	.zero		1


	//   ....[20]....
        /*0400*/ 	.word	0x000008c0
        /*0404*/ 	.word	0x000000ff
        /*0408*/ 	.word	0x0002d8b8
        /*040c*/ 	.short	0x0100
        /*040e*/ 	.byte	0x08
	.zero		1


	//   ....[21]....
        /*0410*/ 	.word	0x000008d0
        /*0414*/ 	.word	0x000000ff
        /*0418*/ 	.word	0x0002d8c8
        /*041c*/ 	.short	0x0100
        /*041e*/ 	.byte	0x08
	.zero		1


	//   ....[22]....
        /*0420*/ 	.word	0x00001760
        /*0424*/ 	.word	0x000000ff
        /*0428*/ 	.word	0x0002d800
        /*042c*/ 	.short	0x010a
        /*042e*/ 	.byte	0x24
	.zero		1


	//   ....[23]....
        /*0430*/ 	.word	0x00001870
        /*0434*/ 	.word	0x000000ff
        /*0438*/ 	.word	0x0002d830
        /*043c*/ 	.short	0x010a
        /*043e*/ 	.byte	0x24
	.zero		1


	//   ....[24]....
        /*0440*/ 	.word	0x000018e0
        /*0444*/ 	.word	0x000000ff
        /*0448*/ 	.word	0x0002d830
        /*044c*/ 	.short	0x010a
        /*044e*/ 	.byte	0x24
	.zero		1


	//   ....[25]....
        /*0450*/ 	.word	0x00002040
        /*0454*/ 	.word	0x00000005
        /*0458*/ 	.word	0x00000000
        /*045c*/ 	.short	0x0101
        /*045e*/ 	.byte	0x3f
	.zero		1


	//   ....[26]....
        /*0460*/ 	.word	0x00005040
        /*0464*/ 	.word	0x000000ff
        /*0468*/ 	.word	0x0002d830
        /*046c*/ 	.short	0x010a
        /*046e*/ 	.byte	0x0a
	.zero		1


	//   ....[27]....
        /*0470*/ 	.word	0x00005080
        /*0474*/ 	.word	0x000000ff
        /*0478*/ 	.word	0x0002d830
        /*047c*/ 	.short	0x010a
        /*047e*/ 	.byte	0x0a
	.zero		1


	//   ....[28]....
        /*0480*/ 	.word	0x00005320
        /*0484*/ 	.word	0x000000ff
        /*0488*/ 	.word	0x0002d850
        /*048c*/ 	.short	0x010a
        /*048e*/ 	.byte	0x0a
	.zero		1


	//   ....[29]....
        /*0490*/ 	.word	0x00005360
        /*0494*/ 	.word	0x000000ff
        /*0498*/ 	.word	0x0002d850
        /*049c*/ 	.short	0x010a
        /*049e*/ 	.byte	0x0a
	.zero		1


	//   ....[30]....
        /*04a0*/ 	.word	0x00005920
        /*04a4*/ 	.word	0x00000017
        /*04a8*/ 	.word	0x00000000
        /*04ac*/ 	.short	0x0101
        /*04ae*/ 	.byte	0x3f
	.zero		1


	//   ....[31]....
        /*04b0*/ 	.word	0x000074b0
        /*04b4*/ 	.word	0x0000001a
        /*04b8*/ 	.word	0x00000000
        /*04bc*/ 	.short	0x0101
        /*04be*/ 	.byte	0x3f
	.zero		1


	//   ....[32]....
        /*04c0*/ 	.word	0x00008450
        /*04c4*/ 	.word	0x000000ff
        /*04c8*/ 	.word	0x0002d830
        /*04cc*/ 	.short	0x010a
        /*04ce*/ 	.byte	0x0e
	.zero		1


	//   ....[33]....
        /*04d0*/ 	.word	0x00008490
        /*04d4*/ 	.word	0x000000ff
        /*04d8*/ 	.word	0x0002d830
        /*04dc*/ 	.short	0x010a
        /*04de*/ 	.byte	0x0e
	.zero		1


	//   ....[34]....
        /*04e0*/ 	.word	0x00008760
        /*04e4*/ 	.word	0x000000ff
        /*04e8*/ 	.word	0x0002d850
        /*04ec*/ 	.short	0x010a
        /*04ee*/ 	.byte	0x0e
	.zero		1


	//   ....[35]....
        /*04f0*/ 	.word	0x000087a0
        /*04f4*/ 	.word	0x000000ff
        /*04f8*/ 	.word	0x0002d850
        /*04fc*/ 	.short	0x010a
        /*04fe*/ 	.byte	0x0e
	.zero		1


	//   ....[36]....
        /*0500*/ 	.word	0x000099d0
        /*0504*/ 	.word	0x0000002f
        /*0508*/ 	.word	0x00000000
        /*050c*/ 	.short	0x0101
        /*050e*/ 	.byte	0x3f
	.zero		1


	//   ....[37]....
        /*0510*/ 	.word	0x00009a50
        /*0514*/ 	.word	0x0000002e
        /*0518*/ 	.word	0x00000000
        /*051c*/ 	.short	0x0101
        /*051e*/ 	.byte	0x3f
	.zero		1


	//   ....[38]....
        /*0520*/ 	.word	0x0000a660
        /*0524*/ 	.word	0x000000ff
        /*0528*/ 	.word	0x0002d830
        /*052c*/ 	.short	0x010a
        /*052e*/ 	.byte	0x0a
	.zero		1


	//   ....[39]....
        /*0530*/ 	.word	0x0000a6a0
        /*0534*/ 	.word	0x000000ff
        /*0538*/ 	.word	0x0002d830
        /*053c*/ 	.short	0x010a
        /*053e*/ 	.byte	0x0a
	.zero		1


	//   ....[40]....
        /*0540*/ 	.word	0x0000a940
        /*0544*/ 	.word	0x000000ff
        /*0548*/ 	.word	0x0002d850
        /*054c*/ 	.short	0x010a
        /*054e*/ 	.byte	0x0a
	.zero		1


	//   ....[41]....
        /*0550*/ 	.word	0x0000a980
        /*0554*/ 	.word	0x000000ff
        /*0558*/ 	.word	0x0002d850
        /*055c*/ 	.short	0x010a
        /*055e*/ 	.byte	0x0a
	.zero		1


	//   ....[42]....
        /*0560*/ 	.word	0x0000ae30
        /*0564*/ 	.word	0x00000017
        /*0568*/ 	.word	0x00000000
        /*056c*/ 	.short	0x0101
        /*056e*/ 	.byte	0x3f
	.zero		1


	//   ....[43]....
        /*0570*/ 	.word	0x0000caf0
        /*0574*/ 	.word	0x0000001a
        /*0578*/ 	.word	0x00000000
        /*057c*/ 	.short	0x0101
        /*057e*/ 	.byte	0x3f
	.zero		1


	//   ....[44]....
        /*0580*/ 	.word	0x0000d620
        /*0584*/ 	.word	0x000000ff
        /*0588*/ 	.word	0x0002d850
        /*058c*/ 	.short	0x010a
        /*058e*/ 	.byte	0x09
	.zero		1


	//   ....[45]....
        /*0590*/ 	.word	0x0000d660
        /*0594*/ 	.word	0x000000ff
        /*0598*/ 	.word	0x0002d850
        /*059c*/ 	.short	0x010a
        /*059e*/ 	.byte	0x09
	.zero		1


	//   ....[46]....
        /*05a0*/ 	.word	0x0000dc30
        /*05a4*/ 	.word	0x0000000a
        /*05a8*/ 	.word	0x00000000
        /*05ac*/ 	.short	0x0101
        /*05ae*/ 	.byte	0x3f
	.zero		1


	//   ....[47]....
        /*05b0*/ 	.word	0x0000e800
        /*05b4*/ 	.word	0x000000ff
        /*05b8*/ 	.word	0x00000000
        /*05bc*/ 	.short	0x0101
        /*05be*/ 	.byte	0x04
	.zero		1


	//   ....[48]....
        /*05c0*/ 	.word	0x000106b0
        /*05c4*/ 	.word	0x000000ff
        /*05c8*/ 	.word	0x0002d840
        /*05cc*/ 	.short	0x010a
        /*05ce*/ 	.byte	0x26
	.zero		1


	//   ....[49]....
        /*05d0*/ 	.word	0x00011460
        /*05d4*/ 	.word	0x000000ff
        /*05d8*/ 	.word	0x0002d800
        /*05dc*/ 	.short	0x0107
        /*05de*/ 	.byte	0x26
	.zero		1


	//   ....[50]....
        /*05e0*/ 	.word	0x000114a0
        /*05e4*/ 	.word	0x000000ff
        /*05e8*/ 	.word	0x0002d800
        /*05ec*/ 	.short	0x0101
        /*05ee*/ 	.byte	0x26
	.zero		1


	//   ....[51]....
        /*05f0*/ 	.word	0x000114d0
        /*05f4*/ 	.word	0x000000ff
        /*05f8*/ 	.word	0x0002d820
        /*05fc*/ 	.short	0x010a
        /*05fe*/ 	.byte	0x26
	.zero		1


	//   ....[52]....
        /*0600*/ 	.word	0x00011860
        /*0604*/ 	.word	0x000000ff
        /*0608*/ 	.word	0x0002d848
        /*060c*/ 	.short	0x010a
        /*060e*/ 	.byte	0x26
	.zero		1


	//   ....[53]....
        /*0610*/ 	.word	0x00011c30
        /*0614*/ 	.word	0x000000ff
        /*0618*/ 	.word	0x0002d860
        /*061c*/ 	.short	0x010a
        /*061e*/ 	.byte	0x26
	.zero		1


	//   ....[54]....
        /*0620*/ 	.word	0x000121c0
        /*0624*/ 	.word	0x000000ff
        /*0628*/ 	.word	0x0002d840
        /*062c*/ 	.short	0x010a
        /*062e*/ 	.byte	0x26
	.zero		1


	//   ....[55]....
        /*0630*/ 	.word	0x000125a0
        /*0634*/ 	.word	0x000000ff
        /*0638*/ 	.word	0x0002d868
        /*063c*/ 	.short	0x010a
        /*063e*/ 	.byte	0x26
	.zero		1


	//   ....[56]....
        /*0640*/ 	.word	0x00012b70
        /*0644*/ 	.word	0x000000ff
        /*0648*/ 	.word	0x0002d848
        /*064c*/ 	.short	0x010a
        /*064e*/ 	.byte	0x26
	.zero		1


	//   ....[57]....
        /*0650*/ 	.word	0x00012f30
        /*0654*/ 	.word	0x000000ff
        /*0658*/ 	.word	0x0002d860
        /*065c*/ 	.short	0x010a
        /*065e*/ 	.byte	0x26
	.zero		1


	//   ....[58]....
        /*0660*/ 	.word	0x00013370
        /*0664*/ 	.word	0x00000004
        /*0668*/ 	.word	0x0002d860
        /*066c*/ 	.short	0x010a
        /*066e*/ 	.byte	0x3f
	.zero		1


	//   ....[59]....
        /*0670*/ 	.word	0x000137c0
        /*0674*/ 	.word	0x00000007
        /*0678*/ 	.word	0x0002d820
        /*067c*/ 	.short	0x010a
        /*067e*/ 	.byte	0x3f
	.zero		1


	//   ....[60]....
        /*0680*/ 	.word	0x00013920
        /*0684*/ 	.word	0x00000006
        /*0688*/ 	.word	0x00000000
        /*068c*/ 	.short	0x010a
        /*068e*/ 	.byte	0x3f
	.zero		1


	//   ....[61]....
        /*0690*/ 	.word	0x00013990
        /*0694*/ 	.word	0x00000003
        /*0698*/ 	.word	0x00000000
        /*069c*/ 	.short	0x010a
        /*069e*/ 	.byte	0x3f
	.zero		1


	//   ....[62]....
        /*06a0*/ 	.word	0x000139f0
        /*06a4*/ 	.word	0x00000000
        /*06a8*/ 	.word	0x00000000
        /*06ac*/ 	.short	0x010a
        /*06ae*/ 	.byte	0x3f
	.zero		1


	//   ....[63]....
        /*06b0*/ 	.word	0x00013a20
        /*06b4*/ 	.word	0x00000003
        /*06b8*/ 	.word	0x00000000
        /*06bc*/ 	.short	0x010a
        /*06be*/ 	.byte	0x3f
	.zero		1


	//   ....[64]....
        /*06c0*/ 	.word	0x00013a90
        /*06c4*/ 	.word	0x00000006
        /*06c8*/ 	.word	0x0002d800
        /*06cc*/ 	.short	0x010a
        /*06ce*/ 	.byte	0x3f
	.zero		1


	//   ....[65]....
        /*06d0*/ 	.word	0x00013af0
        /*06d4*/ 	.word	0x0000000a
        /*06d8*/ 	.word	0x0002d830
        /*06dc*/ 	.short	0x010a
        /*06de*/ 	.byte	0x3f
	.zero		1


	//   ....[66]....
        /*06e0*/ 	.word	0x00013b50
        /*06e4*/ 	.word	0x00000015
        /*06e8*/ 	.word	0x0002d830
        /*06ec*/ 	.short	0x010a
        /*06ee*/ 	.byte	0x3f
	.zero		1


	//   ....[67]....
        /*06f0*/ 	.word	0x00013bb0
        /*06f4*/ 	.word	0x00000015
        /*06f8*/ 	.word	0x0002d850
        /*06fc*/ 	.short	0x010a
        /*06fe*/ 	.byte	0x3f
	.zero		1


	//   ....[68]....
        /*0700*/ 	.word	0x00013c10
        /*0704*/ 	.word	0x00000014
        /*0708*/ 	.word	0x0002d830
        /*070c*/ 	.short	0x010a
        /*070e*/ 	.byte	0x3f
	.zero		1


	//   ....[69]....
        /*0710*/ 	.word	0x00013c70
        /*0714*/ 	.word	0x00000014
        /*0718*/ 	.word	0x0002d850
        /*071c*/ 	.short	0x010a
        /*071e*/ 	.byte	0x3f
	.zero		1


	//   ....[70]....
        /*0720*/ 	.word	0x00013cd0
        /*0724*/ 	.word	0x00000014
        /*0728*/ 	.word	0x0002d830
        /*072c*/ 	.short	0x010a
        /*072e*/ 	.byte	0x3f
	.zero		1


	//   ....[71]....
        /*0730*/ 	.word	0x00013d30
        /*0734*/ 	.word	0x00000014
        /*0738*/ 	.word	0x0002d850
        /*073c*/ 	.short	0x010a
        /*073e*/ 	.byte	0x3f
	.zero		1


	//   ....[72]....
        /*0740*/ 	.word	0x00013d90
        /*0744*/ 	.word	0x00000003
        /*0748*/ 	.word	0x0002d850
        /*074c*/ 	.short	0x010a
        /*074e*/ 	.byte	0x3f
	.zero		1


	//   ....[73]....
        /*0750*/ 	.word	0x00013ef0
        /*0754*/ 	.word	0x00000003
        /*0758*/ 	.word	0x0002d840
        /*075c*/ 	.short	0x010a
        /*075e*/ 	.byte	0x3f
	.zero		1


	//   ....[74]....
        /*0760*/ 	.word	0x000147b0
        /*0764*/ 	.word	0x00000005
        /*0768*/ 	.word	0x0002d820
        /*076c*/ 	.short	0x010a
        /*076e*/ 	.byte	0x3f
	.zero		1


	//   ....[75]....
        /*0770*/ 	.word	0x00014810
        /*0774*/ 	.word	0x00000005
        /*0778*/ 	.word	0x0002d848
        /*077c*/ 	.short	0x010a
        /*077e*/ 	.byte	0x3f
	.zero		1


	//   ....[76]....
        /*0780*/ 	.word	0x00014870
        /*0784*/ 	.word	0x00000005
        /*0788*/ 	.word	0x0002d860
        /*078c*/ 	.short	0x010a
        /*078e*/ 	.byte	0x3f
	.zero		1


	//   ....[77]....
        /*0790*/ 	.word	0x000148d0
        /*0794*/ 	.word	0x00000005
        /*0798*/ 	.word	0x0002d840
        /*079c*/ 	.short	0x010a
        /*079e*/ 	.byte	0x3f
	.zero		1


	//   ....[78]....
        /*07a0*/ 	.word	0x00014930
        /*07a4*/ 	.word	0x00000005
        /*07a8*/ 	.word	0x0002d868
        /*07ac*/ 	.short	0x010a
        /*07ae*/ 	.byte	0x3f
	.zero		1


	//   ....[79]....
        /*07b0*/ 	.word	0x00014990
        /*07b4*/ 	.word	0x00000004
        /*07b8*/ 	.word	0x0002d848
        /*07bc*/ 	.short	0x010a
        /*07be*/ 	.byte	0x3f
	.zero		1


	//   ....[80]....
        /*07c0*/ 	.word	0x000149f0
        /*07c4*/ 	.word	0x00000004
        /*07c8*/ 	.word	0x0002d860
        /*07cc*/ 	.short	0x010a
        /*07ce*/ 	.byte	0x3f
	.zero		1


	//   ....[81]....
        /*07d0*/ 	.word	0x00014a40
        /*07d4*/ 	.word	0x00000004
        /*07d8*/ 	.word	0x0002d860
        /*07dc*/ 	.short	0x010a
        /*07de*/ 	.byte	0x3f
	.zero		1


	//   ....[82]....
        /*07e0*/ 	.word	0x00014a90
        /*07e4*/ 	.word	0x00000007
        /*07e8*/ 	.word	0x0002d820
        /*07ec*/ 	.short	0x010a
        /*07ee*/ 	.byte	0x3f
	.zero		1


	//   ....[83]....
        /*07f0*/ 	.word	0x00014c00
        /*07f4*/ 	.word	0x00000006
        /*07f8*/ 	.word	0x00000000
        /*07fc*/ 	.short	0x010a
        /*07fe*/ 	.byte	0x3f
	.zero		1


	//   ....[84]....
        /*0800*/ 	.word	0x00014c50
        /*0804*/ 	.word	0x00000003
        /*0808*/ 	.word	0x00000000
        /*080c*/ 	.short	0x010a
        /*080e*/ 	.byte	0x3f
	.zero		1


	//   ....[85]....
        /*0810*/ 	.word	0x00014ca0
        /*0814*/ 	.word	0x00000000
        /*0818*/ 	.word	0x00000000
        /*081c*/ 	.short	0x010a
        /*081e*/ 	.byte	0x3f
	.zero		1


	//----- nvinfo : EIATTR_NUM_MBARRIERS
	.align		4
.L_177:
        /*0820*/ 	.byte	0x03, 0x38
        /*0822*/ 	.short	0x0016


	//----- nvinfo : EIATTR_EXIT_INSTR_OFFSETS
	.align		4
        /*0824*/ 	.byte	0x04, 0x1c
        /*0826*/ 	.short	(.L_179 - .L_178)


	//   ....[0]....
.L_178:
        /*0828*/ 	.word	0x00013a70


	//----- nvinfo : EIATTR_MAX_THREADS
	.align		4
.L_179:
        /*082c*/ 	.byte	0x04, 0x05
        /*082e*/ 	.short	(.L_181 - .L_180)
.L_180:
        /*0830*/ 	.word	0x00000200
        /*0834*/ 	.word	0x00000001
        /*0838*/ 	.word	0x00000001


	//----- nvinfo : EIATTR_CRS_STACK_SIZE
	.align		4
.L_181:
        /*083c*/ 	.byte	0x04, 0x1e
        /*083e*/ 	.short	(.L_183 - .L_182)
.L_182:
        /*0840*/ 	.word	0x00000000


	//----- nvinfo : EIATTR_CBANK_PARAM_SIZE
	.align		4
.L_183:
        /*0844*/ 	.byte	0x03, 0x19
        /*0846*/ 	.short	0x0a70


	//----- nvinfo : EIATTR_PARAM_CBANK
	.align		4
        /*0848*/ 	.byte	0x04, 0x0a
        /*084a*/ 	.short	(.L_185 - .L_184)
	.align		4
.L_184:
        /*084c*/ 	.word	index@(.nv.constant0._ZN7cutlass13device_kernelIN5flash11enable_sm90INS1_16FlashAttnFwdSm90INS1_25CollectiveMainloopFwdSm90ILi2EN4cute5tupleIJNS5_1CILi1EEES8_S8_EEENS6_IJNS7_ILi192EEENS7_ILi128EEENS7_ILi96EEEEEELi96ENS_6half_tEfNS_4arch4Sm90ELb0ELb1ELb0ELb0ELb0ELb0ELb0ELb0ELb1ELb1ELb1ELb0EEENS1_21CollectiveEpilogueFwdINS6_IJSA_SC_SB_EEES9_SE_SG_Li384ELb0ELb1ELb1ELb0EEENS1_19SingleTileSchedulerILb0ELb1ELb1ELi192EEEEEEEEEvNT_6ParamsE)
        /*0850*/ 	.short	0x0210
        /*0852*/ 	.short	0x0a70


	//----- nvinfo : EIATTR_SW_WAR
	.align		4
.L_185:
        /*0854*/ 	.byte	0x04, 0x36
        /*0856*/ 	.short	(.L_187 - .L_186)
.L_186:
        /*0858*/ 	.word	0x00000008
.L_187:


//--------------------- .nv.info._ZN7cutlass13device_kernelIN5flash11enable_sm90INS1_16FlashAttnFwdSm90INS1_25CollectiveMainloopFwdSm90ILi2EN4cute5tupleIJNS5_1CILi1EEES8_S8_EEENS6_IJNS7_ILi192EEENS7_ILi128EEENS7_ILi96EEEEEELi96ENS_6half_tEfNS_4arch4Sm90ELb0ELb1ELb0ELb1ELb0ELb0ELb0ELb0ELb1ELb1ELb1ELb0EEENS1_21CollectiveEpilogueFwdINS6_IJSA_SC_SB_EEES9_SE_SG_Li384ELb1ELb1ELb1ELb0EEENS1_36VarlenDynamicPersistentTileSchedulerILi192ELi128ELi384ELi128ELb1ELb1ELb1ELb1ELb0ELb1EEEEEEEEEvNT_6ParamsE --------------------------
	.section	.nv.info._ZN7cutlass13device_kernelIN5flash11enable_sm90INS1_16FlashAttnFwdSm90INS1_25CollectiveMainloopFwdSm90ILi2EN4cute5tupleIJNS5_1CILi1EEES8_S8_EEENS6_IJNS7_ILi192EEENS7_ILi128EEENS7_ILi96EEEEEELi96ENS_6half_tEfNS_4arch4Sm90ELb0ELb1ELb0ELb1ELb0ELb0ELb0ELb0ELb1ELb1ELb1ELb0EEENS1_21CollectiveEpilogueFwdINS6_IJSA_SC_SB_EEES9_SE_SG_Li384ELb1ELb1ELb1ELb0EEENS1_36VarlenDynamicPersistentTileSchedulerILi192ELi128ELi384ELi128ELb1ELb1ELb1ELb1ELb0ELb1EEEEEEEEEvNT_6ParamsE,"",@"SHT_CUDA_INFO"
	.sectionflags	@""
	.align	4


	//----- nvinfo : EIATTR_CUDA_API_VERSION
	.align		4
        /*0000*/ 	.byte	0x04, 0x37
        /*0002*/ 	.short	(.L_189 - .L_188)
.L_188:
        /*0004*/ 	.word	0x00000082


	//----- nvinfo : EIATTR_KPARAM_INFO
	.align		4
.L_189:
        /*0008*/ 	.byte	0x04, 0x17
        /*000a*/ 	.short	(.L_191 - .L_190)
.L_190:
        /*000c*/ 	.word	0x00000000
        /*0010*/ 	.short	0x0000
        /*0012*/ 	.short	0x0070
        /*0014*/ 	.byte	0x00, 0xf0, 0x01, 0x2a


	//----- nvinfo : EIATTR_SPARSE_MMA_MASK
	.align		4
.L_191:
        /*0018*/ 	.byte	0x03, 0x50
        /*001a*/ 	.short	0x0000


	//----- nvinfo : EIATTR_MAXREG_COUNT
	.align		4
        /*001c*/ 	.byte	0x03, 0x1b
        /*001e*/ 	.short	0x0080


	//----- nvinfo : EIATTR_NUM_BARRIERS
	.align		4
        /*0020*/ 	.byte	0x02, 0x4c
        /*0022*/ 	.byte	0x10
	.zero		1


	//----- nvinfo : EIATTR_EXTERNS
	.align		4
        /*0024*/ 	.byte	0x04, 0x0f
        /*0026*/ 	.short	(.L_193 - .L_192)


	//   ....[0]....
	.align		4
.L_192:
        /*0028*/ 	.word	index@(__assertfail)


	//----- nvinfo : EIATTR_ANNOTATIONS
	.align		4
.L_193:
        /*002c*/ 	.byte	0x04, 0x55
        /*002e*/ 	.short	(.L_195 - .L_194)


	//   ....[0]....
.L_194:
        /* <DEDUP_REMOVED lines=29> */


	//----- nvinfo : EIATTR_MERCURY_ISA_VERSION
	.align		4
.L_195:
        /*01e8*/ 	.byte	0x03, 0x5f
        /*01ea*/ 	.short	0x0101


	//----- nvinfo : EIATTR_UNUSED_LOAD_BYTE_OFFSET
	.align		4
        /*01ec*/ 	.byte	0x04, 0x44
        /*01ee*/ 	.short	(.L_197 - .L_196)


	//   ....[0]....
.L_196:
        /*01f0*/ 	.word	0x00000a50
        /*01f4*/ 	.word	0x0000fff0


	//   ....[1]....
        /*01f8*/ 	.word	0x0000e510
        /*01fc*/ 	.word	0x0000fff0


	//----- nvinfo : EIATTR_INT_WARP_WIDE_INSTR_OFFSETS
	.align		4
.L_197:
        /*0200*/ 	.byte	0x04, 0x31
        /*0202*/ 	.short	(.L_199 - .L_198)


	//   ....[0]....
.L_198:
        /*0204*/ 	.word	0x00000130


	//   ....[1]....
        /*0208*/ 	.word	0x00000170


	//   ....[2]....
        /*020c*/ 	.word	0x000001e0


	//   ....[3]....
        /*0210*/ 	.word	0x00012b20


	//   ....[4]....
        /*0214*/ 	.word	0x00012bb0


	//   ....[5]....
        /*0218*/ 	.word	0x000166e0


	//   ....[6]....
        /*021c*/ 	.word	0x00016770


	//----- nvinfo : EIATTR_COOP_GROUP_MASK_REGIDS
	.align		4
.L_199:
        /*0220*/ 	.byte	0x04, 0x29
        /*0222*/ 	.short	(.L_201 - .L_200)


	//   ....[0]....
.L_200:
        /*0224*/ 	.word	0xffffffff


	//   ....[1]....
        /*0228*/ 	.word	0xffffffff


	//   ....[2]....
        /*022c*/ 	.word	0xffffffff


	//   ....[3]....
        /*0230*/ 	.word	0xffffffff


	//   ....[4]....
        /*0234*/ 	.word	0xffffffff


	//   ....[5]....
        /*0238*/ 	.word	0xffffffff


	//   ....[6]....
        /*023c*/ 	.word	0xffffffff


	//   ....[7]....
        /*0240*/ 	.word	0xffffffff


	//   ....[8]....
        /*0244*/ 	.word	0xffffffff


	//   ....[9]....
        /*0248*/ 	.word	0xffffffff


	//   ....[10]....
        /*024c*/ 	.word	0xffffffff


	//   ....[11]....
        /*0250*/ 	.word	0xffffffff


	//   ....[12]....
        /*0254*/ 	.word	0xffffffff


	//   ....[13]....
        /*0258*/ 	.word	0xffffffff


	//   ....[14]....
        /*025c*/ 	.word	0xffffffff


	//   ....[15]....
        /*0260*/ 	.word	0xffffffff


	//   ....[16]....
        /*0264*/ 	.word	0xffffffff


	//   ....[17]....
        /*0268*/ 	.word	0xffffffff


	//   ....[18]....
        /*026c*/ 	.word	0xffffffff


	//   ....[19]....
        /*0270*/ 	.word	0xffffffff


	//   ....[20]....
        /*0274*/ 	.word	0xffffffff


	//   ....[21]....
        /*0278*/ 	.word	0xffffffff


	//   ....[22]....
        /*027c*/ 	.word	0xffffffff


	//   ....[23]....
        /*0280*/ 	.word	0xffffffff


	//   ....[24]....
        /*0284*/ 	.word	0xffffffff


	//   ....[25]....
        /*0288*/ 	.word	0xffffffff


	//   ....[26]....
        /*028c*/ 	.word	0xffffffff


	//   ....[27]....
        /*0290*/ 	.word	0xffffffff


	//   ....[28]....
        /*0294*/ 	.word	0xffffffff


	//   ....[29]....
        /*0298*/ 	.word	0xffffffff


	//   ....[30]....
        /*029c*/ 	.word	0xffffffff


	//   ....[31]....
        /*02a0*/ 	.word	0xffffffff


	//   ....[32]....
        /*02a4*/ 	.word	0xffffffff


	//   ....[33]....
        /*02a8*/ 	.word	0xffffffff


	//   ....[34]....
        /*02ac*/ 	.word	0xffffffff


	//   ....[35]....
        /*02b0*/ 	.word	0xffffffff


	//   ....[36]....
        /*02b4*/ 	.word	0xffffffff


	//   ....[37]....
        /*02b8*/ 	.word	0xffffffff


	//   ....[38]....
        /*02bc*/ 	.word	0xffffffff


	//   ....[39]....
        /*02c0*/ 	.word	0xffffffff


	//   ....[40]....
        /*02c4*/ 	.word	0xffffffff


	//   ....[41]....
        /*02c8*/ 	.word	0xffffffff


	//   ....[42]....
        /*02cc*/ 	.word	0xffffffff


	//   ....[43]....
        /*02d0*/ 	.word	0xffffffff


	//   ....[44]....
        /*02d4*/ 	.word	0xffffffff


	//   ....[45]....
        /*02d8*/ 	.word	0xffffffff


	//   ....[46]....
        /*02dc*/ 	.word	0xffffffff


	//   ....[47]....
        /*02e0*/ 	.word	0xffffffff


	//   ....[48]....
        /*02e4*/ 	.word	0xffffffff


	//   ....[49]....
        /*02e8*/ 	.word	0xffffffff


	//   ....[50]....
        /*02ec*/ 	.word	0xffffffff


	//   ....[51]....
        /*02f0*/ 	.word	0xffffffff


	//   ....[52]....
        /*02f4*/ 	.word	0xffffffff


	//   ....[53]....
        /*02f8*/ 	.word	0xffffffff


	//   ....[54]....
        /*02fc*/ 	.word	0xffffffff


	//   ....[55]....
        /*0300*/ 	.word	0xffffffff


	//   ....[56]....
        /*0304*/ 	.word	0xffffffff


	//   ....[57]....
        /*0308*/ 	.word	0xffffffff


	//   ....[58]....
        /*030c*/ 	.word	0xffffffff


	//   ....[59]....
        /*0310*/ 	.word	0xffffffff


	//   ....[60]....
        /*0314*/ 	.word	0xffffffff


	//   ....[61]....
        /*0318*/ 	.word	0xffffffff


	//   ....[62]....
        /*031c*/ 	.word	0xffffffff


	//   ....[63]....
        /*0320*/ 	.word	0xffffffff


	//   ....[64]....
        /*0324*/ 	.word	0xffffffff


	//   ....[65]....
        /*0328*/ 	.word	0xffffffff


	//   ....[66]....
        /*032c*/ 	.word	0xffffffff


	//   ....[67]....
        /*0330*/ 	.word	0xffffffff


	//   ....[68]....
        /*0334*/ 	.word	0xffffffff


	//   ....[69]....
        /*0338*/ 	.word	0xffffffff


	//   ....[70]....
        /*033c*/ 	.word	0xffffffff


	//   ....[71]....
        /*0340*/ 	.word	0xffffffff


	//   ....[72]....
        /*0344*/ 	.word	0xffffffff


	//   ....[73]....
        /*0348*/ 	.word	0xffffffff


	//   ....[74]....
        /*034c*/ 	.word	0xffffffff


	//   ....[75]....
        /*0350*/ 	.word	0xffffffff


	//   ....[76]....
        /*0354*/ 	.word	0xffffffff


	//   ....[77]....
        /*0358*/ 	.word	0xffffffff


	//   ....[78]....
        /*035c*/ 	.word	0xffffffff


	//   ....[79]....
        /*0360*/ 	.word	0xffffffff


	//   ....[80]....
        /*0364*/ 	.word	0xffffffff


	//   ....[81]....
        /*0368*/ 	.word	0xffffffff


	//   ....[82]....
        /*036c*/ 	.word	0xffffffff


	//   ....[83]....
        /*0370*/ 	.word	0xffffffff


	//   ....[84]....
        /*0374*/ 	.word	0xffffffff


	//   ....[85]....
        /*0378*/ 	.word	0xffffffff


	//   ....[86]....
        /*037c*/ 	.word	0xffffffff


	//   ....[87]....
        /*0380*/ 	.word	0xffffffff


	//   ....[88]....
        /*0384*/ 	.word	0xffffffff


	//   ....[89]....
        /*0388*/ 	.word	0xffffffff


	//   ....[90]....
        /*038c*/ 	.word	0xffffffff


	//   ....[91]....
        /*0390*/ 	.word	0xffffffff


	//   ....[92]....
        /*0394*/ 	.word	0xffffffff


	//   ....[93]....
        /*0398*/ 	.word	0xffffffff


	//   ....[94]....
        /*039c*/ 	.word	0xffffffff


	//   ....[95]....
        /*03a0*/ 	.word	0xffffffff


	//   ....[96]....
        /*03a4*/ 	.word	0xffffffff


	//   ....[97]....
        /*03a8*/ 	.word	0xffffffff


	//   ....[98]....
        /*03ac*/ 	.word	0xffffffff


	//   ....[99]....
        /*03b0*/ 	.word	0xffffffff


	//   ....[100]....
        /*03b4*/ 	.word	0xffffffff


	//   ....[101]....
        /*03b8*/ 	.word	0xffffffff


	//   ....[102]....
        /*03bc*/ 	.word	0xffffffff


	//   ....[103]....
        /*03c0*/ 	.word	0x0500000f


	//   ....[104]....
        /*03c4*/ 	.word	0x0500000f


	//   ....[105]....
        /*03c8*/ 	.word	0x0500000f


	//   ....[106]....
        /*03cc*/ 	.word	0x0500000f


	//   ....[107]....
        /*03d0*/ 	.word	0x0500000f


	//   ....[108]....
        /*03d4*/ 	.word	0x0500000f


	//   ....[109]....
        /*03d8*/ 	.word	0x0500000f


	//   ....[110]....
        /*03dc*/ 	.word	0x0500000f


	//   ....[111]....
        /*03e0*/ 	.word	0x0500000f


	//   ....[112]....
        /*03e4*/ 	.word	0x0500000f


	//   ....[113]....
        /*03e8*/ 	.word	0x0500000f


	//   ....[114]....
        /*03ec*/ 	.word	0x0500000f


	//   ....[115]....
        /*03f0*/ 	.word	0x0500000f


	//   ....[116]....
        /*03f4*/ 	.word	0x0500000f


	//   ....[117]....
        /*03f8*/ 	.word	0x0500000f


	//   ....[118]....
        /*03fc*/ 	.word	0x0500000f


	//   ....[119]....
        /*0400*/ 	.word	0x0500000f


	//   ....[120]....
        /*0404*/ 	.word	0x0500000f


	//   ....[121]....
        /*0408*/ 	.word	0x0500000f


	//   ....[122]....
        /*040c*/ 	.word	0x0500000f


	//   ....[123]....
        /*0410*/ 	.word	0x0500000f


	//   ....[124]....
        /*0414*/ 	.word	0x0500000f


	//   ....[125]....
        /*0418*/ 	.word	0x0500000f


	//   ....[126]....
        /*041c*/ 	.word	0x0500000f


	//   ....[127]....
        /*0420*/ 	.word	0x0500000f


	//   ....[128]....
        /*0424*/ 	.word	0x0500000f


	//   ....[129]....
        /*0428*/ 	.word	0x0500000f


	//   ....[130]....
        /*042c*/ 	.word	0x0500000f


	//   ....[131]....
        /*0430*/ 	.word	0x0500000f


	//   ....[132]....
        /*0434*/ 	.word	0x0500000f


	//   ....[133]....
        /*0438*/ 	.word	0x0500000f


	//   ....[134]....
        /*043c*/ 	.word	0x0500000f


	//----- nvinfo : EIATTR_COOP_GROUP_INSTR_OFFSETS
	.align		4
.L_201:
        /*0440*/ 	.byte	0x04, 0x28
        /*0442*/ 	.short	(.L_203 - .L_202)


	//   ....[0]....
.L_202:
        /*0444*/ 	.word	0x00000070


	//   ....[1]....
        /*0448*/ 	.word	0x00000140


	//   ....[2]....
        /*044c*/ 	.word	0x00000190


	//   ....[3]....
        /*0450*/ 	.word	0x000003c0


	//   ....[4]....
        /*0454*/ 	.word	0x00000520


	//   ....[5]....
        /*0458*/ 	.word	0x00000640


	//   ....[6]....
        /*045c*/ 	.word	0x000007a0


	//   ....[7]....
        /*0460*/ 	.word	0x00001ef0


	//   ....[8]....
        /*0464*/ 	.word	0x00002570


	//   ....[9]....
        /*0468*/ 	.word	0x000033f0


	//   ....[10]....
        /*046c*/ 	.word	0x00003ba0


	//   ....[11]....
        /*0470*/ 	.word	0x00003cb0


	//   ....[12]....
        /*0474*/ 	.word	0x000045a0


	//   ....[13]....
        /*0478*/ 	.word	0x00004600


	//   ....[14]....
        /*047c*/ 	.word	0x000051c0


	//   ....[15]....
        /*0480*/ 	.word	0x00005e20


	//   ....[16]....
        /*0484*/ 	.word	0x000060b0


	//   ....[17]....
        /*0488*/ 	.word	0x00006c90


	//   ....[18]....
        /*048c*/ 	.word	0x00006d90


	//   ....[19]....
        /*0490*/ 	.word	0x00007880


	//   ....[20]....
        /*0494*/ 	.word	0x000078f0


	//   ....[21]....
        /*0498*/ 	.word	0x00008620


	//   ....[22]....
        /*049c*/ 	.word	0x000090e0


	//   ....[23]....
        /*04a0*/ 	.word	0x00009120


	//   ....[24]....
        /*04a4*/ 	.word	0x00009800


	//   ....[25]....
        /*04a8*/ 	.word	0x00009850


	//   ....[26]....
        /*04ac*/ 	.word	0x0000a970


	//   ....[27]....
        /*04b0*/ 	.word	0x0000b2b0


	//   ....[28]....
        /*04b4*/ 	.word	0x0000b550


	//   ....[29]....
        /*04b8*/ 	.word	0x0000c140


	//   ....[30]....
        /*04bc*/ 	.word	0x0000c240


	//   ....[31]....
        /*04c0*/ 	.word	0x0000cd50


	//   ....[32]....
        /*04c4*/ 	.word	0x0000cdb0


	//   ....[33]....
        /*04c8*/ 	.word	0x0000dab0


	//   ....[34]....
        /*04cc*/ 	.word	0x0000dbc0


	//   ....[35]....
        /*04d0*/ 	.word	0x0000dc20


	//   ....[36]....
        /*04d4*/ 	.word	0x0000dd60


	//   ....[37]....
        /*04d8*/ 	.word	0x0000dd80


	//   ....[38]....
        /*04dc*/ 	.word	0x0000ef30


	//   ....[39]....
        /*04e0*/ 	.word	0x0000ef40


	//   ....[40]....
        /*04e4*/ 	.word	0x0000ef50


	//   ....[41]....
        /*04e8*/ 	.word	0x0000ef60


	//   ....[42]....
        /*04ec*/ 	.word	0x0000f590


	//   ....[43]....
        /*04f0*/ 	.word	0x0000f5b0


	//   ....[44]....
        /*04f4*/ 	.word	0x0000f6e0


	//   ....[45]....
        /*04f8*/ 	.word	0x0000f700


	//   ....[46]....
        /*04fc*/ 	.word	0x0000fb70


	//   ....[47]....
        /*0500*/ 	.word	0x0000fb80


	//   ....[48]....
        /*0504*/ 	.word	0x0000fed0


	//   ....[49]....
        /*0508*/ 	.word	0x0000fee0


	//   ....[50]....
        /*050c*/ 	.word	0x00010b20


	//   ....[51]....
        /*0510*/ 	.word	0x00010b30


	//   ....[52]....
        /*0514*/ 	.word	0x00010c30


	//   ....[53]....
        /*0518*/ 	.word	0x00010c50


	//   ....[54]....
        /*051c*/ 	.word	0x00010de0


	//   ....[55]....
        /*0520*/ 	.word	0x00011000


	//   ....[56]....
        /*0524*/ 	.word	0x00011030


	//   ....[57]....
        /*0528*/ 	.word	0x00011060


	//   ....[58]....
        /*052c*/ 	.word	0x00011090


	//   ....[59]....
        /*0530*/ 	.word	0x000110c0


	//   ....[60]....
        /*0534*/ 	.word	0x000110f0


	//   ....[61]....
        /*0538*/ 	.word	0x00011280


	//   ....[62]....
        /*053c*/ 	.word	0x000112b0


	//   ....[63]....
        /*0540*/ 	.word	0x000112e0


	//   ....[64]....
        /*0544*/ 	.word	0x00011310


	//   ....[65]....
        /*0548*/ 	.word	0x00011340


	//   ....[66]....
        /*054c*/ 	.word	0x00011370


	//   ....[67]....
        /*0550*/ 	.word	0x00011400


	//   ....[68]....
        /*0554*/ 	.word	0x00011430


	//   ....[69]....
        /*0558*/ 	.word	0x00011440


	//   ....[70]....
        /*055c*/ 	.word	0x00011480


	//   ....[71]....
        /*0560*/ 	.word	0x000130a0


	//   ....[72]....
        /*0564*/ 	.word	0x00013d50


	//   ....[73]....
        /*0568*/ 	.word	0x00013d70


	//   ....[74]....
        /*056c*/ 	.word	0x00013e40


	//   ....[75]....
        /*0570*/ 	.word	0x00013e60


	//   ....[76]....
        /*0574*/ 	.word	0x00013f00


	//   ....[77]....
        /*0578*/ 	.word	0x00013f20


	//   ....[78]....
        /*057c*/ 	.word	0x00013f30


	//   ....[79]....
        /*0580*/ 	.word	0x00013fc0


	//   ....[80]....
        /*0584*/ 	.word	0x00014010


	//   ....[81]....
        /*0588*/ 	.word	0x00014020


	//   ....[82]....
        /*058c*/ 	.word	0x00014050


	//   ....[83]....
        /*0590*/ 	.word	0x00014120


	//   ....[84]....
        /*0594*/ 	.word	0x00016e60


	//   ....[85]....
        /*0598*/ 	.word	0x00016e90


	//   ....[86]....
        /*059c*/ 	.word	0x00016ef0


	//   ....[87]....
        /*05a0*/ 	.word	0x00016f20


	//   ....[88]....
        /*05a4*/ 	.word	0x00016f50


	//   ....[89]....
        /*05a8*/ 	.word	0x00016f80


	//   ....[90]....
        /*05ac*/ 	.word	0x00016fb0


	//   ....[91]....
        /*05b0*/ 	.word	0x00016fe0


	//   ....[92]....
        /*05b4*/ 	.word	0x00017180


	//   ....[93]....
        /*05b8*/ 	.word	0x000171b0


	//   ....[94]....
        /*05bc*/ 	.word	0x000171e0


	//   ....[95]....
        /*05c0*/ 	.word	0x00017210


	//   ....[96]....
        /*05c4*/ 	.word	0x00017240


	//   ....[97]....
        /*05c8*/ 	.word	0x00017270


	//   ....[98]....
        /*05cc*/ 	.word	0x00017330


	//   ....[99]....
        /*05d0*/ 	.word	0x00017350


	//   ....[100]....
        /*05d4*/ 	.word	0x00017370


	//   ....[101]....
        /*05d8*/ 	.word	0x000173d0


	//   ....[102]....
        /*05dc*/ 	.word	0x00017df0


	//   ....[103]....
        /*05e0*/ 	.word	0x00018450


	//   ....[104]....
        /*05e4*/ 	.word	0x00018630


	//   ....[105]....
        /*05e8*/ 	.word	0x00018680


	//   ....[106]....
        /*05ec*/ 	.word	0x000186e0


	//   ....[107]....
        /*05f0*/ 	.word	0x000187f0


	//   ....[108]....
        /*05f4*/ 	.word	0x00018850


	//   ....[109]....
        /*05f8*/ 	.word	0x00018970


	//   ....[110]....
        /*05fc*/ 	.word	0x000189d0


	//   ....[111]....
        /*0600*/ 	.word	0x00018a70


	//   ....[112]....
        /*0604*/ 	.word	0x00018b40


	//   ....[113]....
        /*0608*/ 	.word	0x00018c40


	//   ....[114]....
        /*060c*/ 	.word	0x00018cc0


	//   ....[115]....
        /*0610*/ 	.word	0x00018db0


	//   ....[116]....
        /*0614*/ 	.word	0x000190d0


	//   ....[117]....
        /*0618*/ 	.word	0x00019170


	//   ....[118]....
        /*061c*/ 	.word	0x000192e0


	//   ....[119]....
        /*0620*/ 	.word	0x00019350


	//   ....[120]....
        /*0624*/ 	.word	0x000193c0


	//   ....[121]....
        /*0628*/ 	.word	0x00019430


	//   ....[122]....
        /*062c*/ 	.word	0x000194a0


	//   ....[123]....
        /*0630*/ 	.word	0x00019520


	//   ....[124]....
        /*0634*/ 	.word	0x000195a0


	//   ....[125]....
        /*0638*/ 	.word	0x00019630


	//   ....[126]....
        /*063c*/ 	.word	0x000196a0


	//   ....[127]....
        /*0640*/ 	.word	0x00019710


	//   ....[128]....
        /*0644*/ 	.word	0x00019780


	//   ....[129]....
        /*0648*/ 	.word	0x00019800


	//   ....[130]....
        /*064c*/ 	.word	0x00019870


	//   ....[131]....
        /*0650*/ 	.word	0x00019920


	//   ....[132]....
        /*0654*/ 	.word	0x00019970


	//   ....[133]....
        /*0658*/ 	.word	0x00019a00


	//   ....[134]....
        /*065c*/ 	.word	0x00019b30


	//----- nvinfo : EIATTR_REG_RECONFIG
	.align		4
.L_203:
        /*0660*/ 	.byte	0x01, 0x54
	.zero		2


	//----- nvinfo : EIATTR_SYSCALL_OFFSETS
	.align		4
        /*0664*/ 	.byte	0x04, 0x46
        /*0666*/ 	.short	(.L_205 - .L_204)


	//   ....[0]....
.L_204:
        /*0668*/ 	.word	0x000020e0


	//   ....[1]....
        /*066c*/ 	.word	0x00012d10


	//   ....[2]....
        /*0670*/ 	.word	0x00012e60


	//   ....[3]....
        /*0674*/ 	.word	0x00012f50


	//   ....[4]....
        /*0678*/ 	.word	0x00013800


	//----- nvinfo : EIATTR_MBARRIER_INSTR_OFFSETS
	.align		4
.L_205:
        /*067c*/ 	.byte	0x04, 0x39
        /*067e*/ 	.short	(.L_207 - .L_206)


	//   ....[0]....
.L_206:
        /*0680*/ 	.word	0x00000270
        /*0684*/ 	.word	0x000000ff
        /*0688*/ 	.word	0x0002d800
        /*068c*/ 	.short	0x0100
        /*068e*/ 	.byte	0x08
	.zero		1


	//   ....[1]....
        /*0690*/ 	.word	0x00000280
        /*0694*/ 	.word	0x000000ff
        /*0698*/ 	.word	0x0002d820
        /*069c*/ 	.short	0x0100
        /*069e*/ 	.byte	0x08
	.zero		1


	//   ....[2]....
        /*06a0*/ 	.word	0x00000370
        /*06a4*/ 	.word	0x000000ff
        /*06a8*/ 	.word	0x0002d830
        /*06ac*/ 	.short	0x0100
        /*06ae*/ 	.byte	0x08
	.zero		1


	//   ....[3]....
        /*06b0*/ 	.word	0x00000380
        /*06b4*/ 	.word	0x000000ff
        /*06b8*/ 	.word	0x0002d840
        /*06bc*/ 	.short	0x0100
        /*06be*/ 	.byte	0x08
	.zero		1


	//   ....[4]....
        /*06c0*/ 	.word	0x00000390
        /*06c4*/ 	.word	0x000000ff
        /*06c8*/ 	.word	0x0002d838
        /*06cc*/ 	.short	0x0100
        /*06ce*/ 	.byte	0x08
	.zero		1


	//   ....[5]....
        /*06d0*/ 	.word	0x000003a0
        /*06d4*/ 	.word	0x000000ff
        /*06d8*/ 	.word	0x0002d848
        /*06dc*/ 	.short	0x0100
        /*06de*/ 	.byte	0x08
	.zero		1


	//   ....[6]....
        /*06e0*/ 	.word	0x000004d0
        /*06e4*/ 	.word	0x000000ff
        /*06e8*/ 	.word	0x0002d850
        /*06ec*/ 	.short	0x0100
        /*06ee*/ 	.byte	0x08
	.zero		1


	//   ....[7]....
        /*06f0*/ 	.word	0x000004e0
        /*06f4*/ 	.word	0x000000ff
        /*06f8*/ 	.word	0x0002d860
        /*06fc*/ 	.short	0x0100
        /*06fe*/ 	.byte	0x08
	.zero		1


	//   ....[8]....
        /*0700*/ 	.word	0x000004f0
        /*0704*/ 	.word	0x000000ff
        /*0708*/ 	.word	0x0002d858
        /*070c*/ 	.short	0x0100
        /*070e*/ 	.byte	0x08
	.zero		1


	//   ....[9]....
        /*0710*/ 	.word	0x00000500
        /*0714*/ 	.word	0x000000ff
        /*0718*/ 	.word	0x0002d868
        /*071c*/ 	.short	0x0100
        /*071e*/ 	.byte	0x08
	.zero		1


	//   ....[10]....
        /*0720*/ 	.word	0x000005f0
        /*0724*/ 	.word	0x000000ff
        /*0728*/ 	.word	0x0002d870
        /*072c*/ 	.short	0x0100
        /*072e*/ 	.byte	0x06
	.zero		1


	//   ....[11]....
        /*0730*/ 	.word	0x00000600
        /*0734*/ 	.word	0x000000ff
        /*0738*/ 	.word	0x0002d880
        /*073c*/ 	.short	0x0100
        /*073e*/ 	.byte	0x06
	.zero		1


	//   ....[12]....
        /*0740*/ 	.word	0x00000610
        /*0744*/ 	.word	0x000000ff
        /*0748*/ 	.word	0x0002d878
        /*074c*/ 	.short	0x0100
        /*074e*/ 	.byte	0x06
	.zero		1


	//   ....[13]....
        /*0750*/ 	.word	0x00000620
        /*0754*/ 	.word	0x000000ff
        /*0758*/ 	.word	0x0002d888
        /*075c*/ 	.short	0x0100
        /*075e*/ 	.byte	0x06
	.zero		1


	//   ....[14]....
        /*0760*/ 	.word	0x00000750
        /*0764*/ 	.word	0x000000ff
        /*0768*/ 	.word	0x0002d890
        /*076c*/ 	.short	0x0100
        /*076e*/ 	.byte	0x08
	.zero		1


	//   ....[15]....
        /*0770*/ 	.word	0x00000760
        /*0774*/ 	.word	0x000000ff
        /*0778*/ 	.word	0x0002d8a0
        /*077c*/ 	.short	0x0100
        /*077e*/ 	.byte	0x08
	.zero		1


	//   ....[16]....
        /*0780*/ 	.word	0x00000770
        /*0784*/ 	.word	0x000000ff
        /*0788*/ 	.word	0x0002d898
        /*078c*/ 	.short	0x0100
        /*078e*/ 	.byte	0x08
	.zero		1


	//   ....[17]....
        /*0790*/ 	.word	0x00000780
        /*0794*/ 	.word	0x000000ff
        /*0798*/ 	.word	0x0002d8a8
        /*079c*/ 	.short	0x0100
        /*079e*/ 	.byte	0x08
	.zero		1


	//   ....[18]....
        /*07a0*/ 	.word	0x000008b0
        /*07a4*/ 	.word	0x000000ff
        /*07a8*/ 	.word	0x0002d8b0
        /*07ac*/ 	.short	0x0100
        /*07ae*/ 	.byte	0x08
	.zero		1


	//   ....[19]....
        /*07b0*/ 	.word	0x000008c0
        /*07b4*/ 	.word	0x000000ff
        /*07b8*/ 	.word	0x0002d8c0
        /*07bc*/ 	.short	0x0100
        /*07be*/ 	.byte	0x08
	.zero		1


	//   ....[20]....
        /*07c0*/ 	.word	0x000008d0
        /*07c4*/ 	.word	0x000000ff
        /*07c8*/ 	.word	0x0002d8b8
        /*07cc*/ 	.short	0x0100
        /*07ce*/ 	.byte	0x08
	.zero		1


	//   ....[21]....
        /*07d0*/ 	.word	0x000008e0
        /*07d4*/ 	.word	0x000000ff
        /*07d8*/ 	.word	0x0002d8c8
        /*07dc*/ 	.short	0x0100
        /*07de*/ 	.byte	0x08
	.zero		1


	//   ....[22]....
        /*07e0*/ 	.word	0x00002160
        /*07e4*/ 	.word	0x000000ff
        /*07e8*/ 	.word	0x0002d800
        /*07ec*/ 	.short	0x010a
        /*07ee*/ 	.byte	0x2a
	.zero		1


	//   ....[23]....
        /*07f0*/ 	.word	0x000021e0
        /*07f4*/ 	.word	0x00000003
        /*07f8*/ 	.word	0x0002d830
        /*07fc*/ 	.short	0x010a
        /*07fe*/ 	.byte	0x3f
	.zero		1


	//   ....[24]....
        /*0800*/ 	.word	0x00002240
        /*0804*/ 	.word	0x00000003
        /*0808*/ 	.word	0x0002d830
        /*080c*/ 	.short	0x010a
        /*080e*/ 	.byte	0x3f
	.zero		1


	//   ....[25]....
        /*0810*/ 	.word	0x000026a0
        /*0814*/ 	.word	0x00000003
        /*0818*/ 	.word	0x00000000
        /*081c*/ 	.short	0x0101
        /*081e*/ 	.byte	0x3f
	.zero		1


	//   ....[26]....
        /*0820*/ 	.word	0x000055f0
        /*0824*/ 	.word	0x000000ff
        /*0828*/ 	.word	0x0002d830
        /*082c*/ 	.short	0x010a
        /*082e*/ 	.byte	0x06
	.zero		1


	//   ....[27]....
        /*0830*/ 	.word	0x00005630
        /*0834*/ 	.word	0x000000ff
        /*0838*/ 	.word	0x0002d830
        /*083c*/ 	.short	0x010a
        /*083e*/ 	.byte	0x06
	.zero		1


	//   ....[28]....
        /*0840*/ 	.word	0x000058d0
        /*0844*/ 	.word	0x000000ff
        /*0848*/ 	.word	0x0002d850
        /*084c*/ 	.short	0x010a
        /*084e*/ 	.byte	0x06
	.zero		1


	//   ....[29]....
        /*0850*/ 	.word	0x00005910
        /*0854*/ 	.word	0x000000ff
        /*0858*/ 	.word	0x0002d850
        /*085c*/ 	.short	0x010a
        /*085e*/ 	.byte	0x06
	.zero		1


	//   ....[30]....
        /*0860*/ 	.word	0x00005eb0
        /*0864*/ 	.word	0x00000006
        /*0868*/ 	.word	0x00000000
        /*086c*/ 	.short	0x0101
        /*086e*/ 	.byte	0x3f
	.zero		1


	//   ....[31]....
        /*0870*/ 	.word	0x00007a00
        /*0874*/ 	.word	0x00000009
        /*0878*/ 	.word	0x00000000
        /*087c*/ 	.short	0x0101
        /*087e*/ 	.byte	0x3f
	.zero		1


	//   ....[32]....
        /*0880*/ 	.word	0x00008a10
        /*0884*/ 	.word	0x000000ff
        /*0888*/ 	.word	0x0002d830
        /*088c*/ 	.short	0x010a
        /*088e*/ 	.byte	0x06
	.zero		1


	//   ....[33]....
        /*0890*/ 	.word	0x00008a50
        /*0894*/ 	.word	0x000000ff
        /*0898*/ 	.word	0x0002d830
        /*089c*/ 	.short	0x010a
        /*089e*/ 	.byte	0x06
	.zero		1


	//   ....[34]....
        /*08a0*/ 	.word	0x00008cf0
        /*08a4*/ 	.word	0x000000ff
        /*08a8*/ 	.word	0x0002d850
        /*08ac*/ 	.short	0x010a
        /*08ae*/ 	.byte	0x06
	.zero		1


	//   ....[35]....
        /*08b0*/ 	.word	0x00008d30
        /*08b4*/ 	.word	0x000000ff
        /*08b8*/ 	.word	0x0002d850
        /*08bc*/ 	.short	0x010a
        /*08be*/ 	.byte	0x06
	.zero		1


	//   ....[36]....
        /*08c0*/ 	.word	0x00009ed0
        /*08c4*/ 	.word	0x0000000c
        /*08c8*/ 	.word	0x00000000
        /*08cc*/ 	.short	0x0101
        /*08ce*/ 	.byte	0x3f
	.zero		1


	//   ....[37]....
        /*08d0*/ 	.word	0x0000a080
        /*08d4*/ 	.word	0x0000000c
        /*08d8*/ 	.word	0x00000000
        /*08dc*/ 	.short	0x0101
        /*08de*/ 	.byte	0x3f
	.zero		1


	//   ....[38]....
        /*08e0*/ 	.word	0x0000aaf0
        /*08e4*/ 	.word	0x000000ff
        /*08e8*/ 	.word	0x0002d830
        /*08ec*/ 	.short	0x010a
        /*08ee*/ 	.byte	0x06
	.zero		1


	//   ....[39]....
        /*08f0*/ 	.word	0x0000ab30
        /*08f4*/ 	.word	0x000000ff
        /*08f8*/ 	.word	0x0002d830
        /*08fc*/ 	.short	0x010a
        /*08fe*/ 	.byte	0x06
	.zero		1


	//   ....[40]....
        /*0900*/ 	.word	0x0000add0
        /*0904*/ 	.word	0x000000ff
        /*0908*/ 	.word	0x0002d850
        /*090c*/ 	.short	0x010a
        /*090e*/ 	.byte	0x06
	.zero		1


	//   ....[41]....
        /*0910*/ 	.word	0x0000ae10
        /*0914*/ 	.word	0x000000ff
        /*0918*/ 	.word	0x0002d850
        /*091c*/ 	.short	0x010a
        /*091e*/ 	.byte	0x06
	.zero		1


	//   ....[42]....
        /*0920*/ 	.word	0x0000b350
        /*0924*/ 	.word	0x00000000
        /*0928*/ 	.word	0x00000000
        /*092c*/ 	.short	0x0101
        /*092e*/ 	.byte	0x3f
	.zero		1


	//   ....[43]....
        /*0930*/ 	.word	0x0000c6e0
        /*0934*/ 	.word	0x0000000d
        /*0938*/ 	.word	0x00000000
        /*093c*/ 	.short	0x0101
        /*093e*/ 	.byte	0x3f
	.zero		1


	//   ....[44]....
        /*0940*/ 	.word	0x0000db30
        /*0944*/ 	.word	0x000000ff
        /*0948*/ 	.word	0x0002d850
        /*094c*/ 	.short	0x010a
        /*094e*/ 	.byte	0x09
	.zero		1


	//   ....[45]....
        /*0950*/ 	.word	0x0000db70
        /*0954*/ 	.word	0x000000ff
        /*0958*/ 	.word	0x0002d850
        /*095c*/ 	.short	0x010a
        /*095e*/ 	.byte	0x09
	.zero		1


	//   ....[46]....
        /*0960*/ 	.word	0x0000e1b0
        /*0964*/ 	.word	0x0000000a
        /*0968*/ 	.word	0x00000000
        /*096c*/ 	.short	0x0101
        /*096e*/ 	.byte	0x3f
	.zero		1


	//   ....[47]....
        /*0970*/ 	.word	0x0000f5c0
        /*0974*/ 	.word	0x000000ff
        /*0978*/ 	.word	0x00000000
        /*097c*/ 	.short	0x0101
        /*097e*/ 	.byte	0x04
	.zero		1


	//   ....[48]....
        /*0980*/ 	.word	0x0000fa80
        /*0984*/ 	.word	0x000000ff
        /*0988*/ 	.word	0x00000000
        /*098c*/ 	.short	0x0101
        /*098e*/ 	.byte	0x04
	.zero		1


	//   ....[49]....
        /*0990*/ 	.word	0x000132c0
        /*0994*/ 	.word	0x00000000
        /*0998*/ 	.word	0x0002d840
        /*099c*/ 	.short	0x010a
        /*099e*/ 	.byte	0x3f
	.zero		1


	//   ....[50]....
        /*09a0*/ 	.word	0x000141f0
        /*09a4*/ 	.word	0x00000011
        /*09a8*/ 	.word	0x0002d800
        /*09ac*/ 	.short	0x0107
        /*09ae*/ 	.byte	0x3f
	.zero		1


	//   ....[51]....
        /*09b0*/ 	.word	0x000142e0
        /*09b4*/ 	.word	0x00000011
        /*09b8*/ 	.word	0x0002d800
        /*09bc*/ 	.short	0x0101
        /*09be*/ 	.byte	0x3f
	.zero		1


	//   ....[52]....
        /*09c0*/ 	.word	0x00014300
        /*09c4*/ 	.word	0x00000011
        /*09c8*/ 	.word	0x0002d820
        /*09cc*/ 	.short	0x010a
        /*09ce*/ 	.byte	0x3f
	.zero		1


	//   ....[53]....
        /*09d0*/ 	.word	0x000146e0
        /*09d4*/ 	.word	0x00000003
        /*09d8*/ 	.word	0x0002d840
        /*09dc*/ 	.short	0x010a
        /*09de*/ 	.byte	0x3f
	.zero		1


	//   ....[54]....
        /*09e0*/ 	.word	0x00014b60
        /*09e4*/ 	.word	0x00000003
        /*09e8*/ 	.word	0x00000060
        /*09ec*/ 	.short	0x010a
        /*09ee*/ 	.byte	0x3f
	.zero		1


	//   ....[55]....
        /*09f0*/ 	.word	0x00015280
        /*09f4*/ 	.word	0x00000003
        /*09f8*/ 	.word	0x0002d840
        /*09fc*/ 	.short	0x010a
        /*09fe*/ 	.byte	0x3f
	.zero		1


	//   ....[56]....
        /*0a00*/ 	.word	0x00015700
        /*0a04*/ 	.word	0x0000000c
        /*0a08*/ 	.word	0x00000060
        /*0a0c*/ 	.short	0x010a
        /*0a0e*/ 	.byte	0x3f
	.zero		1


	//   ....[57]....
        /*0a10*/ 	.word	0x00015d70
        /*0a14*/ 	.word	0x00000002
        /*0a18*/ 	.word	0x0002d840
        /*0a1c*/ 	.short	0x010a
        /*0a1e*/ 	.byte	0x3f
	.zero		1


	//   ....[58]....
        /*0a20*/ 	.word	0x00016200
        /*0a24*/ 	.word	0x00000007
        /*0a28*/ 	.word	0x00000060
        /*0a2c*/ 	.short	0x010a
        /*0a2e*/ 	.byte	0x3f
	.zero		1


	//   ....[59]....
        /*0a30*/ 	.word	0x00016820
        /*0a34*/ 	.word	0x00000003
        /*0a38*/ 	.word	0x0002d860
        /*0a3c*/ 	.short	0x010a
        /*0a3e*/ 	.byte	0x3f
	.zero		1


	//   ....[60]....
        /*0a40*/ 	.word	0x00017d70
        /*0a44*/ 	.word	0x00000009
        /*0a48*/ 	.word	0x0002d820
        /*0a4c*/ 	.short	0x010a
        /*0a4e*/ 	.byte	0x3f
	.zero		1


	//   ....[61]....
        /*0a50*/ 	.word	0x00017f10
        /*0a54*/ 	.word	0x00000007
        /*0a58*/ 	.word	0x00000000
        /*0a5c*/ 	.short	0x010a
        /*0a5e*/ 	.byte	0x3f
	.zero		1


	//   ....[62]....
        /*0a60*/ 	.word	0x00017f80
        /*0a64*/ 	.word	0x00000003
        /*0a68*/ 	.word	0x00000000
        /*0a6c*/ 	.short	0x010a
        /*0a6e*/ 	.byte	0x3f
	.zero		1


	//   ....[63]....
        /*0a70*/ 	.word	0x00017fe0
        /*0a74*/ 	.word	0x00000005
        /*0a78*/ 	.word	0x00000000
        /*0a7c*/ 	.short	0x010a
        /*0a7e*/ 	.byte	0x3f
	.zero		1


	//   ....[64]....
        /*0a80*/ 	.word	0x00018010
        /*0a84*/ 	.word	0x00000003
        /*0a88*/ 	.word	0x00000000
        /*0a8c*/ 	.short	0x010a
        /*0a8e*/ 	.byte	0x3f
	.zero		1


	//   ....[65]....
        /*0a90*/ 	.word	0x00018080
        /*0a94*/ 	.word	0x00000003
        /*0a98*/ 	.word	0x0002d800
        /*0a9c*/ 	.short	0x010a
        /*0a9e*/ 	.byte	0x3f
	.zero		1


	//   ....[66]....
        /*0aa0*/ 	.word	0x000180d0
        /*0aa4*/ 	.word	0x00000003
        /*0aa8*/ 	.word	0x0002d830
        /*0aac*/ 	.short	0x010a
        /*0aae*/ 	.byte	0x3f
	.zero		1


	//   ....[67]....
        /*0ab0*/ 	.word	0x00018130
        /*0ab4*/ 	.word	0x00000007
        /*0ab8*/ 	.word	0x0002d830
        /*0abc*/ 	.short	0x010a
        /*0abe*/ 	.byte	0x3f
	.zero		1


	//   ....[68]....
        /*0ac0*/ 	.word	0x00018190
        /*0ac4*/ 	.word	0x00000007
        /*0ac8*/ 	.word	0x0002d850
        /*0acc*/ 	.short	0x010a
        /*0ace*/ 	.byte	0x3f
	.zero		1


	//   ....[69]....
        /*0ad0*/ 	.word	0x000181f0
        /*0ad4*/ 	.word	0x00000005
        /*0ad8*/ 	.word	0x0002d830
        /*0adc*/ 	.short	0x010a
        /*0ade*/ 	.byte	0x3f
	.zero		1


	//   ....[70]....
        /*0ae0*/ 	.word	0x00018250
        /*0ae4*/ 	.word	0x00000005
        /*0ae8*/ 	.word	0x0002d850
        /*0aec*/ 	.short	0x010a
        /*0aee*/ 	.byte	0x3f
	.zero		1


	//   ....[71]....
        /*0af0*/ 	.word	0x000182b0
        /*0af4*/ 	.word	0x00000005
        /*0af8*/ 	.word	0x0002d830
        /*0afc*/ 	.short	0x010a
        /*0afe*/ 	.byte	0x3f
	.zero		1


	//   ....[72]....
        /*0b00*/ 	.word	0x00018310
        /*0b04*/ 	.word	0x00000005
        /*0b08*/ 	.word	0x0002d850
        /*0b0c*/ 	.short	0x010a
        /*0b0e*/ 	.byte	0x3f
	.zero		1


	//   ....[73]....
        /*0b10*/ 	.word	0x00018370
        /*0b14*/ 	.word	0x00000007
        /*0b18*/ 	.word	0x0002d850
        /*0b1c*/ 	.short	0x010a
        /*0b1e*/ 	.byte	0x3f
	.zero		1


	//   ....[74]....
        /*0b20*/ 	.word	0x00018510
        /*0b24*/ 	.word	0x00000000
        /*0b28*/ 	.word	0x0002d840
        /*0b2c*/ 	.short	0x010a
        /*0b2e*/ 	.byte	0x3f
	.zero		1


	//   ....[75]....
        /*0b30*/ 	.word	0x00018df0
        /*0b34*/ 	.word	0x00000011
        /*0b38*/ 	.word	0x0002d820
        /*0b3c*/ 	.short	0x010a
        /*0b3e*/ 	.byte	0x3f
	.zero		1


	//   ....[76]....
        /*0b40*/ 	.word	0x00018e40
        /*0b44*/ 	.word	0x00000003
        /*0b48*/ 	.word	0x0002d840
        /*0b4c*/ 	.short	0x010a
        /*0b4e*/ 	.byte	0x3f
	.zero		1


	//   ....[77]....
        /*0b50*/ 	.word	0x00018e90
        /*0b54*/ 	.word	0x00000003
        /*0b58*/ 	.word	0x00000060
        /*0b5c*/ 	.short	0x010a
        /*0b5e*/ 	.byte	0x3f
	.zero		1


	//   ....[78]....
        /*0b60*/ 	.word	0x00018ee0
        /*0b64*/ 	.word	0x00000003
        /*0b68*/ 	.word	0x0002d840
        /*0b6c*/ 	.short	0x010a
        /*0b6e*/ 	.byte	0x3f
	.zero		1


	//   ....[79]....
        /*0b70*/ 	.word	0x00018f30
        /*0b74*/ 	.word	0x0000000c
        /*0b78*/ 	.word	0x00000060
        /*0b7c*/ 	.short	0x010a
        /*0b7e*/ 	.byte	0x3f
	.zero		1


	//   ....[80]....
        /*0b80*/ 	.word	0x00018f80
        /*0b84*/ 	.word	0x00000002
        /*0b88*/ 	.word	0x0002d840
        /*0b8c*/ 	.short	0x010a
        /*0b8e*/ 	.byte	0x3f
	.zero		1


	//   ....[81]....
        /*0b90*/ 	.word	0x00018fd0
        /*0b94*/ 	.word	0x00000007
        /*0b98*/ 	.word	0x00000060
        /*0b9c*/ 	.short	0x010a
        /*0b9e*/ 	.byte	0x3f
	.zero		1


	//   ....[82]....
        /*0ba0*/ 	.word	0x00019020
        /*0ba4*/ 	.word	0x00000003
        /*0ba8*/ 	.word	0x0002d860
        /*0bac*/ 	.short	0x010a
        /*0bae*/ 	.byte	0x3f
	.zero		1


	//   ....[83]....
        /*0bb0*/ 	.word	0x00019a50
        /*0bb4*/ 	.word	0x00000009
        /*0bb8*/ 	.word	0x0002d820
        /*0bbc*/ 	.short	0x010a
        /*0bbe*/ 	.byte	0x3f
	.zero		1


	//   ....[84]....
        /*0bc0*/ 	.word	0x00019bf0
        /*0bc4*/ 	.word	0x00000007
        /*0bc8*/ 	.word	0x00000000
        /*0bcc*/ 	.short	0x010a
        /*0bce*/ 	.byte	0x3f
	.zero		1


	//   ....[85]....
        /*0bd0*/ 	.word	0x00019c40
        /*0bd4*/ 	.word	0x00000003
        /*0bd8*/ 	.word	0x00000000
        /*0bdc*/ 	.short	0x010a
        /*0bde*/ 	.byte	0x3f
	.zero		1


	//   ....[86]....
        /*0be0*/ 	.word	0x00019c90
        /*0be4*/ 	.word	0x00000005
        /*0be8*/ 	.word	0x00000000
        /*0bec*/ 	.short	0x010a
        /*0bee*/ 	.byte	0x3f
	.zero		1


	//----- nvinfo : EIATTR_NUM_MBARRIERS
	.align		4
.L_207:
        /*0bf0*/ 	.byte	0x03, 0x38
        /*0bf2*/ 	.short	0x0016


	//----- nvinfo : EIATTR_EXIT_INSTR_OFFSETS
	.align		4
        /*0bf4*/ 	.byte	0x04, 0x1c
        /*0bf6*/ 	.short	(.L_209 - .L_208)


	//   ....[0]....
.L_208:
        /*0bf8*/ 	.word	0x00000a80


	//   ....[1]....
        /*0bfc*/ 	.word	0x00010d80


	//   ....[2]....
        /*0c00*/ 	.word	0x00018060


	//----- nvinfo : EIATTR_MAX_THREADS
	.align		4
.L_209:
        /*0c04*/ 	.byte	0x04, 0x05
        /*0c06*/ 	.short	(.L_211 - .L_210)
.L_210:
        /*0c08*/ 	.word	0x00000200
        /*0c0c*/ 	.word	0x00000001
        /*0c10*/ 	.word	0x00000001


	//----- nvinfo : EIATTR_CRS_STACK_SIZE
	.align		4
.L_211:
        /*0c14*/ 	.byte	0x04, 0x1e
        /*0c16*/ 	.short	(.L_213 - .L_212)
.L_212:
        /*0c18*/ 	.word	0x00000000


	//----- nvinfo : EIATTR_CBANK_PARAM_SIZE
	.align		4
.L_213:
        /*0c1c*/ 	.byte	0x03, 0x19
        /*0c1e*/ 	.short	0x0af0


	//----- nvinfo : EIATTR_PARAM_CBANK
	.align		4
        /*0c20*/ 	.byte	0x04, 0x0a
        /*0c22*/ 	.short	(.L_215 - .L_214)
	.align		4
.L_214:
        /*0c24*/ 	.word	index@(.nv.constant0._ZN7cutlass13device_kernelIN5flash11enable_sm90INS1_16FlashAttnFwdSm90INS1_25CollectiveMainloopFwdSm90ILi2EN4cute5tupleIJNS5_1CILi1EEES8_S8_EEENS6_IJNS7_ILi192EEENS7_ILi128EEENS7_ILi96EEEEEELi96ENS_6half_tEfNS_4arch4Sm90ELb0ELb1ELb0ELb1ELb0ELb0ELb0ELb0ELb1ELb1ELb1ELb0EEENS1_21CollectiveEpilogueFwdINS6_IJSA_SC_SB_EEES9_SE_SG_Li384ELb1ELb1ELb1ELb0EEENS1_36VarlenDynamicPersistentTileSchedulerILi192ELi128ELi384ELi128ELb1ELb1ELb1ELb1ELb0ELb1EEEEEEEEEvNT_6ParamsE)
        /*0c28*/ 	.short	0x0210
        /*0c2a*/ 	.short	0x0af0


	//----- nvinfo : EIATTR_SW_WAR
	.align		4
.L_215:
        /*0c2c*/ 	.byte	0x04, 0x36
        /*0c2e*/ 	.short	(.L_217 - .L_216)
.L_216:
        /*0c30*/ 	.word	0x00000008
.L_217:


//--------------------- .nv.info._ZN7cutlass13device_kernelIN5flash11enable_sm90INS1_16FlashAttnFwdSm90INS1_25CollectiveMainloopFwdSm90ILi2EN4cute5tupleIJNS5_1CILi1EEES8_S8_EEENS6_IJNS7_ILi192EEENS7_ILi128EEENS7_ILi96EEEEEELi96ENS_6half_tEfNS_4arch4Sm90ELb0ELb1ELb0ELb1ELb0ELb1ELb0ELb0ELb1ELb1ELb1ELb0EEENS1_21CollectiveEpilogueFwdINS6_IJSA_SC_SB_EEES9_SE_SG_Li384ELb1ELb1ELb1ELb0EEENS1_36VarlenDynamicPersistentTileSchedulerILi192ELi128ELi384ELi128ELb1ELb1ELb1ELb1ELb0ELb1EEEEEEEEEvNT_6ParamsE --------------------------
	.section	.nv.info._ZN7cutlass13device_kernelIN5flash11enable_sm90INS1_16FlashAttnFwdSm90INS1_25CollectiveMainloopFwdSm90ILi2EN4cute5tupleIJNS5_1CILi1EEES8_S8_EEENS6_IJNS7_ILi192EEENS7_ILi128EEENS7_ILi96EEEEEELi96ENS_6half_tEfNS_4arch4Sm90ELb0ELb1ELb0ELb1ELb0ELb1ELb0ELb0ELb1ELb1ELb1ELb0EEENS1_21CollectiveEpilogueFwdINS6_IJSA_SC_SB_EEES9_SE_SG_Li384ELb1ELb1ELb1ELb0EEENS1_36VarlenDynamicPersistentTileSchedulerILi192ELi128ELi384ELi128ELb1ELb1ELb1ELb1ELb0ELb1EEEEEEEEEvNT_6ParamsE,"",@"SHT_CUDA_INFO"
	.sectionflags	@""
	.align	4


	//----- nvinfo : EIATTR_CUDA_API_VERSION
	.align		4
        /*0000*/ 	.byte	0x04, 0x37
        /*0002*/ 	.short	(.L_219 - .L_218)
.L_218:
        /*0004*/ 	.word	0x00000082


	//----- nvinfo : EIATTR_KPARAM_INFO
	.align		4
.L_219:
        /*0008*/ 	.byte	0x04, 0x17
        /*000a*/ 	.short	(.L_221 - .L_220)
.L_220:
        /*000c*/ 	.word	0x00000000
        /*0010*/ 	.short	0x0000
        /*0012*/ 	.short	0x0070
        /*0014*/ 	.byte	0x00, 0xf0, 0x01, 0x2a


	//----- nvinfo : EIATTR_SPARSE_MMA_MASK
	.align		4
.L_221:
        /*0018*/ 	.byte	0x03, 0x50
        /*001a*/ 	.short	0x0000


	//----- nvinfo : EIATTR_MAXREG_COUNT
	.align		4
        /*001c*/ 	.byte	0x03, 0x1b
        /*001e*/ 	.short	0x0080


	//----- nvinfo : EIATTR_NUM_BARRIERS
	.align		4
        /*0020*/ 	.byte	0x02, 0x4c
        /*0022*/ 	.byte	0x10
	.zero		1


	//----- nvinfo : EIATTR_EXTERNS
	.align		4
        /*0024*/ 	.byte	0x04, 0x0f
        /*0026*/ 	.short	(.L_223 - .L_222)


	//   ....[0]....
	.align		4
.L_222:
        /*0028*/ 	.word	index@(__assertfail)


	//----- nvinfo : EIATTR_ANNOTATIONS
	.align		4
.L_223:
        /*002c*/ 	.byte	0x04, 0x55
        /*002e*/ 	.short	(.L_225 - .L_224)


	//   ....[0]....
.L_224:
        /* <DEDUP_REMOVED lines=95> */


	//----- nvinfo : EIATTR_MERCURY_ISA_VERSION
	.align		4
.L_225:
        /*0610*/ 	.byte	0x03, 0x5f
        /*0612*/ 	.short	0x0101


	//----- nvinfo : EIATTR_UNUSED_LOAD_BYTE_OFFSET
	.align		4
        /*0614*/ 	.byte	0x04, 0x44
        /*0616*/ 	.short	(.L_227 - .L_226)


	//   ....[0]....
.L_226:
        /*0618*/ 	.word	0x00000af0
        /*061c*/ 	.word	0x0000fff0


	//   ....[1]....
        /*0620*/ 	.word	0x00018da0
        /*0624*/ 	.word	0x0000fff0


	//----- nvinfo : EIATTR_INT_WARP_WIDE_INSTR_OFFSETS
	.align		4
.L_227:
        /*0628*/ 	.byte	0x04, 0x31
        /*062a*/ 	.short	(.L_229 - .L_228)


	//   ....[0]....
.L_228:
        /*062c*/ 	.word	0x00000190


	//   ....[1]....
        /*0630*/ 	.word	0x000001d0


	//   ....[2]....
        /*0634*/ 	.word	0x00000240


	//   ....[3]....
        /*0638*/ 	.word	0x0001f470


	//   ....[4]....
        /*063c*/ 	.word	0x0001f500


	//   ....[5]....
        /*0640*/ 	.word	0x00022fe0


	//   ....[6]....
        /*0644*/ 	.word	0x00023070


	//----- nvinfo : EIATTR_COOP_GROUP_MASK_REGIDS
	.align		4
.L_229:
        /*0648*/ 	.byte	0x04, 0x29
        /*064a*/ 	.short	(.L_231 - .L_230)


	//   ....[0]....
.L_230:
        /*064c*/ 	.word	0xffffffff


	//   ....[1]....
        /*0650*/ 	.word	0xffffffff


	//   ....[2]....
        /*0654*/ 	.word	0xffffffff


	//   ....[3]....
        /*0658*/ 	.word	0xffffffff


	//   ....[4]....
        /*065c*/ 	.word	0xffffffff


	//   ....[5]....
        /*0660*/ 	.word	0xffffffff


	//   ....[6]....
        /*0664*/ 	.word	0xffffffff


	//   ....[7]....
        /*0668*/ 	.word	0xffffffff


	//   ....[8]....
        /*066c*/ 	.word	0xffffffff


	//   ....[9]....
        /*0670*/ 	.word	0xffffffff


	//   ....[10]....
        /*0674*/ 	.word	0xffffffff


	//   ....[11]....
        /*0678*/ 	.word	0xffffffff


	//   ....[12]....
        /*067c*/ 	.word	0xffffffff


	//   ....[13]....
        /*0680*/ 	.word	0xffffffff


	//   ....[14]....
        /*0684*/ 	.word	0xffffffff


	//   ....[15]....
        /*0688*/ 	.word	0xffffffff


	//   ....[16]....
        /*068c*/ 	.word	0xffffffff


	//   ....[17]....
        /*0690*/ 	.word	0xffffffff


	//   ....[18]....
        /*0694*/ 	.word	0xffffffff


	//   ....[19]....
        /*0698*/ 	.word	0xffffffff


	//   ....[20]....
        /*069c*/ 	.word	0xffffffff


	//   ....[21]....
        /*06a0*/ 	.word	0xffffffff


	//   ....[22]....
        /*06a4*/ 	.word	0xffffffff


	//   ....[23]....
        /*06a8*/ 	.word	0xffffffff


	//   ....[24]....
        /*06ac*/ 	.word	0xffffffff


	//   ....[25]....
        /*06b0*/ 	.word	0xffffffff


	//   ....[26]....
        /*06b4*/ 	.word	0xffffffff


	//   ....[27]....
        /*06b8*/ 	.word	0xffffffff


	//   ....[28]....
        /*06bc*/ 	.word	0xffffffff


	//   ....[29]....
        /*06c0*/ 	.word	0xffffffff


	//   ....[30]....
        /*06c4*/ 	.word	0xffffffff


	//   ....[31]....
        /*06c8*/ 	.word	0xffffffff


	//   ....[32]....
        /*06cc*/ 	.word	0xffffffff


	//   ....[33]....
        /*06d0*/ 	.word	0xffffffff


	//   ....[34]....
        /*06d4*/ 	.word	0xffffffff


	//   ....[35]....
        /*06d8*/ 	.word	0xffffffff


	//   ....[36]....
        /*06dc*/ 	.word	0xffffffff


	//   ....[37]....
        /*06e0*/ 	.word	0xffffffff


	//   ....[38]....
        /*06e4*/ 	.word	0xffffffff


	//   ....[39]....
        /*06e8*/ 	.word	0xffffffff


	//   ....[40]....
        /*06ec*/ 	.word	0xffffffff


	//   ....[41]....
        /*06f0*/ 	.word	0xffffffff


	//   ....[42]....
        /*06f4*/ 	.word	0xffffffff


	//   ....[43]....
        /*06f8*/ 	.word	0xffffffff


	//   ....[44]....
        /*06fc*/ 	.word	0xffffffff


	//   ....[45]....
        /*0700*/ 	.word	0xffffffff


	//   ....[46]....
        /*0704*/ 	.word	0xffffffff


	//   ....[47]....
        /*0708*/ 	.word	0xffffffff


	//   ....[48]....
        /*070c*/ 	.word	0xffffffff


	//   ....[49]....
        /*0710*/ 	.word	0xffffffff


	//   ....[50]....
        /*0714*/ 	.word	0xffffffff


	//   ....[51]....
        /*0718*/ 	.word	0xffffffff


	//   ....[52]....
        /*071c*/ 	.word	0xffffffff


	//   ....[53]....
        /*0720*/ 	.word	0xffffffff


	//   ....[54]....
        /*0724*/ 	.word	0xffffffff


	//   ....[55]....
        /*0728*/ 	.word	0xffffffff


	//   ....[56]....
        /*072c*/ 	.word	0xffffffff


	//   ....[57]....
        /*0730*/ 	.word	0xffffffff


	//   ....[58]....
        /*0734*/ 	.word	0xffffffff


	//   ....[59]....
        /*0738*/ 	.word	0xffffffff


	//   ....[60]....
        /*073c*/ 	.word	0xffffffff


	//   ....[61]....
        /*0740*/ 	.word	0xffffffff


	//   ....[62]....
        /*0744*/ 	.word	0xffffffff


	//   ....[63]....
        /*0748*/ 	.word	0xffffffff


	//   ....[64]....
        /*074c*/ 	.word	0xffffffff


	//   ....[65]....
        /*0750*/ 	.word	0xffffffff


	//   ....[66]....
        /*0754*/ 	.word	0xffffffff


	//   ....[67]....
        /*0758*/ 	.word	0xffffffff


	//   ....[68]....
        /*075c*/ 	.word	0xffffffff


	//   ....[69]....
        /*0760*/ 	.word	0xffffffff


	//   ....[70]....
        /*0764*/ 	.word	0xffffffff


	//   ....[71]....
        /*0768*/ 	.word	0xffffffff


	//   ....[72]....
        /*076c*/ 	.word	0xffffffff


	//   ....[73]....
        /*0770*/ 	.word	0xffffffff


	//   ....[74]....
        /*0774*/ 	.word	0xffffffff


	//   ....[75]....
        /*0778*/ 	.word	0xffffffff


	//   ....[76]....
        /*077c*/ 	.word	0xffffffff


	//   ....[77]....
        /*0780*/ 	.word	0xffffffff


	//   ....[78]....
        /*0784*/ 	.word	0xffffffff


	//   ....[79]....
        /*0788*/ 	.word	0xffffffff


	//   ....[80]....
        /*078c*/ 	.word	0xffffffff


	//   ....[81]....
        /*0790*/ 	.word	0xffffffff


	//   ....[82]....
        /*0794*/ 	.word	0xffffffff


	//   ....[83]....
        /*0798*/ 	.word	0xffffffff


	//   ....[84]....
        /*079c*/ 	.word	0xffffffff


	//   ....[85]....
        /*07a0*/ 	.word	0xffffffff


	//   ....[86]....
        /*07a4*/ 	.word	0xffffffff


	//   ....[87]....
        /*07a8*/ 	.word	0xffffffff


	//   ....[88]....
        /*07ac*/ 	.word	0xffffffff


	//   ....[89]....
        /*07b0*/ 	.word	0xffffffff


	//   ....[90]....
        /*07b4*/ 	.word	0xffffffff


	//   ....[91]....
        /*07b8*/ 	.word	0xffffffff


	//   ....[92]....
        /*07bc*/ 	.word	0xffffffff


	//   ....[93]....
        /*07c0*/ 	.word	0xffffffff


	//   ....[94]....
        /*07c4*/ 	.word	0xffffffff


	//   ....[95]....
        /*07c8*/ 	.word	0xffffffff


	//   ....[96]....
        /*07cc*/ 	.word	0xffffffff


	//   ....[97]....
        /*07d0*/ 	.word	0xffffffff


	//   ....[98]....
        /*07d4*/ 	.word	0xffffffff


	//   ....[99]....
        /*07d8*/ 	.word	0xffffffff


	//   ....[100]....
        /*07dc*/ 	.word	0xffffffff


	//   ....[101]....
        /*07e0*/ 	.word	0xffffffff


	//   ....[102]....
        /*07e4*/ 	.word	0xffffffff


	//   ....[103]....
        /*07e8*/ 	.word	0xffffffff


	//   ....[104]....
        /*07ec*/ 	.word	0xffffffff


	//   ....[105]....
        /*07f0*/ 	.word	0xffffffff


	//   ....[106]....
        /*07f4*/ 	.word	0xffffffff


	//   ....[107]....
        /*07f8*/ 	.word	0xffffffff


	//   ....[108]....
        /*07fc*/ 	.word	0xffffffff


	//   ....[109]....
        /*0800*/ 	.word	0xffffffff


	//   ....[110]....
        /*0804*/ 	.word	0xffffffff


	//   ....[111]....
        /*0808*/ 	.word	0xffffffff


	//   ....[112]....
        /*080c*/ 	.word	0x0500000f


	//   ....[113]....
        /*0810*/ 	.word	0x0500000f


	//   ....[114]....
        /*0814*/ 	.word	0x0500000f


	//   ....[115]....
        /*0818*/ 	.word	0x0500000f


	//   ....[116]....
        /*081c*/ 	.word	0x0500000f


	//   ....[117]....
        /*0820*/ 	.word	0x0500000f


	//   ....[118]....
        /*0824*/ 	.word	0x0500000f


	//   ....[119]....
        /*0828*/ 	.word	0x0500000f


	//   ....[120]....
        /*082c*/ 	.word	0x0500000f


	//   ....[121]....
        /*0830*/ 	.word	0x0500000f


	//   ....[122]....
        /*0834*/ 	.word	0x0500000f


	//   ....[123]....
        /*0838*/ 	.word	0x0500000f


	//   ....[124]....
        /*083c*/ 	.word	0x0500000f


	//   ....[125]....
        /*0840*/ 	.word	0x0500000f


	//   ....[126]....
        /*0844*/ 	.word	0x0500000f


	//   ....[127]....
        /*0848*/ 	.word	0x0500000f


	//   ....[128]....
        /*084c*/ 	.word	0x0500000f


	//   ....[129]....
        /*0850*/ 	.word	0x0500000f


	//   ....[130]....
        /*0854*/ 	.word	0x0500000f


	//   ....[131]....
        /*0858*/ 	.word	0x0500000f


	//   ....[132]....
        /*085c*/ 	.word	0x0500000f


	//   ....[133]....
        /*0860*/ 	.word	0x0500000f


	//   ....[134]....
        /*0864*/ 	.word	0x0500000f


	//   ....[135]....
        /*0868*/ 	.word	0x0500000f


	//   ....[136]....
        /*086c*/ 	.word	0x0500000f


	//   ....[137]....
        /*0870*/ 	.word	0x0500000f


	//   ....[138]....
        /*0874*/ 	.word	0x0500000f


	//   ....[139]....
        /*0878*/ 	.word	0x0500000f


	//   ....[140]....
        /*087c*/ 	.word	0x0500000f


	//   ....[141]....
        /*0880*/ 	.word	0x0500000f


	//   ....[142]....
        /*0884*/ 	.word	0x0500000f


	//   ....[143]....
        /*0888*/ 	.word	0x0500000f


	//   ....[144]....
        /*088c*/ 	.word	0x0500000f


	//   ....[145]....
        /*0890*/ 	.word	0x0500000f


	//   ....[146]....
        /*0894*/ 	.word	0x0500000f


	//   ....[147]....
        /*0898*/ 	.word	0x0500000f


	//   ....[148]....
        /*089c*/ 	.word	0x0500000f


	//   ....[149]....
        /*08a0*/ 	.word	0x0500000f


	//   ....[150]....
        /*08a4*/ 	.word	0x0500000f


	//   ....[151]....
        /*08a8*/ 	.word	0x0500000f


	//   ....[152]....
        /*08ac*/ 	.word	0x0500000f


	//   ....[153]....
        /*08b0*/ 	.word	0x0500000f


	//   ....[154]....
        /*08b4*/ 	.word	0x0500000f


	//   ....[155]....
        /*08b8*/ 	.word	0x0500000f


	//   ....[156]....
        /*08bc*/ 	.word	0x0500000f


	//   ....[157]....
        /*08c0*/ 	.word	0x0500000f


	//   ....[158]....
        /*08c4*/ 	.word	0x0500000f


	//   ....[159]....
        /*08c8*/ 	.word	0x0500000f


	//   ....[160]....
        /*08cc*/ 	.word	0x0500000f


	//   ....[161]....
        /*08d0*/ 	.word	0x0500000f


	//   ....[162]....
        /*08d4*/ 	.word	0x0500000f


	//   ....[163]....
        /*08d8*/ 	.word	0x0500000f


	//   ....[164]....
        /*08dc*/ 	.word	0x0500000f


	//   ....[165]....
        /*08e0*/ 	.word	0x0500000f


	//----- nvinfo : EIATTR_COOP_GROUP_INSTR_OFFSETS
	.align		4
.L_231:
        /*08e4*/ 	.byte	0x04, 0x28
        /*08e6*/ 	.short	(.L_233 - .L_232)


	//   ....[0]....
.L_232:
        /*08e8*/ 	.word	0x00000070


	//   ....[1]....
        /*08ec*/ 	.word	0x000001a0


	//   ....[2]....
        /*08f0*/ 	.word	0x000001f0


	//   ....[3]....
        /*08f4*/ 	.word	0x00000420


	//   ....[4]....
        /*08f8*/ 	.word	0x00000580


	//   ....[5]....
        /*08fc*/ 	.word	0x000006a0


	//   ....[6]....
        /*0900*/ 	.word	0x00000800


	//   ....[7]....
        /*0904*/ 	.word	0x00007af0


	//   ....[8]....
        /*0908*/ 	.word	0x00008260


	//   ....[9]....
        /*090c*/ 	.word	0x00008270


	//   ....[10]....
        /*0910*/ 	.word	0x00008280


	//   ....[11]....
        /*0914*/ 	.word	0x00008290


	//   ....[12]....
        /*0918*/ 	.word	0x0000a010


	//   ....[13]....
        /*091c*/ 	.word	0x0000a020


	//   ....[14]....
        /*0920*/ 	.word	0x0000a030


	//   ....[15]....
        /*0924*/ 	.word	0x0000a040


	//   ....[16]....
        /*0928*/ 	.word	0x0000c2f0


	//   ....[17]....
        /*092c*/ 	.word	0x0000d0f0


	//   ....[18]....
        /*0930*/ 	.word	0x0000d7f0


	//   ....[19]....
        /*0934*/ 	.word	0x0000d900


	//   ....[20]....
        /*0938*/ 	.word	0x0000e1e0


	//   ....[21]....
        /*093c*/ 	.word	0x0000e240


	//   ....[22]....
        /*0940*/ 	.word	0x0000eeb0


	//   ....[23]....
        /*0944*/ 	.word	0x0000f990


	//   ....[24]....
        /*0948*/ 	.word	0x000100d0


	//   ....[25]....
        /*094c*/ 	.word	0x00010ae0


	//   ....[26]....
        /*0950*/ 	.word	0x00010b00


	//   ....[27]....
        /*0954*/ 	.word	0x00011840


	//   ....[28]....
        /*0958*/ 	.word	0x00011860


	//   ....[29]....
        /*095c*/ 	.word	0x00012660


	//   ....[30]....
        /*0960*/ 	.word	0x00013330


	//   ....[31]....
        /*0964*/ 	.word	0x00013350


	//   ....[32]....
        /*0968*/ 	.word	0x00013a80


	//   ....[33]....
        /*096c*/ 	.word	0x00013ac0


	//   ....[34]....
        /*0970*/ 	.word	0x00014cd0


	//   ....[35]....
        /*0974*/ 	.word	0x00015400


	//   ....[36]....
        /*0978*/ 	.word	0x00015b90


	//   ....[37]....
        /*097c*/ 	.word	0x00016590


	//   ....[38]....
        /*0980*/ 	.word	0x000165b0


	//   ....[39]....
        /*0984*/ 	.word	0x000172f0


	//   ....[40]....
        /*0988*/ 	.word	0x00017310


	//   ....[41]....
        /*098c*/ 	.word	0x00018110


	//   ....[42]....
        /*0990*/ 	.word	0x00018830


	//   ....[43]....
        /*0994*/ 	.word	0x00018840


	//   ....[44]....
        /*0998*/ 	.word	0x00018890


	//   ....[45]....
        /*099c*/ 	.word	0x000188a0


	//   ....[46]....
        /*09a0*/ 	.word	0x00019760


	//   ....[47]....
        /*09a4*/ 	.word	0x00019780


	//   ....[48]....
        /*09a8*/ 	.word	0x00019790


	//   ....[49]....
        /*09ac*/ 	.word	0x000197a0


	//   ....[50]....
        /*09b0*/ 	.word	0x00019e40


	//   ....[51]....
        /*09b4*/ 	.word	0x00019e50


	//   ....[52]....
        /*09b8*/ 	.word	0x00019fa0


	//   ....[53]....
        /*09bc*/ 	.word	0x00019fb0


	//   ....[54]....
        /*09c0*/ 	.word	0x0001a3a0


	//   ....[55]....
        /*09c4*/ 	.word	0x0001a3b0


	//   ....[56]....
        /*09c8*/ 	.word	0x0001a910


	//   ....[57]....
        /*09cc*/ 	.word	0x0001a920


	//   ....[58]....
        /*09d0*/ 	.word	0x0001b730


	//   ....[59]....
        /*09d4*/ 	.word	0x0001b740


	//   ....[60]....
        /*09d8*/ 	.word	0x0001b8a0


	//   ....[61]....
        /*09dc*/ 	.word	0x0001b8b0


	//   ....[62]....
        /*09e0*/ 	.word	0x0001ba60


	//   ....[63]....
        /*09e4*/ 	.word	0x0001bc60


	//   ....[64]....
        /*09e8*/ 	.word	0x0001bc90


	//   ....[65]....
        /*09ec*/ 	.word	0x0001bcc0


	//   ....[66]....
        /*09f0*/ 	.word	0x0001bcf0


	//   ....[67]....
        /*09f4*/ 	.word	0x0001bd20


	//   ....[68]....
        /*09f8*/ 	.word	0x0001bd50


	//   ....[69]....
        /*09fc*/ 	.word	0x0001bee0


	//   ....[70]....
        /*0a00*/ 	.word	0x0001bf10


	//   ....[71]....
        /*0a04*/ 	.word	0x0001bf40


	//   ....[72]....
        /*0a08*/ 	.word	0x0001bf70


	//   ....[73]....
        /*0a0c*/ 	.word	0x0001bfa0


	//   ....[74]....
        /*0a10*/ 	.word	0x0001bfd0


	//   ....[75]....
        /*0a14*/ 	.word	0x0001c060


	//   ....[76]....
        /*0a18*/ 	.word	0x0001c090


	//   ....[77]....
        /*0a1c*/ 	.word	0x0001c0a0


	//   ....[78]....
        /*0a20*/ 	.word	0x0001c0e0


	//   ....[79]....
        /*0a24*/ 	.word	0x0001d8f0


	//   ....[80]....
        /*0a28*/ 	.word	0x0001fa00


	//   ....[81]....
        /*0a2c*/ 	.word	0x00020680


	//   ....[82]....
        /*0a30*/ 	.word	0x000206a0


	//   ....[83]....
        /*0a34*/ 	.word	0x00020740


	//   ....[84]....
        /*0a38*/ 	.word	0x00020760


	//   ....[85]....
        /*0a3c*/ 	.word	0x00020800


	//   ....[86]....
        /*0a40*/ 	.word	0x00020820


	//   ....[87]....
        /*0a44*/ 	.word	0x00020830


	//   ....[88]....
        /*0a48*/ 	.word	0x000208c0


	//   ....[89]....
        /*0a4c*/ 	.word	0x000208e0


	//   ....[90]....
        /*0a50*/ 	.word	0x00020950


	//   ....[91]....
        /*0a54*/ 	.word	0x00020990


	//   ....[92]....
        /*0a58*/ 	.word	0x00020a00


	//   ....[93]....
        /*0a5c*/ 	.word	0x00023740


	//   ....[94]....
        /*0a60*/ 	.word	0x00023770


	//   ....[95]....
        /*0a64*/ 	.word	0x000237d0


	//   ....[96]....
        /*0a68*/ 	.word	0x00023800


	//   ....[97]....
        /*0a6c*/ 	.word	0x00023830


	//   ....[98]....
        /*0a70*/ 	.word	0x00023860


	//   ....[99]....
        /*0a74*/ 	.word	0x00023890


	//   ....[100]....
        /*0a78*/ 	.word	0x000238c0


	//   ....[101]....
        /*0a7c*/ 	.word	0x00023a60


	//   ....[102]....
        /*0a80*/ 	.word	0x00023a90


	//   ....[103]....
        /*0a84*/ 	.word	0x00023ac0


	//   ....[104]....
        /*0a88*/ 	.word	0x00023af0


	//   ....[105]....
        /*0a8c*/ 	.word	0x00023b20


	//   ....[106]....
        /*0a90*/ 	.word	0x00023b50


	//   ....[107]....
        /*0a94*/ 	.word	0x00023c10


	//   ....[108]....
        /*0a98*/ 	.word	0x00023c30


	//   ....[109]....
        /*0a9c*/ 	.word	0x00023c50


	//   ....[110]....
        /*0aa0*/ 	.word	0x00023cb0


	//   ....[111]....
        /*0aa4*/ 	.word	0x000246e0


	//   ....[112]....
        /*0aa8*/ 	.word	0x00024ae0


	//   ....[113]....
        /*0aac*/ 	.word	0x00024b80


	//   ....[114]....
        /*0ab0*/ 	.word	0x00024c10


	//   ....[115]....
        /*0ab4*/ 	.word	0x00024c60


	//   ....[116]....
        /*0ab8*/ 	.word	0x00024cb0


	//   ....[117]....
        /*0abc*/ 	.word	0x00024d90


	//   ....[118]....
        /*0ac0*/ 	.word	0x00024e20


	//   ....[119]....
        /*0ac4*/ 	.word	0x00024e70


	//   ....[120]....
        /*0ac8*/ 	.word	0x00024ec0


	//   ....[121]....
        /*0acc*/ 	.word	0x00025220


	//   ....[122]....
        /*0ad0*/ 	.word	0x00025270


	//   ....[123]....
        /*0ad4*/ 	.word	0x00025300


	//   ....[124]....
        /*0ad8*/ 	.word	0x00025390


	//   ....[125]....
        /*0adc*/ 	.word	0x00025410


	//   ....[126]....
        /*0ae0*/ 	.word	0x00025460


	//   ....[127]....
        /*0ae4*/ 	.word	0x000254f0


	//   ....[128]....
        /*0ae8*/ 	.word	0x00025580


	//   ....[129]....
        /*0aec*/ 	.word	0x00025600


	//   ....[130]....
        /*0af0*/ 	.word	0x00025650


	//   ....[131]....
        /*0af4*/ 	.word	0x000256e0


	//   ....[132]....
        /*0af8*/ 	.word	0x00025770


	//   ....[133]....
        /*0afc*/ 	.word	0x00025830


	//   ....[134]....
        /*0b00*/ 	.word	0x00025b10


	//   ....[135]....
        /*0b04*/ 	.word	0x00025cd0


	//   ....[136]....
        /*0b08*/ 	.word	0x00025d20


	//   ....[137]....
        /*0b0c*/ 	.word	0x00025d80


	//   ....[138]....
        /*0b10*/ 	.word	0x00025e60


	//   ....[139]....
        /*0b14*/ 	.word	0x00025ec0


	//   ....[140]....
        /*0b18*/ 	.word	0x00025fe0


	//   ....[141]....
        /*0b1c*/ 	.word	0x00026040


	//   ....[142]....
        /*0b20*/ 	.word	0x000260e0


	//   ....[143]....
        /*0b24*/ 	.word	0x000261b0


	//   ....[144]....
        /*0b28*/ 	.word	0x00026230


	//   ....[145]....
        /*0b2c*/ 	.word	0x000262f0


	//   ....[146]....
        /*0b30*/ 	.word	0x00026370


	//   ....[147]....
        /*0b34*/ 	.word	0x00026720


	//   ....[148]....
        /*0b38*/ 	.word	0x000267c0


	//   ....[149]....
        /*0b3c*/ 	.word	0x00026930


	//   ....[150]....
        /*0b40*/ 	.word	0x000269a0


	//   ....[151]....
        /*0b44*/ 	.word	0x00026a10


	//   ....[152]....
        /*0b48*/ 	.word	0x00026a80


	//   ....[153]....
        /*0b4c*/ 	.word	0x00026af0


	//   ....[154]....
        /*0b50*/ 	.word	0x00026b70


	//   ....[155]....
        /*0b54*/ 	.word	0x00026bf0


	//   ....[156]....
        /*0b58*/ 	.word	0x00026c80


	//   ....[157]....
        /*0b5c*/ 	.word	0x00026cf0


	//   ....[158]....
        /*0b60*/ 	.word	0x00026d60


	//   ....[159]....
        /*0b64*/ 	.word	0x00026dd0


	//   ....[160]....
        /*0b68*/ 	.word	0x00026e50


	//   ....[161]....
        /*0b6c*/ 	.word	0x00026ec0


	//   ....[162]....
        /*0b70*/ 	.word	0x00026f70


	//   ....[163]....
        /*0b74*/ 	.word	0x00026fc0


	//   ....[164]....
        /*0b78*/ 	.word	0x00027050


	//   ....[165]....
        /*0b7c*/ 	.word	0x00027180


	//----- nvinfo : EIATTR_REG_RECONFIG
	.align		4
.L_233:
        /*0b80*/ 	.byte	0x01, 0x54
	.zero		2


	//----- nvinfo : EIATTR_SYSCALL_OFFSETS
	.align		4
        /*0b84*/ 	.byte	0x04, 0x46
        /*0b86*/ 	.short	(.L_235 - .L_234)


	//   ....[0]....
.L_234:
        /*0b88*/ 	.word	0x000021c0


	//   ....[1]....
        /*0b8c*/ 	.word	0x00002310


	//   ....[2]....
        /*0b90*/ 	.word	0x00007cf0


	//   ....[3]....
        /*0b94*/ 	.word	0x00008010


	//   ....[4]....
        /*0b98*/ 	.word	0x0001f660


	//   ....[5]....
        /*0b9c*/ 	.word	0x0001f7b0


	//   ....[6]....
        /*0ba0*/ 	.word	0x0001f8a0


	//   ....[7]....
        /*0ba4*/ 	.word	0x00020130


	//----- nvinfo : EIATTR_MBARRIER_INSTR_OFFSETS
	.align		4
.L_235:
        /*0ba8*/ 	.byte	0x04, 0x39
        /*0baa*/ 	.short	(.L_237 - .L_236)


	//   ....[0]....
.L_236:
        /*0bac*/ 	.word	0x000002d0
        /*0bb0*/ 	.word	0x000000ff
        /*0bb4*/ 	.word	0x0002d800
        /*0bb8*/ 	.short	0x0100
        /*0bba*/ 	.byte	0x08
	.zero		1


	//   ....[1]....
        /*0bbc*/ 	.word	0x000002e0
        /*0bc0*/ 	.word	0x000000ff
        /*0bc4*/ 	.word	0x0002d820
        /*0bc8*/ 	.short	0x0100
        /*0bca*/ 	.byte	0x08
	.zero		1


	//   ....[2]....
        /*0bcc*/ 	.word	0x000003d0
        /*0bd0*/ 	.word	0x000000ff
        /*0bd4*/ 	.word	0x0002d830
        /*0bd8*/ 	.short	0x0100
        /*0bda*/ 	.byte	0x08
	.zero		1


	//   ....[3]....
        /*0bdc*/ 	.word	0x000003e0
        /*0be0*/ 	.word	0x000000ff
        /*0be4*/ 	.word	0x0002d840
        /*0be8*/ 	.short	0x0100
        /*0bea*/ 	.byte	0x08
	.zero		1


	//   ....[4]....
        /*0bec*/ 	.word	0x000003f0
        /*0bf0*/ 	.word	0x000000ff
        /*0bf4*/ 	.word	0x0002d838
        /*0bf8*/ 	.short	0x0100
        /*0bfa*/ 	.byte	0x08
	.zero		1


	//   ....[5]....
        /*0bfc*/ 	.word	0x00000400
        /*0c00*/ 	.word	0x000000ff
        /*0c04*/ 	.word	0x0002d848
        /*0c08*/ 	.short	0x0100
        /*0c0a*/ 	.byte	0x08
	.zero		1


	//   ....[6]....
        /*0c0c*/ 	.word	0x00000530
        /*0c10*/ 	.word	0x000000ff
        /*0c14*/ 	.word	0x0002d850
        /*0c18*/ 	.short	0x0100
        /*0c1a*/ 	.byte	0x08
	.zero		1


	//   ....[7]....
        /*0c1c*/ 	.word	0x00000540
        /*0c20*/ 	.word	0x000000ff
        /*0c24*/ 	.word	0x0002d860
        /*0c28*/ 	.short	0x0100
        /*0c2a*/ 	.byte	0x08
	.zero		1


	//   ....[8]....
        /*0c2c*/ 	.word	0x00000550
        /*0c30*/ 	.word	0x000000ff
        /*0c34*/ 	.word	0x0002d858
        /*0c38*/ 	.short	0x0100
        /*0c3a*/ 	.byte	0x08
	.zero		1


	//   ....[9]....
        /*0c3c*/ 	.word	0x00000560
        /*0c40*/ 	.word	0x000000ff
        /*0c44*/ 	.word	0x0002d868
        /*0c48*/ 	.short	0x0100
        /*0c4a*/ 	.byte	0x08
	.zero		1


	//   ....[10]....
        /*0c4c*/ 	.word	0x00000650
        /*0c50*/ 	.word	0x000000ff
        /*0c54*/ 	.word	0x0002d870
        /*0c58*/ 	.short	0x0100
        /*0c5a*/ 	.byte	0x06
	.zero		1


	//   ....[11]....
        /*0c5c*/ 	.word	0x00000660
        /*0c60*/ 	.word	0x000000ff
        /*0c64*/ 	.word	0x0002d880
        /*0c68*/ 	.short	0x0100
        /*0c6a*/ 	.byte	0x06
	.zero		1


	//   ....[12]....
        /*0c6c*/ 	.word	0x00000670
        /*0c70*/ 	.word	0x000000ff
        /*0c74*/ 	.word	0x0002d878
        /*0c78*/ 	.short	0x0100
        /*0c7a*/ 	.byte	0x06
	.zero		1


	//   ....[13]....
        /*0c7c*/ 	.word	0x00000680
        /*0c80*/ 	.word	0x000000ff
        /*0c84*/ 	.word	0x0002d888
        /*0c88*/ 	.short	0x0100
        /*0c8a*/ 	.byte	0x06
	.zero		1


	//   ....[14]....
        /*0c8c*/ 	.word	0x000007b0
        /*0c90*/ 	.word	0x000000ff
        /*0c94*/ 	.word	0x0002d890
        /*0c98*/ 	.short	0x0100
        /*0c9a*/ 	.byte	0x08
	.zero		1


	//   ....[15]....
        /*0c9c*/ 	.word	0x000007c0
        /*0ca0*/ 	.word	0x000000ff
        /*0ca4*/ 	.word	0x0002d8a0
        /*0ca8*/ 	.short	0x0100
        /*0caa*/ 	.byte	0x08
	.zero		1


	//   ....[16]....
        /*0cac*/ 	.word	0x000007d0
        /*0cb0*/ 	.word	0x000000ff
        /*0cb4*/ 	.word	0x0002d898
        /*0cb8*/ 	.short	0x0100
        /*0cba*/ 	.byte	0x08
	.zero		1


	//   ....[17]....
        /*0cbc*/ 	.word	0x000007e0
        /*0cc0*/ 	.word	0x000000ff
        /*0cc4*/ 	.word	0x0002d8a8
        /*0cc8*/ 	.short	0x0100
        /*0cca*/ 	.byte	0x08
	.zero		1


	//   ....[18]....
        /*0ccc*/ 	.word	0x00000910
        /*0cd0*/ 	.word	0x000000ff
        /*0cd4*/ 	.word	0x0002d8b0
        /*0cd8*/ 	.short	0x0100
        /*0cda*/ 	.byte	0x08
	.zero		1


	//   ....[19]....
        /*0cdc*/ 	.word	0x00000920
        /*0ce0*/ 	.word	0x000000ff
        /*0ce4*/ 	.word	0x0002d8c0
        /*0ce8*/ 	.short	0x0100
        /*0cea*/ 	.byte	0x08
	.zero		1


	//   ....[20]....
        /*0cec*/ 	.word	0x00000930
        /*0cf0*/ 	.word	0x000000ff
        /*0cf4*/ 	.word	0x0002d8b8
        /*0cf8*/ 	.short	0x0100
        /*0cfa*/ 	.byte	0x08
	.zero		1


	//   ....[21]....
        /*0cfc*/ 	.word	0x00000940
        /*0d00*/ 	.word	0x000000ff
        /*0d04*/ 	.word	0x0002d8c8
        /*0d08*/ 	.short	0x0100
        /*0d0a*/ 	.byte	0x08
	.zero		1


	//   ....[22]....
        /*0d0c*/ 	.word	0x00003730
        /*0d10*/ 	.word	0x0000000e
        /*0d14*/ 	.word	0x0002d890
        /*0d18*/ 	.short	0x010a
        /*0d1a*/ 	.byte	0x3f
	.zero		1


	//   ....[23]....
        /*0d1c*/ 	.word	0x00005150
        /*0d20*/ 	.word	0x0000000e
        /*0d24*/ 	.word	0x0002d890
        /*0d28*/ 	.short	0x010a
        /*0d2a*/ 	.byte	0x3f
	.zero		1


	//   ....[24]....
        /*0d2c*/ 	.word	0x00006b50
        /*0d30*/ 	.word	0x0000000e
        /*0d34*/ 	.word	0x0002d890
        /*0d38*/ 	.short	0x010a
        /*0d3a*/ 	.byte	0x3f
	.zero		1


	//   ....[25]....
        /*0d3c*/ 	.word	0x00006dc0
        /*0d40*/ 	.word	0x0000001c
        /*0d44*/ 	.word	0x00000000
        /*0d48*/ 	.short	0x0101
        /*0d4a*/ 	.byte	0x3f
	.zero		1


	//   ....[26]....
        /*0d4c*/ 	.word	0x00006e00
        /*0d50*/ 	.word	0x0000000e
        /*0d54*/ 	.word	0x0002d8b0
        /*0d58*/ 	.short	0x010a
        /*0d5a*/ 	.byte	0x3f
	.zero		1


	//   ....[27]....
        /*0d5c*/ 	.word	0x00007140
        /*0d60*/ 	.word	0x0000000e
        /*0d64*/ 	.word	0x00000000
        /*0d68*/ 	.short	0x0101
        /*0d6a*/ 	.byte	0x3f
	.zero		1


	//   ....[28]....
        /*0d6c*/ 	.word	0x00007d90
        /*0d70*/ 	.word	0x00000002
        /*0d74*/ 	.word	0x0002d800
        /*0d78*/ 	.short	0x010a
        /*0d7a*/ 	.byte	0x3f
	.zero		1


	//   ....[29]....
        /*0d7c*/ 	.word	0x00007de0
        /*0d80*/ 	.word	0x00000002
        /*0d84*/ 	.word	0x0002d800
        /*0d88*/ 	.short	0x010a
        /*0d8a*/ 	.byte	0x3f
	.zero		1


	//   ....[30]....
        /*0d8c*/ 	.word	0x000089c0
        /*0d90*/ 	.word	0x00000002
        /*0d94*/ 	.word	0x0002d800
        /*0d98*/ 	.short	0x010a
        /*0d9a*/ 	.byte	0x3f
	.zero		1


	//   ....[31]....
        /*0d9c*/ 	.word	0x0000a530
        /*0da0*/ 	.word	0x00000002
        /*0da4*/ 	.word	0x0002d800
        /*0da8*/ 	.short	0x010a
        /*0daa*/ 	.byte	0x3f
	.zero		1


	//   ....[32]....
        /*0dac*/ 	.word	0x0000bd20
        /*0db0*/ 	.word	0x00000000
        /*0db4*/ 	.word	0x0002d830
        /*0db8*/ 	.short	0x010a
        /*0dba*/ 	.byte	0x3f
	.zero		1


	//   ....[33]....
        /*0dbc*/ 	.word	0x0000bd90
        /*0dc0*/ 	.word	0x00000000
        /*0dc4*/ 	.word	0x0002d830
        /*0dc8*/ 	.short	0x010a
        /*0dca*/ 	.byte	0x3f
	.zero		1


	//   ....[34]....
        /*0dcc*/ 	.word	0x0000c390
        /*0dd0*/ 	.word	0x00000000
        /*0dd4*/ 	.word	0x00000000
        /*0dd8*/ 	.short	0x0101
        /*0dda*/ 	.byte	0x3f
	.zero		1


	//   ....[35]....
        /*0ddc*/ 	.word	0x0000f380
        /*0de0*/ 	.word	0x00000009
        /*0de4*/ 	.word	0x0002d830
        /*0de8*/ 	.short	0x010a
        /*0dea*/ 	.byte	0x3f
	.zero		1


	//   ....[36]....
        /*0dec*/ 	.word	0x0000f3d0
        /*0df0*/ 	.word	0x00000009
        /*0df4*/ 	.word	0x0002d830
        /*0df8*/ 	.short	0x010a
        /*0dfa*/ 	.byte	0x3f
	.zero		1


	//   ....[37]....
        /*0dfc*/ 	.word	0x0000f7f0
        /*0e00*/ 	.word	0x00000009
        /*0e04*/ 	.word	0x0002d850
        /*0e08*/ 	.short	0x010a
        /*0e0a*/ 	.byte	0x3f
	.zero		1


	//   ....[38]....
        /*0e0c*/ 	.word	0x0000f830
        /*0e10*/ 	.word	0x00000009
        /*0e14*/ 	.word	0x0002d850
        /*0e18*/ 	.short	0x010a
        /*0e1a*/ 	.byte	0x3f
	.zero		1


	//   ....[39]....
        /*0e1c*/ 	.word	0x0000ff40
        /*0e20*/ 	.word	0x00000009
        /*0e24*/ 	.word	0x00000000
        /*0e28*/ 	.short	0x0101
        /*0e2a*/ 	.byte	0x3f
	.zero		1


	//   ....[40]....
        /*0e2c*/ 	.word	0x000108d0
        /*0e30*/ 	.word	0x00000008
        /*0e34*/ 	.word	0x00000000
        /*0e38*/ 	.short	0x0101
        /*0e3a*/ 	.byte	0x3f
	.zero		1


	//   ....[41]....
        /*0e3c*/ 	.word	0x00012a30
        /*0e40*/ 	.word	0x00000000
        /*0e44*/ 	.word	0x0002d830
        /*0e48*/ 	.short	0x010a
        /*0e4a*/ 	.byte	0x3f
	.zero		1


	//   ....[42]....
        /*0e4c*/ 	.word	0x00012a80
        /*0e50*/ 	.word	0x00000000
        /*0e54*/ 	.word	0x0002d830
        /*0e58*/ 	.short	0x010a
        /*0e5a*/ 	.byte	0x3f
	.zero		1


	//   ....[43]....
        /*0e5c*/ 	.word	0x00012ea0
        /*0e60*/ 	.word	0x00000006
        /*0e64*/ 	.word	0x0002d850
        /*0e68*/ 	.short	0x010a
        /*0e6a*/ 	.byte	0x3f
	.zero		1


	//   ....[44]....
        /*0e6c*/ 	.word	0x00012ee0
        /*0e70*/ 	.word	0x00000006
        /*0e74*/ 	.word	0x0002d850
        /*0e78*/ 	.short	0x010a
        /*0e7a*/ 	.byte	0x3f
	.zero		1


	//   ....[45]....
        /*0e7c*/ 	.word	0x00013f50
        /*0e80*/ 	.word	0x0000000b
        /*0e84*/ 	.word	0x00000000
        /*0e88*/ 	.short	0x0101
        /*0e8a*/ 	.byte	0x3f
	.zero		1


	//   ....[46]....
        /*0e8c*/ 	.word	0x00013f60
        /*0e90*/ 	.word	0x00000009
        /*0e94*/ 	.word	0x00000000
        /*0e98*/ 	.short	0x0101
        /*0e9a*/ 	.byte	0x3f
	.zero		1


	//   ....[47]....
        /*0e9c*/ 	.word	0x00014e20
        /*0ea0*/ 	.word	0x00000000
        /*0ea4*/ 	.word	0x0002d830
        /*0ea8*/ 	.short	0x010a
        /*0eaa*/ 	.byte	0x3f
	.zero		1


	//   ....[48]....
        /*0eac*/ 	.word	0x00014e70
        /*0eb0*/ 	.word	0x00000000
        /*0eb4*/ 	.word	0x0002d830
        /*0eb8*/ 	.short	0x010a
        /*0eba*/ 	.byte	0x3f
	.zero		1


	//   ....[49]....
        /*0ebc*/ 	.word	0x00015290
        /*0ec0*/ 	.word	0x00000006
        /*0ec4*/ 	.word	0x0002d850
        /*0ec8*/ 	.short	0x010a
        /*0eca*/ 	.byte	0x3f
	.zero		1


	//   ....[50]....
        /*0ecc*/ 	.word	0x000152d0
        /*0ed0*/ 	.word	0x00000006
        /*0ed4*/ 	.word	0x0002d850
        /*0ed8*/ 	.short	0x010a
        /*0eda*/ 	.byte	0x3f
	.zero		1


	//   ....[51]....
        /*0edc*/ 	.word	0x000159f0
        /*0ee0*/ 	.word	0x0000000a
        /*0ee4*/ 	.word	0x00000000
        /*0ee8*/ 	.short	0x0101
        /*0eea*/ 	.byte	0x3f
	.zero		1


	//   ....[52]....
        /*0eec*/ 	.word	0x00016380
        /*0ef0*/ 	.word	0x00000000
        /*0ef4*/ 	.word	0x00000000
        /*0ef8*/ 	.short	0x0101
        /*0efa*/ 	.byte	0x3f
	.zero		1


	//   ....[53]....
        /*0efc*/ 	.word	0x00018190
        /*0f00*/ 	.word	0x00000007
        /*0f04*/ 	.word	0x0002d850
        /*0f08*/ 	.short	0x010a
        /*0f0a*/ 	.byte	0x3f
	.zero		1


	//   ....[54]....
        /*0f0c*/ 	.word	0x00018240
        /*0f10*/ 	.word	0x00000007
        /*0f14*/ 	.word	0x0002d850
        /*0f18*/ 	.short	0x010a
        /*0f1a*/ 	.byte	0x3f
	.zero		1


	//   ....[55]....
        /*0f1c*/ 	.word	0x00018a20
        /*0f20*/ 	.word	0x0000000b
        /*0f24*/ 	.word	0x00000000
        /*0f28*/ 	.short	0x0101
        /*0f2a*/ 	.byte	0x3f
	.zero		1


	//   ....[56]....
        /*0f2c*/ 	.word	0x00019da0
        /*0f30*/ 	.word	0x00000000
        /*0f34*/ 	.word	0x00000000
        /*0f38*/ 	.short	0x0101
        /*0f3a*/ 	.byte	0x3f
	.zero		1


	//   ....[57]....
        /*0f3c*/ 	.word	0x0001a2a0
        /*0f40*/ 	.word	0x00000008
        /*0f44*/ 	.word	0x00000000
        /*0f48*/ 	.short	0x0101
        /*0f4a*/ 	.byte	0x3f
	.zero		1


	//   ....[58]....
        /*0f4c*/ 	.word	0x0001d9d0
        /*0f50*/ 	.word	0x00000011
        /*0f54*/ 	.word	0x0002d820
        /*0f58*/ 	.short	0x010a
        /*0f5a*/ 	.byte	0x3f
	.zero		1


	//   ....[59]....
        /*0f5c*/ 	.word	0x0001da90
        /*0f60*/ 	.word	0x0000000b
        /*0f64*/ 	.word	0x0002d8a0
        /*0f68*/ 	.short	0x010a
        /*0f6a*/ 	.byte	0x3f
	.zero		1


	//   ....[60]....
        /*0f6c*/ 	.word	0x0001dec0
        /*0f70*/ 	.word	0x0000000b
        /*0f74*/ 	.word	0x0002d8c0
        /*0f78*/ 	.short	0x010a
        /*0f7a*/ 	.byte	0x3f
	.zero		1


	//   ....[61]....
        /*0f7c*/ 	.word	0x0001e420
        /*0f80*/ 	.word	0x0000000a
        /*0f84*/ 	.word	0x0002d8a0
        /*0f88*/ 	.short	0x010a
        /*0f8a*/ 	.byte	0x3f
	.zero		1


	//   ....[62]....
        /*0f8c*/ 	.word	0x0001e840
        /*0f90*/ 	.word	0x0000000a
        /*0f94*/ 	.word	0x0002d8c0
        /*0f98*/ 	.short	0x010a
        /*0f9a*/ 	.byte	0x3f
	.zero		1


	//   ....[63]....
        /*0f9c*/ 	.word	0x0001fc10
        /*0fa0*/ 	.word	0x00000000
        /*0fa4*/ 	.word	0x0002d840
        /*0fa8*/ 	.short	0x010a
        /*0faa*/ 	.byte	0x3f
	.zero		1


	//   ....[64]....
        /*0fac*/ 	.word	0x00020ad0
        /*0fb0*/ 	.word	0x00000011
        /*0fb4*/ 	.word	0x0002d800
        /*0fb8*/ 	.short	0x0107
        /*0fba*/ 	.byte	0x3f
	.zero		1


	//   ....[65]....
        /*0fbc*/ 	.word	0x00020bc0
        /*0fc0*/ 	.word	0x00000011
        /*0fc4*/ 	.word	0x0002d800
        /*0fc8*/ 	.short	0x0101
        /*0fca*/ 	.byte	0x3f
	.zero		1


	//   ....[66]....
        /*0fcc*/ 	.word	0x00020be0
        /*0fd0*/ 	.word	0x00000011
        /*0fd4*/ 	.word	0x0002d820
        /*0fd8*/ 	.short	0x010a
        /*0fda*/ 	.byte	0x3f
	.zero		1


	//   ....[67]....
        /*0fdc*/ 	.word	0x00020fd0
        /*0fe0*/ 	.word	0x00000003
        /*0fe4*/ 	.word	0x0002d840
        /*0fe8*/ 	.short	0x010a
        /*0fea*/ 	.byte	0x3f
	.zero		1


	//   ....[68]....
        /*0fec*/ 	.word	0x00021450
        /*0ff0*/ 	.word	0x00000003
        /*0ff4*/ 	.word	0x00000060
        /*0ff8*/ 	.short	0x010a
        /*0ffa*/ 	.byte	0x3f
	.zero		1


	//   ....[69]....
        /*0ffc*/ 	.word	0x00021b70
        /*1000*/ 	.word	0x00000003
        /*1004*/ 	.word	0x0002d840
        /*1008*/ 	.short	0x010a
        /*100a*/ 	.byte	0x3f
	.zero		1


	//   ....[70]....
        /*100c*/ 	.word	0x00021ff0
        /*1010*/ 	.word	0x0000000b
        /*1014*/ 	.word	0x00000060
        /*1018*/ 	.short	0x010a
        /*101a*/ 	.byte	0x3f
	.zero		1


	//   ....[71]....
        /*101c*/ 	.word	0x00022660
        /*1020*/ 	.word	0x00000002
        /*1024*/ 	.word	0x0002d840
        /*1028*/ 	.short	0x010a
        /*102a*/ 	.byte	0x3f
	.zero		1


	//   ....[72]....
        /*102c*/ 	.word	0x00022af0
        /*1030*/ 	.word	0x00000007
        /*1034*/ 	.word	0x00000060
        /*1038*/ 	.short	0x010a
        /*103a*/ 	.byte	0x3f
	.zero		1


	//   ....[73]....
        /*103c*/ 	.word	0x00023110
        /*1040*/ 	.word	0x00000003
        /*1044*/ 	.word	0x0002d860
        /*1048*/ 	.short	0x010a
        /*104a*/ 	.byte	0x3f
	.zero		1


	//   ....[74]....
        /*104c*/ 	.word	0x00024660
        /*1050*/ 	.word	0x00000009
        /*1054*/ 	.word	0x0002d820
        /*1058*/ 	.short	0x010a
        /*105a*/ 	.byte	0x3f
	.zero		1


	//   ....[75]....
        /*105c*/ 	.word	0x000247f0
        /*1060*/ 	.word	0x00000007
        /*1064*/ 	.word	0x00000000
        /*1068*/ 	.short	0x010a
        /*106a*/ 	.byte	0x3f
	.zero		1


	//   ....[76]....
        /*106c*/ 	.word	0x00024860
        /*1070*/ 	.word	0x00000003
        /*1074*/ 	.word	0x00000000
        /*1078*/ 	.short	0x010a
        /*107a*/ 	.byte	0x3f
	.zero		1


	//   ....[77]....
        /*107c*/ 	.word	0x000248c0
        /*1080*/ 	.word	0x00000005
        /*1084*/ 	.word	0x00000000
        /*1088*/ 	.short	0x010a
        /*108a*/ 	.byte	0x3f
	.zero		1


	//   ....[78]....
        /*108c*/ 	.word	0x000248f0
        /*1090*/ 	.word	0x00000003
        /*1094*/ 	.word	0x00000000
        /*1098*/ 	.short	0x010a
        /*109a*/ 	.byte	0x3f
	.zero		1


	//   ....[79]....
        /*109c*/ 	.word	0x00024950
        /*10a0*/ 	.word	0x0000000e
        /*10a4*/ 	.word	0x0002d890
        /*10a8*/ 	.short	0x010a
        /*10aa*/ 	.byte	0x3f
	.zero		1


	//   ....[80]....
        /*10ac*/ 	.word	0x000249a0
        /*10b0*/ 	.word	0x0000000e
        /*10b4*/ 	.word	0x0002d890
        /*10b8*/ 	.short	0x010a
        /*10ba*/ 	.byte	0x3f
	.zero		1


	//   ....[81]....
        /*10bc*/ 	.word	0x000249f0
        /*10c0*/ 	.word	0x0000000e
        /*10c4*/ 	.word	0x0002d890
        /*10c8*/ 	.short	0x010a
        /*10ca*/ 	.byte	0x3f
	.zero		1


	//   ....[82]....
        /*10cc*/ 	.word	0x00024a40
        /*10d0*/ 	.word	0x0000000e
        /*10d4*/ 	.word	0x0002d8b0
        /*10d8*/ 	.short	0x010a
        /*10da*/ 	.byte	0x3f
	.zero		1


	//   ....[83]....
        /*10dc*/ 	.word	0x00024cf0
        /*10e0*/ 	.word	0x00000002
        /*10e4*/ 	.word	0x0002d800
        /*10e8*/ 	.short	0x010a
        /*10ea*/ 	.byte	0x3f
	.zero		1


	//   ....[84]....
        /*10ec*/ 	.word	0x00024f00
        /*10f0*/ 	.word	0x00000002
        /*10f4*/ 	.word	0x0002d800
        /*10f8*/ 	.short	0x010a
        /*10fa*/ 	.byte	0x3f
	.zero		1


	//   ....[85]....
        /*10fc*/ 	.word	0x00024f50
        /*1100*/ 	.word	0x00000000
        /*1104*/ 	.word	0x0002d830
        /*1108*/ 	.short	0x010a
        /*110a*/ 	.byte	0x3f
	.zero		1


	//   ....[86]....
        /*110c*/ 	.word	0x00024fa0
        /*1110*/ 	.word	0x00000009
        /*1114*/ 	.word	0x0002d830
        /*1118*/ 	.short	0x010a
        /*111a*/ 	.byte	0x3f
	.zero		1


	//   ....[87]....
        /*111c*/ 	.word	0x00024ff0
        /*1120*/ 	.word	0x00000009
        /*1124*/ 	.word	0x0002d850
        /*1128*/ 	.short	0x010a
        /*112a*/ 	.byte	0x3f
	.zero		1


	//   ....[88]....
        /*112c*/ 	.word	0x00025040
        /*1130*/ 	.word	0x00000000
        /*1134*/ 	.word	0x0002d830
        /*1138*/ 	.short	0x010a
        /*113a*/ 	.byte	0x3f
	.zero		1


	//   ....[89]....
        /*113c*/ 	.word	0x00025090
        /*1140*/ 	.word	0x00000006
        /*1144*/ 	.word	0x0002d850
        /*1148*/ 	.short	0x010a
        /*114a*/ 	.byte	0x3f
	.zero		1


	//   ....[90]....
        /*114c*/ 	.word	0x000250e0
        /*1150*/ 	.word	0x00000000
        /*1154*/ 	.word	0x0002d830
        /*1158*/ 	.short	0x010a
        /*115a*/ 	.byte	0x3f
	.zero		1


	//   ....[91]....
        /*115c*/ 	.word	0x00025130
        /*1160*/ 	.word	0x00000006
        /*1164*/ 	.word	0x0002d850
        /*1168*/ 	.short	0x010a
        /*116a*/ 	.byte	0x3f
	.zero		1


	//   ....[92]....
        /*116c*/ 	.word	0x00025180
        /*1170*/ 	.word	0x00000007
        /*1174*/ 	.word	0x0002d850
        /*1178*/ 	.short	0x010a
        /*117a*/ 	.byte	0x3f
	.zero		1


	//   ....[93]....
        /*117c*/ 	.word	0x000258f0
        /*1180*/ 	.word	0x00000011
        /*1184*/ 	.word	0x0002d820
        /*1188*/ 	.short	0x010a
        /*118a*/ 	.byte	0x3f
	.zero		1


	//   ....[94]....
        /*118c*/ 	.word	0x00025940
        /*1190*/ 	.word	0x0000000b
        /*1194*/ 	.word	0x0002d8a0
        /*1198*/ 	.short	0x010a
        /*119a*/ 	.byte	0x3f
	.zero		1


	//   ....[95]....
        /*119c*/ 	.word	0x00025990
        /*11a0*/ 	.word	0x0000000b
        /*11a4*/ 	.word	0x0002d8c0
        /*11a8*/ 	.short	0x010a
        /*11aa*/ 	.byte	0x3f
	.zero		1


	//   ....[96]....
        /*11ac*/ 	.word	0x000259e0
        /*11b0*/ 	.word	0x0000000a
        /*11b4*/ 	.word	0x0002d8a0
        /*11b8*/ 	.short	0x010a
        /*11ba*/ 	.byte	0x3f
	.zero		1


	//   ....[97]....
        /*11bc*/ 	.word	0x00025a30
        /*11c0*/ 	.word	0x0000000a
        /*11c4*/ 	.word	0x0002d8c0
        /*11c8*/ 	.short	0x010a
        /*11ca*/ 	.byte	0x3f
	.zero		1


	//   ....[98]....
        /*11cc*/ 	.word	0x00025bd0
        /*11d0*/ 	.word	0x00000000
        /*11d4*/ 	.word	0x0002d840
        /*11d8*/ 	.short	0x010a
        /*11da*/ 	.byte	0x3f
	.zero		1


	//   ....[99]....
        /*11dc*/ 	.word	0x00026440
        /*11e0*/ 	.word	0x00000011
        /*11e4*/ 	.word	0x0002d820
        /*11e8*/ 	.short	0x010a
        /*11ea*/ 	.byte	0x3f
	.zero		1


	//   ....[100]....
        /*11ec*/ 	.word	0x00026490
        /*11f0*/ 	.word	0x00000003
        /*11f4*/ 	.word	0x0002d840
        /*11f8*/ 	.short	0x010a
        /*11fa*/ 	.byte	0x3f
	.zero		1


	//   ....[101]....
        /*11fc*/ 	.word	0x000264e0
        /*1200*/ 	.word	0x00000003
        /*1204*/ 	.word	0x00000060
        /*1208*/ 	.short	0x010a
        /*120a*/ 	.byte	0x3f
	.zero		1


	//   ....[102]....
        /*120c*/ 	.word	0x00026530
        /*1210*/ 	.word	0x00000003
        /*1214*/ 	.word	0x0002d840
        /*1218*/ 	.short	0x010a
        /*121a*/ 	.byte	0x3f
	.zero		1


	//   ....[103]....
        /*121c*/ 	.word	0x00026580
        /*1220*/ 	.word	0x0000000b
        /*1224*/ 	.word	0x00000060
        /*1228*/ 	.short	0x010a
        /*122a*/ 	.byte	0x3f
	.zero		1


	//   ....[104]....
        /*122c*/ 	.word	0x000265d0
        /*1230*/ 	.word	0x00000002
        /*1234*/ 	.word	0x0002d840
        /*1238*/ 	.short	0x010a
        /*123a*/ 	.byte	0x3f
	.zero		1


	//   ....[105]....
        /*123c*/ 	.word	0x00026620
        /*1240*/ 	.word	0x00000007
        /*1244*/ 	.word	0x00000060
        /*1248*/ 	.short	0x010a
        /*124a*/ 	.byte	0x3f
	.zero		1


	//   ....[106]....
        /*124c*/ 	.word	0x00026670
        /*1250*/ 	.word	0x00000003
        /*1254*/ 	.word	0x0002d860
        /*1258*/ 	.short	0x010a
        /*125a*/ 	.byte	0x3f
	.zero		1


	//   ....[107]....
        /*125c*/ 	.word	0x000270a0
        /*1260*/ 	.word	0x00000009
        /*1264*/ 	.word	0x0002d820
        /*1268*/ 	.short	0x010a
        /*126a*/ 	.byte	0x3f
	.zero		1


	//   ....[108]....
        /*126c*/ 	.word	0x00027240
        /*1270*/ 	.word	0x00000007
        /*1274*/ 	.word	0x00000000
        /*1278*/ 	.short	0x010a
        /*127a*/ 	.byte	0x3f
	.zero		1


	//   ....[109]....
        /*127c*/ 	.word	0x00027290
        /*1280*/ 	.word	0x00000003
        /*1284*/ 	.word	0x00000000
        /*1288*/ 	.short	0x010a
        /*128a*/ 	.byte	0x3f
	.zero		1


	//   ....[110]....
        /*128c*/ 	.word	0x000272e0
        /*1290*/ 	.word	0x00000005
        /*1294*/ 	.word	0x00000000
        /*1298*/ 	.short	0x010a
        /*129a*/ 	.byte	0x3f
	.zero		1


	//----- nvinfo : EIATTR_NUM_MBARRIERS
	.align		4
.L_237:
        /*129c*/ 	.byte	0x03, 0x38
        /*129e*/ 	.short	0x0016


	//----- nvinfo : EIATTR_EXIT_INSTR_OFFSETS
	.align		4
        /*12a0*/ 	.byte	0x04, 0x1c
        /*12a2*/ 	.short	(.L_239 - .L_238)


	//   ....[0]....
.L_238:
        /*12a4*/ 	.word	0x00024940


	//----- nvinfo : EIATTR_MAX_THREADS
	.align		4
.L_239:
        /*12a8*/ 	.byte	0x04, 0x05
        /*12aa*/ 	.short	(.L_241 - .L_240)
.L_240:
        /*12ac*/ 	.word	0x00000200
        /*12b0*/ 	.word	0x00000001
        /*12b4*/ 	.word	0x00000001


	//----- nvinfo : EIATTR_CRS_STACK_SIZE
	.align		4
.L_241:
        /*12b8*/ 	.byte	0x04, 0x1e
        /*12ba*/ 	.short	(.L_243 - .L_242)
.L_242:
        /*12bc*/ 	.word	0x00000000


	//----- nvinfo : EIATTR_CBANK_PARAM_SIZE
	.align		4
.L_243:
        /*12c0*/ 	.byte	0x03, 0x19
        /*12c2*/ 	.short	0x0af0


	//----- nvinfo : EIATTR_PARAM_CBANK
	.align		4
        /*12c4*/ 	.byte	0x04, 0x0a
        /*12c6*/ 	.short	(.L_245 - .L_244)
	.align		4
.L_244:
        /*12c8*/ 	.word	index@(.nv.constant0._ZN7cutlass13device_kernelIN5flash11enable_sm90INS1_16FlashAttnFwdSm90INS1_25CollectiveMainloopFwdSm90ILi2EN4cute5tupleIJNS5_1CILi1EEES8_S8_EEENS6_IJNS7_ILi192EEENS7_ILi128EEENS7_ILi96EEEEEELi96ENS_6half_tEfNS_4arch4Sm90ELb0ELb1ELb0ELb1ELb0ELb1ELb0ELb0ELb1ELb1ELb1ELb0EEENS1_21CollectiveEpilogueFwdINS6_IJSA_SC_SB_EEES9_SE_SG_Li384ELb1ELb1ELb1ELb0EEENS1_36VarlenDynamicPersistentTileSchedulerILi192ELi128ELi384ELi128ELb1ELb1ELb1ELb1ELb0ELb1EEEEEEEEEvNT_6ParamsE)
        /*12cc*/ 	.short	0x0210
        /*12ce*/ 	.short	0x0af0


	//----- nvinfo : EIATTR_SW_WAR
	.align		4
.L_245:
        /*12d0*/ 	.byte	0x04, 0x36
        /*12d2*/ 	.short	(.L_247 - .L_246)
.L_246:
        /*12d4*/ 	.word	0x00000008
.L_247:


//--------------------- .nv.info._ZN7cutlass13device_kernelIN5flash11enable_sm90INS1_16FlashAttnFwdSm90INS1_25CollectiveMainloopFwdSm90ILi2EN4cute5tupleIJNS5_1CILi1EEES8_S8_EEENS6_IJNS7_ILi192EEENS7_ILi144EEENS7_ILi96EEEEEELi96ENS_6half_tEfNS_4arch4Sm90ELb1ELb0ELb0ELb0ELb0ELb0ELb0ELb0ELb1ELb1ELb1ELb0EEENS1_21CollectiveEpilogueFwdINS6_IJSA_SC_SB_EEES9_SE_SG_Li384ELb0ELb1ELb1ELb0EEENS1_19SingleTileSchedulerILb0ELb1ELb1ELi192EEEEEEEEEvNT_6ParamsE --------------------------
	.section	.nv.info._ZN7cutlass13device_kernelIN5flash11enable_sm90INS1_16FlashAttnFwdSm90INS1_25CollectiveMainloopFwdSm90ILi2EN4cute5tupleIJNS5_1CILi1EEES8_S8_EEENS6_IJNS7_ILi192EEENS7_ILi144EEENS7_ILi96EEEEEELi96ENS_6half_tEfNS_4arch4Sm90ELb1ELb0ELb0ELb0ELb0ELb0ELb0ELb0ELb1ELb1ELb1ELb0EEENS1_21CollectiveEpilogueFwdINS6_IJSA_SC_SB_EEES9_SE_SG_Li384ELb0ELb1ELb1ELb0EEENS1_19SingleTileSchedulerILb0ELb1ELb1ELi192EEEEEEEEEvNT_6ParamsE,"",@"SHT_CUDA_INFO"
	.sectionflags	@""
	.align	4


	//----- nvinfo : EIATTR_CUDA_API_VERSION
	.align		4
        /*0000*/ 	.byte	0x04, 0x37
        /*0002*/ 	.short	(.L_249 - .L_248)
.L_248:
        /*0004*/ 	.word	0x00000082


	//----- nvinfo : EIATTR_KPARAM_INFO
	.align		4
.L_249:
        /*0008*/ 	.byte	0x04, 0x17
        /*000a*/ 	.short	(.L_251 - .L_250)
.L_250:
        /*000c*/ 	.word	0x00000000
        /*0010*/ 	.short	0x0000
        /*0012*/ 	.short	0x0070
        /*0014*/ 	.byte	0x00, 0xf0, 0x01, 0x28


	//----- nvinfo : EIATTR_SPARSE_MMA_MASK
	.align		4
.L_251:
        /*0018*/ 	.byte	0x03, 0x50
        /*001a*/ 	.short	0x0000


	//----- nvinfo : EIATTR_MAXREG_COUNT
	.align		4
        /*001c*/ 	.byte	0x03, 0x1b
        /*001e*/ 	.short	0x0080


	//----- nvinfo : EIATTR_NUM_BARRIERS
	.align		4
        /*0020*/ 	.byte	0x02, 0x4c
        /*0022*/ 	.byte	0x10
	.zero		1


	//----- nvinfo : EIATTR_EXTERNS
	.align		4
        /*0024*/ 	.byte	0x04, 0x0f
        /*0026*/ 	.short	(.L_253 - .L_252)


	//   ....[0]....
	.align		4
.L_252:
        /*0028*/ 	.word	index@(__assertfail)


	//----- nvinfo : EIATTR_ANNOTATIONS
	.align		4
.L_253:
        /*002c*/ 	.byte	0x04, 0x55
        /*002e*/ 	.short	(.L_255 - .L_254)


	//   ....[0]....
.L_254:
        /*0030*/ 	.word	0x00000001
        /*0034*/ 	.byte	0x20, 0x93, 0x00, 0x00, 0x01, 0x00, 0x00, 0x00, 0x60, 0x93, 0x00, 0x00, 0x01, 0x00, 0x00, 0x00
        /*0044*/ 	.byte	0x80, 0xac, 0x00, 0x00, 0x01, 0x00, 0x00, 0x00, 0x90, 0xac, 0x00, 0x00, 0x01, 0x00, 0x00, 0x00
        /*0054*/ 	.byte	0x10, 0xf6, 0x00, 0x00, 0x01, 0x00, 0x00, 0x00, 0x10, 0xf9, 0x00, 0x00, 0x01, 0x00, 0x00, 0x00
        /*0064*/ 	.byte	0x10, 0x07, 0x01, 0x00, 0x01, 0x00, 0x00, 0x00, 0x80, 0x10, 0x01, 0x00, 0x01, 0x00, 0x00, 0x00
        /*0074*/ 	.byte	0x50, 0x1a, 0x01, 0x00, 0x01, 0x00, 0x00, 0x00, 0x80, 0x23, 0x01, 0x00


	//----- nvinfo : EIATTR_MERCURY_ISA_VERSION
	.align		4
.L_255:
        /*0080*/ 	.byte	0x03, 0x5f
        /*0082*/ 	.short	0x0101


	//----- nvinfo : EIATTR_INT_WARP_WIDE_INSTR_OFFSETS
	.align		4
        /*0084*/ 	.byte	0x04, 0x31
        /*0086*/ 	.short	(.L_257 - .L_256)


	//   ....[0]....
.L_256:
        /*0088*/ 	.word	0x00000120


	//   ....[1]....
        /*008c*/ 	.word	0x000001c0


	//   ....[2]....
        /*0090*/ 	.word	0x00000230


	//----- nvinfo : EIATTR_COOP_GROUP_MASK_REGIDS
	.align		4
.L_257:
        /*0094*/ 	.byte	0x04, 0x29
        /*0096*/ 	.short	(.L_259 - .L_258)


	//   ....[0]....
.L_258:
        /*0098*/ 	.word	0xffffffff


	//   ....[1]....
        /*009c*/ 	.word	0xffffffff


	//   ....[2]....
        /*00a0*/ 	.word	0xffffffff


	//   ....[3]....
        /*00a4*/ 	.word	0xffffffff


	//   ....[4]....
        /*00a8*/ 	.word	0xffffffff


	//   ....[5]....
        /*00ac*/ 	.word	0xffffffff


	//   ....[6]....
        /*00b0*/ 	.word	0xffffffff


	//   ....[7]....
        /*00b4*/ 	.word	0xffffffff


	//   ....[8]....
        /*00b8*/ 	.word	0xffffffff


	//   ....[9]....
        /*00bc*/ 	.word	0xffffffff


	//   ....[10]....
        /*00c0*/ 	.word	0xffffffff


	//   ....[11]....
        /*00c4*/ 	.word	0xffffffff


	//   ....[12]....
        /*00c8*/ 	.word	0xffffffff


	//   ....[13]....
        /*00cc*/ 	.word	0xffffffff


	//   ....[14]....
        /*00d0*/ 	.word	0xffffffff


	//   ....[15]....
        /*00d4*/ 	.word	0xffffffff


	//   ....[16]....
        /*00d8*/ 	.word	0xffffffff


	//   ....[17]....
        /*00dc*/ 	.word	0xffffffff


	//   ....[18]....
        /*00e0*/ 	.word	0xffffffff


	//   ....[19]....
        /*00e4*/ 	.word	0xffffffff


	//   ....[20]....
        /*00e8*/ 	.word	0xffffffff


	//   ....[21]....
        /*00ec*/ 	.word	0xffffffff


	//   ....[22]....
        /*00f0*/ 	.word	0xffffffff


	//   ....[23]....
        /*00f4*/ 	.word	0xffffffff


	//   ....[24]....
        /*00f8*/ 	.word	0xffffffff


	//   ....[25]....
        /*00fc*/ 	.word	0xffffffff


	//   ....[26]....
        /*0100*/ 	.word	0xffffffff


	//   ....[27]....
        /*0104*/ 	.word	0xffffffff


	//   ....[28]....
        /*0108*/ 	.word	0xffffffff


	//   ....[29]....
        /*010c*/ 	.word	0xffffffff


	//   ....[30]....
        /*0110*/ 	.word	0xffffffff


	//   ....[31]....
        /*0114*/ 	.word	0xffffffff


	//   ....[32]....
        /*0118*/ 	.word	0xffffffff


	//   ....[33]....
        /*011c*/ 	.word	0xffffffff


	//   ....[34]....
        /*0120*/ 	.word	0xffffffff


	//   ....[35]....
        /*0124*/ 	.word	0xffffffff


	//   ....[36]....
        /*0128*/ 	.word	0xffffffff


	//   ....[37]....
        /*012c*/ 	.word	0xffffffff


	//   ....[38]....
        /*0130*/ 	.word	0xffffffff


	//   ....[39]....
        /*0134*/ 	.word	0xffffffff


	//   ....[40]....
        /*0138*/ 	.word	0xffffffff


	//   ....[41]....
        /*013c*/ 	.word	0xffffffff


	//   ....[42]....
        /*0140*/ 	.word	0xffffffff


	//   ....[43]....
        /*0144*/ 	.word	0xffffffff


	//   ....[44]....
        /*0148*/ 	.word	0xffffffff


	//   ....[45]....
        /*014c*/ 	.word	0xffffffff


	//   ....[46]....
        /*0150*/ 	.word	0xffffffff


	//   ....[47]....
        /*0154*/ 	.word	0xffffffff


	//   ....[48]....
        /*0158*/ 	.word	0xffffffff


	//   ....[49]....
        /*015c*/ 	.word	0xffffffff


	//   ....[50]....
        /*0160*/ 	.word	0xffffffff


	//   ....[51]....
        /*0164*/ 	.word	0xffffffff


	//   ....[52]....
        /*0168*/ 	.word	0xffffffff


	//   ....[53]....
        /*016c*/ 	.word	0xffffffff


	//   ....[54]....
        /*0170*/ 	.word	0x0500000f


	//   ....[55]....
        /*0174*/ 	.word	0x0500000f


	//   ....[56]....
        /*0178*/ 	.word	0x0500000f


	//   ....[57]....
        /*017c*/ 	.word	0x0500000f


	//   ....[58]....
        /*0180*/ 	.word	0x0500000f


	//   ....[59]....
        /*0184*/ 	.word	0x0500000f


	//   ....[60]....
        /*0188*/ 	.word	0x0500000f


	//   ....[61]....
        /*018c*/ 	.word	0x0500000f


	//   ....[62]....
        /*0190*/ 	.word	0x0500000f


	//   ....[63]....
        /*0194*/ 	.word	0x0500000f


	//   ....[64]....
        /*0198*/ 	.word	0x0500000f


	//   ....[65]....
        /*019c*/ 	.word	0x0500000f


	//   ....[66]....
        /*01a0*/ 	.word	0x0500000f


	//   ....[67]....
        /*01a4*/ 	.word	0x0500000f


	//----- nvinfo : EIATTR_COOP_GROUP_INSTR_OFFSETS
	.align		4
.L_259:
        /*01a8*/ 	.byte	0x04, 0x28
        /*01aa*/ 	.short	(.L_261 - .L_260)


	//   ....[0]....
.L_260:
        /*01ac*/ 	.word	0x00000060


	//   ....[1]....
        /*01b0*/ 	.word	0x00000130


	//   ....[2]....
        /*01b4*/ 	.word	0x000001e0


	//   ....[3]....
        /*01b8*/ 	.word	0x000003a0


	//   ....[4]....
        /*01bc*/ 	.word	0x00000500


	//   ....[5]....
        /*01c0*/ 	.word	0x00000620


	//   ....[6]....
        /*01c4*/ 	.word	0x00000780


	//   ....[7]....
        /*01c8*/ 	.word	0x000010e0


	//   ....[8]....
        /*01cc*/ 	.word	0x00001980


	//   ....[9]....
        /*01d0*/ 	.word	0x000019a0


	//   ....[10]....
        /*01d4*/ 	.word	0x00003300


	//   ....[11]....
        /*01d8*/ 	.word	0x00003340


	//   ....[12]....
        /*01dc*/ 	.word	0x00003d90


	//   ....[13]....
        /*01e0*/ 	.word	0x00003e90


	//   ....[14]....
        /*01e4*/ 	.word	0x00004e90


	//   ....[15]....
        /*01e8*/ 	.word	0x000069c0


	//   ....[16]....
        /*01ec*/ 	.word	0x00006d80


	//   ....[17]....
        /*01f0*/ 	.word	0x00007200


	//   ....[18]....
        /*01f4*/ 	.word	0x000072e0


	//   ....[19]....
        /*01f8*/ 	.word	0x00007d80


	//   ....[20]....
        /*01fc*/ 	.word	0x00007e70


	//   ....[21]....
        /*0200*/ 	.word	0x00009160


	//   ....[22]....
        /*0204*/ 	.word	0x0000b0a0


	//   ....[23]....
        /*0208*/ 	.word	0x0000b120


	//   ....[24]....
        /*020c*/ 	.word	0x0000b730


	//   ....[25]....
        /*0210*/ 	.word	0x0000b790


	//   ....[26]....
        /*0214*/ 	.word	0x0000cb70


	//   ....[27]....
        /*0218*/ 	.word	0x0000cc70


	//   ....[28]....
        /*021c*/ 	.word	0x0000ccd0


	//   ....[29]....
        /*0220*/ 	.word	0x0000cdd0


	//   ....[30]....
        /*0224*/ 	.word	0x0000cde0


	//   ....[31]....
        /*0228*/ 	.word	0x0000dca0


	//   ....[32]....
        /*022c*/ 	.word	0x0000dce0


	//   ....[33]....
        /*0230*/ 	.word	0x0000dd20


	//   ....[34]....
        /*0234*/ 	.word	0x0000dd60


	//   ....[35]....
        /*0238*/ 	.word	0x0000dd80


	//   ....[36]....
        /*023c*/ 	.word	0x0000ddb0


	//   ....[37]....
        /*0240*/ 	.word	0x0000e280


	//   ....[38]....
        /*0244*/ 	.word	0x0000e290


	//   ....[39]....
        /*0248*/ 	.word	0x0000eb00


	//   ....[40]....
        /*024c*/ 	.word	0x0000f5d0


	//   ....[41]....
        /*0250*/ 	.word	0x000100c0


	//   ....[42]....
        /*0254*/ 	.word	0x000100f0


	//   ....[43]....
        /*0258*/ 	.word	0x00010120


	//   ....[44]....
        /*025c*/ 	.word	0x00010140


	//   ....[45]....
        /*0260*/ 	.word	0x00010150


	//   ....[46]....
        /*0264*/ 	.word	0x000101f0


	//   ....[47]....
        /*0268*/ 	.word	0x00010220


	//   ....[48]....
        /*026c*/ 	.word	0x00010230


	//   ....[49]....
        /*0270*/ 	.word	0x000102b0


	//   ....[50]....
        /*0274*/ 	.word	0x000102e0


	//   ....[51]....
        /*0278*/ 	.word	0x00010330


	//   ....[52]....
        /*027c*/ 	.word	0x00010360


	//   ....[53]....
        /*0280*/ 	.word	0x00012890


	//   ....[54]....
        /*0284*/ 	.word	0x00012de0


	//   ....[55]....
        /*0288*/ 	.word	0x00012f50


	//   ....[56]....
        /*028c*/ 	.word	0x00012fa0


	//   ....[57]....
        /*0290*/ 	.word	0x000130d0


	//   ....[58]....
        /*0294*/ 	.word	0x00013120


	//   ....[59]....
        /*0298*/ 	.word	0x00013230


	//   ....[60]....
        /*029c*/ 	.word	0x00013290


	//   ....[61]....
        /*02a0*/ 	.word	0x000132f0


	//   ....[62]....
        /*02a4*/ 	.word	0x000133e0


	//   ....[63]....
        /*02a8*/ 	.word	0x00013450


	//   ....[64]....
        /*02ac*/ 	.word	0x00013530


	//   ....[65]....
        /*02b0*/ 	.word	0x000135f0


	//   ....[66]....
        /*02b4*/ 	.word	0x000136a0


	//   ....[67]....
        /*02b8*/ 	.word	0x00013a80


	//----- nvinfo : EIATTR_REG_RECONFIG
	.align		4
.L_261:
        /*02bc*/ 	.byte	0x01, 0x54
	.zero		2


	//----- nvinfo : EIATTR_SYSCALL_OFFSETS
	.align		4
        /*02c0*/ 	.byte	0x04, 0x46
        /*02c2*/ 	.short	(.L_263 - .L_262)


	//   ....[0]....
.L_262:
        /*02c4*/ 	.word	0x000012e0


	//   ....[1]....
        /*02c8*/ 	.word	0x0000f290


	//   ....[2]....
        /*02cc*/ 	.word	0x0000f3d0


	//   ....[3]....
        /*02d0*/ 	.word	0x0000f4c0


	//   ....[4]....
        /*02d4*/ 	.word	0x0000fc00


	//----- nvinfo : EIATTR_MBARRIER_INSTR_OFFSETS
	.align		4
.L_263:
        /*02d8*/ 	.byte	0x04, 0x39
        /*02da*/ 	.short	(.L_265 - .L_264)


	//   ....[0]....
.L_264:
        /*02dc*/ 	.word	0x00000250
        /*02e0*/ 	.word	0x000000ff
        /*02e4*/ 	.word	0x00031c00
        /*02e8*/ 	.short	0x0100
        /*02ea*/ 	.byte	0x08
	.zero		1


	//   ....[1]....
        /*02ec*/ 	.word	0x00000260
        /*02f0*/ 	.word	0x000000ff
        /*02f4*/ 	.word	0x00031c20
        /*02f8*/ 	.short	0x0100
        /*02fa*/ 	.byte	0x08
	.zero		1


	//   ....[2]....
        /*02fc*/ 	.word	0x00000350
        /*0300*/ 	.word	0x000000ff
        /*0304*/ 	.word	0x00031c30
        /*0308*/ 	.short	0x0100
        /*030a*/ 	.byte	0x08
	.zero		1


	//   ....[3]....
        /*030c*/ 	.word	0x00000360
        /*0310*/ 	.word	0x000000ff
        /*0314*/ 	.word	0x00031c40
        /*0318*/ 	.short	0x0100
        /*031a*/ 	.byte	0x08
	.zero		1


	//   ....[4]....
        /*031c*/ 	.word	0x00000370
        /*0320*/ 	.word	0x000000ff
        /*0324*/ 	.word	0x00031c38
        /*0328*/ 	.short	0x0100
        /*032a*/ 	.byte	0x08
	.zero		1


	//   ....[5]....
        /*032c*/ 	.word	0x00000380
        /*0330*/ 	.word	0x000000ff
        /*0334*/ 	.word	0x00031c48
        /*0338*/ 	.short	0x0100
        /*033a*/ 	.byte	0x08
	.zero		1


	//   ....[6]....
        /*033c*/ 	.word	0x000004b0
        /*0340*/ 	.word	0x000000ff
        /*0344*/ 	.word	0x00031c50
        /*0348*/ 	.short	0x0100
        /*034a*/ 	.byte	0x08
	.zero		1


	//   ....[7]....
        /*034c*/ 	.word	0x000004c0
        /*0350*/ 	.word	0x000000ff
        /*0354*/ 	.word	0x00031c60
        /*0358*/ 	.short	0x0100
        /*035a*/ 	.byte	0x08
	.zero		1


	//   ....[8]....
        /*035c*/ 	.word	0x000004d0
        /*0360*/ 	.word	0x000000ff
        /*0364*/ 	.word	0x00031c58
        /*0368*/ 	.short	0x0100
        /*036a*/ 	.byte	0x08
	.zero		1


	//   ....[9]....
        /*036c*/ 	.word	0x000004e0
        /*0370*/ 	.word	0x000000ff
        /*0374*/ 	.word	0x00031c68
        /*0378*/ 	.short	0x0100
        /*037a*/ 	.byte	0x08
	.zero		1


	//   ....[10]....
        /*037c*/ 	.word	0x000005d0
        /*0380*/ 	.word	0x000000ff
        /*0384*/ 	.word	0x00031c70
        /*0388*/ 	.short	0x0100
        /*038a*/ 	.byte	0x06
	.zero		1


	//   ....[11]....
        /*038c*/ 	.word	0x000005e0
        /*0390*/ 	.word	0x000000ff
        /*0394*/ 	.word	0x00031c80
        /*0398*/ 	.short	0x0100
        /*039a*/ 	.byte	0x06
	.zero		1


	//   ....[12]....
        /*039c*/ 	.word	0x000005f0
        /*03a0*/ 	.word	0x000000ff
        /*03a4*/ 	.word	0x00031c78
        /*03a8*/ 	.short	0x0100
        /*03aa*/ 	.byte	0x06
	.zero		1


	//   ....[13]....
        /*03ac*/ 	.word	0x00000600
        /*03b0*/ 	.word	0x000000ff
        /*03b4*/ 	.word	0x00031c88
        /*03b8*/ 	.short	0x0100
        /*03ba*/ 	.byte	0x06
	.zero		1


	//   ....[14]....
        /*03bc*/ 	.word	0x00000730
        /*03c0*/ 	.word	0x000000ff
        /*03c4*/ 	.word	0x00031c90
        /*03c8*/ 	.short	0x0100
        /*03ca*/ 	.byte	0x08
	.zero		1


	//   ....[15]....
        /*03cc*/ 	.word	0x00000740
        /*03d0*/ 	.word	0x000000ff
        /*03d4*/ 	.word	0x00031ca0
        /*03d8*/ 	.short	0x0100
        /*03da*/ 	.byte	0x08
	.zero		1


	//   ....[16]....
        /*03dc*/ 	.word	0x00000750
        /*03e0*/ 	.word	0x000000ff
        /*03e4*/ 	.word	0x00031c98
        /*03e8*/ 	.short	0x0100
        /*03ea*/ 	.byte	0x08
	.zero		1


	//   ....[17]....
        /*03ec*/ 	.word	0x00000760
        /*03f0*/ 	.word	0x000000ff
        /*03f4*/ 	.word	0x00031ca8
        /*03f8*/ 	.short	0x0100
        /*03fa*/ 	.byte	0x08
	.zero		1


	//   ....[18]....
        /*03fc*/ 	.word	0x00000890
        /*0400*/ 	.word	0x000000ff
        /*0404*/ 	.word	0x00031cb0
        /*0408*/ 	.short	0x0100
        /*040a*/ 	.byte	0x08
	.zero		1


	//   ....[19]....
        /*040c*/ 	.word	0x000008a0
        /*0410*/ 	.word	0x000000ff
        /*0414*/ 	.word	0x00031cc0
        /*0418*/ 	.short	0x0100
        /*041a*/ 	.byte	0x08
	.zero		1


	//   ....[20]....
        /*041c*/ 	.word	0x000008b0
        /*0420*/ 	.word	0x000000ff
        /*0424*/ 	.word	0x00031cb8
        /*0428*/ 	.short	0x0100
        /*042a*/ 	.byte	0x08
	.zero		1


	//   ....[21]....
        /*042c*/ 	.word	0x000008c0
        /*0430*/ 	.word	0x000000ff
        /*0434*/ 	.word	0x00031cc8
        /*0438*/ 	.short	0x0100
        /*043a*/ 	.byte	0x08
	.zero		1


	//   ....[22]....
        /*043c*/ 	.word	0x00001310
        /*0440*/ 	.word	0x000000ff
        /*0444*/ 	.word	0x00031c00
        /*0448*/ 	.short	0x010a
        /*044a*/ 	.byte	0x38
	.zero		1


	//   ....[23]....
        /*044c*/ 	.word	0x00001360
        /*0450*/ 	.word	0x000000ff
        /*0454*/ 	.word	0x00031c30
        /*0458*/ 	.short	0x010a
        /*045a*/ 	.byte	0x38
	.zero		1


	//   ....[24]....
        /*045c*/ 	.word	0x000013d0
        /*0460*/ 	.word	0x000000ff
        /*0464*/ 	.word	0x00031c30
        /*0468*/ 	.short	0x010a
        /*046a*/ 	.byte	0x38
	.zero		1


	//   ....[25]....
        /*046c*/ 	.word	0x00004200
        /*0470*/ 	.word	0x00000042
        /*0474*/ 	.word	0x00000000
        /*0478*/ 	.short	0x0101
        /*047a*/ 	.byte	0x3f
	.zero		1


	//   ....[26]....
        /*047c*/ 	.word	0x00005120
        /*0480*/ 	.word	0x000000ff
        /*0484*/ 	.word	0x00031c30
        /*0488*/ 	.short	0x010a
        /*048a*/ 	.byte	0x06
	.zero		1


	//   ....[27]....
        /*048c*/ 	.word	0x00005160
        /*0490*/ 	.word	0x000000ff
        /*0494*/ 	.word	0x00031c30
        /*0498*/ 	.short	0x010a
        /*049a*/ 	.byte	0x06
	.zero		1


	//   ....[28]....
        /*049c*/ 	.word	0x00006800
        /*04a0*/ 	.word	0x000000ff
        /*04a4*/ 	.word	0x00031c50
        /*04a8*/ 	.short	0x010a
        /*04aa*/ 	.byte	0x06
	.zero		1


	//   ....[29]....
        /*04ac*/ 	.word	0x00006840
        /*04b0*/ 	.word	0x000000ff
        /*04b4*/ 	.word	0x00031c50
        /*04b8*/ 	.short	0x010a
        /*04ba*/ 	.byte	0x06
	.zero		1


	//   ....[30]....
        /*04bc*/ 	.word	0x000085a0
        /*04c0*/ 	.word	0x0000004f
        /*04c4*/ 	.word	0x00000000
        /*04c8*/ 	.short	0x0101
        /*04ca*/ 	.byte	0x3f
	.zero		1


	//   ....[31]....
        /*04cc*/ 	.word	0x00008650
        /*04d0*/ 	.word	0x00000076
        /*04d4*/ 	.word	0x00000000
        /*04d8*/ 	.short	0x0101
        /*04da*/ 	.byte	0x3f
	.zero		1


	//   ....[32]....
        /*04dc*/ 	.word	0x00009540
        /*04e0*/ 	.word	0x000000ff
        /*04e4*/ 	.word	0x00031c30
        /*04e8*/ 	.short	0x010a
        /*04ea*/ 	.byte	0x05
	.zero		1


	//   ....[33]....
        /*04ec*/ 	.word	0x00009580
        /*04f0*/ 	.word	0x000000ff
        /*04f4*/ 	.word	0x00031c30
        /*04f8*/ 	.short	0x010a
        /*04fa*/ 	.byte	0x05
	.zero		1


	//   ....[34]....
        /*04fc*/ 	.word	0x0000ac20
        /*0500*/ 	.word	0x000000ff
        /*0504*/ 	.word	0x00031c50
        /*0508*/ 	.short	0x010a
        /*050a*/ 	.byte	0x05
	.zero		1


	//   ....[35]....
        /*050c*/ 	.word	0x0000ac60
        /*0510*/ 	.word	0x000000ff
        /*0514*/ 	.word	0x00031c50
        /*0518*/ 	.short	0x010a
        /*051a*/ 	.byte	0x05
	.zero		1


	//   ....[36]....
        /*051c*/ 	.word	0x0000bff0
        /*0520*/ 	.word	0x0000006f
        /*0524*/ 	.word	0x00000000
        /*0528*/ 	.short	0x0101
        /*052a*/ 	.byte	0x3f
	.zero		1


	//   ....[37]....
        /*052c*/ 	.word	0x0000c070
        /*0530*/ 	.word	0x0000006e
        /*0534*/ 	.word	0x00000000
        /*0538*/ 	.short	0x0101
        /*053a*/ 	.byte	0x3f
	.zero		1


	//   ....[38]....
        /*053c*/ 	.word	0x0000cbe0
        /*0540*/ 	.word	0x000000ff
        /*0544*/ 	.word	0x00031c50
        /*0548*/ 	.short	0x010a
        /*054a*/ 	.byte	0x09
	.zero		1


	//   ....[39]....
        /*054c*/ 	.word	0x0000cc20
        /*0550*/ 	.word	0x000000ff
        /*0554*/ 	.word	0x00031c50
        /*0558*/ 	.short	0x010a
        /*055a*/ 	.byte	0x09
	.zero		1


	//   ....[40]....
        /*055c*/ 	.word	0x0000d250
        /*0560*/ 	.word	0x0000000c
        /*0564*/ 	.word	0x00000000
        /*0568*/ 	.short	0x0101
        /*056a*/ 	.byte	0x3f
	.zero		1


	//   ....[41]....
        /*056c*/ 	.word	0x0000dda0
        /*0570*/ 	.word	0x000000ff
        /*0574*/ 	.word	0x00000000
        /*0578*/ 	.short	0x0101
        /*057a*/ 	.byte	0x04
	.zero		1


	//   ....[42]....
        /*057c*/ 	.word	0x0000f7d0
        /*0580*/ 	.word	0x000000ff
        /*0584*/ 	.word	0x00031c40
        /*0588*/ 	.short	0x010a
        /*058a*/ 	.byte	0x26
	.zero		1


	//   ....[43]....
        /*058c*/ 	.word	0x00010520
        /*0590*/ 	.word	0x000000ff
        /*0594*/ 	.word	0x00031c00
        /*0598*/ 	.short	0x0107
        /*059a*/ 	.byte	0x26
	.zero		1


	//   ....[44]....
        /*059c*/ 	.word	0x00010570
        /*05a0*/ 	.word	0x000000ff
        /*05a4*/ 	.word	0x00031c00
        /*05a8*/ 	.short	0x0101
        /*05aa*/ 	.byte	0x26
	.zero		1


	//   ....[45]....
        /*05ac*/ 	.word	0x000105a0
        /*05b0*/ 	.word	0x000000ff
        /*05b4*/ 	.word	0x00031c20
        /*05b8*/ 	.short	0x010a
        /*05ba*/ 	.byte	0x26
	.zero		1


	//   ....[46]....
        /*05bc*/ 	.word	0x000108e0
        /*05c0*/ 	.word	0x000000ff
        /*05c4*/ 	.word	0x00031c48
        /*05c8*/ 	.short	0x010a
        /*05ca*/ 	.byte	0x26
	.zero		1


	//   ....[47]....
        /*05cc*/ 	.word	0x00010cb0
        /*05d0*/ 	.word	0x000000ff
        /*05d4*/ 	.word	0x00031c60
        /*05d8*/ 	.short	0x010a
        /*05da*/ 	.byte	0x26
	.zero		1


	//   ....[48]....
        /*05dc*/ 	.word	0x00011240
        /*05e0*/ 	.word	0x000000ff
        /*05e4*/ 	.word	0x00031c40
        /*05e8*/ 	.short	0x010a
        /*05ea*/ 	.byte	0x26
	.zero		1


	//   ....[49]....
        /*05ec*/ 	.word	0x00011620
        /*05f0*/ 	.word	0x000000ff
        /*05f4*/ 	.word	0x00031c68
        /*05f8*/ 	.short	0x010a
        /*05fa*/ 	.byte	0x26
	.zero		1


	//   ....[50]....
        /*05fc*/ 	.word	0x00011bf0
        /*0600*/ 	.word	0x000000ff
        /*0604*/ 	.word	0x00031c48
        /*0608*/ 	.short	0x010a
        /*060a*/ 	.byte	0x26
	.zero		1


	//   ....[51]....
        /*060c*/ 	.word	0x00011fb0
        /*0610*/ 	.word	0x000000ff
        /*0614*/ 	.word	0x00031c60
        /*0618*/ 	.short	0x010a
        /*061a*/ 	.byte	0x26
	.zero		1


	//   ....[52]....
        /*061c*/ 	.word	0x00012400
        /*0620*/ 	.word	0x00000005
        /*0624*/ 	.word	0x00031c60
        /*0628*/ 	.short	0x010a
        /*062a*/ 	.byte	0x3f
	.zero		1


	//   ....[53]....
        /*062c*/ 	.word	0x00012850
        /*0630*/ 	.word	0x00000011
        /*0634*/ 	.word	0x00031c20
        /*0638*/ 	.short	0x010a
        /*063a*/ 	.byte	0x3f
	.zero		1


	//   ....[54]....
        /*063c*/ 	.word	0x00012990
        /*0640*/ 	.word	0x00000007
        /*0644*/ 	.word	0x00000000
        /*0648*/ 	.short	0x010a
        /*064a*/ 	.byte	0x3f
	.zero		1


	//   ....[55]....
        /*064c*/ 	.word	0x00012a00
        /*0650*/ 	.word	0x00000005
        /*0654*/ 	.word	0x00000000
        /*0658*/ 	.short	0x010a
        /*065a*/ 	.byte	0x3f
	.zero		1


	//   ....[56]....
        /*065c*/ 	.word	0x00012a60
        /*0660*/ 	.word	0x00000003
        /*0664*/ 	.word	0x00000000
        /*0668*/ 	.short	0x010a
        /*066a*/ 	.byte	0x3f
	.zero		1


	//   ....[57]....
        /*066c*/ 	.word	0x00012a90
        /*0670*/ 	.word	0x00000009
        /*0674*/ 	.word	0x00000000
        /*0678*/ 	.short	0x010a
        /*067a*/ 	.byte	0x3f
	.zero		1


	//   ....[58]....
        /*067c*/ 	.word	0x00012b00
        /*0680*/ 	.word	0x00000003
        /*0684*/ 	.word	0x00031c00
        /*0688*/ 	.short	0x010a
        /*068a*/ 	.byte	0x3f
	.zero		1


	//   ....[59]....
        /*068c*/ 	.word	0x00012b60
        /*0690*/ 	.word	0x00000003
        /*0694*/ 	.word	0x00031c30
        /*0698*/ 	.short	0x010a
        /*069a*/ 	.byte	0x3f
	.zero		1


	//   ....[60]....
        /*069c*/ 	.word	0x00012bc0
        /*06a0*/ 	.word	0x0000000c
        /*06a4*/ 	.word	0x00031c30
        /*06a8*/ 	.short	0x010a
        /*06aa*/ 	.byte	0x3f
	.zero		1


	//   ....[61]....
        /*06ac*/ 	.word	0x00012c20
        /*06b0*/ 	.word	0x0000000c
        /*06b4*/ 	.word	0x00031c50
        /*06b8*/ 	.short	0x010a
        /*06ba*/ 	.byte	0x3f
	.zero		1


	//   ....[62]....
        /*06bc*/ 	.word	0x00012c80
        /*06c0*/ 	.word	0x00000003
        /*06c4*/ 	.word	0x00031c30
        /*06c8*/ 	.short	0x010a
        /*06ca*/ 	.byte	0x3f
	.zero		1


	//   ....[63]....
        /*06cc*/ 	.word	0x00012ce0
        /*06d0*/ 	.word	0x00000003
        /*06d4*/ 	.word	0x00031c50
        /*06d8*/ 	.short	0x010a
        /*06da*/ 	.byte	0x3f
	.zero		1


	//   ....[64]....
        /*06dc*/ 	.word	0x00012d40
        /*06e0*/ 	.word	0x00000008
        /*06e4*/ 	.word	0x00031c50
        /*06e8*/ 	.short	0x010a
        /*06ea*/ 	.byte	0x3f
	.zero		1


	//   ....[65]....
        /*06ec*/ 	.word	0x00012ea0
        /*06f0*/ 	.word	0x00000003
        /*06f4*/ 	.word	0x00031c40
        /*06f8*/ 	.short	0x010a
        /*06fa*/ 	.byte	0x3f
	.zero		1


	//   ....[66]....
        /*06fc*/ 	.word	0x000136f0
        /*0700*/ 	.word	0x00000004
        /*0704*/ 	.word	0x00031c20
        /*0708*/ 	.short	0x010a
        /*070a*/ 	.byte	0x3f
	.zero		1


	//   ....[67]....
        /*070c*/ 	.word	0x00013750
        /*0710*/ 	.word	0x00000005
        /*0714*/ 	.word	0x00031c48
        /*0718*/ 	.short	0x010a
        /*071a*/ 	.byte	0x3f
	.zero		1


	//   ....[68]....
        /*071c*/ 	.word	0x000137b0
        /*0720*/ 	.word	0x00000005
        /*0724*/ 	.word	0x00031c60
        /*0728*/ 	.short	0x010a
        /*072a*/ 	.byte	0x3f
	.zero		1


	//   ....[69]....
        /*072c*/ 	.word	0x00013810
        /*0730*/ 	.word	0x00000005
        /*0734*/ 	.word	0x00031c40
        /*0738*/ 	.short	0x010a
        /*073a*/ 	.byte	0x3f
	.zero		1


	//   ....[70]....
        /*073c*/ 	.word	0x00013870
        /*0740*/ 	.word	0x00000005
        /*0744*/ 	.word	0x00031c68
        /*0748*/ 	.short	0x010a
        /*074a*/ 	.byte	0x3f
	.zero		1


	//   ....[71]....
        /*074c*/ 	.word	0x000138d0
        /*0750*/ 	.word	0x00000005
        /*0754*/ 	.word	0x00031c48
        /*0758*/ 	.short	0x010a
        /*075a*/ 	.byte	0x3f
	.zero		1


	//   ....[72]....
        /*075c*/ 	.word	0x00013930
        /*0760*/ 	.word	0x00000005
        /*0764*/ 	.word	0x00031c60
        /*0768*/ 	.short	0x010a
        /*076a*/ 	.byte	0x3f
	.zero		1


	//   ....[73]....
        /*076c*/ 	.word	0x00013980
        /*0770*/ 	.word	0x00000005
        /*0774*/ 	.word	0x00031c60
        /*0778*/ 	.short	0x010a
        /*077a*/ 	.byte	0x3f
	.zero		1


	//   ....[74]....
        /*077c*/ 	.word	0x000139d0
        /*0780*/ 	.word	0x00000011
        /*0784*/ 	.word	0x00031c20
        /*0788*/ 	.short	0x010a
        /*078a*/ 	.byte	0x3f
	.zero		1


	//   ....[75]....
        /*078c*/ 	.word	0x00013b40
        /*0790*/ 	.word	0x00000007
        /*0794*/ 	.word	0x00000000
        /*0798*/ 	.short	0x010a
        /*079a*/ 	.byte	0x3f
	.zero		1


	//   ....[76]....
        /*079c*/ 	.word	0x00013b90
        /*07a0*/ 	.word	0x00000005
        /*07a4*/ 	.word	0x00000000
        /*07a8*/ 	.short	0x010a
        /*07aa*/ 	.byte	0x3f
	.zero		1


	//   ....[77]....
        /*07ac*/ 	.word	0x00013be0
        /*07b0*/ 	.word	0x00000003
        /*07b4*/ 	.word	0x00000000
        /*07b8*/ 	.short	0x010a
        /*07ba*/ 	.byte	0x3f
	.zero		1


	//----- nvinfo : EIATTR_NUM_MBARRIERS
	.align		4
.L_265:
        /*07bc*/ 	.byte	0x03, 0x38
        /*07be*/ 	.short	0x0016


	//----- nvinfo : EIATTR_EXIT_INSTR_OFFSETS
	.align		4
        /*07c0*/ 	.byte	0x04, 0x1c
        /*07c2*/ 	.short	(.L_267 - .L_266)


	//   ....[0]....
.L_266:
        /*07c4*/ 	.word	0x00012ae0


	//----- nvinfo : EIATTR_MAX_THREADS
	.align		4
.L_267:
        /*07c8*/ 	.byte	0x04, 0x05
        /*07ca*/ 	.short	(.L_269 - .L_268)
.L_268:
        /*07cc*/ 	.word	0x00000200
        /*07d0*/ 	.word	0x00000001
        /*07d4*/ 	.word	0x00000001


	//----- nvinfo : EIATTR_CRS_STACK_SIZE
	.align		4
.L_269:
        /*07d8*/ 	.byte	0x04, 0x1e
        /*07da*/ 	.short	(.L_271 - .L_270)
.L_270:
        /*07dc*/ 	.word	0x00000000


	//----- nvinfo : EIATTR_CBANK_PARAM_SIZE
	.align		4
.L_271:
        /*07e0*/ 	.byte	0x03, 0x19
        /*07e2*/ 	.short	0x0a70


	//----- nvinfo : EIATTR_PARAM_CBANK
	.align		4
        /*07e4*/ 	.byte	0x04, 0x0a
        /*07e6*/ 	.short	(.L_273 - .L_272)
	.align		4
.L_272:
        /*07e8*/ 	.word	index@(.nv.constant0._ZN7cutlass13device_kernelIN5flash11enable_sm90INS1_16FlashAttnFwdSm90INS1_25CollectiveMainloopFwdSm90ILi2EN4cute5tupleIJNS5_1CILi1EEES8_S8_EEENS6_IJNS7_ILi192EEENS7_ILi144EEENS7_ILi96EEEEEELi96ENS_6half_tEfNS_4arch4Sm90ELb1ELb0ELb0ELb0ELb0ELb0ELb0ELb0ELb1ELb1ELb1ELb0EEENS1_21CollectiveEpilogueFwdINS6_IJSA_SC_SB_EEES9_SE_SG_Li384ELb0ELb1ELb1ELb0EEENS1_19SingleTileSchedulerILb0ELb1ELb1ELi192EEEEEEEEEvNT_6ParamsE)
        /*07ec*/ 	.short	0x0210
        /*07ee*/ 	.short	0x0a70


	//----- nvinfo : EIATTR_SW_WAR
	.align		4
.L_273:
        /*07f0*/ 	.byte	0x04, 0x36
        /*07f2*/ 	.short	(.L_275 - .L_274)
.L_274:
        /*07f4*/ 	.word	0x00000008
.L_275:


//--------------------- .nv.info._ZN7cutlass13device_kernelIN5flash11enable_sm90INS1_16FlashAttnFwdSm90INS1_25CollectiveMainloopFwdSm90ILi2EN4cute5tupleIJNS5_1CILi1EEES8_S8_EEENS6_IJNS7_ILi192EEENS7_ILi144EEENS7_ILi96EEEEEELi96ENS_6half_tEfNS_4arch4Sm90ELb1ELb0ELb0ELb1ELb0ELb0ELb0ELb0ELb1ELb1ELb1ELb0EEENS1_21CollectiveEpilogueFwdINS6_IJSA_SC_SB_EEES9_SE_SG_Li384ELb1ELb1ELb1ELb0EEENS1_36VarlenDynamicPersistentTileSchedulerILi192ELi144ELi384ELi128ELb1ELb1ELb1ELb1ELb1ELb1EEEEEEEEEvNT_6ParamsE --------------------------
	.section	.nv.info._ZN7cutlass13device_kernelIN5flash11enable_sm90INS1_16FlashAttnFwdSm90INS1_25CollectiveMainloopFwdSm90ILi2EN4cute5tupleIJNS5_1CILi1EEES8_S8_EEENS6_IJNS7_ILi192EEENS7_ILi144EEENS7_ILi96EEEEEELi96ENS_6half_tEfNS_4arch4Sm90ELb1ELb0ELb0ELb1ELb0ELb0ELb0ELb0ELb1ELb1ELb1ELb0EEENS1_21CollectiveEpilogueFwdINS6_IJSA_SC_SB_EEES9_SE_SG_Li384ELb1ELb1ELb1ELb0EEENS1_36VarlenDynamicPersistentTileSchedulerILi192ELi144ELi384ELi128ELb1ELb1ELb1ELb1ELb1ELb1EEEEEEEEEvNT_6ParamsE,"",@"SHT_CUDA_INFO"
	.sectionflags	@""
	.align	4


	//----- nvinfo : EIATTR_CUDA_API_VERSION
	.align		4
        /*0000*/ 	.byte	0x04, 0x37
        /*0002*/ 	.short	(.L_277 - .L_276)
.L_276:
        /*0004*/ 	.word	0x00000082


	//----- nvinfo : EIATTR_KPARAM_INFO
	.align		4
.L_277:
        /*0008*/ 	.byte	0x04, 0x17
        /*000a*/ 	.short	(.L_279 - .L_278)
.L_278:
        /*000c*/ 	.word	0x00000000
        /*0010*/ 	.short	0x0000
        /*0012*/ 	.short	0x0070
        /*0014*/ 	.byte	0x00, 0xf0, 0x01, 0x2a


	//----- nvinfo : EIATTR_SPARSE_MMA_MASK
	.align		4
.L_279:
        /*0018*/ 	.byte	0x03, 0x50
        /*001a*/ 	.short	0x0000


	//----- nvinfo : EIATTR_MAXREG_COUNT
	.align		4
        /*001c*/ 	.byte	0x03, 0x1b
        /*001e*/ 	.short	0x0080


	//----- nvinfo : EIATTR_NUM_BARRIERS
	.align		4
        /*0020*/ 	.byte	0x02, 0x4c
        /*0022*/ 	.byte	0x10
	.zero		1


	//----- nvinfo : EIATTR_EXTERNS
	.align		4
        /*0024*/ 	.byte	0x04, 0x0f
        /*0026*/ 	.short	(.L_281 - .L_280)


	//   ....[0]....
	.align		4
.L_280:
        /*0028*/ 	.word	index@(__assertfail)


	//----- nvinfo : EIATTR_ANNOTATIONS
	.align		4
.L_281:
        /*002c*/ 	.byte	0x04, 0x55
        /*002e*/ 	.short	(.L_283 - .L_282)


	//   ....[0]....
.L_282:
        /* <DEDUP_REMOVED lines=30> */


	//----- nvinfo : EIATTR_MERCURY_ISA_VERSION
	.align		4
.L_283:
        /*01f8*/ 	.byte	0x03, 0x5f
        /*01fa*/ 	.short	0x0101


	//----- nvinfo : EIATTR_UNUSED_LOAD_BYTE_OFFSET
	.align		4
        /*01fc*/ 	.byte	0x04, 0x44
        /*01fe*/ 	.short	(.L_285 - .L_284)


	//   ....[0]....
.L_284:
        /*0200*/ 	.word	0x00000a40
        /*0204*/ 	.word	0x0000fff0


	//   ....[1]....
        /*0208*/ 	.word	0x0000dac0
        /*020c*/ 	.word	0x0000fff0


	//----- nvinfo : EIATTR_INT_WARP_WIDE_INSTR_OFFSETS
	.align		4
.L_285:
        /*0210*/ 	.byte	0x04, 0x31
        /*0212*/ 	.short	(.L_287 - .L_286)


	//   ....[0]....
.L_286:
        /*0214*/ 	.word	0x00000120


	//   ....[1]....
        /*0218*/ 	.word	0x000001c0


	//   ....[2]....
        /*021c*/ 	.word	0x00000230


	//   ....[3]....
        /*0220*/ 	.word	0x00011dc0


	//   ....[4]....
        /*0224*/ 	.word	0x00011e50


	//   ....[5]....
        /*0228*/ 	.word	0x00015910


	//   ....[6]....
        /*022c*/ 	.word	0x000159a0


	//----- nvinfo : EIATTR_COOP_GROUP_MASK_REGIDS
	.align		4
.L_287:
        /*0230*/ 	.byte	0x04, 0x29
        /*0232*/ 	.short	(.L_289 - .L_288)


	//   ....[0]....
.L_288:
        /*0234*/ 	.word	0xffffffff


	//   ....[1]....
        /*0238*/ 	.word	0xffffffff


	//   ....[2]....
        /*023c*/ 	.word	0xffffffff


	//   ....[3]....
        /*0240*/ 	.word	0xffffffff


	//   ....[4]....
        /*0244*/ 	.word	0xffffffff


	//   ....[5]....
        /*0248*/ 	.word	0xffffffff


	//   ....[6]....
        /*024c*/ 	.word	0xffffffff


	//   ....[7]....
        /*0250*/ 	.word	0xffffffff


	//   ....[8]....
        /*0254*/ 	.word	0xffffffff


	//   ....[9]....
        /*0258*/ 	.word	0xffffffff


	//   ....[10]....
        /*025c*/ 	.word	0xffffffff


	//   ....[11]....
        /*0260*/ 	.word	0xffffffff


	//   ....[12]....
        /*0264*/ 	.word	0xffffffff


	//   ....[13]....
        /*0268*/ 	.word	0xffffffff


	//   ....[14]....
        /*026c*/ 	.word	0xffffffff


	//   ....[15]....
        /*0270*/ 	.word	0xffffffff


	//   ....[16]....
        /*0274*/ 	.word	0xffffffff


	//   ....[17]....
        /*0278*/ 	.word	0xffffffff


	//   ....[18]....
        /*027c*/ 	.word	0xffffffff


	//   ....[19]....
        /*0280*/ 	.word	0xffffffff


	//   ....[20]....
        /*0284*/ 	.word	0xffffffff


	//   ....[21]....
        /*0288*/ 	.word	0xffffffff


	//   ....[22]....
        /*028c*/ 	.word	0xffffffff


	//   ....[23]....
        /*0290*/ 	.word	0xffffffff


	//   ....[24]....
        /*0294*/ 	.word	0xffffffff


	//   ....[25]....
        /*0298*/ 	.word	0xffffffff


	//   ....[26]....
        /*029c*/ 	.word	0xffffffff


	//   ....[27]....
        /*02a0*/ 	.word	0xffffffff


	//   ....[28]....
        /*02a4*/ 	.word	0xffffffff


	//   ....[29]....
        /*02a8*/ 	.word	0xffffffff


	//   ....[30]....
        /*02ac*/ 	.word	0xffffffff


	//   ....[31]....
        /*02b0*/ 	.word	0xffffffff


	//   ....[32]....
        /*02b4*/ 	.word	0xffffffff


	//   ....[33]....
        /*02b8*/ 	.word	0xffffffff


	//   ....[34]....
        /*02bc*/ 	.word	0xffffffff


	//   ....[35]....
        /*02c0*/ 	.word	0xffffffff


	//   ....[36]....
        /*02c4*/ 	.word	0xffffffff


	//   ....[37]....
        /*02c8*/ 	.word	0xffffffff


	//   ....[38]....
        /*02cc*/ 	.word	0xffffffff


	//   ....[39]....
        /*02d0*/ 	.word	0xffffffff


	//   ....[40]....
        /*02d4*/ 	.word	0xffffffff


	//   ....[41]....
        /*02d8*/ 	.word	0xffffffff


	//   ....[42]....
        /*02dc*/ 	.word	0xffffffff


	//   ....[43]....
        /*02e0*/ 	.word	0xffffffff


	//   ....[44]....
        /*02e4*/ 	.word	0xffffffff


	//   ....[45]....
        /*02e8*/ 	.word	0xffffffff


	//   ....[46]....
        /*02ec*/ 	.word	0xffffffff


	//   ....[47]....
        /*02f0*/ 	.word	0xffffffff


	//   ....[48]....
        /*02f4*/ 	.word	0xffffffff


	//   ....[49]....
        /*02f8*/ 	.word	0xffffffff


	//   ....[50]....
        /*02fc*/ 	.word	0xffffffff


	//   ....[51]....
        /*0300*/ 	.word	0xffffffff


	//   ....[52]....
        /*0304*/ 	.word	0xffffffff


	//   ....[53]....
        /*0308*/ 	.word	0xffffffff


	//   ....[54]....
        /*030c*/ 	.word	0xffffffff


	//   ....[55]....
        /*0310*/ 	.word	0xffffffff


	//   ....[56]....
        /*0314*/ 	.word	0xffffffff


	//   ....[57]....
        /*0318*/ 	.word	0xffffffff


	//   ....[58]....
        /*031c*/ 	.word	0xffffffff


	//   ....[59]....
        /*0320*/ 	.word	0xffffffff


	//   ....[60]....
        /*0324*/ 	.word	0xffffffff


	//   ....[61]....
        /*0328*/ 	.word	0xffffffff


	//   ....[62]....
        /*032c*/ 	.word	0xffffffff


	//   ....[63]....
        /*0330*/ 	.word	0xffffffff


	//   ....[64]....
        /*0334*/ 	.word	0xffffffff


	//   ....[65]....
        /*0338*/ 	.word	0xffffffff


	//   ....[66]....
        /*033c*/ 	.word	0xffffffff


	//   ....[67]....
        /*0340*/ 	.word	0xffffffff


	//   ....[68]....
        /*0344*/ 	.word	0xffffffff


	//   ....[69]....
        /*0348*/ 	.word	0xffffffff


	//   ....[70]....
        /*034c*/ 	.word	0xffffffff


	//   ....[71]....
        /*0350*/ 	.word	0xffffffff


	//   ....[72]....
        /*0354*/ 	.word	0xffffffff


	//   ....[73]....
        /*0358*/ 	.word	0xffffffff


	//   ....[74]....
        /*035c*/ 	.word	0xffffffff


	//   ....[75]....
        /*0360*/ 	.word	0xffffffff


	//   ....[76]....
        /*0364*/ 	.word	0xffffffff


	//   ....[77]....
        /*0368*/ 	.word	0xffffffff


	//   ....[78]....
        /*036c*/ 	.word	0xffffffff


	//   ....[79]....
        /*0370*/ 	.word	0xffffffff


	//   ....[80]....
        /*0374*/ 	.word	0xffffffff


	//   ....[81]....
        /*0378*/ 	.word	0xffffffff


	//   ....[82]....
        /*037c*/ 	.word	0xffffffff


	//   ....[83]....
        /*0380*/ 	.word	0xffffffff


	//   ....[84]....
        /*0384*/ 	.word	0xffffffff


	//   ....[85]....
        /*0388*/ 	.word	0xffffffff


	//   ....[86]....
        /*038c*/ 	.word	0xffffffff


	//   ....[87]....
        /*0390*/ 	.word	0xffffffff


	//   ....[88]....
        /*0394*/ 	.word	0xffffffff


	//   ....[89]....
        /*0398*/ 	.word	0xffffffff


	//   ....[90]....
        /*039c*/ 	.word	0xffffffff


	//   ....[91]....
        /*03a0*/ 	.word	0xffffffff


	//   ....[92]....
        /*03a4*/ 	.word	0xffffffff


	//   ....[93]....
        /*03a8*/ 	.word	0xffffffff


	//   ....[94]....
        /*03ac*/ 	.word	0xffffffff


	//   ....[95]....
        /*03b0*/ 	.word	0xffffffff


	//   ....[96]....
        /*03b4*/ 	.word	0x0500000f


	//   ....[97]....
        /*03b8*/ 	.word	0x0500000f


	//   ....[98]....
        /*03bc*/ 	.word	0x0500000f


	//   ....[99]....
        /*03c0*/ 	.word	0x0500000f


	//   ....[100]....
        /*03c4*/ 	.word	0x0500000f


	//   ....[101]....
        /*03c8*/ 	.word	0x0500000f


	//   ....[102]....
        /*03cc*/ 	.word	0x0500000f


	//   ....[103]....
        /*03d0*/ 	.word	0x0500000f


	//   ....[104]....
        /*03d4*/ 	.word	0x0500000f


	//   ....[105]....
        /*03d8*/ 	.word	0x0500000f


	//   ....[106]....
        /*03dc*/ 	.word	0x0500000f


	//   ....[107]....
        /*03e0*/ 	.word	0x0500000f


	//   ....[108]....
        /*03e4*/ 	.word	0x0500000f


	//   ....[109]....
        /*03e8*/ 	.word	0x0500000f


	//   ....[110]....
        /*03ec*/ 	.word	0x0500000f


	//   ....[111]....
        /*03f0*/ 	.word	0x0500000f


	//   ....[112]....
        /*03f4*/ 	.word	0x0500000f


	//   ....[113]....
        /*03f8*/ 	.word	0x0500000f


	//   ....[114]....
        /*03fc*/ 	.word	0x0500000f


	//   ....[115]....
        /*0400*/ 	.word	0x0500000f


	//   ....[116]....
        /*0404*/ 	.word	0x0500000f


	//   ....[117]....
        /*0408*/ 	.word	0x0500000f


	//   ....[118]....
        /*040c*/ 	.word	0x0500000f


	//   ....[119]....
        /*0410*/ 	.word	0x0500000f


	//   ....[120]....
        /*0414*/ 	.word	0x0500000f


	//   ....[121]....
        /*0418*/ 	.word	0x0500000f


	//   ....[122]....
        /*041c*/ 	.word	0x0500000f


	//   ....[123]....
        /*0420*/ 	.word	0x0500000f


	//   ....[124]....
        /*0424*/ 	.word	0x0500000f


	//   ....[125]....
        /*0428*/ 	.word	0x0500000f


	//   ....[126]....
        /*042c*/ 	.word	0x0500000f


	//   ....[127]....
        /*0430*/ 	.word	0x0500000f


	//----- nvinfo : EIATTR_COOP_GROUP_INSTR_OFFSETS
	.align		4
.L_289:
        /*0434*/ 	.byte	0x04, 0x28
        /*0436*/ 	.short	(.L_291 - .L_290)


	//   ....[0]....
.L_290:
        /*0438*/ 	.word	0x00000060


	//   ....[1]....
        /*043c*/ 	.word	0x00000130


	//   ....[2]....
        /*0440*/ 	.word	0x000001e0


	//   ....[3]....
        /*0444*/ 	.word	0x000003a0


	//   ....[4]....
        /*0448*/ 	.word	0x00000500


	//   ....[5]....
        /*044c*/ 	.word	0x00000620


	//   ....[6]....
        /*0450*/ 	.word	0x00000780


	//   ....[7]....
        /*0454*/ 	.word	0x000019a0


	//   ....[8]....
        /*0458*/ 	.word	0x00002060


	//   ....[9]....
        /*045c*/ 	.word	0x000020b0


	//   ....[10]....
        /*0460*/ 	.word	0x00003ac0


	//   ....[11]....
        /*0464*/ 	.word	0x00003b80


	//   ....[12]....
        /*0468*/ 	.word	0x00004500


	//   ....[13]....
        /*046c*/ 	.word	0x00004570


	//   ....[14]....
        /*0470*/ 	.word	0x000054d0


	//   ....[15]....
        /*0474*/ 	.word	0x00007060


	//   ....[16]....
        /*0478*/ 	.word	0x00007080


	//   ....[17]....
        /*047c*/ 	.word	0x00007bd0


	//   ....[18]....
        /*0480*/ 	.word	0x00007ce0


	//   ....[19]....
        /*0484*/ 	.word	0x000085b0


	//   ....[20]....
        /*0488*/ 	.word	0x00008670


	//   ....[21]....
        /*048c*/ 	.word	0x00009870


	//   ....[22]....
        /*0490*/ 	.word	0x0000b4f0


	//   ....[23]....
        /*0494*/ 	.word	0x0000b520


	//   ....[24]....
        /*0498*/ 	.word	0x0000bd00


	//   ....[25]....
        /*049c*/ 	.word	0x0000bda0


	//   ....[26]....
        /*04a0*/ 	.word	0x0000d000


	//   ....[27]....
        /*04a4*/ 	.word	0x0000d120


	//   ....[28]....
        /*04a8*/ 	.word	0x0000d160


	//   ....[29]....
        /*04ac*/ 	.word	0x0000d280


	//   ....[30]....
        /*04b0*/ 	.word	0x0000d2a0


	//   ....[31]....
        /*04b4*/ 	.word	0x0000e440


	//   ....[32]....
        /*04b8*/ 	.word	0x0000e450


	//   ....[33]....
        /*04bc*/ 	.word	0x0000e460


	//   ....[34]....
        /*04c0*/ 	.word	0x0000e4b0


	//   ....[35]....
        /*04c4*/ 	.word	0x0000eb30


	//   ....[36]....
        /*04c8*/ 	.word	0x0000eb50


	//   ....[37]....
        /*04cc*/ 	.word	0x0000ec80


	//   ....[38]....
        /*04d0*/ 	.word	0x0000eca0


	//   ....[39]....
        /*04d4*/ 	.word	0x0000f0f0


	//   ....[40]....
        /*04d8*/ 	.word	0x0000f130


	//   ....[41]....
        /*04dc*/ 	.word	0x0000f560


	//   ....[42]....
        /*04e0*/ 	.word	0x0000f570


	//   ....[43]....
        /*04e4*/ 	.word	0x00010110


	//   ....[44]....
        /*04e8*/ 	.word	0x00010120


	//   ....[45]....
        /*04ec*/ 	.word	0x00010220


	//   ....[46]....
        /*04f0*/ 	.word	0x00010240


	//   ....[47]....
        /*04f4*/ 	.word	0x000103c0


	//   ....[48]....
        /*04f8*/ 	.word	0x000105c0


	//   ....[49]....
        /*04fc*/ 	.word	0x000105f0


	//   ....[50]....
        /*0500*/ 	.word	0x00010620


	//   ....[51]....
        /*0504*/ 	.word	0x00010650


	//   ....[52]....
        /*0508*/ 	.word	0x00010680


	//   ....[53]....
        /*050c*/ 	.word	0x000106b0


	//   ....[54]....
        /*0510*/ 	.word	0x00010840


	//   ....[55]....
        /*0514*/ 	.word	0x00010870


	//   ....[56]....
        /*0518*/ 	.word	0x000108a0


	//   ....[57]....
        /*051c*/ 	.word	0x000108d0


	//   ....[58]....
        /*0520*/ 	.word	0x00010900


	//   ....[59]....
        /*0524*/ 	.word	0x00010930


	//   ....[60]....
        /*0528*/ 	.word	0x000109c0


	//   ....[61]....
        /*052c*/ 	.word	0x000109f0


	//   ....[62]....
        /*0530*/ 	.word	0x00010a00


	//   ....[63]....
        /*0534*/ 	.word	0x00010a40


	//   ....[64]....
        /*0538*/ 	.word	0x00012360


	//   ....[65]....
        /*053c*/ 	.word	0x00012fe0


	//   ....[66]....
        /*0540*/ 	.word	0x00013000


	//   ....[67]....
        /*0544*/ 	.word	0x000130c0


	//   ....[68]....
        /*0548*/ 	.word	0x000130e0


	//   ....[69]....
        /*054c*/ 	.word	0x00013180


	//   ....[70]....
        /*0550*/ 	.word	0x000131a0


	//   ....[71]....
        /*0554*/ 	.word	0x000131b0


	//   ....[72]....
        /*0558*/ 	.word	0x00013240


	//   ....[73]....
        /*055c*/ 	.word	0x00013290


	//   ....[74]....
        /*0560*/ 	.word	0x000132a0


	//   ....[75]....
        /*0564*/ 	.word	0x000132d0


	//   ....[76]....
        /*0568*/ 	.word	0x00013380


	//   ....[77]....
        /*056c*/ 	.word	0x00016070


	//   ....[78]....
        /*0570*/ 	.word	0x000160a0


	//   ....[79]....
        /*0574*/ 	.word	0x00016100


	//   ....[80]....
        /*0578*/ 	.word	0x00016130


	//   ....[81]....
        /*057c*/ 	.word	0x00016160


	//   ....[82]....
        /*0580*/ 	.word	0x00016190


	//   ....[83]....
        /*0584*/ 	.word	0x000161c0


	//   ....[84]....
        /*0588*/ 	.word	0x000161f0


	//   ....[85]....
        /*058c*/ 	.word	0x00016390


	//   ....[86]....
        /*0590*/ 	.word	0x000163c0


	//   ....[87]....
        /*0594*/ 	.word	0x000163f0


	//   ....[88]....
        /*0598*/ 	.word	0x00016420


	//   ....[89]....
        /*059c*/ 	.word	0x00016450


	//   ....[90]....
        /*05a0*/ 	.word	0x00016480


	//   ....[91]....
        /*05a4*/ 	.word	0x00016540


	//   ....[92]....
        /*05a8*/ 	.word	0x00016560


	//   ....[93]....
        /*05ac*/ 	.word	0x00016580


	//   ....[94]....
        /*05b0*/ 	.word	0x000165e0


	//   ....[95]....
        /*05b4*/ 	.word	0x00017000


	//   ....[96]....
        /*05b8*/ 	.word	0x000175a0


	//   ....[97]....
        /*05bc*/ 	.word	0x00017750


	//   ....[98]....
        /*05c0*/ 	.word	0x000177a0


	//   ....[99]....
        /*05c4*/ 	.word	0x00017800


	//   ....[100]....
        /*05c8*/ 	.word	0x00017910


	//   ....[101]....
        /*05cc*/ 	.word	0x00017970


	//   ....[102]....
        /*05d0*/ 	.word	0x00017a90


	//   ....[103]....
        /*05d4*/ 	.word	0x00017af0


	//   ....[104]....
        /*05d8*/ 	.word	0x00017ba0


	//   ....[105]....
        /*05dc*/ 	.word	0x00017c70


	//   ....[106]....
        /*05e0*/ 	.word	0x00017d40


	//   ....[107]....
        /*05e4*/ 	.word	0x00017dc0


	//   ....[108]....
        /*05e8*/ 	.word	0x00017eb0


	//   ....[109]....
        /*05ec*/ 	.word	0x000181d0


	//   ....[110]....
        /*05f0*/ 	.word	0x00018270


	//   ....[111]....
        /*05f4*/ 	.word	0x000183e0


	//   ....[112]....
        /*05f8*/ 	.word	0x00018450


	//   ....[113]....
        /*05fc*/ 	.word	0x000184c0


	//   ....[114]....
        /*0600*/ 	.word	0x00018530


	//   ....[115]....
        /*0604*/ 	.word	0x000185a0


	//   ....[116]....
        /*0608*/ 	.word	0x00018620


	//   ....[117]....
        /*060c*/ 	.word	0x000186a0


	//   ....[118]....
        /*0610*/ 	.word	0x00018730


	//   ....[119]....
        /*0614*/ 	.word	0x000187a0


	//   ....[120]....
        /*0618*/ 	.word	0x00018810


	//   ....[121]....
        /*061c*/ 	.word	0x00018880


	//   ....[122]....
        /*0620*/ 	.word	0x00018900


	//   ....[123]....
        /*0624*/ 	.word	0x00018970


	//   ....[124]....
        /*0628*/ 	.word	0x00018a20


	//   ....[125]....
        /*062c*/ 	.word	0x00018a70


	//   ....[126]....
        /*0630*/ 	.word	0x00018b00


	//   ....[127]....
        /*0634*/ 	.word	0x00018c30


	//----- nvinfo : EIATTR_REG_RECONFIG
	.align		4
.L_291:
        /*0638*/ 	.byte	0x01, 0x54
	.zero		2


	//----- nvinfo : EIATTR_SYSCALL_OFFSETS
	.align		4
        /*063c*/ 	.byte	0x04, 0x46
        /*063e*/ 	.short	(.L_293 - .L_292)


	//   ....[0]....
.L_292:
        /*0640*/ 	.word	0x00001b60


	//   ....[1]....
        /*0644*/ 	.word	0x00011fb0


	//   ....[2]....
        /*0648*/ 	.word	0x00012100


	//   ....[3]....
        /*064c*/ 	.word	0x00012200


	//   ....[4]....
        /*0650*/ 	.word	0x00012aa0


	//----- nvinfo : EIATTR_MBARRIER_INSTR_OFFSETS
	.align		4
.L_293:
        /*0654*/ 	.byte	0x04, 0x39
        /*0656*/ 	.short	(.L_295 - .L_294)


	//   ....[0]....
.L_294:
        /*0658*/ 	.word	0x00000250
        /*065c*/ 	.word	0x000000ff
        /*0660*/ 	.word	0x00031c00
        /*0664*/ 	.short	0x0100
        /*0666*/ 	.byte	0x08
	.zero		1


	//   ....[1]....
        /*0668*/ 	.word	0x00000260
        /*066c*/ 	.word	0x000000ff
        /*0670*/ 	.word	0x00031c20
        /*0674*/ 	.short	0x0100
        /*0676*/ 	.byte	0x08
	.zero		1


	//   ....[2]....
        /*0678*/ 	.word	0x00000350
        /*067c*/ 	.word	0x000000ff
        /*0680*/ 	.word	0x00031c30
        /*0684*/ 	.short	0x0100
        /*0686*/ 	.byte	0x08
	.zero		1


	//   ....[3]....
        /*0688*/ 	.word	0x00000360
        /*068c*/ 	.word	0x000000ff
        /*0690*/ 	.word	0x00031c40
        /*0694*/ 	.short	0x0100
        /*0696*/ 	.byte	0x08
	.zero		1


	//   ....[4]....
        /*0698*/ 	.word	0x00000370
        /*069c*/ 	.word	0x000000ff
        /*06a0*/ 	.word	0x00031c38
        /*06a4*/ 	.short	0x0100
        /*06a6*/ 	.byte	0x08
	.zero		1


	//   ....[5]....
        /*06a8*/ 	.word	0x00000380
        /*06ac*/ 	.word	0x000000ff
        /*06b0*/ 	.word	0x00031c48
        /*06b4*/ 	.short	0x0100
        /*06b6*/ 	.byte	0x08
	.zero		1


	//   ....[6]....
        /*06b8*/ 	.word	0x000004b0
        /*06bc*/ 	.word	0x000000ff
        /*06c0*/ 	.word	0x00031c50
        /*06c4*/ 	.short	0x0100
        /*06c6*/ 	.byte	0x08
	.zero		1


	//   ....[7]....
        /*06c8*/ 	.word	0x000004c0
        /*06cc*/ 	.word	0x000000ff
        /*06d0*/ 	.word	0x00031c60
        /*06d4*/ 	.short	0x0100
        /*06d6*/ 	.byte	0x08
	.zero		1


	//   ....[8]....
        /*06d8*/ 	.word	0x000004d0
        /*06dc*/ 	.word	0x000000ff
        /*06e0*/ 	.word	0x00031c58
        /*06e4*/ 	.short	0x0100
        /*06e6*/ 	.byte	0x08
	.zero		1


	//   ....[9]....
        /*06e8*/ 	.word	0x000004e0
        /*06ec*/ 	.word	0x000000ff
        /*06f0*/ 	.word	0x00031c68
        /*06f4*/ 	.short	0x0100
        /*06f6*/ 	.byte	0x08
	.zero		1


	//   ....[10]....
        /*06f8*/ 	.word	0x000005d0
        /*06fc*/ 	.word	0x000000ff
        /*0700*/ 	.word	0x00031c70
        /*0704*/ 	.short	0x0100
        /*0706*/ 	.byte	0x06
	.zero		1


	//   ....[11]....
        /*0708*/ 	.word	0x000005e0
        /*070c*/ 	.word	0x000000ff
        /*0710*/ 	.word	0x00031c80
        /*0714*/ 	.short	0x0100
        /*0716*/ 	.byte	0x06
	.zero		1


	//   ....[12]....
        /*0718*/ 	.word	0x000005f0
        /*071c*/ 	.word	0x000000ff
        /*0720*/ 	.word	0x00031c78
        /*0724*/ 	.short	0x0100
        /*0726*/ 	.byte	0x06
	.zero		1


	//   ....[13]....
        /*0728*/ 	.word	0x00000600
        /*072c*/ 	.word	0x000000ff
        /*0730*/ 	.word	0x00031c88
        /*0734*/ 	.short	0x0100
        /*0736*/ 	.byte	0x06
	.zero		1


	//   ....[14]....
        /*0738*/ 	.word	0x00000730
        /*073c*/ 	.word	0x000000ff
        /*0740*/ 	.word	0x00031c90
        /*0744*/ 	.short	0x0100
        /*0746*/ 	.byte	0x08
	.zero		1


	//   ....[15]....
        /*0748*/ 	.word	0x00000740
        /*074c*/ 	.word	0x000000ff
        /*0750*/ 	.word	0x00031ca0
        /*0754*/ 	.short	0x0100
        /*0756*/ 	.byte	0x08
	.zero		1


	//   ....[16]....
        /*0758*/ 	.word	0x00000750
        /*075c*/ 	.word	0x000000ff
        /*0760*/ 	.word	0x00031c98
        /*0764*/ 	.short	0x0100
        /*0766*/ 	.byte	0x08
	.zero		1


	//   ....[17]....
        /*0768*/ 	.word	0x00000760
        /*076c*/ 	.word	0x000000ff
        /*0770*/ 	.word	0x00031ca8
        /*0774*/ 	.short	0x0100
        /*0776*/ 	.byte	0x08
	.zero		1


	//   ....[18]....
        /*0778*/ 	.word	0x00000890
        /*077c*/ 	.word	0x000000ff
        /*0780*/ 	.word	0x00031cb0
        /*0784*/ 	.short	0x0100
        /*0786*/ 	.byte	0x08
	.zero		1


	//   ....[19]....
        /*0788*/ 	.word	0x000008a0
        /*078c*/ 	.word	0x000000ff
        /*0790*/ 	.word	0x00031cc0
        /*0794*/ 	.short	0x0100
        /*0796*/ 	.byte	0x08
	.zero		1


	//   ....[20]....
        /*0798*/ 	.word	0x000008b0
        /*079c*/ 	.word	0x000000ff
        /*07a0*/ 	.word	0x00031cb8
        /*07a4*/ 	.short	0x0100
        /*07a6*/ 	.byte	0x08
	.zero		1


	//   ....[21]....
        /*07a8*/ 	.word	0x000008c0
        /*07ac*/ 	.word	0x000000ff
        /*07b0*/ 	.word	0x00031cc8
        /*07b4*/ 	.short	0x0100
        /*07b6*/ 	.byte	0x08
	.zero		1


	//   ....[22]....
        /*07b8*/ 	.word	0x00001bd0
        /*07bc*/ 	.word	0x000000ff
        /*07c0*/ 	.word	0x00031c00
        /*07c4*/ 	.short	0x010a
        /*07c6*/ 	.byte	0x24
	.zero		1


	//   ....[23]....
        /*07c8*/ 	.word	0x00001c40
        /*07cc*/ 	.word	0x00000004
        /*07d0*/ 	.word	0x00031c30
        /*07d4*/ 	.short	0x010a
        /*07d6*/ 	.byte	0x3f
	.zero		1


	//   ....[24]....
        /*07d8*/ 	.word	0x00001ca0
        /*07dc*/ 	.word	0x00000004
        /*07e0*/ 	.word	0x00031c30
        /*07e4*/ 	.short	0x010a
        /*07e6*/ 	.byte	0x3f
	.zero		1


	//   ....[25]....
        /*07e8*/ 	.word	0x00004640
        /*07ec*/ 	.word	0x00000008
        /*07f0*/ 	.word	0x00000000
        /*07f4*/ 	.short	0x0101
        /*07f6*/ 	.byte	0x3f
	.zero		1


	//   ....[26]....
        /*07f8*/ 	.word	0x00005720
        /*07fc*/ 	.word	0x000000ff
        /*0800*/ 	.word	0x00031c30
        /*0804*/ 	.short	0x010a
        /*0806*/ 	.byte	0x06
	.zero		1


	//   ....[27]....
        /*0808*/ 	.word	0x00005760
        /*080c*/ 	.word	0x000000ff
        /*0810*/ 	.word	0x00031c30
        /*0814*/ 	.short	0x010a
        /*0816*/ 	.byte	0x06
	.zero		1


	//   ....[28]....
        /*0818*/ 	.word	0x00006df0
        /*081c*/ 	.word	0x000000ff
        /*0820*/ 	.word	0x00031c50
        /*0824*/ 	.short	0x010a
        /*0826*/ 	.byte	0x06
	.zero		1


	//   ....[29]....
        /*0828*/ 	.word	0x00006e30
        /*082c*/ 	.word	0x000000ff
        /*0830*/ 	.word	0x00031c50
        /*0834*/ 	.short	0x010a
        /*0836*/ 	.byte	0x06
	.zero		1


	//   ....[30]....
        /*0838*/ 	.word	0x00008e40
        /*083c*/ 	.word	0x0000000e
        /*0840*/ 	.word	0x00000000
        /*0844*/ 	.short	0x0101
        /*0846*/ 	.byte	0x3f
	.zero		1


	//   ....[31]....
        /*0848*/ 	.word	0x00008ff0
        /*084c*/ 	.word	0x0000000e
        /*0850*/ 	.word	0x00000000
        /*0854*/ 	.short	0x0101
        /*0856*/ 	.byte	0x3f
	.zero		1


	//   ....[32]....
        /*0858*/ 	.word	0x000099e0
        /*085c*/ 	.word	0x000000ff
        /*0860*/ 	.word	0x00031c30
        /*0864*/ 	.short	0x010a
        /*0866*/ 	.byte	0x06
	.zero		1


	//   ....[33]....
        /*0868*/ 	.word	0x00009a20
        /*086c*/ 	.word	0x000000ff
        /*0870*/ 	.word	0x00031c30
        /*0874*/ 	.short	0x010a
        /*0876*/ 	.byte	0x06
	.zero		1


	//   ....[34]....
        /*0878*/ 	.word	0x0000b0b0
        /*087c*/ 	.word	0x000000ff
        /*0880*/ 	.word	0x00031c50
        /*0884*/ 	.short	0x010a
        /*0886*/ 	.byte	0x06
	.zero		1


	//   ....[35]....
        /*0888*/ 	.word	0x0000b0f0
        /*088c*/ 	.word	0x000000ff
        /*0890*/ 	.word	0x00031c50
        /*0894*/ 	.short	0x010a
        /*0896*/ 	.byte	0x06
	.zero		1


	//   ....[36]....
        /*0898*/ 	.word	0x0000c620
        /*089c*/ 	.word	0x0000000b
        /*08a0*/ 	.word	0x00000000
        /*08a4*/ 	.short	0x0101
        /*08a6*/ 	.byte	0x3f
	.zero		1


	//   ....[37]....
        /*08a8*/ 	.word	0x0000c7d0
        /*08ac*/ 	.word	0x0000000b
        /*08b0*/ 	.word	0x00000000
        /*08b4*/ 	.short	0x0101
        /*08b6*/ 	.byte	0x3f
	.zero		1


	//   ....[38]....
        /*08b8*/ 	.word	0x0000d070
        /*08bc*/ 	.word	0x000000ff
        /*08c0*/ 	.word	0x00031c50
        /*08c4*/ 	.short	0x010a
        /*08c6*/ 	.byte	0x09
	.zero		1


	//   ....[39]....
        /*08c8*/ 	.word	0x0000d0b0
        /*08cc*/ 	.word	0x000000ff
        /*08d0*/ 	.word	0x00031c50
        /*08d4*/ 	.short	0x010a
        /*08d6*/ 	.byte	0x09
	.zero		1


	//   ....[40]....
        /*08d8*/ 	.word	0x0000d760
        /*08dc*/ 	.word	0x00000008
        /*08e0*/ 	.word	0x00000000
        /*08e4*/ 	.short	0x0101
        /*08e6*/ 	.byte	0x3f
	.zero		1


	//   ....[41]....
        /*08e8*/ 	.word	0x0000eb60
        /*08ec*/ 	.word	0x000000ff
        /*08f0*/ 	.word	0x00000000
        /*08f4*/ 	.short	0x0101
        /*08f6*/ 	.byte	0x04
	.zero		1


	//   ....[42]....
        /*08f8*/ 	.word	0x0000f030
        /*08fc*/ 	.word	0x000000ff
        /*0900*/ 	.word	0x00000000
        /*0904*/ 	.short	0x0101
        /*0906*/ 	.byte	0x04
	.zero		1


	//   ....[43]....
        /*0908*/ 	.word	0x00012570
        /*090c*/ 	.word	0x00000000
        /*0910*/ 	.word	0x00031c40
        /*0914*/ 	.short	0x010a
        /*0916*/ 	.byte	0x3f
	.zero		1


	//   ....[44]....
        /*0918*/ 	.word	0x00013450
        /*091c*/ 	.word	0x00000011
        /*0920*/ 	.word	0x00031c00
        /*0924*/ 	.short	0x0107
        /*0926*/ 	.byte	0x3f
	.zero		1


	//   ....[45]....
        /*0928*/ 	.word	0x00013540
        /*092c*/ 	.word	0x00000011
        /*0930*/ 	.word	0x00031c00
        /*0934*/ 	.short	0x0101
        /*0936*/ 	.byte	0x3f
	.zero		1


	//   ....[46]....
        /*0938*/ 	.word	0x00013560
        /*093c*/ 	.word	0x00000011
        /*0940*/ 	.word	0x00031c20
        /*0944*/ 	.short	0x010a
        /*0946*/ 	.byte	0x3f
	.zero		1


	//   ....[47]....
        /*0948*/ 	.word	0x000138f0
        /*094c*/ 	.word	0x00000003
        /*0950*/ 	.word	0x00031c40
        /*0954*/ 	.short	0x010a
        /*0956*/ 	.byte	0x3f
	.zero		1


	//   ....[48]....
        /*0958*/ 	.word	0x00013d70
        /*095c*/ 	.word	0x00000003
        /*0960*/ 	.word	0x00000060
        /*0964*/ 	.short	0x010a
        /*0966*/ 	.byte	0x3f
	.zero		1


	//   ....[49]....
        /*0968*/ 	.word	0x000144a0
        /*096c*/ 	.word	0x00000003
        /*0970*/ 	.word	0x00031c40
        /*0974*/ 	.short	0x010a
        /*0976*/ 	.byte	0x3f
	.zero		1


	//   ....[50]....
        /*0978*/ 	.word	0x00014920
        /*097c*/ 	.word	0x0000000c
        /*0980*/ 	.word	0x00000060
        /*0984*/ 	.short	0x010a
        /*0986*/ 	.byte	0x3f
	.zero		1


	//   ....[51]....
        /*0988*/ 	.word	0x00014f90
        /*098c*/ 	.word	0x00000002
        /*0990*/ 	.word	0x00031c40
        /*0994*/ 	.short	0x010a
        /*0996*/ 	.byte	0x3f
	.zero		1


	//   ....[52]....
        /*0998*/ 	.word	0x00015420
        /*099c*/ 	.word	0x00000007
        /*09a0*/ 	.word	0x00000060
        /*09a4*/ 	.short	0x010a
        /*09a6*/ 	.byte	0x3f
	.zero		1


	//   ....[53]....
        /*09a8*/ 	.word	0x00015a40
        /*09ac*/ 	.word	0x00000003
        /*09b0*/ 	.word	0x00031c60
        /*09b4*/ 	.short	0x010a
        /*09b6*/ 	.byte	0x3f
	.zero		1


	//   ....[54]....
        /*09b8*/ 	.word	0x00016f80
        /*09bc*/ 	.word	0x00000009
        /*09c0*/ 	.word	0x00031c20
        /*09c4*/ 	.short	0x010a
        /*09c6*/ 	.byte	0x3f
	.zero		1


	//   ....[55]....
        /*09c8*/ 	.word	0x00017120
        /*09cc*/ 	.word	0x00000007
        /*09d0*/ 	.word	0x00000000
        /*09d4*/ 	.short	0x010a
        /*09d6*/ 	.byte	0x3f
	.zero		1


	//   ....[56]....
        /*09d8*/ 	.word	0x00017190
        /*09dc*/ 	.word	0x00000003
        /*09e0*/ 	.word	0x00000000
        /*09e4*/ 	.short	0x010a
        /*09e6*/ 	.byte	0x3f
	.zero		1


	//   ....[57]....
        /*09e8*/ 	.word	0x000171f0
        /*09ec*/ 	.word	0x00000005
        /*09f0*/ 	.word	0x00000000
        /*09f4*/ 	.short	0x010a
        /*09f6*/ 	.byte	0x3f
	.zero		1


	//   ....[58]....
        /*09f8*/ 	.word	0x00017220
        /*09fc*/ 	.word	0x00000003
        /*0a00*/ 	.word	0x00000000
        /*0a04*/ 	.short	0x010a
        /*0a06*/ 	.byte	0x3f
	.zero		1


	//   ....[59]....
        /*0a08*/ 	.word	0x00017290
        /*0a0c*/ 	.word	0x00000003
        /*0a10*/ 	.word	0x00031c00
        /*0a14*/ 	.short	0x010a
        /*0a16*/ 	.byte	0x3f
	.zero		1


	//   ....[60]....
        /*0a18*/ 	.word	0x000172e0
        /*0a1c*/ 	.word	0x00000004
        /*0a20*/ 	.word	0x00031c30
        /*0a24*/ 	.short	0x010a
        /*0a26*/ 	.byte	0x3f
	.zero		1


	//   ....[61]....
        /*0a28*/ 	.word	0x00017340
        /*0a2c*/ 	.word	0x0000000b
        /*0a30*/ 	.word	0x00031c30
        /*0a34*/ 	.short	0x010a
        /*0a36*/ 	.byte	0x3f
	.zero		1


	//   ....[62]....
        /*0a38*/ 	.word	0x000173a0
        /*0a3c*/ 	.word	0x0000000a
        /*0a40*/ 	.word	0x00031c50
        /*0a44*/ 	.short	0x010a
        /*0a46*/ 	.byte	0x3f
	.zero		1


	//   ....[63]....
        /*0a48*/ 	.word	0x00017400
        /*0a4c*/ 	.word	0x00000003
        /*0a50*/ 	.word	0x00031c30
        /*0a54*/ 	.short	0x010a
        /*0a56*/ 	.byte	0x3f
	.zero		1


	//   ....[64]....
        /*0a58*/ 	.word	0x00017460
        /*0a5c*/ 	.word	0x00000003
        /*0a60*/ 	.word	0x00031c50
        /*0a64*/ 	.short	0x010a
        /*0a66*/ 	.byte	0x3f
	.zero		1


	//   ....[65]....
        /*0a68*/ 	.word	0x000174c0
        /*0a6c*/ 	.word	0x00000009
        /*0a70*/ 	.word	0x00031c50
        /*0a74*/ 	.short	0x010a
        /*0a76*/ 	.byte	0x3f
	.zero		1


	//   ....[66]....
        /*0a78*/ 	.word	0x00017660
        /*0a7c*/ 	.word	0x00000000
        /*0a80*/ 	.word	0x00031c40
        /*0a84*/ 	.short	0x010a
        /*0a86*/ 	.byte	0x3f
	.zero		1


	//   ....[67]....
        /*0a88*/ 	.word	0x00017ef0
        /*0a8c*/ 	.word	0x00000011
        /*0a90*/ 	.word	0x00031c20
        /*0a94*/ 	.short	0x010a
        /*0a96*/ 	.byte	0x3f
	.zero		1


	//   ....[68]....
        /*0a98*/ 	.word	0x00017f40
        /*0a9c*/ 	.word	0x00000003
        /*0aa0*/ 	.word	0x00031c40
        /*0aa4*/ 	.short	0x010a
        /*0aa6*/ 	.byte	0x3f
	.zero		1


	//   ....[69]....
        /*0aa8*/ 	.word	0x00017f90
        /*0aac*/ 	.word	0x00000003
        /*0ab0*/ 	.word	0x00000060
        /*0ab4*/ 	.short	0x010a
        /*0ab6*/ 	.byte	0x3f
	.zero		1


	//   ....[70]....
        /*0ab8*/ 	.word	0x00017fe0
        /*0abc*/ 	.word	0x00000003
        /*0ac0*/ 	.word	0x00031c40
        /*0ac4*/ 	.short	0x010a
        /*0ac6*/ 	.byte	0x3f
	.zero		1


	//   ....[71]....
        /*0ac8*/ 	.word	0x00018030
        /*0acc*/ 	.word	0x0000000c
        /*0ad0*/ 	.word	0x00000060
        /*0ad4*/ 	.short	0x010a
        /*0ad6*/ 	.byte	0x3f
	.zero		1


	//   ....[72]....
        /*0ad8*/ 	.word	0x00018080
        /*0adc*/ 	.word	0x00000002
        /*0ae0*/ 	.word	0x00031c40
        /*0ae4*/ 	.short	0x010a
        /*0ae6*/ 	.byte	0x3f
	.zero		1


	//   ....[73]....
        /*0ae8*/ 	.word	0x000180d0
        /*0aec*/ 	.word	0x00000007
        /*0af0*/ 	.word	0x00000060
        /*0af4*/ 	.short	0x010a
        /*0af6*/ 	.byte	0x3f
	.zero		1


	//   ....[74]....
        /*0af8*/ 	.word	0x00018120
        /*0afc*/ 	.word	0x00000003
        /*0b00*/ 	.word	0x00031c60
        /*0b04*/ 	.short	0x010a
        /*0b06*/ 	.byte	0x3f
	.zero		1


	//   ....[75]....
        /*0b08*/ 	.word	0x00018b50
        /*0b0c*/ 	.word	0x00000009
        /*0b10*/ 	.word	0x00031c20
        /*0b14*/ 	.short	0x010a
        /*0b16*/ 	.byte	0x3f
	.zero		1


	//   ....[76]....
        /*0b18*/ 	.word	0x00018cf0
        /*0b1c*/ 	.word	0x00000007
        /*0b20*/ 	.word	0x00000000
        /*0b24*/ 	.short	0x010a
        /*0b26*/ 	.byte	0x3f
	.zero		1


	//   ....[77]....
        /*0b28*/ 	.word	0x00018d40
        /*0b2c*/ 	.word	0x00000003
        /*0b30*/ 	.word	0x00000000
        /*0b34*/ 	.short	0x010a
        /*0b36*/ 	.byte	0x3f
	.zero		1


	//   ....[78]....
        /*0b38*/ 	.word	0x00018d90
        /*0b3c*/ 	.word	0x00000005
        /*0b40*/ 	.word	0x00000000
        /*0b44*/ 	.short	0x010a
        /*0b46*/ 	.byte	0x3f
	.zero		1


	//----- nvinfo : EIATTR_NUM_MBARRIERS
	.align		4
.L_295:
        /*0b48*/ 	.byte	0x03, 0x38
        /*0b4a*/ 	.short	0x0016


	//----- nvinfo : EIATTR_EXIT_INSTR_OFFSETS
	.align		4
        /*0b4c*/ 	.byte	0x04, 0x1c
        /*0b4e*/ 	.short	(.L_297 - .L_296)


	//   ....[0]....
.L_296:
        /*0b50*/ 	.word	0x00000a70


	//   ....[1]....
        /*0b54*/ 	.word	0x00010360


	//   ....[2]....
        /*0b58*/ 	.word	0x00017270


	//----- nvinfo : EIATTR_MAX_THREADS
	.align		4
.L_297:
        /*0b5c*/ 	.byte	0x04, 0x05
        /*0b5e*/ 	.short	(.L_299 - .L_298)
.L_298:
        /*0b60*/ 	.word	0x00000200
        /*0b64*/ 	.word	0x00000001
        /*0b68*/ 	.word	0x00000001


	//----- nvinfo : EIATTR_CRS_STACK_SIZE
	.align		4
.L_299:
        /*0b6c*/ 	.byte	0x04, 0x1e
        /*0b6e*/ 	.short	(.L_301 - .L_300)
.L_300:
        /*0b70*/ 	.word	0x00000000


	//----- nvinfo : EIATTR_CBANK_PARAM_SIZE
	.align		4
.L_301:
        /*0b74*/ 	.byte	0x03, 0x19
        /*0b76*/ 	.short	0x0af0


	//----- nvinfo : EIATTR_PARAM_CBANK
	.align		4
        /*0b78*/ 	.byte	0x04, 0x0a
        /*0b7a*/ 	.short	(.L_303 - .L_302)
	.align		4
.L_302:
        /*0b7c*/ 	.word	index@(.nv.constant0._ZN7cutlass13device_kernelIN5flash11enable_sm90INS1_16FlashAttnFwdSm90INS1_25CollectiveMainloopFwdSm90ILi2EN4cute5tupleIJNS5_1CILi1EEES8_S8_EEENS6_IJNS7_ILi192EEENS7_ILi144EEENS7_ILi96EEEEEELi96ENS_6half_tEfNS_4arch4Sm90ELb1ELb0ELb0ELb1ELb0ELb0ELb0ELb0ELb1ELb1ELb1ELb0EEENS1_21CollectiveEpilogueFwdINS6_IJSA_SC_SB_EEES9_SE_SG_Li384ELb1ELb1ELb1ELb0EEENS1_36VarlenDynamicPersistentTileSchedulerILi192ELi144ELi384ELi128ELb1ELb1ELb1ELb1ELb1ELb1EEEEEEEEEvNT_6ParamsE)
        /*0b80*/ 	.short	0x0210
        /*0b82*/ 	.short	0x0af0


	//----- nvinfo : EIATTR_SW_WAR
	.align		4
.L_303:
        /*0b84*/ 	.byte	0x04, 0x36
        /*0b86*/ 	.short	(.L_305 - .L_304)
.L_304:
        /*0b88*/ 	.word	0x00000008
.L_305:


//--------------------- .nv.info._ZN7cutlass13device_kernelIN5flash11enable_sm90INS1_16FlashAttnFwdSm90INS1_25CollectiveMainloopFwdSm90ILi2EN4cute5tupleIJNS5_1CILi1EEES8_S8_EEENS6_IJNS7_ILi192EEENS7_ILi144EEENS7_ILi96EEEEEELi96ENS_6half_tEfNS_4arch4Sm90ELb1ELb0ELb0ELb1ELb0ELb1ELb0ELb0ELb1ELb1ELb1ELb0EEENS1_21CollectiveEpilogueFwdINS6_IJSA_SC_SB_EEES9_SE_SG_Li384ELb1ELb1ELb1ELb0EEENS1_36VarlenDynamicPersistentTileSchedulerILi192ELi144ELi384ELi128ELb1ELb1ELb1ELb1ELb1ELb1EEEEEEEEEvNT_6ParamsE --------------------------
	.section	.nv.info._ZN7cutlass13device_kernelIN5flash11enable_sm90INS1_16FlashAttnFwdSm90INS1_25CollectiveMainloopFwdSm90ILi2EN4cute5tupleIJNS5_1CILi1EEES8_S8_EEENS6_IJNS7_ILi192EEENS7_ILi144EEENS7_ILi96EEEEEELi96ENS_6half_tEfNS_4arch4Sm90ELb1ELb0ELb0ELb1ELb0ELb1ELb0ELb0ELb1ELb1ELb1ELb0EEENS1_21CollectiveEpilogueFwdINS6_IJSA_SC_SB_EEES9_SE_SG_Li384ELb1ELb1ELb1ELb0EEENS1_36VarlenDynamicPersistentTileSchedulerILi192ELi144ELi384ELi128ELb1ELb1ELb1ELb1ELb1ELb1EEEEEEEEEvNT_6ParamsE,"",@"SHT_CUDA_INFO"
	.sectionflags	@""
	.align	4


	//----- nvinfo : EIATTR_CUDA_API_VERSION
	.align		4
        /*0000*/ 	.byte	0x04, 0x37
        /*0002*/ 	.short	(.L_307 - .L_306)
.L_306:
        /*0004*/ 	.word	0x00000082


	//----- nvinfo : EIATTR_KPARAM_INFO
	.align		4
.L_307:
        /*0008*/ 	.byte	0x04, 0x17
        /*000a*/ 	.short	(.L_309 - .L_308)
.L_308:
        /*000c*/ 	.word	0x00000000
        /*0010*/ 	.short	0x0000
        /*0012*/ 	.short	0x0070
        /*0014*/ 	.byte	0x00, 0xf0, 0x01, 0x2a


	//----- nvinfo : EIATTR_SPARSE_MMA_MASK
	.align		4
.L_309:
        /*0018*/ 	.byte	0x03, 0x50
        /*001a*/ 	.short	0x0000


	//----- nvinfo : EIATTR_MAXREG_COUNT
	.align		4
        /*001c*/ 	.byte	0x03, 0x1b
        /*001e*/ 	.short	0x0080


	//----- nvinfo : EIATTR_NUM_BARRIERS
	.align		4
        /*0020*/ 	.byte	0x02, 0x4c
        /*0022*/ 	.byte	0x10
	.zero		1


	//----- nvinfo : EIATTR_EXTERNS
	.align		4
        /*0024*/ 	.byte	0x04, 0x0f
        /*0026*/ 	.short	(.L_311 - .L_310)


	//   ....[0]....
	.align		4
.L_310:
        /*0028*/ 	.word	index@(__assertfail)


	//----- nvinfo : EIATTR_ANNOTATIONS
	.align		4
.L_311:
        /*002c*/ 	.byte	0x04, 0x55
        /*002e*/ 	.short	(.L_313 - .L_312)


	//   ....[0]....
.L_312:
        /* <DEDUP_REMOVED lines=236> */


	//----- nvinfo : EIATTR_MERCURY_ISA_VERSION
	.align		4
.L_313:
        /*0ed8*/ 	.byte	0x03, 0x5f
        /*0eda*/ 	.short	0x0101


	//----- nvinfo : EIATTR_UNUSED_LOAD_BYTE_OFFSET
	.align		4
        /*0edc*/ 	.byte	0x04, 0x44
        /*0ede*/ 	.short	(.L_315 - .L_314)


	//   ....[0]....
.L_314:
        /*0ee0*/ 	.word	0x00000ad0
        /*0ee4*/ 	.word	0x0000fff0


	//   ....[1]....
        /*0ee8*/ 	.word	0x0001b410
        /*0eec*/ 	.word	0x0000fff0


	//----- nvinfo : EIATTR_INT_WARP_WIDE_INSTR_OFFSETS
	.align		4
.L_315:
        /*0ef0*/ 	.byte	0x04, 0x31
        /*0ef2*/ 	.short	(.L_317 - .L_316)


	//   ....[0]....
.L_316:
        /*0ef4*/ 	.word	0x00000180


	//   ....[1]....
        /*0ef8*/ 	.word	0x00000220


	//   ....[2]....
        /*0efc*/ 	.word	0x00000290


	//   ....[3]....
        /*0f00*/ 	.word	0x000213d0


	//   ....[4]....
        /*0f04*/ 	.word	0x00021460


	//   ....[5]....
        /*0f08*/ 	.word	0x00024f60


	//   ....[6]....
        /*0f0c*/ 	.word	0x00024ff0


	//----- nvinfo : EIATTR_COOP_GROUP_MASK_REGIDS
	.align		4
.L_317:
        /*0f10*/ 	.byte	0x04, 0x29
        /*0f12*/ 	.short	(.L_319 - .L_318)


	//   ....[0]....
.L_318:
        /*0f14*/ 	.word	0xffffffff


	//   ....[1]....
        /*0f18*/ 	.word	0xffffffff


	//   ....[2]....
        /*0f1c*/ 	.word	0xffffffff


	//   ....[3]....
        /*0f20*/ 	.word	0xffffffff


	//   ....[4]....
        /*0f24*/ 	.word	0xffffffff


	//   ....[5]....
        /*0f28*/ 	.word	0xffffffff


	//   ....[6]....
        /*0f2c*/ 	.word	0xffffffff


	//   ....[7]....
        /*0f30*/ 	.word	0xffffffff


	//   ....[8]....
        /*0f34*/ 	.word	0xffffffff


	//   ....[9]....
        /*0f38*/ 	.word	0xffffffff


	//   ....[10]....
        /*0f3c*/ 	.word	0xffffffff


	//   ....[11]....
        /*0f40*/ 	.word	0xffffffff


	//   ....[12]....
        /*0f44*/ 	.word	0xffffffff


	//   ....[13]....
        /*0f48*/ 	.word	0xffffffff


	//   ....[14]....
        /*0f4c*/ 	.word	0xffffffff


	//   ....[15]....
        /*0f50*/ 	.word	0xffffffff


	//   ....[16]....
        /*0f54*/ 	.word	0xffffffff


	//   ....[17]....
        /*0f58*/ 	.word	0xffffffff


	//   ....[18]....
        /*0f5c*/ 	.word	0xffffffff


	//   ....[19]....
        /*0f60*/ 	.word	0xffffffff


	//   ....[20]....
        /*0f64*/ 	.word	0xffffffff


	//   ....[21]....
        /*0f68*/ 	.word	0xffffffff


	//   ....[22]....
        /*0f6c*/ 	.word	0xffffffff


	//   ....[23]....
        /*0f70*/ 	.word	0xffffffff


	//   ....[24]....
        /*0f74*/ 	.word	0xffffffff


	//   ....[25]....
        /*0f78*/ 	.word	0xffffffff


	//   ....[26]....
        /*0f7c*/ 	.word	0xffffffff


	//   ....[27]....
        /*0f80*/ 	.word	0xffffffff


	//   ....[28]....
        /*0f84*/ 	.word	0xffffffff


	//   ....[29]....
        /*0f88*/ 	.word	0xffffffff


	//   ....[30]....
        /*0f8c*/ 	.word	0xffffffff


	//   ....[31]....
        /*0f90*/ 	.word	0xffffffff


	//   ....[32]....
        /*0f94*/ 	.word	0xffffffff


	//   ....[33]....
        /*0f98*/ 	.word	0xffffffff


	//   ....[34]....
        /*0f9c*/ 	.word	0xffffffff


	//   ....[35]....
        /*0fa0*/ 	.word	0xffffffff


	//   ....[36]....
        /*0fa4*/ 	.word	0xffffffff


	//   ....[37]....
        /*0fa8*/ 	.word	0xffffffff


	//   ....[38]....
        /*0fac*/ 	.word	0xffffffff


	//   ....[39]....
        /*0fb0*/ 	.word	0xffffffff


	//   ....[40]....
        /*0fb4*/ 	.word	0xffffffff


	//   ....[41]....
        /*0fb8*/ 	.word	0xffffffff


	//   ....[42]....
        /*0fbc*/ 	.word	0xffffffff


	//   ....[43]....
        /*0fc0*/ 	.word	0xffffffff


	//   ....[44]....
        /*0fc4*/ 	.word	0xffffffff


	//   ....[45]....
        /*0fc8*/ 	.word	0xffffffff


	//   ....[46]....
        /*0fcc*/ 	.word	0xffffffff


	//   ....[47]....
        /*0fd0*/ 	.word	0xffffffff


	//   ....[48]....
        /*0fd4*/ 	.word	0xffffffff


	//   ....[49]....
        /*0fd8*/ 	.word	0xffffffff


	//   ....[50]....
        /*0fdc*/ 	.word	0xffffffff


	//   ....[51]....
        /*0fe0*/ 	.word	0xffffffff


	//   ....[52]....
        /*0fe4*/ 	.word	0xffffffff


	//   ....[53]....
        /*0fe8*/ 	.word	0xffffffff


	//   ....[54]....
        /*0fec*/ 	.word	0xffffffff


	//   ....[55]....
        /*0ff0*/ 	.word	0xffffffff


	//   ....[56]....
        /*0ff4*/ 	.word	0xffffffff


	//   ....[57]....
        /*0ff8*/ 	.word	0xffffffff


	//   ....[58]....
        /*0ffc*/ 	.word	0xffffffff


	//   ....[59]....
        /*1000*/ 	.word	0xffffffff


	//   ....[60]....
        /*1004*/ 	.word	0xffffffff


	//   ....[61]....
        /*1008*/ 	.word	0xffffffff


	//   ....[62]....
        /*100c*/ 	.word	0xffffffff


	//   ....[63]....
        /*1010*/ 	.word	0xffffffff


	//   ....[64]....
        /*1014*/ 	.word	0xffffffff


	//   ....[65]....
        /*1018*/ 	.word	0xffffffff


	//   ....[66]....
        /*101c*/ 	.word	0xffffffff


	//   ....[67]....
        /*1020*/ 	.word	0xffffffff


	//   ....[68]....
        /*1024*/ 	.word	0xffffffff


	//   ....[69]....
        /*1028*/ 	.word	0xffffffff


	//   ....[70]....
        /*102c*/ 	.word	0xffffffff


	//   ....[71]....
        /*1030*/ 	.word	0xffffffff


	//   ....[72]....
        /*1034*/ 	.word	0xffffffff


	//   ....[73]....
        /*1038*/ 	.word	0xffffffff


	//   ....[74]....
        /*103c*/ 	.word	0xffffffff


	//   ....[75]....
        /*1040*/ 	.word	0xffffffff


	//   ....[76]....
        /*1044*/ 	.word	0xffffffff


	//   ....[77]....
        /*1048*/ 	.word	0xffffffff


	//   ....[78]....
        /*104c*/ 	.word	0xffffffff


	//   ....[79]....
        /*1050*/ 	.word	0xffffffff


	//   ....[80]....
        /*1054*/ 	.word	0xffffffff


	//   ....[81]....
        /*1058*/ 	.word	0xffffffff


	//   ....[82]....
        /*105c*/ 	.word	0xffffffff


	//   ....[83]....
        /*1060*/ 	.word	0xffffffff


	//   ....[84]....
        /*1064*/ 	.word	0xffffffff


	//   ....[85]....
        /*1068*/ 	.word	0xffffffff


	//   ....[86]....
        /*106c*/ 	.word	0xffffffff


	//   ....[87]....
        /*1070*/ 	.word	0xffffffff


	//   ....[88]....
        /*1074*/ 	.word	0xffffffff


	//   ....[89]....
        /*1078*/ 	.word	0xffffffff


	//   ....[90]....
        /*107c*/ 	.word	0xffffffff


	//   ....[91]....
        /*1080*/ 	.word	0xffffffff


	//   ....[92]....
        /*1084*/ 	.word	0xffffffff


	//   ....[93]....
        /*1088*/ 	.word	0xffffffff


	//   ....[94]....
        /*108c*/ 	.word	0xffffffff


	//   ....[95]....
        /*1090*/ 	.word	0xffffffff


	//   ....[96]....
        /*1094*/ 	.word	0xffffffff


	//   ....[97]....
        /*1098*/ 	.word	0xffffffff


	//   ....[98]....
        /*109c*/ 	.word	0xffffffff


	//   ....[99]....
        /*10a0*/ 	.word	0xffffffff


	//   ....[100]....
        /*10a4*/ 	.word	0xffffffff


	//   ....[101]....
        /*10a8*/ 	.word	0xffffffff


	//   ....[102]....
        /*10ac*/ 	.word	0xffffffff


	//   ....[103]....
        /*10b0*/ 	.word	0xffffffff


	//   ....[104]....
        /*10b4*/ 	.word	0xffffffff


	//   ....[105]....
        /*10b8*/ 	.word	0x0500000f


	//   ....[106]....
        /*10bc*/ 	.word	0x0500000f


	//   ....[107]....
        /*10c0*/ 	.word	0x0500000f


	//   ....[108]....
        /*10c4*/ 	.word	0x0500000f


	//   ....[109]....
        /*10c8*/ 	.word	0x0500000f


	//   ....[110]....
        /*10cc*/ 	.word	0x0500000f


	//   ....[111]....
        /*10d0*/ 	.word	0x0500000f


	//   ....[112]....
        /*10d4*/ 	.word	0x0500000f


	//   ....[113]....
        /*10d8*/ 	.word	0x0500000f


	//   ....[114]....
        /*10dc*/ 	.word	0x0500000f


	//   ....[115]....
        /*10e0*/ 	.word	0x0500000f


	//   ....[116]....
        /*10e4*/ 	.word	0x0500000f


	//   ....[117]....
        /*10e8*/ 	.word	0x0500000f


	//   ....[118]....
        /*10ec*/ 	.word	0x0500000f


	//   ....[119]....
        /*10f0*/ 	.word	0x0500000f


	//   ....[120]....
        /*10f4*/ 	.word	0x0500000f


	//   ....[121]....
        /*10f8*/ 	.word	0x0500000f


	//   ....[122]....
        /*10fc*/ 	.word	0x0500000f


	//   ....[123]....
        /*1100*/ 	.word	0x0500000f


	//   ....[124]....
        /*1104*/ 	.word	0x0500000f


	//   ....[125]....
        /*1108*/ 	.word	0x0500000f


	//   ....[126]....
        /*110c*/ 	.word	0x0500000f


	//   ....[127]....
        /*1110*/ 	.word	0x0500000f


	//   ....[128]....
        /*1114*/ 	.word	0x0500000f


	//   ....[129]....
        /*1118*/ 	.word	0x0500000f


	//   ....[130]....
        /*111c*/ 	.word	0x0500000f


	//   ....[131]....
        /*1120*/ 	.word	0x0500000f


	//   ....[132]....
        /*1124*/ 	.word	0x0500000f


	//   ....[133]....
        /*1128*/ 	.word	0x0500000f


	//   ....[134]....
        /*112c*/ 	.word	0x0500000f


	//   ....[135]....
        /*1130*/ 	.word	0x0500000f


	//   ....[136]....
        /*1134*/ 	.word	0x0500000f


	//   ....[137]....
        /*1138*/ 	.word	0x0500000f


	//   ....[138]....
        /*113c*/ 	.word	0x0500000f


	//   ....[139]....
        /*1140*/ 	.word	0x0500000f


	//   ....[140]....
        /*1144*/ 	.word	0x0500000f


	//   ....[141]....
        /*1148*/ 	.word	0x0500000f


	//   ....[142]....
        /*114c*/ 	.word	0x0500000f


	//   ....[143]....
        /*1150*/ 	.word	0x0500000f


	//   ....[144]....
        /*1154*/ 	.word	0x0500000f


	//   ....[145]....
        /*1158*/ 	.word	0x0500000f


	//   ....[146]....
        /*115c*/ 	.word	0x0500000f


	//   ....[147]....
        /*1160*/ 	.word	0x0500000f


	//   ....[148]....
        /*1164*/ 	.word	0x0500000f


	//   ....[149]....
        /*1168*/ 	.word	0x0500000f


	//   ....[150]....
        /*116c*/ 	.word	0x0500000f


	//   ....[151]....
        /*1170*/ 	.word	0x0500000f


	//   ....[152]....
        /*1174*/ 	.word	0x0500000f


	//   ....[153]....
        /*1178*/ 	.word	0x0500000f


	//   ....[154]....
        /*117c*/ 	.word	0x0500000f


	//   ....[155]....
        /*1180*/ 	.word	0x0500000f


	//   ....[156]....
        /*1184*/ 	.word	0x0500000f


	//   ....[157]....
        /*1188*/ 	.word	0x0500000f


	//   ....[158]....
        /*118c*/ 	.word	0x0500000f


	//----- nvinfo : EIATTR_COOP_GROUP_INSTR_OFFSETS
	.align		4
.L_319:
        /*1190*/ 	.byte	0x04, 0x28
        /*1192*/ 	.short	(.L_321 - .L_320)


	//   ....[0]....
.L_320:
        /*1194*/ 	.word	0x00000060


	//   ....[1]....
        /*1198*/ 	.word	0x00000190


	//   ....[2]....
        /*119c*/ 	.word	0x00000240


	//   ....[3]....
        /*11a0*/ 	.word	0x00000400


	//   ....[4]....
        /*11a4*/ 	.word	0x00000560


	//   ....[5]....
        /*11a8*/ 	.word	0x00000680


	//   ....[6]....
        /*11ac*/ 	.word	0x000007e0


	//   ....[7]....
        /*11b0*/ 	.word	0x00007890


	//   ....[8]....
        /*11b4*/ 	.word	0x00008020


	//   ....[9]....
        /*11b8*/ 	.word	0x00008030


	//   ....[10]....
        /*11bc*/ 	.word	0x00008040


	//   ....[11]....
        /*11c0*/ 	.word	0x00008050


	//   ....[12]....
        /*11c4*/ 	.word	0x00009dc0


	//   ....[13]....
        /*11c8*/ 	.word	0x00009dd0


	//   ....[14]....
        /*11cc*/ 	.word	0x00009de0


	//   ....[15]....
        /*11d0*/ 	.word	0x00009df0


	//   ....[16]....
        /*11d4*/ 	.word	0x0000dba0


	//   ....[17]....
        /*11d8*/ 	.word	0x0000e420


	//   ....[18]....
        /*11dc*/ 	.word	0x0000e430


	//   ....[19]....
        /*11e0*/ 	.word	0x0000e450


	//   ....[20]....
        /*11e4*/ 	.word	0x0000ecc0


	//   ....[21]....
        /*11e8*/ 	.word	0x0000ed10


	//   ....[22]....
        /*11ec*/ 	.word	0x0000ffd0


	//   ....[23]....
        /*11f0*/ 	.word	0x000128f0


	//   ....[24]....
        /*11f4*/ 	.word	0x00012920


	//   ....[25]....
        /*11f8*/ 	.word	0x00013280


	//   ....[26]....
        /*11fc*/ 	.word	0x000133b0


	//   ....[27]....
        /*1200*/ 	.word	0x00013ae0


	//   ....[28]....
        /*1204*/ 	.word	0x00013b00


	//   ....[29]....
        /*1208*/ 	.word	0x00015410


	//   ....[30]....
        /*120c*/ 	.word	0x00018000


	//   ....[31]....
        /*1210*/ 	.word	0x00018030


	//   ....[32]....
        /*1214*/ 	.word	0x000185b0


	//   ....[33]....
        /*1218*/ 	.word	0x000185d0


	//   ....[34]....
        /*121c*/ 	.word	0x0001a3e0


	//   ....[35]....
        /*1220*/ 	.word	0x0001add0


	//   ....[36]....
        /*1224*/ 	.word	0x0001ae60


	//   ....[37]....
        /*1228*/ 	.word	0x0001aeb0


	//   ....[38]....
        /*122c*/ 	.word	0x0001aec0


	//   ....[39]....
        /*1230*/ 	.word	0x0001bde0


	//   ....[40]....
        /*1234*/ 	.word	0x0001be00


	//   ....[41]....
        /*1238*/ 	.word	0x0001be10


	//   ....[42]....
        /*123c*/ 	.word	0x0001be20


	//   ....[43]....
        /*1240*/ 	.word	0x0001c4c0


	//   ....[44]....
        /*1244*/ 	.word	0x0001c4d0


	//   ....[45]....
        /*1248*/ 	.word	0x0001c620


	//   ....[46]....
        /*124c*/ 	.word	0x0001c630


	//   ....[47]....
        /*1250*/ 	.word	0x0001ca20


	//   ....[48]....
        /*1254*/ 	.word	0x0001ca30


	//   ....[49]....
        /*1258*/ 	.word	0x0001cf20


	//   ....[50]....
        /*125c*/ 	.word	0x0001cf30


	//   ....[51]....
        /*1260*/ 	.word	0x0001dcf0


	//   ....[52]....
        /*1264*/ 	.word	0x0001dd00


	//   ....[53]....
        /*1268*/ 	.word	0x0001de60


	//   ....[54]....
        /*126c*/ 	.word	0x0001de70


	//   ....[55]....
        /*1270*/ 	.word	0x0001e020


	//   ....[56]....
        /*1274*/ 	.word	0x0001e240


	//   ....[57]....
        /*1278*/ 	.word	0x0001e270


	//   ....[58]....
        /*127c*/ 	.word	0x0001e2a0


	//   ....[59]....
        /*1280*/ 	.word	0x0001e2d0


	//   ....[60]....
        /*1284*/ 	.word	0x0001e300


	//   ....[61]....
        /*1288*/ 	.word	0x0001e330


	//   ....[62]....
        /*128c*/ 	.word	0x0001e4c0


	//   ....[63]....
        /*1290*/ 	.word	0x0001e4f0


	//   ....[64]....
        /*1294*/ 	.word	0x0001e520


	//   ....[65]....
        /*1298*/ 	.word	0x0001e550


	//   ....[66]....
        /*129c*/ 	.word	0x0001e580


	//   ....[67]....
        /*12a0*/ 	.word	0x0001e5b0


	//   ....[68]....
        /*12a4*/ 	.word	0x0001e640


	//   ....[69]....
        /*12a8*/ 	.word	0x0001e670


	//   ....[70]....
        /*12ac*/ 	.word	0x0001e680


	//   ....[71]....
        /*12b0*/ 	.word	0x0001e6c0


	//   ....[72]....
        /*12b4*/ 	.word	0x0001fbc0


	//   ....[73]....
        /*12b8*/ 	.word	0x00021970


	//   ....[74]....
        /*12bc*/ 	.word	0x00022630


	//   ....[75]....
        /*12c0*/ 	.word	0x00022650


	//   ....[76]....
        /*12c4*/ 	.word	0x000226e0


	//   ....[77]....
        /*12c8*/ 	.word	0x00022700


	//   ....[78]....
        /*12cc*/ 	.word	0x000227a0


	//   ....[79]....
        /*12d0*/ 	.word	0x000227c0


	//   ....[80]....
        /*12d4*/ 	.word	0x000227d0


	//   ....[81]....
        /*12d8*/ 	.word	0x00022860


	//   ....[82]....
        /*12dc*/ 	.word	0x00022880


	//   ....[83]....
        /*12e0*/ 	.word	0x000228f0


	//   ....[84]....
        /*12e4*/ 	.word	0x00022930


	//   ....[85]....
        /*12e8*/ 	.word	0x000229a0


	//   ....[86]....
        /*12ec*/ 	.word	0x000256e0


	//   ....[87]....
        /*12f0*/ 	.word	0x00025710


	//   ....[88]....
        /*12f4*/ 	.word	0x00025770


	//   ....[89]....
        /*12f8*/ 	.word	0x000257a0


	//   ....[90]....
        /*12fc*/ 	.word	0x000257d0


	//   ....[91]....
        /*1300*/ 	.word	0x00025800


	//   ....[92]....
        /*1304*/ 	.word	0x00025830


	//   ....[93]....
        /*1308*/ 	.word	0x00025860


	//   ....[94]....
        /*130c*/ 	.word	0x00025a00


	//   ....[95]....
        /*1310*/ 	.word	0x00025a30


	//   ....[96]....
        /*1314*/ 	.word	0x00025a60


	//   ....[97]....
        /*1318*/ 	.word	0x00025a90


	//   ....[98]....
        /*131c*/ 	.word	0x00025ac0


	//   ....[99]....
        /*1320*/ 	.word	0x00025af0


	//   ....[100]....
        /*1324*/ 	.word	0x00025bb0


	//   ....[101]....
        /*1328*/ 	.word	0x00025bd0


	//   ....[102]....
        /*132c*/ 	.word	0x00025bf0


	//   ....[103]....
        /*1330*/ 	.word	0x00025c50


	//   ....[104]....
        /*1334*/ 	.word	0x00026670


	//   ....[105]....
        /*1338*/ 	.word	0x00026a70


	//   ....[106]....
        /*133c*/ 	.word	0x00026b10


	//   ....[107]....
        /*1340*/ 	.word	0x00026ba0


	//   ....[108]....
        /*1344*/ 	.word	0x00026bf0


	//   ....[109]....
        /*1348*/ 	.word	0x00026c40


	//   ....[110]....
        /*134c*/ 	.word	0x00026d20


	//   ....[111]....
        /*1350*/ 	.word	0x00026db0


	//   ....[112]....
        /*1354*/ 	.word	0x00026e10


	//   ....[113]....
        /*1358*/ 	.word	0x00026e70


	//   ....[114]....
        /*135c*/ 	.word	0x00027120


	//   ....[115]....
        /*1360*/ 	.word	0x00027170


	//   ....[116]....
        /*1364*/ 	.word	0x00027200


	//   ....[117]....
        /*1368*/ 	.word	0x00027290


	//   ....[118]....
        /*136c*/ 	.word	0x00027310


	//   ....[119]....
        /*1370*/ 	.word	0x00027360


	//   ....[120]....
        /*1374*/ 	.word	0x000273f0


	//   ....[121]....
        /*1378*/ 	.word	0x00027480


	//   ....[122]....
        /*137c*/ 	.word	0x00027500


	//   ....[123]....
        /*1380*/ 	.word	0x00027550


	//   ....[124]....
        /*1384*/ 	.word	0x000275e0


	//   ....[125]....
        /*1388*/ 	.word	0x00027670


	//   ....[126]....
        /*138c*/ 	.word	0x00027730


	//   ....[127]....
        /*1390*/ 	.word	0x00027a10


	//   ....[128]....
        /*1394*/ 	.word	0x00027bc0


	//   ....[129]....
        /*1398*/ 	.word	0x00027c10


	//   ....[130]....
        /*139c*/ 	.word	0x00027c70


	//   ....[131]....
        /*13a0*/ 	.word	0x00027d50


	//   ....[132]....
        /*13a4*/ 	.word	0x00027db0


	//   ....[133]....
        /*13a8*/ 	.word	0x00027ed0


	//   ....[134]....
        /*13ac*/ 	.word	0x00027f30


	//   ....[135]....
        /*13b0*/ 	.word	0x00027fd0


	//   ....[136]....
        /*13b4*/ 	.word	0x000280a0


	//   ....[137]....
        /*13b8*/ 	.word	0x00028120


	//   ....[138]....
        /*13bc*/ 	.word	0x000281e0


	//   ....[139]....
        /*13c0*/ 	.word	0x00028260


	//   ....[140]....
        /*13c4*/ 	.word	0x00028610


	//   ....[141]....
        /*13c8*/ 	.word	0x000286b0


	//   ....[142]....
        /*13cc*/ 	.word	0x00028820


	//   ....[143]....
        /*13d0*/ 	.word	0x00028890


	//   ....[144]....
        /*13d4*/ 	.word	0x00028900


	//   ....[145]....
        /*13d8*/ 	.word	0x00028970


	//   ....[146]....
        /*13dc*/ 	.word	0x000289e0


	//   ....[147]....
        /*13e0*/ 	.word	0x00028a60


	//   ....[148]....
        /*13e4*/ 	.word	0x00028ae0


	//   ....[149]....
        /*13e8*/ 	.word	0x00028b70


	//   ....[150]....
        /*13ec*/ 	.word	0x00028be0


	//   ....[151]....
        /*13f0*/ 	.word	0x00028c50


	//   ....[152]....
        /*13f4*/ 	.word	0x00028cc0


	//   ....[153]....
        /*13f8*/ 	.word	0x00028d40


	//   ....[154]....
        /*13fc*/ 	.word	0x00028db0


	//   ....[155]....
        /*1400*/ 	.word	0x00028e60


	//   ....[156]....
        /*1404*/ 	.word	0x00028eb0


	//   ....[157]....
        /*1408*/ 	.word	0x00028f40


	//   ....[158]....
        /*140c*/ 	.word	0x00029070


	//----- nvinfo : EIATTR_REG_RECONFIG
	.align		4
.L_321:
        /*1410*/ 	.byte	0x01, 0x54
	.zero		2


	//----- nvinfo : EIATTR_SYSCALL_OFFSETS
	.align		4
        /*1414*/ 	.byte	0x04, 0x46
        /*1416*/ 	.short	(.L_323 - .L_322)


	//   ....[0]....
.L_322:
        /*1418*/ 	.word	0x00001f00


	//   ....[1]....
        /*141c*/ 	.word	0x00002050


	//   ....[2]....
        /*1420*/ 	.word	0x00007a60


	//   ....[3]....
        /*1424*/ 	.word	0x00007d80


	//   ....[4]....
        /*1428*/ 	.word	0x000215c0


	//   ....[5]....
        /*142c*/ 	.word	0x00021710


	//   ....[6]....
        /*1430*/ 	.word	0x00021810


	//   ....[7]....
        /*1434*/ 	.word	0x000220f0


	//----- nvinfo : EIATTR_MBARRIER_INSTR_OFFSETS
	.align		4
.L_323:
        /*1438*/ 	.byte	0x04, 0x39
        /*143a*/ 	.short	(.L_325 - .L_324)


	//   ....[0]....
.L_324:
        /*143c*/ 	.word	0x000002b0
        /*1440*/ 	.word	0x000000ff
        /*1444*/ 	.word	0x00031c00
        /*1448*/ 	.short	0x0100
        /*144a*/ 	.byte	0x08
	.zero		1


	//   ....[1]....
        /*144c*/ 	.word	0x000002c0
        /*1450*/ 	.word	0x000000ff
        /*1454*/ 	.word	0x00031c20
        /*1458*/ 	.short	0x0100
        /*145a*/ 	.byte	0x08
	.zero		1


	//   ....[2]....
        /*145c*/ 	.word	0x000003b0
        /*1460*/ 	.word	0x000000ff
        /*1464*/ 	.word	0x00031c30
        /*1468*/ 	.short	0x0100
        /*146a*/ 	.byte	0x08
	.zero		1


	//   ....[3]....
        /*146c*/ 	.word	0x000003c0
        /*1470*/ 	.word	0x000000ff
        /*1474*/ 	.word	0x00031c40
        /*1478*/ 	.short	0x0100
        /*147a*/ 	.byte	0x08
	.zero		1


	//   ....[4]....
        /*147c*/ 	.word	0x000003d0
        /*1480*/ 	.word	0x000000ff
        /*1484*/ 	.word	0x00031c38
        /*1488*/ 	.short	0x0100
        /*148a*/ 	.byte	0x08
	.zero		1


	//   ....[5]....
        /*148c*/ 	.word	0x000003e0
        /*1490*/ 	.word	0x000000ff
        /*1494*/ 	.word	0x00031c48
        /*1498*/ 	.short	0x0100
        /*149a*/ 	.byte	0x08
	.zero		1


	//   ....[6]....
        /*149c*/ 	.word	0x00000510
        /*14a0*/ 	.word	0x000000ff
        /*14a4*/ 	.word	0x00031c50
        /*14a8*/ 	.short	0x0100
        /*14aa*/ 	.byte	0x08
	.zero		1


	//   ....[7]....
        /*14ac*/ 	.word	0x00000520
        /*14b0*/ 	.word	0x000000ff
        /*14b4*/ 	.word	0x00031c60
        /*14b8*/ 	.short	0x0100
        /*14ba*/ 	.byte	0x08
	.zero		1


	//   ....[8]....
        /*14bc*/ 	.word	0x00000530
        /*14c0*/ 	.word	0x000000ff
        /*14c4*/ 	.word	0x00031c58
        /*14c8*/ 	.short	0x0100
        /*14ca*/ 	.byte	0x08
	.zero		1


	//   ....[9]....
        /*14cc*/ 	.word	0x00000540
        /*14d0*/ 	.word	0x000000ff
        /*14d4*/ 	.word	0x00031c68
        /*14d8*/ 	.short	0x0100
        /*14da*/ 	.byte	0x08
	.zero		1


	//   ....[10]....
        /*14dc*/ 	.word	0x00000630
        /*14e0*/ 	.word	0x000000ff
        /*14e4*/ 	.word	0x00031c70
        /*14e8*/ 	.short	0x0100
        /*14ea*/ 	.byte	0x06
	.zero		1


	//   ....[11]....
        /*14ec*/ 	.word	0x00000640
        /*14f0*/ 	.word	0x000000ff
        /*14f4*/ 	.word	0x00031c80
        /*14f8*/ 	.short	0x0100
        /*14fa*/ 	.byte	0x06
	.zero		1


	//   ....[12]....
        /*14fc*/ 	.word	0x00000650
        /*1500*/ 	.word	0x000000ff
        /*1504*/ 	.word	0x00031c78
        /*1508*/ 	.short	0x0100
        /*150a*/ 	.byte	0x06
	.zero		1


	//   ....[13]....
        /*150c*/ 	.word	0x00000660
        /*1510*/ 	.word	0x000000ff
        /*1514*/ 	.word	0x00031c88
        /*1518*/ 	.short	0x0100
        /*151a*/ 	.byte	0x06
	.zero		1


	//   ....[14]....
        /*151c*/ 	.word	0x00000790
        /*1520*/ 	.word	0x000000ff
        /*1524*/ 	.word	0x00031c90
        /*1528*/ 	.short	0x0100
        /*152a*/ 	.byte	0x08
	.zero		1


	//   ....[15]....
        /*152c*/ 	.word	0x000007a0
        /*1530*/ 	.word	0x000000ff
        /*1534*/ 	.word	0x00031ca0
        /*1538*/ 	.short	0x0100
        /*153a*/ 	.byte	0x08
	.zero		1


	//   ....[16]....
        /*153c*/ 	.word	0x000007b0
        /*1540*/ 	.word	0x000000ff
        /*1544*/ 	.word	0x00031c98
        /*1548*/ 	.short	0x0100
        /*154a*/ 	.byte	0x08
	.zero		1


	//   ....[17]....
        /*154c*/ 	.word	0x000007c0
        /*1550*/ 	.word	0x000000ff
        /*1554*/ 	.word	0x00031ca8
        /*1558*/ 	.short	0x0100
        /*155a*/ 	.byte	0x08
	.zero		1


	//   ....[18]....
        /*155c*/ 	.word	0x000008f0
        /*1560*/ 	.word	0x000000ff
        /*1564*/ 	.word	0x00031cb0
        /*1568*/ 	.short	0x0100
        /*156a*/ 	.byte	0x08
	.zero		1


	//   ....[19]....
        /*156c*/ 	.word	0x00000900
        /*1570*/ 	.word	0x000000ff
        /*1574*/ 	.word	0x00031cc0
        /*1578*/ 	.short	0x0100
        /*157a*/ 	.byte	0x08
	.zero		1


	//   ....[20]....
        /*157c*/ 	.word	0x00000910
        /*1580*/ 	.word	0x000000ff
        /*1584*/ 	.word	0x00031cb8
        /*1588*/ 	.short	0x0100
        /*158a*/ 	.byte	0x08
	.zero		1


	//   ....[21]....
        /*158c*/ 	.word	0x00000920
        /*1590*/ 	.word	0x000000ff
        /*1594*/ 	.word	0x00031cc8
        /*1598*/ 	.short	0x0100
        /*159a*/ 	.byte	0x08
	.zero		1


	//   ....[22]....
        /*159c*/ 	.word	0x00003610
        /*15a0*/ 	.word	0x00000014
        /*15a4*/ 	.word	0x00031c90
        /*15a8*/ 	.short	0x010a
        /*15aa*/ 	.byte	0x3f
	.zero		1


	//   ....[23]....
        /*15ac*/ 	.word	0x000050a0
        /*15b0*/ 	.word	0x00000014
        /*15b4*/ 	.word	0x00031c90
        /*15b8*/ 	.short	0x010a
        /*15ba*/ 	.byte	0x3f
	.zero		1


	//   ....[24]....
        /*15bc*/ 	.word	0x00006b80
        /*15c0*/ 	.word	0x00000014
        /*15c4*/ 	.word	0x00031c90
        /*15c8*/ 	.short	0x010a
        /*15ca*/ 	.byte	0x3f
	.zero		1


	//   ....[25]....
        /*15cc*/ 	.word	0x00006e30
        /*15d0*/ 	.word	0x00000020
        /*15d4*/ 	.word	0x00000000
        /*15d8*/ 	.short	0x0101
        /*15da*/ 	.byte	0x3f
	.zero		1


	//   ....[26]....
        /*15dc*/ 	.word	0x00006e70
        /*15e0*/ 	.word	0x00000014
        /*15e4*/ 	.word	0x00031cb0
        /*15e8*/ 	.short	0x010a
        /*15ea*/ 	.byte	0x3f
	.zero		1


	//   ....[27]....
        /*15ec*/ 	.word	0x00007200
        /*15f0*/ 	.word	0x00000014
        /*15f4*/ 	.word	0x00000000
        /*15f8*/ 	.short	0x0101
        /*15fa*/ 	.byte	0x3f
	.zero		1


	//   ....[28]....
        /*15fc*/ 	.word	0x00007b00
        /*1600*/ 	.word	0x00000016
        /*1604*/ 	.word	0x00031c00
        /*1608*/ 	.short	0x010a
        /*160a*/ 	.byte	0x3f
	.zero		1


	//   ....[29]....
        /*160c*/ 	.word	0x00007b50
        /*1610*/ 	.word	0x00000016
        /*1614*/ 	.word	0x00031c00
        /*1618*/ 	.short	0x010a
        /*161a*/ 	.byte	0x3f
	.zero		1


	//   ....[30]....
        /*161c*/ 	.word	0x00008780
        /*1620*/ 	.word	0x00000016
        /*1624*/ 	.word	0x00031c00
        /*1628*/ 	.short	0x010a
        /*162a*/ 	.byte	0x3f
	.zero		1


	//   ....[31]....
        /*162c*/ 	.word	0x0000a390
        /*1630*/ 	.word	0x00000016
        /*1634*/ 	.word	0x00031c00
        /*1638*/ 	.short	0x010a
        /*163a*/ 	.byte	0x3f
	.zero		1


	//   ....[32]....
        /*163c*/ 	.word	0x0000bba0
        /*1640*/ 	.word	0x00000015
        /*1644*/ 	.word	0x00031c30
        /*1648*/ 	.short	0x010a
        /*164a*/ 	.byte	0x3f
	.zero		1


	//   ....[33]....
        /*164c*/ 	.word	0x0000bc10
        /*1650*/ 	.word	0x00000015
        /*1654*/ 	.word	0x00031c30
        /*1658*/ 	.short	0x010a
        /*165a*/ 	.byte	0x3f
	.zero		1


	//   ....[34]....
        /*165c*/ 	.word	0x0000f040
        /*1660*/ 	.word	0x00000010
        /*1664*/ 	.word	0x00000000
        /*1668*/ 	.short	0x0101
        /*166a*/ 	.byte	0x3f
	.zero		1


	//   ....[35]....
        /*166c*/ 	.word	0x000102a0
        /*1670*/ 	.word	0x00000011
        /*1674*/ 	.word	0x00031c30
        /*1678*/ 	.short	0x010a
        /*167a*/ 	.byte	0x3f
	.zero		1


	//   ....[36]....
        /*167c*/ 	.word	0x000102f0
        /*1680*/ 	.word	0x00000011
        /*1684*/ 	.word	0x00031c30
        /*1688*/ 	.short	0x010a
        /*168a*/ 	.byte	0x3f
	.zero		1


	//   ....[37]....
        /*168c*/ 	.word	0x00012790
        /*1690*/ 	.word	0x00000010
        /*1694*/ 	.word	0x00031c50
        /*1698*/ 	.short	0x010a
        /*169a*/ 	.byte	0x3f
	.zero		1


	//   ....[38]....
        /*169c*/ 	.word	0x000127d0
        /*16a0*/ 	.word	0x00000010
        /*16a4*/ 	.word	0x00031c50
        /*16a8*/ 	.short	0x010a
        /*16aa*/ 	.byte	0x3f
	.zero		1


	//   ....[39]....
        /*16ac*/ 	.word	0x00014580
        /*16b0*/ 	.word	0x0000004b
        /*16b4*/ 	.word	0x00000000
        /*16b8*/ 	.short	0x0101
        /*16ba*/ 	.byte	0x3f
	.zero		1


	//   ....[40]....
        /*16bc*/ 	.word	0x000145c0
        /*16c0*/ 	.word	0x0000004a
        /*16c4*/ 	.word	0x00000000
        /*16c8*/ 	.short	0x0101
        /*16ca*/ 	.byte	0x3f
	.zero		1


	//   ....[41]....
        /*16cc*/ 	.word	0x000158b0
        /*16d0*/ 	.word	0x00000000
        /*16d4*/ 	.word	0x00031c30
        /*16d8*/ 	.short	0x010a
        /*16da*/ 	.byte	0x3f
	.zero		1


	//   ....[42]....
        /*16dc*/ 	.word	0x00015900
        /*16e0*/ 	.word	0x00000000
        /*16e4*/ 	.word	0x00031c30
        /*16e8*/ 	.short	0x010a
        /*16ea*/ 	.byte	0x3f
	.zero		1


	//   ....[43]....
        /*16ec*/ 	.word	0x00017d00
        /*16f0*/ 	.word	0x0000000e
        /*16f4*/ 	.word	0x00031c50
        /*16f8*/ 	.short	0x010a
        /*16fa*/ 	.byte	0x3f
	.zero		1


	//   ....[44]....
        /*16fc*/ 	.word	0x00017d50
        /*1700*/ 	.word	0x0000000e
        /*1704*/ 	.word	0x00031c50
        /*1708*/ 	.short	0x010a
        /*170a*/ 	.byte	0x3f
	.zero		1


	//   ....[45]....
        /*170c*/ 	.word	0x000192d0
        /*1710*/ 	.word	0x0000005f
        /*1714*/ 	.word	0x00000000
        /*1718*/ 	.short	0x0101
        /*171a*/ 	.byte	0x3f
	.zero		1


	//   ....[46]....
        /*171c*/ 	.word	0x000192f0
        /*1720*/ 	.word	0x0000005b
        /*1724*/ 	.word	0x00000000
        /*1728*/ 	.short	0x0101
        /*172a*/ 	.byte	0x3f
	.zero		1


	//   ....[47]....
        /*172c*/ 	.word	0x0001a460
        /*1730*/ 	.word	0x00000006
        /*1734*/ 	.word	0x00031c50
        /*1738*/ 	.short	0x010a
        /*173a*/ 	.byte	0x3f
	.zero		1


	//   ....[48]....
        /*173c*/ 	.word	0x0001a500
        /*1740*/ 	.word	0x00000006
        /*1744*/ 	.word	0x00031c50
        /*1748*/ 	.short	0x010a
        /*174a*/ 	.byte	0x3f
	.zero		1


	//   ....[49]....
        /*174c*/ 	.word	0x0001b060
        /*1750*/ 	.word	0x00000006
        /*1754*/ 	.word	0x00000000
        /*1758*/ 	.short	0x0101
        /*175a*/ 	.byte	0x3f
	.zero		1


	//   ....[50]....
        /*175c*/ 	.word	0x0001c420
        /*1760*/ 	.word	0x00000000
        /*1764*/ 	.word	0x00000000
        /*1768*/ 	.short	0x0101
        /*176a*/ 	.byte	0x3f
	.zero		1


	//   ....[51]....
        /*176c*/ 	.word	0x0001c920
        /*1770*/ 	.word	0x00000006
        /*1774*/ 	.word	0x00000000
        /*1778*/ 	.short	0x0101
        /*177a*/ 	.byte	0x3f
	.zero		1


	//   ....[52]....
        /*177c*/ 	.word	0x0001fca0
        /*1780*/ 	.word	0x00000010
        /*1784*/ 	.word	0x00031c20
        /*1788*/ 	.short	0x010a
        /*178a*/ 	.byte	0x3f
	.zero		1


	//   ....[53]....
        /*178c*/ 	.word	0x0001fd60
        /*1790*/ 	.word	0x00000009
        /*1794*/ 	.word	0x00031ca0
        /*1798*/ 	.short	0x010a
        /*179a*/ 	.byte	0x3f
	.zero		1


	//   ....[54]....
        /*179c*/ 	.word	0x00020190
        /*17a0*/ 	.word	0x00000009
        /*17a4*/ 	.word	0x00031cc0
        /*17a8*/ 	.short	0x010a
        /*17aa*/ 	.byte	0x3f
	.zero		1


	//   ....[55]....
        /*17ac*/ 	.word	0x000206f0
        /*17b0*/ 	.word	0x00000009
        /*17b4*/ 	.word	0x00031ca0
        /*17b8*/ 	.short	0x010a
        /*17ba*/ 	.byte	0x3f
	.zero		1


	//   ....[56]....
        /*17bc*/ 	.word	0x00020b10
        /*17c0*/ 	.word	0x00000009
        /*17c4*/ 	.word	0x00031cc0
        /*17c8*/ 	.short	0x010a
        /*17ca*/ 	.byte	0x3f
	.zero		1


	//   ....[57]....
        /*17cc*/ 	.word	0x00021ba0
        /*17d0*/ 	.word	0x00000000
        /*17d4*/ 	.word	0x00031c40
        /*17d8*/ 	.short	0x010a
        /*17da*/ 	.byte	0x3f
	.zero		1


	//   ....[58]....
        /*17dc*/ 	.word	0x00022a60
        /*17e0*/ 	.word	0x00000010
        /*17e4*/ 	.word	0x00031c00
        /*17e8*/ 	.short	0x0107
        /*17ea*/ 	.byte	0x3f
	.zero		1


	//   ....[59]....
        /*17ec*/ 	.word	0x00022b60
        /*17f0*/ 	.word	0x00000010
        /*17f4*/ 	.word	0x00031c00
        /*17f8*/ 	.short	0x0101
        /*17fa*/ 	.byte	0x3f
	.zero		1


	//   ....[60]....
        /*17fc*/ 	.word	0x00022b80
        /*1800*/ 	.word	0x00000010
        /*1804*/ 	.word	0x00031c20
        /*1808*/ 	.short	0x010a
        /*180a*/ 	.byte	0x3f
	.zero		1


	//   ....[61]....
        /*180c*/ 	.word	0x00022f20
        /*1810*/ 	.word	0x00000003
        /*1814*/ 	.word	0x00031c40
        /*1818*/ 	.short	0x010a
        /*181a*/ 	.byte	0x3f
	.zero		1


	//   ....[62]....
        /*181c*/ 	.word	0x000233a0
        /*1820*/ 	.word	0x00000003
        /*1824*/ 	.word	0x00000060
        /*1828*/ 	.short	0x010a
        /*182a*/ 	.byte	0x3f
	.zero		1


	//   ....[63]....
        /*182c*/ 	.word	0x00023ae0
        /*1830*/ 	.word	0x00000003
        /*1834*/ 	.word	0x00031c40
        /*1838*/ 	.short	0x010a
        /*183a*/ 	.byte	0x3f
	.zero		1


	//   ....[64]....
        /*183c*/ 	.word	0x00023f60
        /*1840*/ 	.word	0x0000000b
        /*1844*/ 	.word	0x00000060
        /*1848*/ 	.short	0x010a
        /*184a*/ 	.byte	0x3f
	.zero		1


	//   ....[65]....
        /*184c*/ 	.word	0x000245e0
        /*1850*/ 	.word	0x00000002
        /*1854*/ 	.word	0x00031c40
        /*1858*/ 	.short	0x010a
        /*185a*/ 	.byte	0x3f
	.zero		1


	//   ....[66]....
        /*185c*/ 	.word	0x00024a70
        /*1860*/ 	.word	0x00000007
        /*1864*/ 	.word	0x00000060
        /*1868*/ 	.short	0x010a
        /*186a*/ 	.byte	0x3f
	.zero		1


	//   ....[67]....
        /*186c*/ 	.word	0x000250a0
        /*1870*/ 	.word	0x00000003
        /*1874*/ 	.word	0x00031c60
        /*1878*/ 	.short	0x010a
        /*187a*/ 	.byte	0x3f
	.zero		1


	//   ....[68]....
        /*187c*/ 	.word	0x000265f0
        /*1880*/ 	.word	0x00000009
        /*1884*/ 	.word	0x00031c20
        /*1888*/ 	.short	0x010a
        /*188a*/ 	.byte	0x3f
	.zero		1


	//   ....[69]....
        /*188c*/ 	.word	0x00026780
        /*1890*/ 	.word	0x00000007
        /*1894*/ 	.word	0x00000000
        /*1898*/ 	.short	0x010a
        /*189a*/ 	.byte	0x3f
	.zero		1


	//   ....[70]....
        /*189c*/ 	.word	0x000267f0
        /*18a0*/ 	.word	0x00000003
        /*18a4*/ 	.word	0x00000000
        /*18a8*/ 	.short	0x010a
        /*18aa*/ 	.byte	0x3f
	.zero		1


	//   ....[71]....
        /*18ac*/ 	.word	0x00026850
        /*18b0*/ 	.word	0x00000005
        /*18b4*/ 	.word	0x00000000
        /*18b8*/ 	.short	0x010a
        /*18ba*/ 	.byte	0x3f
	.zero		1


	//   ....[72]....
        /*18bc*/ 	.word	0x00026880
        /*18c0*/ 	.word	0x00000003
        /*18c4*/ 	.word	0x00000000
        /*18c8*/ 	.short	0x010a
        /*18ca*/ 	.byte	0x3f
	.zero		1


	//   ....[73]....
        /*18cc*/ 	.word	0x000268e0
        /*18d0*/ 	.word	0x00000014
        /*18d4*/ 	.word	0x00031c90
        /*18d8*/ 	.short	0x010a
        /*18da*/ 	.byte	0x3f
	.zero		1


	//   ....[74]....
        /*18dc*/ 	.word	0x00026930
        /*18e0*/ 	.word	0x00000014
        /*18e4*/ 	.word	0x00031c90
        /*18e8*/ 	.short	0x010a
        /*18ea*/ 	.byte	0x3f
	.zero		1


	//   ....[75]....
        /*18ec*/ 	.word	0x00026980
        /*18f0*/ 	.word	0x00000014
        /*18f4*/ 	.word	0x00031c90
        /*18f8*/ 	.short	0x010a
        /*18fa*/ 	.byte	0x3f
	.zero		1


	//   ....[76]....
        /*18fc*/ 	.word	0x000269d0
        /*1900*/ 	.word	0x00000014
        /*1904*/ 	.word	0x00031cb0
        /*1908*/ 	.short	0x010a
        /*190a*/ 	.byte	0x3f
	.zero		1


	//   ....[77]....
        /*190c*/ 	.word	0x00026c80
        /*1910*/ 	.word	0x00000016
        /*1914*/ 	.word	0x00031c00
        /*1918*/ 	.short	0x010a
        /*191a*/ 	.byte	0x3f
	.zero		1


	//   ....[78]....
        /*191c*/ 	.word	0x00026ea0
        /*1920*/ 	.word	0x00000016
        /*1924*/ 	.word	0x00031c00
        /*1928*/ 	.short	0x010a
        /*192a*/ 	.byte	0x3f
	.zero		1


	//   ....[79]....
        /*192c*/ 	.word	0x00026ef0
        /*1930*/ 	.word	0x00000015
        /*1934*/ 	.word	0x00031c30
        /*1938*/ 	.short	0x010a
        /*193a*/ 	.byte	0x3f
	.zero		1


	//   ....[80]....
        /*193c*/ 	.word	0x00026f40
        /*1940*/ 	.word	0x00000011
        /*1944*/ 	.word	0x00031c30
        /*1948*/ 	.short	0x010a
        /*194a*/ 	.byte	0x3f
	.zero		1


	//   ....[81]....
        /*194c*/ 	.word	0x00026f90
        /*1950*/ 	.word	0x00000010
        /*1954*/ 	.word	0x00031c50
        /*1958*/ 	.short	0x010a
        /*195a*/ 	.byte	0x3f
	.zero		1


	//   ....[82]....
        /*195c*/ 	.word	0x00026fe0
        /*1960*/ 	.word	0x00000000
        /*1964*/ 	.word	0x00031c30
        /*1968*/ 	.short	0x010a
        /*196a*/ 	.byte	0x3f
	.zero		1


	//   ....[83]....
        /*196c*/ 	.word	0x00027030
        /*1970*/ 	.word	0x0000000e
        /*1974*/ 	.word	0x00031c50
        /*1978*/ 	.short	0x010a
        /*197a*/ 	.byte	0x3f
	.zero		1


	//   ....[84]....
        /*197c*/ 	.word	0x00027080
        /*1980*/ 	.word	0x00000006
        /*1984*/ 	.word	0x00031c50
        /*1988*/ 	.short	0x010a
        /*198a*/ 	.byte	0x3f
	.zero		1


	//   ....[85]....
        /*198c*/ 	.word	0x000277f0
        /*1990*/ 	.word	0x00000010
        /*1994*/ 	.word	0x00031c20
        /*1998*/ 	.short	0x010a
        /*199a*/ 	.byte	0x3f
	.zero		1


	//   ....[86]....
        /*199c*/ 	.word	0x00027840
        /*19a0*/ 	.word	0x00000009
        /*19a4*/ 	.word	0x00031ca0
        /*19a8*/ 	.short	0x010a
        /*19aa*/ 	.byte	0x3f
	.zero		1


	//   ....[87]....
        /*19ac*/ 	.word	0x00027890
        /*19b0*/ 	.word	0x00000009
        /*19b4*/ 	.word	0x00031cc0
        /*19b8*/ 	.short	0x010a
        /*19ba*/ 	.byte	0x3f
	.zero		1


	//   ....[88]....
        /*19bc*/ 	.word	0x000278e0
        /*19c0*/ 	.word	0x00000009
        /*19c4*/ 	.word	0x00031ca0
        /*19c8*/ 	.short	0x010a
        /*19ca*/ 	.byte	0x3f
	.zero		1


	//   ....[89]....
        /*19cc*/ 	.word	0x00027930
        /*19d0*/ 	.word	0x00000009
        /*19d4*/ 	.word	0x00031cc0
        /*19d8*/ 	.short	0x010a
        /*19da*/ 	.byte	0x3f
	.zero		1


	//   ....[90]....
        /*19dc*/ 	.word	0x00027ad0
        /*19e0*/ 	.word	0x00000000
        /*19e4*/ 	.word	0x00031c40
        /*19e8*/ 	.short	0x010a
        /*19ea*/ 	.byte	0x3f
	.zero		1


	//   ....[91]....
        /*19ec*/ 	.word	0x00028330
        /*19f0*/ 	.word	0x00000010
        /*19f4*/ 	.word	0x00031c20
        /*19f8*/ 	.short	0x010a
        /*19fa*/ 	.byte	0x3f
	.zero		1


	//   ....[92]....
        /*19fc*/ 	.word	0x00028380
        /*1a00*/ 	.word	0x00000003
        /*1a04*/ 	.word	0x00031c40
        /*1a08*/ 	.short	0x010a
        /*1a0a*/ 	.byte	0x3f
	.zero		1


	//   ....[93]....
        /*1a0c*/ 	.word	0x000283d0
        /*1a10*/ 	.word	0x00000003
        /*1a14*/ 	.word	0x00000060
        /*1a18*/ 	.short	0x010a
        /*1a1a*/ 	.byte	0x3f
	.zero		1


	//   ....[94]....
        /*1a1c*/ 	.word	0x00028420
        /*1a20*/ 	.word	0x00000003
        /*1a24*/ 	.word	0x00031c40
        /*1a28*/ 	.short	0x010a
        /*1a2a*/ 	.byte	0x3f
	.zero		1


	//   ....[95]....
        /*1a2c*/ 	.word	0x00028470
        /*1a30*/ 	.word	0x0000000b
        /*1a34*/ 	.word	0x00000060
        /*1a38*/ 	.short	0x010a
        /*1a3a*/ 	.byte	0x3f
	.zero		1


	//   ....[96]....
        /*1a3c*/ 	.word	0x000284c0
        /*1a40*/ 	.word	0x00000002
        /*1a44*/ 	.word	0x00031c40
        /*1a48*/ 	.short	0x010a
        /*1a4a*/ 	.byte	0x3f
	.zero		1


	//   ....[97]....
        /*1a4c*/ 	.word	0x00028510
        /*1a50*/ 	.word	0x00000007
        /*1a54*/ 	.word	0x00000060
        /*1a58*/ 	.short	0x010a
        /*1a5a*/ 	.byte	0x3f
	.zero		1


	//   ....[98]....
        /*1a5c*/ 	.word	0x00028560
        /*1a60*/ 	.word	0x00000003
        /*1a64*/ 	.word	0x00031c60
        /*1a68*/ 	.short	0x010a
        /*1a6a*/ 	.byte	0x3f
	.zero		1


	//   ....[99]....
        /*1a6c*/ 	.word	0x00028f90
        /*1a70*/ 	.word	0x00000009
        /*1a74*/ 	.word	0x00031c20
        /*1a78*/ 	.short	0x010a
        /*1a7a*/ 	.byte	0x3f
	.zero		1


	//   ....[100]....
        /*1a7c*/ 	.word	0x00029130
        /*1a80*/ 	.word	0x00000007
        /*1a84*/ 	.word	0x00000000
        /*1a88*/ 	.short	0x010a
        /*1a8a*/ 	.byte	0x3f
	.zero		1


	//   ....[101]....
        /*1a8c*/ 	.word	0x00029180
        /*1a90*/ 	.word	0x00000003
        /*1a94*/ 	.word	0x00000000
        /*1a98*/ 	.short	0x010a
        /*1a9a*/ 	.byte	0x3f
	.zero		1


	//   ....[102]....
        /*1a9c*/ 	.word	0x000291d0
        /*1aa0*/ 	.word	0x00000005
        /*1aa4*/ 	.word	0x00000000
        /*1aa8*/ 	.short	0x010a
        /*1aaa*/ 	.byte	0x3f
	.zero		1


	//----- nvinfo : EIATTR_NUM_MBARRIERS
	.align		4
.L_325:
        /*1aac*/ 	.byte	0x03, 0x38
        /*1aae*/ 	.short	0x0016


	//----- nvinfo : EIATTR_EXIT_INSTR_OFFSETS
	.align		4
        /*1ab0*/ 	.byte	0x04, 0x1c
        /*1ab2*/ 	.short	(.L_327 - .L_326)


	//   ....[0]....
.L_326:
        /*1ab4*/ 	.word	0x000268d0


	//----- nvinfo : EIATTR_MAX_THREADS
	.align		4
.L_327:
        /*1ab8*/ 	.byte	0x04, 0x05
        /*1aba*/ 	.short	(.L_329 - .L_328)
.L_328:
        /*1abc*/ 	.word	0x00000200
        /*1ac0*/ 	.word	0x00000001
        /*1ac4*/ 	.word	0x00000001


	//----- nvinfo : EIATTR_CRS_STACK_SIZE
	.align		4
.L_329:
        /*1ac8*/ 	.byte	0x04, 0x1e
        /*1aca*/ 	.short	(.L_331 - .L_330)
.L_330:
        /*1acc*/ 	.word	0x00000000


	//----- nvinfo : EIATTR_CBANK_PARAM_SIZE
	.align		4
.L_331:
        /*1ad0*/ 	.byte	0x03, 0x19
        /*1ad2*/ 	.short	0x0af0


	//----- nvinfo : EIATTR_PARAM_CBANK
	.align		4
        /*1ad4*/ 	.byte	0x04, 0x0a
        /*1ad6*/ 	.short	(.L_333 - .L_332)
	.align		4
.L_332:
        /*1ad8*/ 	.word	index@(.nv.constant0._ZN7cutlass13device_kernelIN5flash11enable_sm90INS1_16FlashAttnFwdSm90INS1_25CollectiveMainloopFwdSm90ILi2EN4cute5tupleIJNS5_1CILi1EEES8_S8_EEENS6_IJNS7_ILi192EEENS7_ILi144EEENS7_ILi96EEEEEELi96ENS_6half_tEfNS_4arch4Sm90ELb1ELb0ELb0ELb1ELb0ELb1ELb0ELb0ELb1ELb1ELb1ELb0EEENS1_21CollectiveEpilogueFwdINS6_IJSA_SC_SB_EEES9_SE_SG_Li384ELb1ELb1ELb1ELb0EEENS1_36VarlenDynamicPersistentTileSchedulerILi192ELi144ELi384ELi128ELb1ELb1ELb1ELb1ELb1ELb1EEEEEEEEEvNT_6ParamsE)
        /*1adc*/ 	.short	0x0210
        /*1ade*/ 	.short	0x0af0


	//----- nvinfo : EIATTR_SW_WAR
	.align		4
.L_333:
        /*1ae0*/ 	.byte	0x04, 0x36
        /*1ae2*/ 	.short	(.L_335 - .L_334)
.L_334:
        /*1ae4*/ 	.word	0x00000008
.L_335:


//--------------------- .nv.callgraph             --------------------------
	.section	.nv.callgraph,"",@"SHT_CUDA_CALLGRAPH"
	.align	4
	.sectionentsize	8
	.align		4
        /*0000*/ 	.word	0x00000000
	.align		4
        /*0004*/ 	.word	0xffffffff
	.align		4
        /*0008*/ 	.word	index@(_ZN7cutlass13device_kernelIN5flash11enable_sm90INS1_16FlashAttnFwdSm90INS1_25CollectiveMainloopFwdSm90ILi2EN4cute5tupleIJNS5_1CILi1EEES8_S8_EEENS6_IJNS7_ILi192EEENS7_ILi144EEENS7_ILi96EEEEEELi96ENS_6half_tEfNS_4arch4Sm90ELb0ELb0ELb0ELb0ELb0ELb0ELb0ELb0ELb1ELb1ELb1ELb0EEENS1_21CollectiveEpilogueFwdINS6_IJSA_SC_SB_EEES9_SE_SG_Li384ELb0ELb1ELb1ELb0EEENS1_19SingleTileSchedulerILb0ELb1ELb1ELi192EEEEEEEEEvNT_6ParamsE)
	.align		4
        /*000c*/ 	.word	index@(__assertfail)
	.align		4
        /*0010*/ 	.word	index@(_ZN7cutlass13device_kernelIN5flash11enable_sm90INS1_16FlashAttnFwdSm90INS1_25CollectiveMainloopFwdSm90ILi2EN4cute5tupleIJNS5_1CILi1EEES8_S8_EEENS6_IJNS7_ILi192EEENS7_ILi144EEENS7_ILi96EEEEEELi96ENS_6half_tEfNS_4arch4Sm90ELb0ELb0ELb0ELb1ELb0ELb0ELb0ELb0ELb1ELb1ELb1ELb0EEENS1_21CollectiveEpilogueFwdINS6_IJSA_SC_SB_EEES9_SE_SG_Li384ELb1ELb1ELb1ELb0EEENS1_36VarlenDynamicPersistentTileSchedulerILi192ELi144ELi384ELi128ELb1ELb1ELb1ELb0ELb1ELb1EEEEEEEEEvNT_6ParamsE)
	.align		4
        /*0014*/ 	.word	index@(__assertfail)
	.align		4
        /*0018*/ 	.word	index@(_ZN7cutlass13device_kernelIN5flash11enable_sm90INS1_16FlashAttnFwdSm90INS1_25CollectiveMainloopFwdSm90ILi2EN4cute5tupleIJNS5_1CILi1EEES8_S8_EEENS6_IJNS7_ILi192EEENS7_ILi144EEENS7_ILi96EEEEEELi96ENS_6half_tEfNS_4arch4Sm90ELb0ELb0ELb0ELb1ELb0ELb1ELb0ELb0ELb1ELb1ELb1ELb0EEENS1_21CollectiveEpilogueFwdINS6_IJSA_SC_SB_EEES9_SE_SG_Li384ELb1ELb1ELb1ELb0EEENS1_36VarlenDynamicPersistentTileSchedulerILi192ELi144ELi384ELi128ELb1ELb1ELb1ELb0ELb1ELb1EEEEEEEEEvNT_6ParamsE)
	.align		4
        /*001c*/ 	.word	index@(__assertfail)
	.align		4
        /*0020*/ 	.word	index@(_ZN7cutlass13device_kernelIN5flash11enable_sm90INS1_16FlashAttnFwdSm90INS1_25CollectiveMainloopFwdSm90ILi2EN4cute5tupleIJNS5_1CILi1EEES8_S8_EEENS6_IJNS7_ILi192EEENS7_ILi128EEENS7_ILi96EEEEEELi96ENS_6half_tEfNS_4arch4Sm90ELb0ELb1ELb0ELb0ELb0ELb0ELb0ELb0ELb1ELb1ELb1ELb0EEENS1_21CollectiveEpilogueFwdINS6_IJSA_SC_SB_EEES9_SE_SG_Li384ELb0ELb1ELb1ELb0EEENS1_19SingleTileSchedulerILb0ELb1ELb1ELi192EEEEEEEEEvNT_6ParamsE)
	.align		4
        /*0024*/ 	.word	index@(__assertfail)
	.align		4
        /*0028*/ 	.word	index@(_ZN7cutlass13device_kernelIN5flash11enable_sm90INS1_16FlashAttnFwdSm90INS1_25CollectiveMainloopFwdSm90ILi2EN4cute5tupleIJNS5_1CILi1EEES8_S8_EEENS6_IJNS7_ILi192EEENS7_ILi128EEENS7_ILi96EEEEEELi96ENS_6half_tEfNS_4arch4Sm90ELb0ELb1ELb0ELb1ELb0ELb0ELb0ELb0ELb1ELb1ELb1ELb0EEENS1_21CollectiveEpilogueFwdINS6_IJSA_SC_SB_EEES9_SE_SG_Li384ELb1ELb1ELb1ELb0EEENS1_36VarlenDynamicPersistentTileSchedulerILi192ELi128ELi384ELi128ELb1ELb1ELb1ELb1ELb0ELb1EEEEEEEEEvNT_6ParamsE)
	.align		4
        /*002c*/ 	.word	index@(__assertfail)
	.align		4
        /*0030*/ 	.word	index@(_ZN7cutlass13device_kernelIN5flash11enable_sm90INS1_16FlashAttnFwdSm90INS1_25CollectiveMainloopFwdSm90ILi2EN4cute5tupleIJNS5_1CILi1EEES8_S8_EEENS6_IJNS7_ILi192EEENS7_ILi128EEENS7_ILi96EEEEEELi96ENS_6half_tEfNS_4arch4Sm90ELb0ELb1ELb0ELb1ELb0ELb1ELb0ELb0ELb1ELb1ELb1ELb0EEENS1_21CollectiveEpilogueFwdINS6_IJSA_SC_SB_EEES9_SE_SG_Li384ELb1ELb1ELb1ELb0EEENS1_36VarlenDynamicPersistentTileSchedulerILi192ELi128ELi384ELi128ELb1ELb1ELb1ELb1ELb0ELb1EEEEEEEEEvNT_6ParamsE)
	.align		4
        /*0034*/ 	.word	index@(__assertfail)
	.align		4
        /*0038*/ 	.word	index@(_ZN7cutlass13device_kernelIN5flash11enable_sm90INS1_16FlashAttnFwdSm90INS1_25CollectiveMainloopFwdSm90ILi2EN4cute5tupleIJNS5_1CILi1EEES8_S8_EEENS6_IJNS7_ILi192EEENS7_ILi144EEENS7_ILi96EEEEEELi96ENS_6half_tEfNS_4arch4Sm90ELb1ELb0ELb0ELb0ELb0ELb0ELb0ELb0ELb1ELb1ELb1ELb0EEENS1_21CollectiveEpilogueFwdINS6_IJSA_SC_SB_EEES9_SE_SG_Li384ELb0ELb1ELb1ELb0EEENS1_19SingleTileSchedulerILb0ELb1ELb1ELi192EEEEEEEEEvNT_6ParamsE)
	.align		4
        /*003c*/ 	.word	index@(__assertfail)
	.align		4
        /*0040*/ 	.word	index@(_ZN7cutlass13device_kernelIN5flash11enable_sm90INS1_16FlashAttnFwdSm90INS1_25CollectiveMainloopFwdSm90ILi2EN4cute5tupleIJNS5_1CILi1EEES8_S8_EEENS6_IJNS7_ILi192EEENS7_ILi144EEENS7_ILi96EEEEEELi96ENS_6half_tEfNS_4arch4Sm90ELb1ELb0ELb0ELb1ELb0ELb0ELb0ELb0ELb1ELb1ELb1ELb0EEENS1_21CollectiveEpilogueFwdINS6_IJSA_SC_SB_EEES9_SE_SG_Li384ELb1ELb1ELb1ELb0EEENS1_36VarlenDynamicPersistentTileSchedulerILi192ELi144ELi384ELi128ELb1ELb1ELb1ELb1ELb1ELb1EEEEEEEEEvNT_6ParamsE)
	.align		4
        /*0044*/ 	.word	index@(__assertfail)
	.align		4
        /*0048*/ 	.word	index@(_ZN7cutlass13device_kernelIN5flash11enable_sm90INS1_16FlashAttnFwdSm90INS1_25CollectiveMainloopFwdSm90ILi2EN4cute5tupleIJNS5_1CILi1EEES8_S8_EEENS6_IJNS7_ILi192EEENS7_ILi144EEENS7_ILi96EEEEEELi96ENS_6half_tEfNS_4arch4Sm90ELb1ELb0ELb0ELb1ELb0ELb1ELb0ELb0ELb1ELb1ELb1ELb0EEENS1_21CollectiveEpilogueFwdINS6_IJSA_SC_SB_EEES9_SE_SG_Li384ELb1ELb1ELb1ELb0EEENS1_36VarlenDynamicPersistentTileSchedulerILi192ELi144ELi384ELi128ELb1ELb1ELb1ELb1ELb1ELb1EEEEEEEEEvNT_6ParamsE)
	.align		4
        /*004c*/ 	.word	index@(__assertfail)
	.align		4
        /*0050*/ 	.word	0x00000000
	.align		4
        /*0054*/ 	.word	0xfffffffe
	.align		4
        /*0058*/ 	.word	0x00000000
	.align		4
        /*005c*/ 	.word	0xfffffffd
	.align		4
        /*0060*/ 	.word	0x00000000
	.align		4
        /*0064*/ 	.word	0xfffffffc


//--------------------- .nv.constant4             --------------------------
	.section	.nv.constant4,"a",@progbits
	.align	8
	.align		8
.nv.constant4:
        /*0000*/ 	.dword	__assertfail
	.align		8
        /*0008*/ 	.dword	__unnamed_1
	.align		8
        /*0010*/ 	.dword	__unnamed_2
	.align		8
        /*0018*/ 	.dword	__unnamed_3
	.align		8
        /*0020*/ 	.dword	__unnamed_4
	.align		8
        /*0028*/ 	.dword	__unnamed_5
	.align		8
        /*0030*/ 	.dword	__unnamed_6
	.align		8
        /*0038*/ 	.dword	__unnamed_7
	.align		8
        /*0040*/ 	.dword	__unnamed_8
	.align		8
        /*0048*/ 	.dword	__unnamed_9
	.align		8
        /*0050*/ 	.dword	_ZN71_INTERNAL_6113f7c9_35_flash_fwd_hdim96_fp16_split_sm90_cu_4cb42ef5_35744cuda3std3__45__cpo5beginE
	.align		8
        /*0058*/ 	.dword	_ZN71_INTERNAL_6113f7c9_35_flash_fwd_hdim96_fp16_split_sm90_cu_4cb42ef5_35744cuda3std3__45__cpo3endE
	.align		8
        /*0060*/ 	.dword	_ZN71_INTERNAL_6113f7c9_35_flash_fwd_hdim96_fp16_split_sm90_cu_4cb42ef5_35744cuda3std3__45__cpo6cbeginE
	.align		8
        /*0068*/ 	.dword	_ZN71_INTERNAL_6113f7c9_35_flash_fwd_hdim96_fp16_split_sm90_cu_4cb42ef5_35744cuda3std3__45__cpo4cendE
	.align		8
        /*0070*/ 	.dword	_ZN71_INTERNAL_6113f7c9_35_flash_fwd_hdim96_fp16_split_sm90_cu_4cb42ef5_35744cuda3std3__473_GLOBAL__N__6113f7c9_35_flash_fwd_hdim96_fp16_split_sm90_cu_4cb42ef5_35746ignoreE
	.align		8
        /*0078*/ 	.dword	_ZN71_INTERNAL_6113f7c9_35_flash_fwd_hdim96_fp16_split_sm90_cu_4cb42ef5_35744cuda3std3__419piecewise_constructE
	.align		8
        /*0080*/ 	.dword	_ZN71_INTERNAL_6113f7c9_35_flash_fwd_hdim96_fp16_split_sm90_cu_4cb42ef5_35744cuda3std3__48in_placeE
	.align		8
        /*0088*/ 	.dword	_ZN71_INTERNAL_6113f7c9_35_flash_fwd_hdim96_fp16_split_sm90_cu_4cb42ef5_35744cuda3std6ranges3__45__cpo4swapE
	.align		8
        /*0090*/ 	.dword	_ZN71_INTERNAL_6113f7c9_35_flash_fwd_hdim96_fp16_split_sm90_cu_4cb42ef5_35744cuda3std6ranges3__45__cpo9iter_moveE
	.align		8
        /*0098*/ 	.dword	_ZN71_INTERNAL_6113f7c9_35_flash_fwd_hdim96_fp16_split_sm90_cu_4cb42ef5_35744cute7productE
	.align		8
        /*00a0*/ 	.dword	_ZN71_INTERNAL_6113f7c9_35_flash_fwd_hdim96_fp16_split_sm90_cu_4cb42ef5_35744cute1_E
	.align		8
        /*00a8*/ 	.dword	$str$20
	.align		8
        /*00b0*/ 	.dword	$str$21


//--------------------- .text._ZN7cutlass13device_kernelIN5flash11enable_sm90INS1_16FlashAttnFwdSm90INS1_25CollectiveMainloopFwdSm90ILi2EN4cute5tupleIJNS5_1CILi1EEES8_S8_EEENS6_IJNS7_ILi192EEENS7_ILi144EEENS7_ILi96EEEEEELi96ENS_6half_tEfNS_4arch4Sm90ELb0ELb0ELb0ELb0ELb0ELb0ELb0ELb0ELb1ELb1ELb1ELb0EEENS1_21CollectiveEpilogueFwdINS6_IJSA_SC_SB_EEES9_SE_SG_Li384ELb0ELb1ELb1ELb0EEENS1_19SingleTileSchedulerILb0ELb1ELb1ELi192EEEEEEEEEvNT_6ParamsE --------------------------
	.section	.text._ZN7cutlass13device_kernelIN5flash11enable_sm90INS1_16FlashAttnFwdSm90INS1_25CollectiveMainloopFwdSm90ILi2EN4cute5tupleIJNS5_1CILi1EEES8_S8_EEENS6_IJNS7_ILi192EEENS7_ILi144EEENS7_ILi96EEEEEELi96ENS_6half_tEfNS_4arch4Sm90ELb0ELb0ELb0ELb0ELb0ELb0ELb0ELb0ELb1ELb1ELb1ELb0EEENS1_21CollectiveEpilogueFwdINS6_IJSA_SC_SB_EEES9_SE_SG_Li384ELb0ELb1ELb1ELb0EEENS1_19SingleTileSchedulerILb0ELb1ELb1ELi192EEEEEEEEEvNT_6ParamsE,"ax",@progbits
	.align	128
.text._ZN7cutlass13device_kernelIN5flash11enable_sm90INS1_16FlashAttnFwdSm90INS1_25CollectiveMainloopFwdSm90ILi2EN4cute5tupleIJNS5_1CILi1EEES8_S8_EEENS6_IJNS7_ILi192EEENS7_ILi144EEENS7_ILi96EEEEEELi96ENS_6half_tEfNS_4arch4Sm90ELb0ELb0ELb0ELb0ELb0ELb0ELb0ELb0ELb1ELb1ELb1ELb0EEENS1_21CollectiveEpilogueFwdINS6_IJSA_SC_SB_EEES9_SE_SG_Li384ELb0ELb1ELb1ELb0EEENS1_19SingleTileSchedulerILb0ELb1ELb1ELi192EEEEEEEEEvNT_6ParamsE:
        .type           _ZN7cutlass13device_kernelIN5flash11enable_sm90INS1_16FlashAttnFwdSm90INS1_25CollectiveMainloopFwdSm90ILi2EN4cute5tupleIJNS5_1CILi1EEES8_S8_EEENS6_IJNS7_ILi192EEENS7_ILi144EEENS7_ILi96EEEEEELi96ENS_6half_tEfNS_4arch4Sm90ELb0ELb0ELb0ELb0ELb0ELb0ELb0ELb0ELb1ELb1ELb1ELb0EEENS1_21CollectiveEpilogueFwdINS6_IJSA_SC_SB_EEES9_SE_SG_Li384ELb0ELb1ELb1ELb0EEENS1_19SingleTileSchedulerILb0ELb1ELb1ELi192EEEEEEEEEvNT_6ParamsE,@function
        .size           _ZN7cutlass13device_kernelIN5flash11enable_sm90INS1_16FlashAttnFwdSm90INS1_25CollectiveMainloopFwdSm90ILi2EN4cute5tupleIJNS5_1CILi1EEES8_S8_EEENS6_IJNS7_ILi192EEENS7_ILi144EEENS7_ILi96EEEEEELi96ENS_6half_tEfNS_4arch4Sm90ELb0ELb0ELb0ELb0ELb0ELb0ELb0ELb0ELb1ELb1ELb1ELb0EEENS1_21CollectiveEpilogueFwdINS6_IJSA_SC_SB_EEES9_SE_SG_Li384ELb0ELb1ELb1ELb0EEENS1_19SingleTileSchedulerILb0ELb1ELb1ELi192EEEEEEEEEvNT_6ParamsE,(.L_x_2776 - _ZN7cutlass13device_kernelIN5flash11enable_sm90INS1_16FlashAttnFwdSm90INS1_25CollectiveMainloopFwdSm90ILi2EN4cute5tupleIJNS5_1CILi1EEES8_S8_EEENS6_IJNS7_ILi192EEENS7_ILi144EEENS7_ILi96EEEEEELi96ENS_6half_tEfNS_4arch4Sm90ELb0ELb0ELb0ELb0ELb0ELb0ELb0ELb0ELb1ELb1ELb1ELb0EEENS1_21CollectiveEpilogueFwdINS6_IJSA_SC_SB_EEES9_SE_SG_Li384ELb0ELb1ELb1ELb0EEENS1_19SingleTileSchedulerILb0ELb1ELb1ELi192EEEEEEEEEvNT_6ParamsE)
        .other          _ZN7cutlass13device_kernelIN5flash11enable_sm90INS1_16FlashAttnFwdSm90INS1_25CollectiveMainloopFwdSm90ILi2EN4cute5tupleIJNS5_1CILi1EEES8_S8_EEENS6_IJNS7_ILi192EEENS7_ILi144EEENS7_ILi96EEEEEELi96ENS_6half_tEfNS_4arch4Sm90ELb0ELb0ELb0ELb0ELb0ELb0ELb0ELb0ELb1ELb1ELb1ELb0EEENS1_21CollectiveEpilogueFwdINS6_IJSA_SC_SB_EEES9_SE_SG_Li384ELb0ELb1ELb1ELb0EEENS1_19SingleTileSchedulerILb0ELb1ELb1ELi192EEEEEEEEEvNT_6ParamsE,@"STO_CUDA_ENTRY STV_DEFAULT"
_ZN7cutlass13device_kernelIN5flash11enable_sm90INS1_16FlashAttnFwdSm90INS1_25CollectiveMainloopFwdSm90ILi2EN4cute5tupleIJNS5_1CILi1EEES8_S8_EEENS6_IJNS7_ILi192EEENS7_ILi144EEENS7_ILi96EEEEEELi96ENS_6half_tEfNS_4arch4Sm90ELb0ELb0ELb0ELb0ELb0ELb0ELb0ELb0ELb1ELb1ELb1ELb0EEENS1_21CollectiveEpilogueFwdINS6_IJSA_SC_SB_EEES9_SE_SG_Li384ELb0ELb1ELb1ELb0EEENS1_19SingleTileSchedulerILb0ELb1ELb1ELi192EEEEEEEEEvNT_6ParamsE:
[----:B------:R-:W0:Y:S01]  /*0000*/  LDC R1, c[0x0][0x28] ;  /* 0x00000a00ff017b82 */ /* 0x000e220000000800 */
[----:B------:R-:W1:Y:S01]  /*0010*/  S2R R3, SR_TID.X ;  /* 0x0000000000037919 */ /* 0x000e620000002100 */
[----:B------:R-:W-:Y:S01]  /*0020*/  ELECT P0, URZ, PT ;  /* 0x00000000003f782f */ /* 0x000fe20003800000 */
[----:B------:R-:W-:Y:S01]  /*0030*/  BSSY B0, `(.L_x_0) ;  /* 0x000000d000007945 */ /* 0x000fe20003800000 */
[----:B-1----:R-:W-:-:S05]  /*0040*/  SHF.R.U32.HI R29, RZ, 0x5, R3 ;  /* 0x00000005ff1d7819 */ /* 0x002fca0000011603 */
[----:B------:R-:W1:Y:S02]  /*0050*/  SHFL.IDX PT, R0, R29, RZ, 0x1f ;  /* 0x00001fff1d007589 */ /* 0x000e6400000e0000 */
[----:B-1----:R-:W-:-:S13]  /*0060*/  ISETP.EQ.AND P0, PT, R0, RZ, P0 ;  /* 0x000000ff0000720c */ /* 0x002fda0000702270 */
[----:B0-----:R-:W-:Y:S05]  /*0070*/  @!P0 BRA `(.L_x_1) ;  /* 0x0000000000208947 */ /* 0x001fea0003800000 */
[----:B------:R-:W-:Y:S02]  /*0080*/  ULDC.64 UR4, c[0x0][0x198] ;  /* 0x0000660000047ab9 */ /* 0x000fe40000000a00 */
[----:B------:R-:W-:Y:S02]  /*0090*/  UIADD3 UR6, UP0, UR4, 0x370, URZ ;  /* 0x0000037004067890 */ /* 0x000fe4000ff1e03f */
[----:B------:R-:W-:Y:S02]  /*00a0*/  UIADD3 UR4, UP1, UR4, 0x470, URZ ;  /* 0x0000047004047890 */ /* 0x000fe4000ff3e03f */
[----:B------:R-:W-:Y:S02]  /*00b0*/  UIADD3.X UR7, URZ, UR5, URZ, UP0, !UPT ;  /* 0x000000053f077290 */ /* 0x000fe400087fe43f */
[----:B------:R-:W-:-:S07]  /*00c0*/  UIADD3.X UR5, URZ, UR5, URZ, UP1, !UPT ;  /* 0x000000053f057290 */ /* 0x000fce0008ffe43f */
[----:B------:R0:W-:Y:S02]  /*00d0*/  UTMACCTL.PF [UR6] ;  /* 0x00000000060079b9 */ /* 0x0001e40008040000 */
[----:B------:R0:W-:Y:S02]  /*00e0*/  UTMACCTL.PF [UR4] ;  /* 0x00000000040079b9 */ /* 0x0001e40008040000 */
[----:B0-----:R-:W-:Y:S01]  /*00f0*/  NOP ;  /* 0x0000000000007918 */ /* 0x001fe20000000000 */
.L_x_1:
[----:B------:R-:W-:Y:S05]  /*0100*/  BSYNC B0 ;  /* 0x0000000000007941 */ /* 0x000fea0003800000 */
.L_x_0:
[----:B------:R-:W-:Y:S01]  /*0110*/  VOTEU.ANY UP0, P0 ;  /* 0x00000000003f7886 */ /* 0x000fe20000000100 */
[----:B------:R-:W0:Y:S01]  /*0120*/  SHFL.IDX PT, R0, R29, RZ, 0x1f ;  /* 0x00001fff1d007589 */ /* 0x000e2200000e0000 */
[----:B------:R-:W-:Y:S01]  /*0130*/  UMOV UR4, 0x80 ;  /* 0x0000008000047882 */ /* 0x000fe20000000000 */
[----:B------:R-:W-:Y:S01]  /*0140*/  UMOV UR7, 0x180 ;  /* 0x0000018000077882 */ /* 0x000fe20000000000 */
[----:B------:R-:W-:Y:S01]  /*0150*/  SHF.R.U32.HI R2, RZ, 0x7, R3 ;  /* 0x00000007ff027819 */ /* 0x000fe20000011603 */
[----:B------:R-:W1:Y:S01]  /*0160*/  @UP0 S2UR UR8, SR_CgaCtaId ;  /* 0x00000000000809c3 */ /* 0x000e620000008800 */
[----:B------:R-:W-:Y:S01]  /*0170*/  @UP0 UMOV UR6, 0x400 ;  /* 0x0000040000060882 */ /* 0x000fe20000000000 */
[----:B------:R-:W-:-:S04]  /*0180*/  @UP0 UIADD3 UR4, -UR4, 0x100000, URZ ;  /* 0x0010000004040890 */ /* 0x000fc8000fffe13f */
[----:B------:R-:W-:Y:S02]  /*0190*/  @UP0 USHF.L.U32 UR5, UR4, 0xb, URZ ;  /* 0x0000000b04050899 */ /* 0x000fe4000800063f */
[----:B------:R-:W-:Y:S01]  /*01a0*/  @UP0 USHF.L.U32 UR4, UR4, 0x1, URZ ;  /* 0x0000000104040899 */ /* 0x000fe2000800063f */
[----:B------:R-:W-:Y:S01]  /*01b0*/  VOTEU.ANY UP1, P0 ;  /* 0x00000000003f7886 */ /* 0x000fe20000020100 */
[----:B0-----:R-:W-:Y:S02]  /*01c0*/  ISETP.NE.AND P1, PT, R0, RZ, PT ;  /* 0x000000ff0000720c */ /* 0x001fe40003f25270 */
[----:B------:R0:W2:Y:S01]  /*01d0*/  SHFL.IDX PT, R0, R2, RZ, 0x1f ;  /* 0x00001fff02007589 */ /* 0x0000a200000e0000 */
[----:B-1----:R-:W-:Y:S02]  /*01e0*/  @UP0 ULEA UR8, UR8, UR6, 0x18 ;  /* 0x0000000608080291 */ /* 0x002fe4000f8ec03f */
[----:B------:R-:W-:-:S04]  /*01f0*/  @UP0 UIADD3 UR6, -UR7, 0x100000, URZ ;  /* 0x0010000007060890 */ /* 0x000fc8000fffe13f */
[----:B------:R-:W-:Y:S02]  /*0200*/  @UP0 USHF.L.U32 UR7, UR6, 0xb, URZ ;  /* 0x0000000b06070899 */ /* 0x000fe4000800063f */
[----:B------:R-:W-:Y:S01]  /*0210*/  @UP0 USHF.L.U32 UR6, UR6, 0x1, URZ ;  /* 0x0000000106060899 */ /* 0x000fe2000800063f */
[----:B------:R-:W-:Y:S01]  /*0220*/  VOTEU.ANY UP0, P0 ;  /* 0x00000000003f7886 */ /* 0x000fe20000000100 */
[----:B------:R-:W1:Y:S04]  /*0230*/  FENCE.VIEW.ASYNC.S ;  /* 0x00000000000073c6 */ /* 0x000e680000000000 */
[----:B-1----:R0:W1:Y:S06]  /*0240*/  @UP0 SYNCS.EXCH.64 URZ, [UR8+0x31c00], UR4 ;  /* 0x031c0004083f05b2 */ /* 0x00206c0008000100 */
[----:B------:R0:W3:Y:S02]  /*0250*/  @UP1 SYNCS.EXCH.64 URZ, [UR8+0x31c20], UR6 ;  /* 0x031c2006083f15b2 */ /* 0x0000e40008000100 */
[----:B0-----:R-:W-:Y:S05]  /*0260*/  @P1 BRA `(.L_x_2) ;  /* 0x0000000000481947 */ /* 0x001fea0003800000 */
[----:B------:R-:W0:Y:S01]  /*0270*/  S2UR UR5, SR_CgaCtaId ;  /* 0x00000000000579c3 */ /* 0x000e220000008800 */
[----:B------:R-:W-:Y:S01]  /*0280*/  UMOV UR4, 0x400 ;  /* 0x0000040000047882 */ /* 0x000fe20000000000 */
[----:B------:R-:W-:Y:S01]  /*0290*/  UMOV UR6, 0x1 ;  /* 0x0000000100067882 */ /* 0x000fe20000000000 */
[----:B------:R-:W-:Y:S01]  /*02a0*/  UMOV UR7, 0x3 ;  /* 0x0000000300077882 */ /* 0x000fe20000000000 */
[----:B------:R-:W-:Y:S01]  /*02b0*/  ELECT P0, URZ, PT ;  /* 0x00000000003f782f */ /* 0x000fe20003800000 */
[----:B0-----:R-:W-:Y:S02]  /*02c0*/  ULEA UR8, UR5, UR4, 0x18 ;  /* 0x0000000405087291 */ /* 0x001fe4000f8ec03f */
[----:B------:R-:W-:-:S04]  /*02d0*/  UIADD3 UR4, -UR6, 0x100000, URZ ;  /* 0x0010000006047890 */ /* 0x000fc8000fffe13f */
[----:B------:R-:W-:Y:S02]  /*02e0*/  USHF.L.U32 UR5, UR4, 0xb, URZ ;  /* 0x0000000b04057899 */ /* 0x000fe4000800063f */
[----:B------:R-:W-:Y:S02]  /*02f0*/  USHF.L.U32 UR4, UR4, 0x1, URZ ;  /* 0x0000000104047899 */ /* 0x000fe4000800063f */
[----:B------:R-:W-:-:S04]  /*0300*/  UIADD3 UR6, -UR7, 0x100000, URZ ;  /* 0x0010000007067890 */ /* 0x000fc8000fffe13f */
[----:B------:R-:W-:Y:S02]  /*0310*/  USHF.L.U32 UR7, UR6, 0xb, URZ ;  /* 0x0000000b06077899 */ /* 0x000fe4000800063f */
[----:B------:R-:W-:Y:S01]  /*0320*/  USHF.L.U32 UR6, UR6, 0x1, URZ ;  /* 0x0000000106067899 */ /* 0x000fe2000800063f */
[----:B------:R-:W0:Y:S03]  /*0330*/  FENCE.VIEW.ASYNC.S ;  /* 0x00000000000073c6 */ /* 0x000e260000000000 */
[----:B0-----:R0:W4:Y:S08]  /*0340*/  SYNCS.EXCH.64 URZ, [UR8+0x31c30], UR4 ;  /* 0x031c3004083f75b2 */ /* 0x0011300008000100 */
[----:B------:R0:W0:Y:S01]  /*0350*/  SYNCS.EXCH.64 URZ, [UR8+0x31c40], UR6 ;  /* 0x031c4006083f75b2 */ /* 0x0000220008000100 */
[----:B------:R0:W0:Y:S01]  /*0360*/  SYNCS.EXCH.64 URZ, [UR8+0x31c38], UR4 ;  /* 0x031c3804083f75b2 */ /* 0x0000220008000100 */
[----:B------:R0:W0:Y:S01]  /*0370*/  SYNCS.EXCH.64 URZ, [UR8+0x31c48], UR6 ;  /* 0x031c4806083f75b2 */ /* 0x0000220008000100 */
[----:B------:R-:W-:Y:S01]  /*0380*/  NOP ;  /* 0x0000000000007918 */ /* 0x000fe20000000000 */
.L_x_2:
[----:B------:R-:W5:Y:S01]  /*0390*/  SHFL.IDX PT, R2, R29, RZ, 0x1f ;  /* 0x00001fff1d027589 */ /* 0x000f6200000e0000 */
[----:B------:R-:W-:Y:S01]  /*03a0*/  NOP ;  /* 0x0000000000007918 */ /* 0x000fe20000000000 */
[----:B-----5:R-:W-:-:S13]  /*03b0*/  ISETP.NE.AND P0, PT, R2, RZ, PT ;  /* 0x000000ff0200720c */ /* 0x020fda0003f05270 */
[----:B------:R-:W-:Y:S05]  /*03c0*/  @P0 BRA `(.L_x_3) ;  /* 0x0000000000480947 */ /* 0x000fea0003800000 */
[----:B0-----:R-:W0:Y:S01]  /*03d0*/  S2UR UR5, SR_CgaCtaId ;  /* 0x00000000000579c3 */ /* 0x001e220000008800 */
        /* <DEDUP_REMOVED lines=12> */
[----:B0-----:R0:W0:Y:S08]  /*04a0*/  SYNCS.EXCH.64 URZ, [UR8+0x31c50], UR4 ;  /* 0x031c5004083f75b2 */ /* 0x0010300008000100 */
[----:B------:R0:W0:Y:S01]  /*04b0*/  SYNCS.EXCH.64 URZ, [UR8+0x31c60], UR6 ;  /* 0x031c6006083f75b2 */ /* 0x0000220008000100 */
[----:B------:R0:W0:Y:S01]  /*04c0*/  SYNCS.EXCH.64 URZ, [UR8+0x31c58], UR4 ;  /* 0x031c5804083f75b2 */ /* 0x0000220008000100 */
[----:B------:R0:W0:Y:S01]  /*04d0*/  SYNCS.EXCH.64 URZ, [UR8+0x31c68], UR6 ;  /* 0x031c6806083f75b2 */ /* 0x0000220008000100 */
[----:B------:R-:W-:Y:S01]  /*04e0*/  NOP ;  /* 0x0000000000007918 */ /* 0x000fe20000000000 */
.L_x_3:
[----:B------:R-:W5:Y:S01]  /*04f0*/  SHFL.IDX PT, R2, R29, RZ, 0x1f ;  /* 0x00001fff1d027589 */ /* 0x000f6200000e0000 */
[----:B------:R-:W-:Y:S01]  /*0500*/  NOP ;  /* 0x0000000000007918 */ /* 0x000fe20000000000 */
[----:B-----5:R-:W-:-:S13]  /*0510*/  ISETP.NE.AND P0, PT, R2, RZ, PT ;  /* 0x000000ff0200720c */ /* 0x020fda0003f05270 */
[----:B------:R-:W-:Y:S05]  /*0520*/  @P0 BRA `(.L_x_4) ;  /* 0x0000000000380947 */ /* 0x000fea0003800000 */
[----:B0-----:R-:W0:Y:S01]  /*0530*/  S2UR UR5, SR_CgaCtaId ;  /* 0x00000000000579c3 */ /* 0x001e220000008800 */
[----:B------:R-:W-:Y:S01]  /*0540*/  UMOV UR4, 0x400 ;  /* 0x0000040000047882 */ /* 0x000fe20000000000 */
[----:B------:R-:W-:Y:S01]  /*0550*/  UMOV UR7, 0x1 ;  /* 0x0000000100077882 */ /* 0x000fe20000000000 */
[----:B------:R-:W-:Y:S01]  /*0560*/  ELECT P0, URZ, PT ;  /* 0x00000000003f782f */ /* 0x000fe20003800000 */
[----:B0-----:R-:W-:Y:S02]  /*0570*/  ULEA UR6, UR5, UR4, 0x18 ;  /* 0x0000000405067291 */ /* 0x001fe4000f8ec03f */
[----:B------:R-:W-:-:S04]  /*0580*/  UIADD3 UR4, -UR7, 0x100000, URZ ;  /* 0x0010000007047890 */ /* 0x000fc8000fffe13f */
[----:B------:R-:W-:Y:S02]  /*0590*/  USHF.L.U32 UR5, UR4, 0xb, URZ ;  /* 0x0000000b04057899 */ /* 0x000fe4000800063f */
[----:B------:R-:W-:Y:S01]  /*05a0*/  USHF.L.U32 UR4, UR4, 0x1, URZ ;  /* 0x0000000104047899 */ /* 0x000fe2000800063f */
[----:B------:R-:W0:Y:S11]  /*05b0*/  FENCE.VIEW.ASYNC.S ;  /* 0x00000000000073c6 */ /* 0x000e360000000000 */
[----:B0-----:R0:W0:Y:S01]  /*05c0*/  SYNCS.EXCH.64 URZ, [UR6+0x31c70], UR4 ;  /* 0x031c7004063f75b2 */ /* 0x0010220008000100 */
[----:B------:R0:W0:Y:S01]  /*05d0*/  SYNCS.EXCH.64 URZ, [UR6+0x31c80], UR4 ;  /* 0x031c8004063f75b2 */ /* 0x0000220008000100 */
[----:B------:R0:W0:Y:S01]  /*05e0*/  SYNCS.EXCH.64 URZ, [UR6+0x31c78], UR4 ;  /* 0x031c7804063f75b2 */ /* 0x0000220008000100 */
[----:B------:R0:W0:Y:S01]  /*05f0*/  SYNCS.EXCH.64 URZ, [UR6+0x31c88], UR4 ;  /* 0x031c8804063f75b2 */ /* 0x0000220008000100 */
[----:B------:R-:W-:Y:S01]  /*0600*/  NOP ;  /* 0x0000000000007918 */ /* 0x000fe20000000000 */
.L_x_4:
        /* <DEDUP_REMOVED lines=22> */
.L_x_5:
        /* <DEDUP_REMOVED lines=22> */
.L_x_6:
[----:B--2---:R-:W-:Y:S01]  /*08d0*/  ISETP.NE.AND P0, PT, R0, RZ, PT ;  /* 0x000000ff0000720c */ /* 0x004fe20003f05270 */
[----:B------:R-:W-:Y:S01]  /*08e0*/  IMAD.MOV.U32 R26, RZ, RZ, 0x1 ;  /* 0x00000001ff1a7424 */ /* 0x000fe200078e00ff */
[----:B------:R-:W-:Y:S01]  /*08f0*/  NOP ;  /* 0x0000000000007918 */ /* 0x000fe20000000000 */
[----:B------:R-:W-:Y:S01]  /*0900*/  ULDC.64 UR38, c[0x0][0x208] ;  /* 0x0000820000267ab9 */ /* 0x000fe20000000a00 */
[----:B------:R-:W-:Y:S01]  /*0910*/  BSSY B6, `(.L_x_7) ;  /* 0x0000db3000067945 */ /* 0x000fe20003800000 */
[----:B------:R-:W-:Y:S02]  /*0920*/  LOP3.LUT R27, R3, 0x7f, RZ, 0xc0, !PT ;  /* 0x0000007f031b7812 */ /* 0x000fe400078ec0ff */
[----:B------:R-:W-:Y:S01]  /*0930*/  SEL R26, R26, 0x2, !P0 ;  /* 0x000000021a1a7807 */ /* 0x000fe20004000000 */
[----:B01-34-:R-:W-:Y:S06]  /*0940*/  BAR.SYNC.DEFER_BLOCKING 0x0 ;  /* 0x0000000000007b1d */ /* 0x01bfec0000010000 */
[----:B------:R-:W-:Y:S05]  /*0950*/  @!P0 BRA `(.L_x_8) ;  /* 0x0000009800e08947 */ /* 0x000fea0003800000 */
.L_x_9:
[----:B------:R-:W-:-:S08]  /*0960*/  NOP ;  /* 0x0000000000007918 */ /* 0x000fd00000000000 */
[----:B------:R-:W0:Y:S02]  /*0970*/  USETMAXREG.TRY_ALLOC.CTAPOOL UP0, 0xa0 ;  /* 0x000000a0000079c8 */ /* 0x000e240008000600 */
[----:B0-----:R-:W-:-:S13]  /*0980*/  PLOP3.LUT P0, PT, PT, PT, UP0, 0x80, 0x0 ;  /* 0x000000000000781c */ /* 0x001fda0003f0f008 */
[----:B------:R-:W-:Y:S05]  /*0990*/  @!P0 BRA `(.L_x_9) ;  /* 0xfffffffc00f08947 */ /* 0x000fea000383ffff */
[----:B------:R-:W0:Y:S01]  /*09a0*/  LDC R2, c[0x0][0xc50] ;  /* 0x00031400ff027b82 */ /* 0x000e220000000800 */
[----:B------:R-:W1:Y:S07]  /*09b0*/  S2R R0, SR_TID.X ;  /* 0x0000000000007919 */ /* 0x000e6e0000002100 */
[----:B------:R-:W2:Y:S08]  /*09c0*/  S2UR UR4, SR_CTAID.Y ;  /* 0x00000000000479c3 */ /* 0x000eb00000002600 */
[----:B------:R-:W3:Y:S08]  /*09d0*/  S2UR UR5, SR_CTAID.Z ;  /* 0x00000000000579c3 */ /* 0x000ef00000002700 */
[----:B------:R-:W-:Y:S06]  /*09e0*/  BAR.ARV 0x8, 0x200 ;  /* 0x0208000000007b1d */ /* 0x000fec0000002000 */
[----:B0-----:R-:W-:Y:S01]  /*09f0*/  ISETP.NE.AND P1, PT, R2, 0x1, PT ;  /* 0x000000010200780c */ /* 0x001fe20003f25270 */
[----:B--2---:R-:W-:Y:S01]  /*0a00*/  IMAD.U32 R145, RZ, RZ, UR4 ;  /* 0x00000004ff917e24 */ /* 0x004fe2000f8e00ff */
[----:B-1----:R-:W-:-:S11]  /*0a10*/  SHF.R.U32.HI R4, RZ, 0x7, R0 ;  /* 0x00000007ff047819 */ /* 0x002fd60000011600 */
[----:B------:R-:W0:Y:S01]  /*0a20*/  @P1 LDC R0, c[0x0][0xc54] ;  /* 0x00031500ff001b82 */ /* 0x000e220000000800 */
[----:B------:R-:W-:-:S07]  /*0a30*/  ISETP.NE.AND P0, PT, R4, 0x1, PT ;  /* 0x000000010400780c */ /* 0x000fce0003f05270 */
[----:B------:R-:W1:Y:S08]  /*0a40*/  @P1 LDC R3, c[0x0][0xc58] ;  /* 0x00031600ff031b82 */ /* 0x000e700000000800 */
[----:B------:R-:W-:Y:S06]  /*0a50*/  @!P0 BAR.ARV 0x9, 0x100 ;  /* 0x0244000000008b1d */ /* 0x000fec0000002000 */
[----:B---3--:R-:W-:Y:S01]  /*0a60*/  ISETP.LE.AND P0, PT, RZ, UR5, PT ;  /* 0x00000005ff007c0c */ /* 0x008fe2000bf03270 */
[----:B0-----:R-:W-:-:S05]  /*0a70*/  @P1 IMAD.HI.U32 R0, R0, UR4, RZ ;  /* 0x0000000400001c27 */ /* 0x001fca000f8e00ff */
[----:B-1----:R-:W-:-:S05]  /*0a80*/  @P1 SHF.R.U32.HI R145, RZ, R3, R0 ;  /* 0x00000003ff911219 */ /* 0x002fca0000011600 */
[----:B------:R-:W-:-:S04]  /*0a90*/  IMAD.MOV R3, RZ, RZ, -R145 ;  /* 0x000000ffff037224 */ /* 0x000fc800078e0a91 */
[----:B------:R-:W-:Y:S01]  /*0aa0*/  IMAD R2, R2, R3, UR4 ;  /* 0x0000000402027e24 */ /* 0x000fe2000f8e0203 */
[----:B------:R-:W-:Y:S06]  /*0ab0*/  @!P0 BRA `(.L_x_10) ;  /* 0x000000d800608947 */ /* 0x000fec0003800000 */
[----:B------:R-:W0:Y:S01]  /*0ac0*/  LDC.64 R4, c[0x0][0x418] ;  /* 0x00010600ff047b82 */ /* 0x000e220000000a00 */
[----:B------:R-:W-:-:S07]  /*0ad0*/  LOP3.LUT R7, R2, 0xffff, RZ, 0xc0, !PT ;  /* 0x0000ffff02077812 */ /* 0x000fce00078ec0ff */
[----:B------:R-:W1:Y:S08]  /*0ae0*/  LDC R64, c[0x0][0x424] ;  /* 0x00010900ff407b82 */ /* 0x000e700000000800 */
[----:B------:R-:W2:Y:S01]  /*0af0*/  LDC R3, c[0x0][0x2f0] ;  /* 0x0000bc00ff037b82 */ /* 0x000ea20000000800 */
[----:B0-----:R-:W-:-:S04]  /*0b00*/  ISETP.NE.U32.AND P0, PT, R4, RZ, PT ;  /* 0x000000ff0400720c */ /* 0x001fc80003f05070 */
[----:B------:R-:W-:-:S04]  /*0b10*/  ISETP.NE.AND.EX P0, PT, R5, RZ, PT, P0 ;  /* 0x000000ff0500720c */ /* 0x000fc80003f05300 */
[----:B-1----:R-:W-:-:S05]  /*0b20*/  SEL R64, R64, 0x1, P0 ;  /* 0x0000000140407807 */ /* 0x002fca0000000000 */
[----:B--2---:R-:W-:-:S04]  /*0b30*/  IMAD R64, R64, R3, RZ ;  /* 0x0000000340407224 */ /* 0x004fc800078e02ff */
[C---:B------:R-:W-:Y:S01]  /*0b40*/  VIADD R0, R64.reuse, 0x8f ;  /* 0x0000008f40007836 */ /* 0x040fe20000000000 */
[----:B------:R-:W-:-:S03]  /*0b50*/  ISETP.GE.AND P0, PT, R64, 0x1, PT ;  /* 0x000000014000780c */ /* 0x000fc60003f06270 */
[----:B------:R-:W-:-:S05]  /*0b60*/  IMAD.HI R0, R0, 0x38e38e39, RZ ;  /* 0x38e38e3900007827 */ /* 0x000fca00078e02ff */
[----:B------:R-:W-:-:S04]  /*0b70*/  SHF.R.U32.HI R3, RZ, 0x1f, R0 ;  /* 0x0000001fff037819 */ /* 0x000fc80000011600 */
[----:B------:R-:W-:Y:S01]  /*0b80*/  LEA.HI.SX32 R17, R0, R3, 0x1b ;  /* 0x0000000300117211 */ /* 0x000fe200078fdaff */
[----:B------:R-:W-:Y:S01]  /*0b90*/  IMAD.MOV.U32 R0, RZ, RZ, RZ ;  /* 0x000000ffff007224 */ /* 0x000fe200078e00ff */
[----:B------:R-:W-:Y:S06]  /*0ba0*/  @!P0 BRA `(.L_x_11) ;  /* 0x0000000000788947 */ /* 0x000fec0003800000 */
[----:B------:R-:W-:-:S04]  /*0bb0*/  SHF.R.U32.HI R0, RZ, 0x10, R2 ;  /* 0x00000010ff007819 */ /* 0x000fc80000011602 */
[----:B------:R-:W-:-:S13]  /*0bc0*/  ISETP.NE.AND P0, PT, R0, RZ, PT ;  /* 0x000000ff0000720c */ /* 0x000fda0003f05270 */
[----:B------:R-:W0:Y:S02]  /*0bd0*/  @!P0 LDC R0, c[0x0][0x9f0] ;  /* 0x00027c00ff008b82 */ /* 0x000e240000000800 */
[-C--:B0-----:R-:W-:Y:S02]  /*0be0*/  IABS R9, R0.reuse ;  /* 0x0000000000097213 */ /* 0x081fe40000000000 */
[----:B------:R-:W-:Y:S02]  /*0bf0*/  IADD3 R5, R17, -0x1, R0 ;  /* 0xffffffff11057810 */ /* 0x000fe40007ffe000 */
[----:B------:R-:W0:Y:S01]  /*0c00*/  I2F.RP R4, R9 ;  /* 0x0000000900047306 */ /* 0x000e220000209400 */
[----:B------:R-:W-:-:S05]  /*0c10*/  IABS R8, R0 ;  /* 0x0000000000087213 */ /* 0x000fca0000000000 */
[----:B------:R-:W-:Y:S02]  /*0c20*/  IMAD.MOV R8, RZ, RZ, -R8 ;  /* 0x000000ffff087224 */ /* 0x000fe400078e0a08 */
[----:B0-----:R-:W0:Y:S02]  /*0c30*/  MUFU.RCP R4, R4 ;  /* 0x0000000400047308 */ /* 0x001e240000001000 */
[----:B0-----:R-:W-:Y:S01]  /*0c40*/  VIADD R2, R4, 0xffffffe ;  /* 0x0ffffffe04027836 */ /* 0x001fe20000000000 */
[----:B------:R-:W-:Y:S02]  /*0c50*/  IABS R4, R5 ;  /* 0x0000000500047213 */ /* 0x000fe40000000000 */
[----:B------:R-:W-:-:S03]  /*0c60*/  LOP3.LUT R5, R5, R0, RZ, 0x3c, !PT ;  /* 0x0000000005057212 */ /* 0x000fc600078e3cff */
[----:B------:R0:W1:Y:S01]  /*0c70*/  F2I.FTZ.U32.TRUNC.NTZ R3, R2 ;  /* 0x0000000200037305 */ /* 0x000062000021f000 */
[----:B------:R-:W-:Y:S01]  /*0c80*/  ISETP.GE.AND P2, PT, R5, RZ, PT ;  /* 0x000000ff0500720c */ /* 0x000fe20003f46270 */
[----:B0-----:R-:W-:Y:S02]  /*0c90*/  IMAD.MOV.U32 R2, RZ, RZ, RZ ;  /* 0x000000ffff027224 */ /* 0x001fe400078e00ff */
[----:B-1----:R-:W-:-:S04]  /*0ca0*/  IMAD.MOV R6, RZ, RZ, -R3 ;  /* 0x000000ffff067224 */ /* 0x002fc800078e0a03 */
[----:B------:R-:W-:-:S04]  /*0cb0*/  IMAD R11, R6, R9, RZ ;  /* 0x00000009060b7224 */ /* 0x000fc800078e02ff */
[----:B------:R-:W-:-:S04]  /*0cc0*/  IMAD.HI.U32 R3, R3, R11, R2 ;  /* 0x0000000b03037227 */ /* 0x000fc800078e0002 */
[----:B------:R-:W-:Y:S02]  /*0cd0*/  IMAD.MOV.U32 R2, RZ, RZ, R8 ;  /* 0x000000ffff027224 */ /* 0x000fe400078e0008 */
[----:B------:R-:W-:-:S04]  /*0ce0*/  IMAD.HI.U32 R3, R3, R4, RZ ;  /* 0x0000000403037227 */ /* 0x000fc800078e00ff */
[----:B------:R-:W-:-:S05]  /*0cf0*/  IMAD R2, R3, R2, R4 ;  /* 0x0000000203027224 */ /* 0x000fca00078e0204 */
[----:B------:R-:W-:-:S13]  /*0d00*/  ISETP.GT.U32.AND P1, PT, R9, R2, PT ;  /* 0x000000020900720c */ /* 0x000fda0003f24070 */
[----:B------:R-:W-:Y:S02]  /*0d10*/  @!P1 IMAD.IADD R2, R2, 0x1, -R9 ;  /* 0x0000000102029824 */ /* 0x000fe400078e0a09 */
[----:B------:R-:W-:Y:S01]  /*0d20*/  @!P1 VIADD R3, R3, 0x1 ;  /* 0x0000000103039836 */ /* 0x000fe20000000000 */
[----:B------:R-:W-:Y:S02]  /*0d30*/  ISETP.NE.AND P1, PT, R0, RZ, PT ;  /* 0x000000ff0000720c */ /* 0x000fe40003f25270 */
[----:B------:R-:W-:-:S13]  /*0d40*/  ISETP.GE.U32.AND P0, PT, R2, R9, PT ;  /* 0x000000090200720c */ /* 0x000fda0003f06070 */
[----:B------:R-:W-:-:S04]  /*0d50*/  @P0 VIADD R3, R3, 0x1 ;  /* 0x0000000103030836 */ /* 0x000fc80000000000 */
[----:B------:R-:W-:Y:S01]  /*0d60*/  @!P2 IMAD.MOV R3, RZ, RZ, -R3 ;  /* 0x000000ffff03a224 */ /* 0x000fe200078e0a03 */
[----:B------:R-:W-:-:S05]  /*0d70*/  @!P1 LOP3.LUT R3, RZ, R0, RZ, 0x33, !PT ;  /* 0x00000000ff039212 */ /* 0x000fca00078e33ff */
[----:B------:R-:W-:-:S07]  /*0d80*/  IMAD.MOV.U32 R0, RZ, RZ, R3 ;  /* 0x000000ffff007224 */ /* 0x000fce00078e0003 */
.L_x_11:
[----:B------:R-:W0:Y:S01]  /*0d90*/  S2R R2, SR_TID.X ;  /* 0x0000000000027919 */ /* 0x000e220000002100 */
[-C--:B------:R-:W-:Y:S01]  /*0da0*/  IMAD R144, R7, R0.reuse, RZ ;  /* 0x0000000007907224 */ /* 0x080fe200078e02ff */
[----:B------:R-:W-:Y:S01]  /*0db0*/  PLOP3.LUT P0, PT, PT, PT, PT, 0x80, 0x0 ;  /* 0x000000000000781c */ /* 0x000fe20003f0f070 */
[----:B------:R-:W-:Y:S01]  /*0dc0*/  IMAD.MOV.U32 R77, RZ, RZ, RZ ;  /* 0x000000ffff4d7224 */ /* 0x000fe200078e00ff */
[----:B------:R-:W-:Y:S02]  /*0dd0*/  CS2R R70, SRZ ;  /* 0x0000000000467805 */ /* 0x000fe4000001ff00 */
[----:B------:R-:W-:Y:S02]  /*0de0*/  CS2R R44, SRZ ;  /* 0x00000000002c7805 */ /* 0x000fe4000001ff00 */
[----:B------:R-:W-:Y:S01]  /*0df0*/  VIADDMNMX R17, R144, R0, R17, PT ;  /* 0x0000000090117246 */ /* 0x000fe20003800111 */
[----:B------:R-:W-:Y:S01]  /*0e00*/  IMAD.MOV.U32 R0, RZ, RZ, RZ ;  /* 0x000000ffff007224 */ /* 0x000fe200078e00ff */
[----:B------:R-:W-:-:S02]  /*0e10*/  CS2R R38, SRZ ;  /* 0x0000000000267805 */ /* 0x000fc4000001ff00 */
[----:B------:R-:W-:Y:S02]  /*0e20*/  CS2R R32, SRZ ;  /* 0x0000000000207805 */ /* 0x000fe4000001ff00 */
[----:B------:R-:W-:Y:S02]  /*0e30*/  ISETP.GT.AND P1, PT, R17, R144, PT ;  /* 0x000000901100720c */ /* 0x000fe40003f24270 */
[----:B------:R-:W-:Y:S02]  /*0e40*/  CS2R R30, SRZ ;  /* 0x00000000001e7805 */ /* 0x000fe4000001ff00 */
[----:B------:R-:W-:Y:S02]  /*0e50*/  CS2R R18, SRZ ;  /* 0x0000000000127805 */ /* 0x000fe4000001ff00 */
[----:B------:R-:W-:Y:S02]  /*0e60*/  CS2R R20, SRZ ;  /* 0x0000000000147805 */ /* 0x000fe4000001ff00 */
[----:B------:R-:W-:-:S02]  /*0e70*/  CS2R R10, SRZ ;  /* 0x00000000000a7805 */ /* 0x000fc4000001ff00 */
[----:B------:R-:W-:Y:S02]  /*0e80*/  CS2R R12, SRZ ;  /* 0x00000000000c7805 */ /* 0x000fe4000001ff00 */
[----:B------:R-:W-:Y:S02]  /*0e90*/  CS2R R6, SRZ ;  /* 0x0000000000067805 */ /* 0x000fe4000001ff00 */
        /* <DEDUP_REMOVED lines=12> */
[----:B------:R-:W-:Y:S01]  /*0f60*/  CS2R R72, SRZ ;  /* 0x0000000000487805 */ /* 0x000fe2000001ff00 */
[----:B0-----:R-:W-:Y:S01]  /*0f70*/  VIADD R16, R2, 0xffffff80 ;  /* 0xffffff8002107836 */ /* 0x001fe20000000000 */
[----:B------:R-:W-:Y:S01]  /*0f80*/  CS2R R2, SRZ ;  /* 0x0000000000027805 */ /* 0x000fe2000001ff00 */
[----:B------:R-:W-:Y:S06]  /*0f90*/  @!P1 BRA `(.L_x_12) ;  /* 0x0000007c00f49947 */ /* 0x000fec0003800000 */
[----:B------:R-:W-:Y:S01]  /*0fa0*/  SHF.R.S32.HI R19, RZ, 0x1f, R16 ;  /* 0x0000001fff137819 */ /* 0x000fe20000011410 */
[----:B------:R-:W0:Y:S01]  /*0fb0*/  S2UR UR6, SR_CgaCtaId ;  /* 0x00000000000679c3 */ /* 0x000e220000008800 */
[----:B------:R-:W-:Y:S02]  /*0fc0*/  UMOV UR37, 0x400 ;  /* 0x0000040000257882 */ /* 0x000fe40000000000 */
[----:B------:R-:W-:-:S04]  /*0fd0*/  LEA.HI R18, R19, R16, RZ, 0x7 ;  /* 0x0000001013127211 */ /* 0x000fc800078f38ff */
[----:B------:R-:W-:-:S06]  /*0fe0*/  SHF.R.S32.HI R0, RZ, 0x7, R18 ;  /* 0x00000007ff007819 */ /* 0x000fcc0000011412 */
[----:B------:R-:W1:Y:S01]  /*0ff0*/  SHFL.IDX PT, R0, R0, RZ, 0x1f ;  /* 0x00001fff00007589 */ /* 0x000e6200000e0000 */
[----:B0-----:R-:W-:-:S04]  /*1000*/  ULEA UR37, UR6, UR37, 0x18 ;  /* 0x0000002506257291 */ /* 0x001fc8000f8ec03f */
[----:B------:R-:W-:-:S04]  /*1010*/  UIADD3 UR6, UR37, 0x24300, URZ ;  /* 0x0002430025067890 */ /* 0x000fc8000fffe03f */
[----:B------:R-:W-:Y:S01]  /*1020*/  ULOP3.LUT UP0, URZ, UR6, 0x9f, URZ, 0xc0, !UPT ;  /* 0x0000009f063f7892 */ /* 0x000fe2000f80c03f */
[----:B-1----:R-:W-:-:S05]  /*1030*/  R2UR UR36, R0 ;  /* 0x00000000002472ca */ /* 0x002fca00000e0000 */
[----:B------:R-:W-:-:S08]  /*1040*/  PLOP3.LUT P0, PT, PT, PT, UP0, 0x80, 0x0 ;  /* 0x000000000000781c */ /* 0x000fd00003f0f008 */
[----:B------:R-:W-:-:S04]  /*1050*/  UIMAD.WIDE UR4, UR36, 0x55555556, URZ ;  /* 0x55555556240478a5 */ /* 0x000fc8000f8e023f */
[----:B------:R-:W-:-:S04]  /*1060*/  ULEA.HI UR5, UR5, UR5, URZ, 0x1 ;  /* 0x0000000505057291 */ /* 0x000fc8000f8f083f */
[----:B------:R-:W-:-:S04]  /*1070*/  UIMAD UR41, UR5, -0x3, UR36 ;  /* 0xfffffffd052978a4 */ /* 0x000fc8000f8e0224 */
[----:B------:R-:W-:-:S04]  /*1080*/  ULEA UR4, UR41, UR6, 0xb ;  /* 0x0000000629047291 */ /* 0x000fc8000f8e583f */
[----:B------:R-:W-:-:S04]  /*1090*/  USHF.R.U32.HI UR4, URZ, 0x4, UR4 ;  /* 0x000000043f047899 */ /* 0x000fc80008011604 */
[----:B------:R-:W-:Y:S01]  /*10a0*/  ULOP3.LUT UR40, UR4, 0x3fff, URZ, 0xc0, !UPT ;  /* 0x00003fff04287892 */ /* 0x000fe2000f8ec03f */
[----:B------:R-:W-:Y:S11]  /*10b0*/  @!P0 BRA `(.L_x_13) ;  /* 0x0000000000408947 */ /* 0x000ff60003800000 */
[----:B------:R-:W-:Y:S01]  /*10c0*/  MOV R0, 0x0 ;  /* 0x0000000000007802 */ /* 0x000fe20000000f00 */
[----:B------:R-:W-:Y:S01]  /*10d0*/  ULDC.64 UR4, c[0x4][0xa8] ;  /* 0x01002a0000047ab9 */ /* 0x000fe20000000a00 */
[----:B------:R-:W-:Y:S01]  /*10e0*/  ULDC.64 UR6, c[0x4][0x28] ;  /* 0x01000a0000067ab9 */ /* 0x000fe20000000a00 */
[----:B------:R-:W-:Y:S01]  /*10f0*/  IMAD.U32 R4, RZ, RZ, UR4 ;  /* 0x00000004ff047e24 */ /* 0x000fe2000f8e00ff */
[----:B------:R0:W1:Y:S01]  /*1100*/  LDC.64 R2, c[0x4][R0] ;  /* 0x0100000000027b82 */ /* 0x0000620000000a00 */
[----:B------:R-:W-:Y:S01]  /*1110*/  IMAD.U32 R5, RZ, RZ, UR5 ;  /* 0x00000005ff057e24 */ /* 0x000fe2000f8e00ff */
[----:B------:R-:W-:Y:S01]  /*1120*/  ULDC.64 UR4, c[0x4][0xb0] ;  /* 0x01002c0000047ab9 */ /* 0x000fe20000000a00 */
[----:B------:R-:W-:Y:S02]  /*1130*/  IMAD.U32 R10, RZ, RZ, UR6 ;  /* 0x00000006ff0a7e24 */ /* 0x000fe4000f8e00ff */
[----:B------:R-:W-:Y:S02]  /*1140*/  IMAD.U32 R6, RZ, RZ, UR4 ;  /* 0x00000004ff067e24 */ /* 0x000fe4000f8e00ff */
[----:B------:R-:W-:-:S02]  /*1150*/  IMAD.U32 R7, RZ, RZ, UR5 ;  /* 0x00000005ff077e24 */ /* 0x000fc4000f8e00ff */
[----:B------:R-:W-:Y:S02]  /*1160*/  IMAD.U32 R11, RZ, RZ, UR7 ;  /* 0x00000007ff0b7e24 */ /* 0x000fe4000f8e00ff */
[----:B------:R-:W-:Y:S02]  /*1170*/  IMAD.MOV.U32 R8, RZ, RZ, 0x70 ;  /* 0x00000070ff087424 */ /* 0x000fe400078e00ff */
[----:B------:R-:W-:Y:S02]  /*1180*/  IMAD.MOV.U32 R12, RZ, RZ, 0x1 ;  /* 0x00000001ff0c7424 */ /* 0x000fe400078e00ff */
[----:B0-----:R-:W-:-:S07]  /*1190*/  IMAD.MOV.U32 R13, RZ, RZ, RZ ;  /* 0x000000ffff0d7224 */ /* 0x001fce00078e00ff */
[----:B------:R-:W-:-:S07]  /*11a0*/  LEPC R20, `(.L_x_13) ;  /* 0x000000001014794e */ /* 0x000fce0000000000 */
[----:B-1----:R-:W-:Y:S05]  /*11b0*/  CALL.ABS.NOINC R2 ;  /* 0x0000000002007343 */ /* 0x002fea0003c00000 */
.L_x_13:
[----:B------:R-:W-:Y:S02]  /*11c0*/  SHF.L.U32 R0, RZ, 0x1f, RZ ;  /* 0x0000001fff007819 */ /* 0x000fe400000006ff */
[----:B------:R-:W-:Y:S02]  /*11d0*/  LOP3.LUT R26, R26, 0x1, RZ, 0xfc, !PT ;  /* 0x000000011a1a7812 */ /* 0x000fe400078efcff */
[----:B------:R-:W0:Y:S02]  /*11e0*/  SYNCS.PHASECHK.TRANS64.TRYWAIT P1, [UR37+0x31c00], R0 ;  /* 0x031c0000ff0075a7 */ /* 0x000e240008020165 */
[----:B------:R-:W-:Y:S01]  /*11f0*/  ISETP.NE.AND P0, PT, R26, 0x3, PT ;  /* 0x000000031a00780c */ /* 0x000fe20003f05270 */
[----:B0-----:R-:W-:-:S12]  /*1200*/  @!P1 BRA `(.L_x_14) ;  /* 0x000000d000949947 */ /* 0x001fd80003800000 */
.L_x_125:
[----:B------:R-:W-:Y:S05]  /*1210*/  @!P0 BRA `(.L_x_15) ;  /* 0x0000000000048947 */ /* 0x000fea0003800000 */
[----:B------:R-:W-:Y:S01]  /*1220*/  BPT.TRAP 0x1 ;  /* 0x000000040000795c */ /* 0x000fe20000300000 */
.L_x_15:
[----:B------:R1:W2:Y:S01]  /*1230*/  SYNCS.PHASECHK.TRANS64.TRYWAIT P1, [UR37+0x31c30], R0 ;  /* 0x031c3000ff0075a7 */ /* 0x0002a20008020165 */
[----:B------:R-:W-:Y:S05]  /*1240*/  @!P0 BRA `(.L_x_16) ;  /* 0x0000000000048947 */ /* 0x000fea0003800000 */
[----:B------:R-:W-:Y:S01]  /*1250*/  BPT.TRAP 0x1 ;  /* 0x000000040000795c */ /* 0x000fe20000300000 */
.L_x_16:
[----:B--2---:R-:W-:Y:S05]  /*1260*/  @P1 BRA `(.L_x_17) ;  /* 0x0000000000081947 */ /* 0x004fea0003800000 */
[----:B------:R-:W2:Y:S02]  /*1270*/  SYNCS.PHASECHK.TRANS64.TRYWAIT P1, [UR37+0x31c30], R0 ;  /* 0x031c3000ff0075a7 */ /* 0x000ea40008020165 */
[----:B--2---:R-:W-:Y:S05]  /*1280*/  @!P1 BRA `(.L_x_18) ;  /* 0x000000d0008c9947 */ /* 0x004fea0003800000 */
.L_x_17:
[----:B------:R-:W-:Y:S01]  /*1290*/  ULEA UR4, UR41, UR37, 0xc ;  /* 0x0000002529047291 */ /* 0x000fe2000f8e603f */
[----:B------:R-:W-:Y:S01]  /*12a0*/  ISETP.NE.AND P1, PT, R27, RZ, PT ;  /* 0x000000ff1b00720c */ /* 0x000fe20003f25270 */
[----:B01----:R-:W-:Y:S02]  /*12b0*/  IMAD.MOV.U32 R0, RZ, RZ, RZ ;  /* 0x000000ffff007224 */ /* 0x003fe400078e00ff */
[----:B------:R-:W-:Y:S01]  /*12c0*/  UIADD3 UR4, UR4, 0xda00, URZ ;  /* 0x0000da0004047890 */ /* 0x000fe2000fffe03f */
[----:B------:R-:W-:Y:S02]  /*12d0*/  IMAD.MOV.U32 R71, RZ, RZ, RZ ;  /* 0x000000ffff477224 */ /* 0x000fe400078e00ff */
[----:B------:R-:W-:Y:S01]  /*12e0*/  IMAD.MOV.U32 R3, RZ, RZ, -0x7fffffe0 ;  /* 0x80000020ff037424 */ /* 0x000fe200078e00ff */
[----:B------:R-:W-:-:S04]  /*12f0*/  USHF.R.U32.HI UR4, URZ, 0x4, UR4 ;  /* 0x000000043f047899 */ /* 0x000fc80008011604 */
[----:B------:R-:W-:-:S06]  /*1300*/  ULOP3.LUT UR4, UR4, 0x3fff, URZ, 0xc0, !UPT ;  /* 0x00003fff04047892 */ /* 0x000fcc000f8ec03f */
[----:B------:R-:W-:Y:S01]  /*1310*/  IMAD.U32 R2, RZ, RZ, UR4 ;  /* 0x00000004ff027e24 */ /* 0x000fe2000f8e00ff */
[----:B------:R-:W-:Y:S05]  /*1320*/  WARPSYNC.ALL ;  /* 0x0000000000007948 */ /* 0x000fea0003800000 */
[----:B------:R-:W-:Y:S01]  /*1330*/  LOP3.LUT R2, R2, 0x10000, RZ, 0xfc, !PT ;  /* 0x0001000002027812 */ /* 0x000fe200078efcff */
[----:B------:R-:W-:-:S03]  /*1340*/  UIADD3 UR4, UR37, 0x16a00, URZ ;  /* 0x00016a0025047890 */ /* 0x000fc6000fffe03f */
[C---:B------:R-:W-:Y:S01]  /*1350*/  R2UR UR8, R2.reuse ;  /* 0x00000000020872ca */ /* 0x040fe200000e0000 */
[----:B------:R-:W-:Y:S01]  /*1360*/  WARPGROUP.ARRIVE ;  /* 0x00000000000079c5 */ /* 0x000fe20000000000 */
[C---:B------:R-:W-:Y:S01]  /*1370*/  R2UR UR9, R3.reuse ;  /* 0x00000000030972ca */ /* 0x040fe200000e0000 */
[----:B------:R-:W-:Y:S01]  /*1380*/  USHF.R.U32.HI UR4, URZ, 0x4, UR4 ;  /* 0x000000043f047899 */ /* 0x000fe20008011604 */
[C---:B------:R-:W-:Y:S01]  /*1390*/  R2UR UR24, R2.reuse ;  /* 0x00000000021872ca */ /* 0x040fe200000e0000 */
[----:B------:R-:W-:Y:S01]  /*13a0*/  UMOV UR11, 0x80000020 ;  /* 0x80000020000b7882 */ /* 0x000fe20000000000 */
[C---:B------:R-:W-:Y:S01]  /*13b0*/  R2UR UR25, R3.reuse ;  /* 0x00000000031972ca */ /* 0x040fe200000e0000 */
[----:B------:R-:W-:Y:S01]  /*13c0*/  ULOP3.LUT UR4, UR4, 0x3fff, URZ, 0xc0, !UPT ;  /* 0x00003fff04047892 */ /* 0x000fe2000f8ec03f */
[C---:B------:R-:W-:Y:S01]  /*13d0*/  R2UR UR20, R2.reuse ;  /* 0x00000000021472ca */ /* 0x040fe200000e0000 */
[----:B------:R-:W-:Y:S01]  /*13e0*/  UMOV UR27, 0x80000020 ;  /* 0x80000020001b7882 */ /* 0x000fe20000000000 */
[C---:B------:R-:W-:Y:S01]  /*13f0*/  R2UR UR21, R3.reuse ;  /* 0x00000000031572ca */ /* 0x040fe200000e0000 */
[----:B------:R-:W-:Y:S01]  /*1400*/  ULOP3.LUT UR42, UR4, 0x10000, URZ, 0xfc, !UPT ;  /* 0x00010000042a7892 */ /* 0x000fe2000f8efc3f */
[C---:B------:R-:W-:Y:S01]  /*1410*/  R2UR UR16, R2.reuse ;  /* 0x00000000021072ca */ /* 0x040fe200000e0000 */
[----:B------:R-:W-:Y:S01]  /*1420*/  UMOV UR23, 0x80000020 ;  /* 0x8000002000177882 */ /* 0x000fe20000000000 */
[C---:B------:R-:W-:Y:S01]  /*1430*/  R2UR UR17, R3.reuse ;  /* 0x00000000031172ca */ /* 0x040fe200000e0000 */
[----:B------:R-:W-:Y:S01]  /*1440*/  UIADD3 UR4, UR42, 0x40, URZ ;  /* 0x000000402a047890 */ /* 0x000fe2000fffe03f */
[C---:B------:R-:W-:Y:S01]  /*1450*/  R2UR UR12, R2.reuse ;  /* 0x00000000020c72ca */ /* 0x040fe200000e0000 */
[----:B------:R-:W-:Y:S01]  /*1460*/  UMOV UR19, 0x80000020 ;  /* 0x8000002000137882 */ /* 0x000fe20000000000 */
[----:B------:R-:W-:Y:S01]  /*1470*/  UMOV UR10, UR42 ;  /* 0x0000002a000a7c82 */ /* 0x000fe20008000000 */
[C---:B------:R-:W-:Y:S01]  /*1480*/  R2UR UR13, R3.reuse ;  /* 0x00000000030d72ca */ /* 0x040fe200000e0000 */
[----:B------:R-:W-:Y:S01]  /*1490*/  HGMMA.64x16x16.F32 R96, gdesc[UR8], RZ, !UPT, gsb0 ;  /* 0x00200000086079f0 */ /* 0x000fe2000c0008ff */
[C---:B------:R-:W-:Y:S01]  /*14a0*/  R2UR UR8, R2.reuse ;  /* 0x00000000020872ca */ /* 0x040fe200000e0000 */
[----:B------:R-:W-:Y:S01]  /*14b0*/  UMOV UR10, UR4 ;  /* 0x00000004000a7c82 */ /* 0x000fe20008000000 */
[----:B------:R-:W-:Y:S01]  /*14c0*/  R2UR UR9, R3 ;  /* 0x00000000030972ca */ /* 0x000fe200000e0000 */
[----:B------:R-:W-:Y:S01]  /*14d0*/  UMOV UR11, 0x80000020 ;  /* 0x80000020000b7882 */ /* 0x000fe20000000000 */
[----:B------:R-:W-:Y:S01]  /*14e0*/  UIADD3 UR4, UR42, 0x80, URZ ;  /* 0x000000802a047890 */ /* 0x000fe2000fffe03f */
[----:B------:R-:W-:Y:S01]  /*14f0*/  R2UR UR6, R2 ;  /* 0x00000000020672ca */ /* 0x000fe200000e0000 */
[----:B------:R-:W-:Y:S01]  /*1500*/  UMOV UR15, 0x80000020 ;  /* 0x80000020000f7882 */ /* 0x000fe20000000000 */
[----:B------:R-:W-:Y:S01]  /*1510*/  UMOV UR5, 0x80000020 ;  /* 0x8000002000057882 */ /* 0x000fe20000000000 */
[----:B------:R-:W-:Y:S01]  /*1520*/  UIADD3 UR34, UR42, 0x542, URZ ;  /* 0x000005422a227890 */ /* 0x000fe2000fffe03f */
[----:B------:R-:W-:Y:S01]  /*1530*/  LOP3.LUT R5, R18, 0xffffff80, RZ, 0xc0, !PT ;  /* 0xffffff8012057812 */ /* 0x000fe200078ec0ff */
[----:B------:R-:W-:Y:S01]  /*1540*/  UMOV UR35, 0x80000020 ;  /* 0x8000002000237882 */ /* 0x000fe20000000000 */
[----:B------:R-:W-:Y:S01]  /*1550*/  UMOV UR26, UR4 ;  /* 0x00000004001a7c82 */ /* 0x000fe20008000000 */
[----:B------:R-:W-:Y:S01]  /*1560*/  UIADD3 UR4, UR42, 0x140, URZ ;  /* 0x000001402a047890 */ /* 0x000fe2000fffe03f */
[----:B------:R-:W-:Y:S01]  /*1570*/  IMAD.MOV.U32 R7, RZ, RZ, -0x2 ;  /* 0xfffffffeff077424 */ /* 0x000fe200078e00ff */
[----:B------:R-:W-:Y:S01]  /*1580*/  UIADD3 UR30, UR42, 0x582, URZ ;  /* 0x000005822a1e7890 */ /* 0x000fe2000fffe03f */
[----:B------:R-:W-:Y:S01]  /*1590*/  IMAD.IADD R5, R16, 0x1, -R5 ;  /* 0x0000000110057824 */ /* 0x000fe200078e0a05 */
[----:B------:R-:W-:Y:S01]  /*15a0*/  UMOV UR31, 0x80000020 ;  /* 0x80000020001f7882 */ /* 0x000fe20000000000 */
[----:B------:R-:W-:Y:S01]  /*15b0*/  P2R R11, PR, RZ, 0x2 ;  /* 0x00000002ff0b7803 */ /* 0x000fe20000000000 */
[----:B------:R-:W-:Y:S01]  /*15c0*/  UIADD3 UR7, UR6, 0x2, URZ ;  /* 0x0000000206077890 */ /* 0x000fe2000fffe03f */
[----:B------:R-:W-:Y:S01]  /*15d0*/  P2R R9, PR, RZ, 0x1 ;  /* 0x00000001ff097803 */ /* 0x000fe20000000000 */
[----:B------:R-:W-:Y:S01]  /*15e0*/  UMOV UR14, UR4 ;  /* 0x00000004000e7c82 */ /* 0x000fe20008000000 */
[----:B------:R-:W-:Y:S01]  /*15f0*/  UIADD3 UR4, UR42, 0x200, URZ ;  /* 0x000002002a047890 */ /* 0x000fe2000fffe03f */
[----:B------:R-:W-:-:S04]  /*1600*/  SHF.R.S32.HI R4, RZ, 0x1f, R5 ;  /* 0x0000001fff047819 */ /* 0x000fc80000011405 */
[----:B------:R-:W-:-:S04]  /*1610*/  LEA.HI R4, R4, R5, RZ, 0x2 ;  /* 0x0000000504047211 */ /* 0x000fc800078f10ff */
[----:B------:R-:W-:-:S05]  /*1620*/  LOP3.LUT R4, R4, 0x7ffffffc, RZ, 0xc0, !PT ;  /* 0x7ffffffc04047812 */ /* 0x000fca00078ec0ff */
[----:B------:R-:W-:-:S04]  /*1630*/  IMAD.IADD R4, R5, 0x1, -R4 ;  /* 0x0000000105047824 */ /* 0x000fc800078e0a04 */
[----:B------:R-:W-:-:S04]  /*1640*/  IMAD R5, R4, R7, 0x90 ;  /* 0x0000009004057424 */ /* 0x000fc800078e0207 */
[----:B------:R-:W-:-:S04]  /*1650*/  IMAD.IADD R64, R64, 0x1, R5 ;  /* 0x0000000140407824 */ /* 0x000fc800078e0205 */
[----:B------:R-:W-:Y:S01]  /*1660*/  IMAD R7, R17, -0x90, R64 ;  /* 0xffffff7011077824 */ /* 0x000fe200078e0240 */
[----:B------:R-:W-:Y:S02]  /*1670*/  WARPGROUP.DEPBAR.LE gsb0, 0x0 ;  /* 0x00008000000079c5 */ /* 0x000fe40000010000 */
[----:B------:R-:W-:Y:S02]  /*1680*/  WARPGROUP.ARRIVE ;  /* 0x00000000000079c5 */ /* 0x000fe40000000000 */
[C---:B------:R-:W-:Y:S02]  /*1690*/  ISETP.GT.AND P2, PT, R7.reuse, RZ, PT ;  /* 0x000000ff0700720c */ /* 0x040fe40003f44270 */
[C---:B------:R-:W-:Y:S02]  /*16a0*/  ISETP.GT.AND P3, PT, R7.reuse, 0x1, PT ;  /* 0x000000010700780c */ /* 0x040fe40003f64270 */
[C---:B------:R-:W-:Y:S01]  /*16b0*/  ISETP.GT.AND P4, PT, R7.reuse, 0x8, PT ;  /* 0x000000080700780c */ /* 0x040fe20003f84270 */
[----:B------:R-:W-:Y:S01]  /*16c0*/  HGMMA.64x16x16.F32 R88, gdesc[UR8], RZ, !UPT, gsb0 ;  /* 0x00200000085879f0 */ /* 0x000fe2000c0008ff */
[----:B------:R-:W-:Y:S01]  /*16d0*/  UIADD3 UR8, UR42, 0xc0, URZ ;  /* 0x000000c02a087890 */ /* 0x000fe2000fffe03f */
[C---:B------:R-:W-:Y:S01]  /*16e0*/  ISETP.GT.AND P5, PT, R7.reuse, 0x9, PT ;  /* 0x000000090700780c */ /* 0x040fe20003fa4270 */
[----:B------:R-:W-:Y:S01]  /*16f0*/  UIADD3 UR10, UR42, 0x100, URZ ;  /* 0x000001002a0a7890 */ /* 0x000fe2000fffe03f */
[C---:B------:R-:W-:Y:S01]  /*1700*/  ISETP.GT.AND P6, PT, R7.reuse, 0x41, PT ;  /* 0x000000410700780c */ /* 0x040fe20003fc4270 */
[----:B------:R-:W-:Y:S01]  /*1710*/  UMOV UR9, UR5 ;  /* 0x0000000500097c82 */ /* 0x000fe20008000000 */
[----:B------:R-:W-:Y:S01]  /*1720*/  UMOV UR11, 0x80000020 ;  /* 0x80000020000b7882 */ /* 0x000fe20000000000 */
[C---:B------:R-:W-:Y:S01]  /*1730*/  ISETP.GT.AND P1, PT, R7.reuse, 0x69, PT ;  /* 0x000000690700780c */ /* 0x040fe20003f24270 */
[----:B------:R-:W-:Y:S01]  /*1740*/  UMOV UR22, UR8 ;  /* 0x0000000800167c82 */ /* 0x000fe20008000000 */
[----:B------:R-:W-:Y:S01]  /*1750*/  UIADD3 UR8, UR42, 0x180, URZ ;  /* 0x000001802a087890 */ /* 0x000fe2000fffe03f */
[----:B------:R-:W-:Y:S01]  /*1760*/  ISETP.GT.AND P0, PT, R7, 0x70, PT ;  /* 0x000000700700780c */ /* 0x000fe20003f04270 */
[----:B------:R-:W-:Y:S01]  /*1770*/  UMOV UR18, UR10 ;  /* 0x0000000a00127c82 */ /* 0x000fe20008000000 */
[----:B------:R-:W-:Y:S01]  /*1780*/  UIADD3 UR10, UR42, 0x1c0, URZ ;  /* 0x000001c02a0a7890 */ /* 0x000fe2000fffe03f */
[----:B------:R-:W-:-:S02]  /*1790*/  WARPGROUP.DEPBAR.LE gsb0, 0x0 ;  /* 0x00008000000079c5 */ /* 0x000fc40000010000 */
[----:B------:R-:W-:-:S06]  /*17a0*/  WARPGROUP.ARRIVE ;  /* 0x00000000000079c5 */ /* 0x000fcc0000000000 */
[----:B------:R-:W-:Y:S01]  /*17b0*/  HGMMA.64x16x16.F32 R80, gdesc[UR24], RZ, !UPT, gsb0 ;  /* 0x00200000185079f0 */ /* 0x000fe2000c0008ff */
[----:B------:R-:W-:Y:S01]  /*17c0*/  R2UR UR24, R2 ;  /* 0x00000000021872ca */ /* 0x000fe200000e0000 */
[----:B------:R-:W-:Y:S01]  /*17d0*/  UMOV UR26, UR8 ;  /* 0x00000008001a7c82 */ /* 0x000fe20008000000 */
[----:B------:R-:W-:Y:S01]  /*17e0*/  R2UR UR25, R3 ;  /* 0x00000000031972ca */ /* 0x000fe200000e0000 */
[----:B------:R-:W-:Y:S01]  /*17f0*/  UMOV UR27, 0x80000020 ;  /* 0x80000020001b7882 */ /* 0x000fe20000000000 */
[----:B------:R-:W-:Y:S02]  /*1800*/  WARPGROUP.DEPBAR.LE gsb0, 0x0 ;  /* 0x00008000000079c5 */ /* 0x000fe40000010000 */
[----:B------:R-:W-:-:S06]  /*1810*/  WARPGROUP.ARRIVE ;  /* 0x00000000000079c5 */ /* 0x000fcc0000000000 */
[----:B------:R-:W-:Y:S01]  /*1820*/  HGMMA.64x16x16.F32 R72, gdesc[UR20], RZ, !UPT, gsb0 ;  /* 0x00200000144879f0 */ /* 0x000fe2000c0008ff */
[----:B------:R-:W-:Y:S01]  /*1830*/  R2UR UR20, R2 ;  /* 0x00000000021472ca */ /* 0x000fe200000e0000 */
[----:B------:R-:W-:Y:S01]  /*1840*/  UMOV UR22, UR10 ;  /* 0x0000000a00167c82 */ /* 0x000fe20008000000 */
[----:B------:R-:W-:Y:S01]  /*1850*/  R2UR UR21, R3 ;  /* 0x00000000031572ca */ /* 0x000fe200000e0000 */
[----:B------:R-:W-:Y:S01]  /*1860*/  UMOV UR23, 0x80000020 ;  /* 0x8000002000177882 */ /* 0x000fe20000000000 */
[----:B------:R-:W-:Y:S01]  /*1870*/  UIADD3 UR10, UR42, 0x2, URZ ;  /* 0x000000022a0a7890 */ /* 0x000fe2000fffe03f */
[----:B------:R-:W-:Y:S02]  /*1880*/  WARPGROUP.DEPBAR.LE gsb0, 0x0 ;  /* 0x00008000000079c5 */ /* 0x000fe40000010000 */
[----:B------:R-:W-:-:S06]  /*1890*/  WARPGROUP.ARRIVE ;  /* 0x00000000000079c5 */ /* 0x000fcc0000000000 */
[----:B------:R-:W-:Y:S01]  /*18a0*/  HGMMA.64x16x16.F32 R56, gdesc[UR16], RZ, !UPT, gsb0 ;  /* 0x00200000103879f0 */ /* 0x000fe2000c0008ff */
[----:B------:R-:W-:Y:S01]  /*18b0*/  R2UR UR16, R2 ;  /* 0x00000000021072ca */ /* 0x000fe200000e0000 */
[----:B------:R-:W-:Y:S01]  /*18c0*/  UMOV UR18, UR4 ;  /* 0x0000000400127c82 */ /* 0x000fe20008000000 */
[----:B------:R-:W-:Y:S01]  /*18d0*/  R2UR UR17, R3 ;  /* 0x00000000031172ca */ /* 0x000fe200000e0000 */
[----:B------:R-:W-:Y:S01]  /*18e0*/  UMOV UR19, 0x80000020 ;  /* 0x8000002000137882 */ /* 0x000fe20000000000 */
[----:B------:R-:W-:Y:S01]  /*18f0*/  UMOV UR4, UR7 ;  /* 0x0000000700047c82 */ /* 0x000fe20008000000 */
[----:B------:R-:W-:Y:S01]  /*1900*/  UIADD3 UR7, UR42, 0xc2, URZ ;  /* 0x000000c22a077890 */ /* 0x000fe2000fffe03f */
[----:B------:R-:W-:Y:S01]  /*1910*/  UMOV UR8, UR4 ;  /* 0x0000000400087c82 */ /* 0x000fe20008000000 */
[----:B------:R-:W-:Y:S02]  /*1920*/  WARPGROUP.DEPBAR.LE gsb0, 0x0 ;  /* 0x00008000000079c5 */ /* 0x000fe40000010000 */
[----:B------:R-:W-:-:S06]  /*1930*/  WARPGROUP.ARRIVE ;  /* 0x00000000000079c5 */ /* 0x000fcc0000000000 */
[----:B------:R-:W-:Y:S01]  /*1940*/  HGMMA.64x16x16.F32 R48, gdesc[UR12], RZ, !UPT, gsb0 ;  /* 0x002000000c3079f0 */ /* 0x000fe2000c0008ff */
[----:B------:R-:W-:Y:S02]  /*1950*/  UIADD3 UR12, UR42, 0x102, URZ ;  /* 0x000001022a0c7890 */ /* 0x000fe4000fffe03f */
[----:B------:R-:W-:Y:S02]  /*1960*/  UIADD3 UR13, UR6, 0x300, URZ ;  /* 0x00000300060d7890 */ /* 0x000fe4000fffe03f */
[----:B------:R-:W-:Y:S01]  /*1970*/  UIADD3 UR14, UR6, 0x302, URZ ;  /* 0x00000302060e7890 */ /* 0x000fe2000fffe03f */
[----:B------:R-:W-:Y:S01]  /*1980*/  UMOV UR15, 0x80000020 ;  /* 0x80000020000f7882 */ /* 0x000fe20000000000 */
[----:B------:R-:W-:Y:S02]  /*1990*/  WARPGROUP.DEPBAR.LE gsb0, 0x0 ;  /* 0x00008000000079c5 */ /* 0x000fe40000010000 */
[----:B------:R-:W-:-:S06]  /*19a0*/  WARPGROUP.ARRIVE ;  /* 0x00000000000079c5 */ /* 0x000fcc0000000000 */
[----:B------:R-:W-:Y:S01]  /*19b0*/  HGMMA.64x16x16.F32 R40, gdesc[UR24], RZ, !UPT, gsb0 ;  /* 0x00200000182879f0 */ /* 0x000fe2000c0008ff */
[----:B------:R-:W-:Y:S01]  /*19c0*/  UIADD3 UR26, UR42, 0x5c2, URZ ;  /* 0x000005c22a1a7890 */ /* 0x000fe2000fffe03f */
[----:B------:R-:W-:Y:S01]  /*19d0*/  UMOV UR27, 0x80000020 ;  /* 0x80000020001b7882 */ /* 0x000fe20000000000 */
[----:B------:R-:W-:Y:S02]  /*19e0*/  WARPGROUP.DEPBAR.LE gsb0, 0x0 ;  /* 0x00008000000079c5 */ /* 0x000fe40000010000 */
[----:B------:R-:W-:-:S06]  /*19f0*/  WARPGROUP.ARRIVE ;  /* 0x00000000000079c5 */ /* 0x000fcc0000000000 */
[----:B------:R-:W-:Y:S01]  /*1a00*/  HGMMA.64x16x16.F32 R32, gdesc[UR20], RZ, !UPT, gsb0 ;  /* 0x00200000142079f0 */ /* 0x000fe2000c0008ff */
[----:B------:R-:W-:Y:S02]  /*1a10*/  UIADD3 UR20, UR6, 0x602, URZ ;  /* 0x0000060206147890 */ /* 0x000fe4000fffe03f */
[----:B------:R-:W-:Y:S01]  /*1a20*/  UIADD3 UR22, UR42, 0x482, URZ ;  /* 0x000004822a167890 */ /* 0x000fe2000fffe03f */
[----:B------:R-:W-:Y:S01]  /*1a30*/  UMOV UR21, 0x80000020 ;  /* 0x8000002000157882 */ /* 0x000fe20000000000 */
[----:B------:R-:W-:Y:S01]  /*1a40*/  UMOV UR23, 0x80000020 ;  /* 0x8000002000177882 */ /* 0x000fe20000000000 */
[----:B------:R-:W-:Y:S02]  /*1a50*/  UMOV UR33, UR21 ;  /* 0x0000001500217c82 */ /* 0x000fe40008000000 */
[----:B------:R-:W-:Y:S01]  /*1a60*/  UMOV UR32, UR20 ;  /* 0x0000001400207c82 */ /* 0x000fe20008000000 */
[----:B------:R-:W-:Y:S01]  /*1a70*/  UMOV UR28, UR20 ;  /* 0x00000014001c7c82 */ /* 0x000fe20008000000 */
[----:B------:R-:W-:Y:S01]  /*1a80*/  UMOV UR29, UR21 ;  /* 0x00000015001d7c82 */ /* 0x000fe20008000000 */
[----:B------:R-:W-:Y:S01]  /*1a90*/  UMOV UR24, UR20 ;  /* 0x0000001400187c82 */ /* 0x000fe20008000000 */
[----:B------:R-:W-:Y:S01]  /*1aa0*/  UMOV UR25, UR21 ;  /* 0x0000001500197c82 */ /* 0x000fe20008000000 */
[----:B------:R-:W-:-:S02]  /*1ab0*/  WARPGROUP.DEPBAR.LE gsb0, 0x0 ;  /* 0x00008000000079c5 */ /* 0x000fc40000010000 */
[----:B------:R-:W-:-:S06]  /*1ac0*/  WARPGROUP.ARRIVE ;  /* 0x00000000000079c5 */ /* 0x000fcc0000000000 */
[----:B------:R-:W-:Y:S01]  /*1ad0*/  HGMMA.64x16x16.F32 R24, gdesc[UR16], RZ, !UPT, gsb0 ;  /* 0x00200000101879f0 */ /* 0x000fe2000c0008ff */
[----:B------:R-:W-:Y:S02]  /*1ae0*/  UIADD3 UR16, UR6, 0x600, URZ ;  /* 0x0000060006107890 */ /* 0x000fe4000fffe03f */
[----:B------:R-:W-:Y:S01]  /*1af0*/  UIADD3 UR18, UR42, 0x480, URZ ;  /* 0x000004802a127890 */ /* 0x000fe2000fffe03f */
[----:B------:R-:W-:Y:S01]  /*1b00*/  UMOV UR17, 0x80000020 ;  /* 0x8000002000117882 */ /* 0x000fe20000000000 */
[----:B------:R-:W-:Y:S01]  /*1b10*/  UMOV UR19, 0x80000020 ;  /* 0x8000002000137882 */ /* 0x000fe20000000000 */
[----:B------:R-:W-:Y:S01]  /*1b20*/  UIADD3 UR6, UR42, 0x540, URZ ;  /* 0x000005402a067890 */ /* 0x000fe2000fffe03f */
[----:B------:R-:W-:Y:S02]  /*1b30*/  WARPGROUP.DEPBAR.LE gsb0, 0x0 ;  /* 0x00008000000079c5 */ /* 0x000fe40000010000 */
[----:B------:R-:W-:-:S06]  /*1b40*/  WARPGROUP.ARRIVE ;  /* 0x00000000000079c5 */ /* 0x000fcc0000000000 */
[----:B------:R-:W-:Y:S01]  /*1b50*/  HGMMA.64x16x16.F32 R96, gdesc[UR8], R96, gsb0 ;  /* 0x00200000086079f0 */ /* 0x000fe20008000860 */
[----:B------:R-:W-:Y:S01]  /*1b60*/  UIADD3 UR10, UR42, 0x42, URZ ;  /* 0x000000422a0a7890 */ /* 0x000fe2000fffe03f */
[----:B------:R-:W-:Y:S01]  /*1b70*/  UMOV UR8, UR4 ;  /* 0x0000000400087c82 */ /* 0x000fe20008000000 */
[----:B------:R-:W-:Y:S01]  /*1b80*/  UMOV UR9, UR5 ;  /* 0x0000000500097c82 */ /* 0x000fe20008000000 */
[----:B------:R-:W-:Y:S01]  /*1b90*/  UMOV UR11, 0x80000020 ;  /* 0x80000020000b7882 */ /* 0x000fe20000000000 */
        /* <DEDUP_REMOVED lines=10> */
[----:B------:R-:W-:Y:S01]  /*1c40*/  UMOV UR8, UR4 ;  /* 0x0000000400087c82 */ /* 0x000fe20008000000 */
[----:B------:R-:W-:Y:S01]  /*1c50*/  UMOV UR9, UR5 ;  /* 0x0000000500097c82 */ /* 0x000fe20008000000 */
[----:B------:R-:W-:Y:S01]  /*1c60*/  UMOV UR10, UR7 ;  /* 0x00000007000a7c82 */ /* 0x000fe20008000000 */
[----:B------:R-:W-:Y:S01]  /*1c70*/  UMOV UR11, 0x80000020 ;  /* 0x80000020000b7882 */ /* 0x000fe20000000000 */
[----:B------:R-:W-:Y:S01]  /*1c80*/  UIADD3 UR7, UR42, 0x142, URZ ;  /* 0x000001422a077890 */ /* 0x000fe2000fffe03f */
        /* <DEDUP_REMOVED lines=44> */
[----:B------:R-:W-:Y:S01]  /*1f50*/  UMOV UR9, 0x80000020 ;  /* 0x8000002000097882 */ /* 0x000fe20000000000 */
[----:B------:R-:W-:Y:S01]  /*1f60*/  UMOV UR10, UR7 ;  /* 0x00000007000a7c82 */ /* 0x000fe20008000000 */
[----:B------:R-:W-:Y:S01]  /*1f70*/  UMOV UR11, 0x80000020 ;  /* 0x80000020000b7882 */ /* 0x000fe20000000000 */
[----:B------:R-:W-:Y:S01]  /*1f80*/  UIADD3 UR7, UR42, 0x300, URZ ;  /* 0x000003002a077890 */ /* 0x000fe2000fffe03f */
[----:B------:R-:W-:Y:S01]  /*1f90*/  UMOV UR13, 0x80000020 ;  /* 0x80000020000d7882 */ /* 0x000fe20000000000 */
[----:B------:R-:W-:Y:S02]  /*1fa0*/  WARPGROUP.DEPBAR.LE gsb0, 0x0 ;  /* 0x00008000000079c5 */ /* 0x000fe40000010000 */
[----:B------:R-:W-:-:S06]  /*1fb0*/  WARPGROUP.ARRIVE ;  /* 0x00000000000079c5 */ /* 0x000fcc0000000000 */
[----:B------:R-:W-:Y:S01]  /*1fc0*/  HGMMA.64x16x16.F32 R96, gdesc[UR8], R96, gsb0 ;  /* 0x00200000086079f0 */ /* 0x000fe20008000860 */
        /* <DEDUP_REMOVED lines=43> */
[----:B------:R-:W-:Y:S01]  /*2280*/  UMOV UR14, UR7 ;  /* 0x00000007000e7c82 */ /* 0x000fe20008000000 */
[----:B------:R-:W-:Y:S01]  /*2290*/  UIADD3 UR7, UR42, 0x302, URZ ;  /* 0x000003022a077890 */ /* 0x000fe2000fffe03f */
[----:B------:R-:W-:Y:S02]  /*22a0*/  WARPGROUP.DEPBAR.LE gsb0, 0x0 ;  /* 0x00008000000079c5 */ /* 0x000fe40000010000 */
[----:B------:R-:W-:-:S06]  /*22b0*/  WARPGROUP.ARRIVE ;  /* 0x00000000000079c5 */ /* 0x000fcc0000000000 */
[----:B------:R-:W-:Y:S01]  /*22c0*/  HGMMA.64x16x16.F32 R24, gdesc[UR8], R24, gsb0 ;  /* 0x00200000081879f0 */ /* 0x000fe20008000818 */
[----:B------:R-:W-:Y:S02]  /*22d0*/  UIADD3 UR10, UR42, 0x342, URZ ;  /* 0x000003422a0a7890 */ /* 0x000fe4000fffe03f */
        /* <DEDUP_REMOVED lines=45> */
[----:B------:R-:W-:Y:S02]  /*25b0*/  WARPGROUP.DEPBAR.LE gsb0, 0x0 ;  /* 0x00008000000079c5 */ /* 0x000fe40000010000 */
[----:B------:R-:W-:-:S06]  /*25c0*/  WARPGROUP.ARRIVE ;  /* 0x00000000000079c5 */ /* 0x000fcc0000000000 */
[----:B------:R-:W-:Y:S03]  /*25d0*/  HGMMA.64x16x16.F32 R24, gdesc[UR12], R24, gsb0 ;  /* 0x002000000c1879f0 */ /* 0x000fe60008000818 */
        /* <DEDUP_REMOVED lines=54> */
[----:B------:R-:W-:Y:S01]  /*2940*/  WARPGROUP.ARRIVE ;  /* 0x00000000000079c5 */ /* 0x000fe20000000000 */
[----:B------:R-:W-:Y:S02]  /*2950*/  FSEL R96, R96, -INF , P2 ;  /* 0xff80000060607808 */ /* 0x000fe40001000000 */
[----:B------:R-:W-:Y:S02]  /*2960*/  FSEL R97, R97, -INF , P3 ;  /* 0xff80000061617808 */ /* 0x000fe40001800000 */
[----:B------:R-:W-:Y:S01]  /*2970*/  FSEL R100, R100, -INF , P4 ;  /* 0xff80000064647808 */ /* 0x000fe20002000000 */
[----:B------:R-:W-:Y:S01]  /*2980*/  HGMMA.64x16x16.F32 R88, gdesc[UR20], R88, gsb0 ;  /* 0x00200000145879f0 */ /* 0x000fe20008000858 */
[----:B------:R-:W-:Y:S01]  /*2990*/  UIADD3 UR22, UR42, 0x502, URZ ;  /* 0x000005022a167890 */ /* 0x000fe2000fffe03f */
[----:B------:R-:W-:Y:S01]  /*29a0*/  FMNMX.FTZ R5, R96, R97, !PT ;  /* 0x0000006160057209 */ /* 0x000fe20007810000 */
[----:B------:R-:W-:Y:S01]  /*29b0*/  UMOV UR23, 0x80000020 ;  /* 0x8000002000177882 */ /* 0x000fe20000000000 */
[----:B------:R-:W-:-:S02]  /*29c0*/  FSEL R98, R98, -INF , P2 ;  /* 0xff80000062627808 */ /* 0x000fc40001000000 */
[----:B------:R-:W-:Y:S02]  /*29d0*/  FSEL R64, R101, -INF , P5 ;  /* 0xff80000065407808 */ /* 0x000fe40002800000 */
[----:B------:R-:W-:Y:S02]  /*29e0*/  ISETP.GT.AND P2, PT, R7, 0x10, PT ;  /* 0x000000100700780c */ /* 0x000fe40003f44270 */
[----:B------:R-:W-:Y:S02]  /*29f0*/  FMNMX.FTZ R5, R100, R5, !PT ;  /* 0x0000000564057209 */ /* 0x000fe40007810000 */
[----:B------:R-:W-:Y:S02]  /*2a00*/  FSEL R99, R99, -INF , P3 ;  /* 0xff80000063637808 */ /* 0x000fe40001800000 */
[----:B------:R-:W-:Y:S02]  /*2a10*/  ISETP.GT.AND P3, PT, R7, 0x11, PT ;  /* 0x000000110700780c */ /* 0x000fe40003f64270 */
[----:B------:R-:W-:-:S02]  /*2a20*/  FMNMX.FTZ R5, R64, R5, !PT ;  /* 0x0000000540057209 */ /* 0x000fc40007810000 */
[----:B------:R-:W-:Y:S02]  /*2a30*/  FSEL R102, R102, -INF , P4 ;  /* 0xff80000066667808 */ /* 0x000fe40002000000 */
[----:B------:R-:W-:Y:S02]  /*2a40*/  ISETP.GT.AND P4, PT, R7, 0x18, PT ;  /* 0x000000180700780c */ /* 0x000fe40003f84270 */
[----:B------:R-:W-:Y:S02]  /*2a50*/  FSEL R6, R103, -INF , P5 ;  /* 0xff80000067067808 */ /* 0x000fe40002800000 */
[----:B------:R-:W-:Y:S01]  /*2a60*/  ISETP.GT.AND P5, PT, R7, 0x19, PT ;  /* 0x000000190700780c */ /* 0x000fe20003fa4270 */
[----:B------:R-:W-:Y:S02]  /*2a70*/  WARPGROUP.DEPBAR.LE gsb0, 0x0 ;  /* 0x00008000000079c5 */ /* 0x000fe40000010000 */
[----:B------:R-:W-:Y:S01]  /*2a80*/  WARPGROUP.ARRIVE ;  /* 0x00000000000079c5 */ /* 0x000fe20000000000 */
[----:B------:R-:W-:-:S02]  /*2a90*/  FSEL R88, R88, -INF , P2 ;  /* 0xff80000058587808 */ /* 0x000fc40001000000 */
[----:B------:R-:W-:Y:S02]  /*2aa0*/  FSEL R68, R89, -INF , P3 ;  /* 0xff80000059447808 */ /* 0x000fe40001800000 */
[----:B------:R-:W-:Y:S01]  /*2ab0*/  FMNMX.FTZ R5, R88, R5, !PT ;  /* 0x0000000558057209 */ /* 0x000fe20007810000 */
[----:B------:R-:W-:Y:S01]  /*2ac0*/  HGMMA.64x16x16.F32 R80, gdesc[UR20], R80, gsb0 ;  /* 0x00200000145079f0 */ /* 0x000fe20008000850 */
[----:B------:R-:W-:Y:S01]  /*2ad0*/  UIADD3 UR22, UR42, 0x602, URZ ;  /* 0x000006022a167890 */ /* 0x000fe2000fffe03f */
[----:B------:R-:W-:Y:S01]  /*2ae0*/  FSEL R92, R92, -INF , P4 ;  /* 0xff8000005c5c7808 */ /* 0x000fe20002000000 */
[----:B------:R-:W-:Y:S01]  /*2af0*/  UMOV UR23, 0x80000020 ;  /* 0x8000002000177882 */ /* 0x000fe20000000000 */
[----:B------:R-:W-:Y:S02]  /*2b00*/  FMNMX.FTZ R5, R68, R5, !PT ;  /* 0x0000000544057209 */ /* 0x000fe40007810000 */
[----:B------:R-:W-:Y:S02]  /*2b10*/  FSEL R90, R90, -INF , P2 ;  /* 0xff8000005a5a7808 */ /* 0x000fe40001000000 */
[----:B------:R-:W-:-:S02]  /*2b20*/  FSEL R66, R93, -INF , P5 ;  /* 0xff8000005d427808 */ /* 0x000fc40002800000 */
[----:B------:R-:W-:Y:S02]  /*2b30*/  ISETP.GT.AND P2, PT, R7, 0x20, PT ;  /* 0x000000200700780c */ /* 0x000fe40003f44270 */
[----:B------:R-:W-:Y:S02]  /*2b40*/  FMNMX.FTZ R5, R92, R5, !PT ;  /* 0x000000055c057209 */ /* 0x000fe40007810000 */
[----:B------:R-:W-:Y:S02]  /*2b50*/  FSEL R8, R91, -INF , P3 ;  /* 0xff8000005b087808 */ /* 0x000fe40001800000 */
[----:B------:R-:W-:Y:S02]  /*2b60*/  ISETP.GT.AND P3, PT, R7, 0x21, PT ;  /* 0x000000210700780c */ /* 0x000fe40003f64270 */
[----:B------:R-:W-:Y:S02]  /*2b70*/  FMNMX.FTZ R5, R66, R5, !PT ;  /* 0x0000000542057209 */ /* 0x000fe40007810000 */
[----:B------:R-:W-:-:S02]  /*2b80*/  FSEL R94, R94, -INF , P4 ;  /* 0xff8000005e5e7808 */ /* 0x000fc40002000000 */
[----:B------:R-:W-:Y:S02]  /*2b90*/  ISETP.GT.AND P4, PT, R7, 0x28, PT ;  /* 0x000000280700780c */ /* 0x000fe40003f84270 */
[----:B------:R-:W-:Y:S02]  /*2ba0*/  FSEL R10, R95, -INF , P5 ;  /* 0xff8000005f0a7808 */ /* 0x000fe40002800000 */
[----:B------:R-:W-:Y:S01]  /*2bb0*/  ISETP.GT.AND P5, PT, R7, 0x29, PT ;  /* 0x000000290700780c */ /* 0x000fe20003fa4270 */
[----:B------:R-:W-:Y:S02]  /*2bc0*/  WARPGROUP.DEPBAR.LE gsb0, 0x0 ;  /* 0x00008000000079c5 */ /* 0x000fe40000010000 */
[----:B------:R-:W-:Y:S01]  /*2bd0*/  WARPGROUP.ARRIVE ;  /* 0x00000000000079c5 */ /* 0x000fe20000000000 */
[----:B------:R-:W-:Y:S02]  /*2be0*/  FSEL R108, R80, -INF , P2 ;  /* 0xff800000506c7808 */ /* 0x000fe40001000000 */
[----:B------:R-:W-:-:S02]  /*2bf0*/  FSEL R104, R81, -INF , P3 ;  /* 0xff80000051687808 */ /* 0x000fc40001800000 */
[----:B------:R-:W-:Y:S01]  /*2c00*/  FMNMX.FTZ R5, R108, R5, !PT ;  /* 0x000000056c057209 */ /* 0x000fe20007810000 */
[----:B------:R-:W-:Y:S01]  /*2c10*/  HGMMA.64x16x16.F32 R72, gdesc[UR32], R72, gsb0 ;  /* 0x00200000204879f0 */ /* 0x000fe20008000848 */
[----:B------:R-:W-:Y:S02]  /*2c20*/  FSEL R106, R84, -INF , P4 ;  /* 0xff800000546a7808 */ /* 0x000fe40002000000 */
[----:B------:R-:W-:Y:S02]  /*2c30*/  FMNMX.FTZ R5, R104, R5, !PT ;  /* 0x0000000568057209 */ /* 0x000fe40007810000 */
[----:B------:R-:W-:Y:S02]  /*2c40*/  FSEL R82, R82, -INF , P2 ;  /* 0xff80000052527808 */ /* 0x000fe40001000000 */
[----:B------:R-:W-:Y:S02]  /*2c50*/  FSEL R110, R85, -INF , P5 ;  /* 0xff800000556e7808 */ /* 0x000fe40002800000 */
[----:B------:R-:W-:-:S02]  /*2c60*/  ISETP.GT.AND P2, PT, R7, 0x30, PT ;  /* 0x000000300700780c */ /* 0x000fc40003f44270 */
[----:B------:R-:W-:Y:S02]  /*2c70*/  FMNMX.FTZ R5, R106, R5, !PT ;  /* 0x000000056a057209 */ /* 0x000fe40007810000 */
[----:B------:R-:W-:Y:S02]  /*2c80*/  FSEL R12, R83, -INF , P3 ;  /* 0xff800000530c7808 */ /* 0x000fe40001800000 */
[C---:B------:R-:W-:Y:S02]  /*2c90*/  ISETP.GT.AND P3, PT, R7.reuse, 0x31, PT ;  /* 0x000000310700780c */ /* 0x040fe40003f64270 */
[----:B------:R-:W-:Y:S02]  /*2ca0*/  FMNMX.FTZ R5, R110, R5, !PT ;  /* 0x000000056e057209 */ /* 0x000fe40007810000 */
[----:B------:R-:W-:Y:S02]  /*2cb0*/  FSEL R86, R86, -INF , P4 ;  /* 0xff80000056567808 */ /* 0x000fe40002000000 */
[----:B------:R-:W-:-:S02]  /*2cc0*/  ISETP.GT.AND P4, PT, R7, 0x38, PT ;  /* 0x000000380700780c */ /* 0x000fc40003f84270 */
[----:B------:R-:W-:Y:S02]  /*2cd0*/  FSEL R14, R87, -INF , P5 ;  /* 0xff800000570e7808 */ /* 0x000fe40002800000 */
[----:B------:R-:W-:Y:S01]  /*2ce0*/  ISETP.GT.AND P5, PT, R7, 0x39, PT ;  /* 0x000000390700780c */ /* 0x000fe20003fa4270 */
[----:B------:R-:W-:Y:S02]  /*2cf0*/  WARPGROUP.DEPBAR.LE gsb0, 0x0 ;  /* 0x00008000000079c5 */ /* 0x000fe40000010000 */
[----:B------:R-:W-:Y:S01]  /*2d00*/  WARPGROUP.ARRIVE ;  /* 0x00000000000079c5 */ /* 0x000fe20000000000 */
[----:B------:R-:W-:Y:S02]  /*2d10*/  FSEL R112, R72, -INF , P2 ;  /* 0xff80000048707808 */ /* 0x000fe40001000000 */
[----:B------:R-:W-:Y:S02]  /*2d20*/  FSEL R114, R73, -INF , P3 ;  /* 0xff80000049727808 */ /* 0x000fe40001800000 */
[----:B------:R-:W-:Y:S01]  /*2d30*/  FMNMX.FTZ R5, R112, R5, !PT ;  /* 0x0000000570057209 */ /* 0x000fe20007810000 */
[----:B------:R-:W-:Y:S01]  /*2d40*/  HGMMA.64x16x16.F32 R56, gdesc[UR28], R56, gsb0 ;  /* 0x002000001c3879f0 */ /* 0x000fe20008000838 */
[----:B------:R-:W-:-:S02]  /*2d50*/  FSEL R76, R76, -INF , P4 ;  /* 0xff8000004c4c7808 */ /* 0x000fc40002000000 */
[----:B------:R-:W-:Y:S02]  /*2d60*/  FMNMX.FTZ R5, R114, R5, !PT ;  /* 0x0000000572057209 */ /* 0x000fe40007810000 */
[----:B------:R-:W-:Y:S02]  /*2d70*/  FSEL R74, R74, -INF , P2 ;  /* 0xff8000004a4a7808 */ /* 0x000fe40001000000 */
[----:B------:R-:W-:Y:S02]  /*2d80*/  FSEL R116, R77, -INF , P5 ;  /* 0xff8000004d747808 */ /* 0x000fe40002800000 */
[----:B------:R-:W-:Y:S02]  /*2d90*/  ISETP.GT.AND P2, PT, R7, 0x40, PT ;  /* 0x000000400700780c */ /* 0x000fe40003f44270 */
[----:B------:R-:W-:Y:S02]  /*2da0*/  FMNMX.FTZ R5, R76, R5, !PT ;  /* 0x000000054c057209 */ /* 0x000fe40007810000 */
[----:B------:R-:W-:-:S02]  /*2db0*/  FSEL R20, R79, -INF , P5 ;  /* 0xff8000004f147808 */ /* 0x000fc40002800000 */
[----:B------:R-:W-:Y:S02]  /*2dc0*/  FMNMX.FTZ R5, R116, R5, !PT ;  /* 0x0000000574057209 */ /* 0x000fe40007810000 */
[C---:B------:R-:W-:Y:S02]  /*2dd0*/  ISETP.GT.AND P5, PT, R7.reuse, 0x48, PT ;  /* 0x000000480700780c */ /* 0x040fe40003fa4270 */
[----:B------:R-:W-:Y:S02]  /*2de0*/  FSEL R78, R78, -INF , P4 ;  /* 0xff8000004e4e7808 */ /* 0x000fe40002000000 */
[----:B------:R-:W-:Y:S02]  /*2df0*/  ISETP.GT.AND P4, PT, R7, 0x49, PT ;  /* 0x000000490700780c */ /* 0x000fe40003f84270 */
[----:B------:R-:W-:Y:S02]  /*2e00*/  FSEL R18, R75, -INF , P3 ;  /* 0xff8000004b127808 */ /* 0x000fe40001800000 */
[----:B------:R-:W-:Y:S01]  /*2e10*/  ISETP.GT.AND P3, PT, R7, 0x50, PT ;  /* 0x000000500700780c */ /* 0x000fe20003f64270 */
[----:B------:R-:W-:-:S02]  /*2e20*/  WARPGROUP.DEPBAR.LE gsb0, 0x0 ;  /* 0x00008000000079c5 */ /* 0x000fc40000010000 */
[----:B------:R-:W-:Y:S01]  /*2e30*/  WARPGROUP.ARRIVE ;  /* 0x00000000000079c5 */ /* 0x000fe20000000000 */
[----:B------:R-:W-:Y:S02]  /*2e40*/  FSEL R118, R56, -INF , P2 ;  /* 0xff80000038767808 */ /* 0x000fe40001000000 */
[----:B------:R-:W-:Y:S02]  /*2e50*/  FSEL R120, R57, -INF , P6 ;  /* 0xff80000039787808 */ /* 0x000fe40003000000 */
[----:B------:R-:W-:Y:S01]  /*2e60*/  FMNMX.FTZ R5, R118, R5, !PT ;  /* 0x0000000576057209 */ /* 0x000fe20007810000 */
[----:B------:R-:W-:Y:S01]  /*2e70*/  HGMMA.64x16x16.F32 R48, gdesc[UR24], R48, gsb0 ;  /* 0x00200000183079f0 */ /* 0x000fe20008000830 */
[----:B------:R-:W-:Y:S02]  /*2e80*/  FSEL R60, R60, -INF , P5 ;  /* 0xff8000003c3c7808 */ /* 0x000fe40002800000 */
[----:B------:R-:W-:Y:S02]  /*2e90*/  FMNMX.FTZ R5, R120, R5, !PT ;  /* 0x0000000578057209 */ /* 0x000fe40007810000 */
[----:B------:R-:W-:-:S02]  /*2ea0*/  FSEL R130, R61, -INF , P4 ;  /* 0xff8000003d827808 */ /* 0x000fc40002000000 */
[----:B------:R-:W-:Y:S02]  /*2eb0*/  FMNMX.FTZ R5, R60, R5, !PT ;  /* 0x000000053c057209 */ /* 0x000fe40007810000 */
[----:B------:R-:W-:Y:S02]  /*2ec0*/  FSEL R58, R58, -INF , P2 ;  /* 0xff8000003a3a7808 */ /* 0x000fe40001000000 */
[----:B------:R-:W-:Y:S02]  /*2ed0*/  ISETP.GT.AND P2, PT, R7, 0x51, PT ;  /* 0x000000510700780c */ /* 0x000fe40003f44270 */
        /* <DEDUP_REMOVED lines=11> */
[----:B------:R-:W-:Y:S01]  /*2f90*/  UMOV UR22, UR6 ;  /* 0x0000000600167c82 */ /* 0x000fe20008000000 */
[----:B------:R-:W-:Y:S01]  /*2fa0*/  UMOV UR23, 0x80000020 ;  /* 0x8000002000177882 */ /* 0x000fe20000000000 */
[----:B------:R-:W-:Y:S01]  /*2fb0*/  FSEL R122, R52, -INF , P6 ;  /* 0xff800000347a7808 */ /* 0x000fe20003000000 */
[----:B------:R-:W-:Y:S01]  /*2fc0*/  ULDC UR6, c[0x0][0x988] ;  /* 0x0002620000067ab9 */ /* 0x000fe20000000800 */
[----:B------:R-:W-:-:S02]  /*2fd0*/  FMNMX.FTZ R5, R124, R5, !PT ;  /* 0x000000057c057209 */ /* 0x000fc40007810000 */
[----:B------:R-:W-:Y:S02]  /*2fe0*/  FSEL R48, R63, -INF , P4 ;  /* 0xff8000003f307808 */ /* 0x000fe40002000000 */
[----:B------:R-:W-:Y:S02]  /*2ff0*/  ISETP.GT.AND P4, PT, R7, 0x60, PT ;  /* 0x000000600700780c */ /* 0x000fe40003f84270 */
[----:B------:R-:W-:Y:S02]  /*3000*/  FSEL R128, R53, -INF , P5 ;  /* 0xff80000035807808 */ /* 0x000fe40002800000 */
[----:B------:R-:W-:Y:S02]  /*3010*/  FMNMX.FTZ R5, R122, R5, !PT ;  /* 0x000000057a057209 */ /* 0x000fe40007810000 */
[----:B------:R-:W-:Y:S02]  /*3020*/  FSEL R50, R50, -INF , P3 ;  /* 0xff80000032327808 */ /* 0x000fe40001800000 */
[----:B------:R-:W-:-:S02]  /*3030*/  FSEL R52, R51, -INF , P2 ;  /* 0xff80000033347808 */ /* 0x000fc40001000000 */
[C---:B------:R-:W-:Y:S02]  /*3040*/  ISETP.GT.AND P3, PT, R7.reuse, 0x61, PT ;  /* 0x000000610700780c */ /* 0x040fe40003f64270 */
[----:B------:R-:W-:Y:S02]  /*3050*/  FMNMX.FTZ R5, R128, R5, !PT ;  /* 0x0000000580057209 */ /* 0x000fe40007810000 */
[C---:B------:R-:W-:Y:S02]  /*3060*/  ISETP.GT.AND P2, PT, R7.reuse, 0x68, PT ;  /* 0x000000680700780c */ /* 0x040fe40003f44270 */
[----:B------:R-:W-:Y:S02]  /*3070*/  FSEL R54, R54, -INF , P6 ;  /* 0xff80000036367808 */ /* 0x000fe40003000000 */
[----:B------:R-:W-:Y:S01]  /*3080*/  ISETP.GT.AND P6, PT, R7, 0x89, PT ;  /* 0x000000890700780c */ /* 0x000fe20003fc4270 */
[----:B------:R-:W-:Y:S02]  /*3090*/  WARPGROUP.DEPBAR.LE gsb0, 0x0 ;  /* 0x00008000000079c5 */ /* 0x000fe40000010000 */
[----:B------:R-:W-:Y:S01]  /*30a0*/  WARPGROUP.ARRIVE ;  /* 0x00000000000079c5 */ /* 0x000fe20000000000 */
[----:B------:R-:W-:-:S02]  /*30b0*/  FSEL R138, R45, -INF , P1 ;  /* 0xff8000002d8a7808 */ /* 0x000fc40000800000 */
[----:B------:R-:W-:Y:S02]  /*30c0*/  ISETP.GT.AND P1, PT, R7, 0x71, PT ;  /* 0x000000710700780c */ /* 0x000fe40003f24270 */
[----:B------:R-:W-:Y:S01]  /*30d0*/  FSEL R132, R40, -INF , P4 ;  /* 0xff80000028847808 */ /* 0x000fe20002000000 */
[----:B------:R-:W-:Y:S01]  /*30e0*/  HGMMA.64x16x16.F32 R32, gdesc[UR20], R32, gsb0 ;  /* 0x00200000142079f0 */ /* 0x000fe20008000820 */
[----:B------:R-:W-:Y:S01]  /*30f0*/  UIADD3 UR22, UR42, 0x682, URZ ;  /* 0x000006822a167890 */ /* 0x000fe2000fffe03f */
[----:B------:R-:W-:Y:S01]  /*3100*/  FSEL R134, R41, -INF , P3 ;  /* 0xff80000029867808 */ /* 0x000fe20001800000 */
[----:B------:R-:W-:Y:S01]  /*3110*/  UMOV UR23, 0x80000020 ;  /* 0x8000002000177882 */ /* 0x000fe20000000000 */
[----:B------:R-:W-:Y:S02]  /*3120*/  FMNMX.FTZ R5, R132, R5, !PT ;  /* 0x0000000584057209 */ /* 0x000fe40007810000 */
[----:B------:R-:W-:Y:S02]  /*3130*/  FSEL R136, R44, -INF , P2 ;  /* 0xff8000002c887808 */ /* 0x000fe40001000000 */
[----:B------:R-:W-:-:S02]  /*3140*/  FSEL R40, R55, -INF , P5 ;  /* 0xff80000037287808 */ /* 0x000fc40002800000 */
[----:B------:R-:W-:Y:S02]  /*3150*/  FSEL R42, R42, -INF , P4 ;  /* 0xff8000002a2a7808 */ /* 0x000fe40002000000 */
[----:B------:R-:W-:Y:S02]  /*3160*/  FSEL R46, R46, -INF , P2 ;  /* 0xff8000002e2e7808 */ /* 0x000fe40001000000 */
[C---:B------:R-:W-:Y:S02]  /*3170*/  ISETP.GT.AND P2, PT, R7.reuse, 0x79, PT ;  /* 0x000000790700780c */ /* 0x040fe40003f44270 */
[C---:B------:R-:W-:Y:S02]  /*3180*/  ISETP.GT.AND P4, PT, R7.reuse, 0x81, PT ;  /* 0x000000810700780c */ /* 0x040fe40003f84270 */
[----:B------:R-:W-:Y:S02]  /*3190*/  ISETP.GT.AND P5, PT, R7, 0x88, PT ;  /* 0x000000880700780c */ /* 0x000fe40003fa4270 */
[----:B------:R-:W-:-:S02]  /*31a0*/  FMNMX.FTZ R5, R134, R5, !PT ;  /* 0x0000000586057209 */ /* 0x000fc40007810000 */
[----:B------:R-:W-:Y:S02]  /*31b0*/  P2R R21, PR, RZ, 0x4 ;  /* 0x00000004ff157803 */ /* 0x000fe40000000000 */
[----:B------:R-:W-:-:S04]  /*31c0*/  FMNMX.FTZ R5, R136, R5, !PT ;  /* 0x0000000588057209 */ /* 0x000fc80007810000 */
[----:B------:R-:W-:Y:S01]  /*31d0*/  FMNMX.FTZ R5, R138, R5, !PT ;  /* 0x000000058a057209 */ /* 0x000fe20007810000 */
[----:B------:R-:W-:Y:S02]  /*31e0*/  WARPGROUP.DEPBAR.LE gsb0, 0x0 ;  /* 0x00008000000079c5 */ /* 0x000fe40000010000 */
[----:B------:R-:W-:Y:S01]  /*31f0*/  WARPGROUP.ARRIVE ;  /* 0x00000000000079c5 */ /* 0x000fe20000000000 */
[----:B------:R-:W-:Y:S02]  /*3200*/  FSEL R140, R32, -INF , P0 ;  /* 0xff800000208c7808 */ /* 0x000fe40000000000 */
[----:B------:R-:W-:Y:S02]  /*3210*/  ISETP.GT.AND P0, PT, R7, 0x78, PT ;  /* 0x000000780700780c */ /* 0x000fe40003f04270 */
[----:B------:R-:W-:Y:S01]  /*3220*/  FSEL R142, R33, -INF , P1 ;  /* 0xff800000218e7808 */ /* 0x000fe20000800000 */
[----:B------:R-:W-:Y:S01]  /*3230*/  HGMMA.64x16x16.F32 R24, gdesc[UR20], R24, gsb0 ;  /* 0x00200000141879f0 */ /* 0x000fe20008000818 */
[----:B------:R-:W-:-:S02]  /*3240*/  FSEL R32, R43, -INF , P3 ;  /* 0xff8000002b207808 */ /* 0x000fc40001800000 */
[----:B------:R-:W-:Y:S02]  /*3250*/  P2R R33, PR, RZ, 0x2 ;  /* 0x00000002ff217803 */ /* 0x000fe40000000000 */
[----:B------:R-:W-:Y:S02]  /*3260*/  FSEL R150, R36, -INF , P0 ;  /* 0xff80000024967808 */ /* 0x000fe40000000000 */
[----:B------:R-:W-:Y:S02]  /*3270*/  P2R R23, PR, RZ, 0x1 ;  /* 0x00000001ff177803 */ /* 0x000fe40000000000 */
[C---:B------:R-:W-:Y:S02]  /*3280*/  ISETP.GT.AND P3, PT, R7.reuse, 0x80, PT ;  /* 0x000000800700780c */ /* 0x040fe40003f64270 */
[C---:B------:R-:W-:Y:S02]  /*3290*/  ISETP.GT.AND P0, PT, R7.reuse, 0x69, PT ;  /* 0x000000690700780c */ /* 0x040fe40003f04270 */
[----:B------:R-:W-:-:S02]  /*32a0*/  ISETP.GT.AND P1, PT, R7, 0x70, PT ;  /* 0x000000700700780c */ /* 0x000fc40003f24270 */
[----:B------:R-:W-:Y:S02]  /*32b0*/  FMNMX.FTZ R7, R98, R99, !PT ;  /* 0x0000006362077209 */ /* 0x000fe40007810000 */
[----:B------:R-:W-:Y:S02]  /*32c0*/  FMNMX.FTZ R5, R140, R5, !PT ;  /* 0x000000058c057209 */ /* 0x000fe40007810000 */
[----:B------:R-:W-:Y:S02]  /*32d0*/  FMNMX.FTZ R7, R102, R7, !PT ;  /* 0x0000000766077209 */ /* 0x000fe40007810000 */
[----:B------:R-:W-:Y:S02]  /*32e0*/  FMNMX.FTZ R5, R142, R5, !PT ;  /* 0x000000058e057209 */ /* 0x000fe40007810000 */
[----:B------:R-:W-:Y:S02]  /*32f0*/  FMNMX.FTZ R7, R6, R7, !PT ;  /* 0x0000000706077209 */ /* 0x000fe40007810000 */
[----:B------:R-:W-:-:S02]  /*3300*/  FSEL R156, R37, -INF , P2 ;  /* 0xff800000259c7808 */ /* 0x000fc40001000000 */
[----:B------:R-:W-:Y:S02]  /*3310*/  FMNMX.FTZ R7, R90, R7, !PT ;  /* 0x000000075a077209 */ /* 0x000fe40007810000 */
[----:B------:R-:W-:Y:S02]  /*3320*/  FMNMX.FTZ R5, R150, R5, !PT ;  /* 0x0000000596057209 */ /* 0x000fe40007810000 */
[----:B------:R-:W-:Y:S02]  /*3330*/  FMNMX.FTZ R7, R8, R7, !PT ;  /* 0x0000000708077209 */ /* 0x000fe40007810000 */
[----:B------:R-:W-:Y:S02]  /*3340*/  FMNMX.FTZ R5, R156, R5, !PT ;  /* 0x000000059c057209 */ /* 0x000fe40007810000 */
[----:B------:R-:W-:Y:S02]  /*3350*/  FMNMX.FTZ R7, R94, R7, !PT ;  /* 0x000000075e077209 */ /* 0x000fe40007810000 */
[----:B------:R-:W-:-:S02]  /*3360*/  FSEL R34, R34, -INF , P1 ;  /* 0xff80000022227808 */ /* 0x000fc40000800000 */
[----:B------:R-:W-:Y:S02]  /*3370*/  FMNMX.FTZ R7, R10, R7, !PT ;  /* 0x000000070a077209 */ /* 0x000fe40007810000 */
[----:B------:R-:W-:Y:S02]  /*3380*/  ISETP.NE.AND P1, PT, R33, RZ, PT ;  /* 0x000000ff2100720c */ /* 0x000fe40003f25270 */
[----:B------:R-:W-:-:S04]  /*3390*/  FMNMX.FTZ R7, R82, R7, !PT ;  /* 0x0000000752077209 */ /* 0x000fc80007810000 */
[----:B------:R-:W-:-:S04]  /*33a0*/  FMNMX.FTZ R7, R12, R7, !PT ;  /* 0x000000070c077209 */ /* 0x000fc80007810000 */
[----:B------:R-:W-:Y:S01]  /*33b0*/  FMNMX.FTZ R7, R86, R7, !PT ;  /* 0x0000000756077209 */ /* 0x000fe20007810000 */
[----:B------:R-:W-:Y:S02]  /*33c0*/  WARPGROUP.DEPBAR.LE gsb0, 0x0 ;  /* 0x00008000000079c5 */ /* 0x000fe40000010000 */
[----:B------:R-:W-:Y:S02]  /*33d0*/  FSEL R152, R24, -INF , P3 ;  /* 0xff80000018987808 */ /* 0x000fe40001800000 */
[----:B------:R-:W-:Y:S02]  /*33e0*/  FSEL R154, R25, -INF , P4 ;  /* 0xff800000199a7808 */ /* 0x000fe40002000000 */
[----:B------:R-:W-:Y:S02]  /*33f0*/  FMNMX.FTZ R5, R152, R5, !PT ;  /* 0x0000000598057209 */ /* 0x000fe40007810000 */
[----:B------:R-:W-:Y:S02]  /*3400*/  FSEL R148, R28, -INF , P5 ;  /* 0xff8000001c947808 */ /* 0x000fe40002800000 */
[----:B------:R-:W-:-:S02]  /*3410*/  FMNMX.FTZ R5, R154, R5, !PT ;  /* 0x000000059a057209 */ /* 0x000fc40007810000 */
[----:B------:R-:W-:Y:S02]  /*3420*/  FSEL R146, R29, -INF , P6 ;  /* 0xff8000001d927808 */ /* 0x000fe40003000000 */
[----:B------:R-:W-:Y:S02]  /*3430*/  FMNMX.FTZ R5, R148, R5, !PT ;  /* 0x0000000594057209 */ /* 0x000fe40007810000 */
[----:B------:R-:W-:Y:S02]  /*3440*/  FMNMX.FTZ R7, R14, R7, !PT ;  /* 0x000000070e077209 */ /* 0x000fe40007810000 */
[----:B------:R-:W-:Y:S01]  /*3450*/  FMNMX.FTZ R13, R146, R5, !PT ;  /* 0x00000005920d7209 */ /* 0x000fe20007810000 */
[----:B------:R-:W-:Y:S01]  /*3460*/  IMAD.U32 R5, RZ, RZ, UR6 ;  /* 0x00000006ff057e24 */ /* 0x000fe2000f8e00ff */
[----:B------:R-:W-:Y:S02]  /*3470*/  FMNMX.FTZ R7, R74, R7, !PT ;  /* 0x000000074a077209 */ /* 0x000fe40007810000 */
[----:B------:R-:W-:Y:S01]  /*3480*/  FSEL R24, R47, -INF , P0 ;  /* 0xff8000002f187808 */ /* 0x000fe20000000000 */
[----:B------:R-:W0:Y:S01]  /*3490*/  SHFL.BFLY PT, R4, R13, 0x2, 0x1f ;  /* 0x0c401f000d047f89 */ /* 0x000e2200000e0000 */
[----:B------:R-:W-:-:S02]  /*34a0*/  FMNMX.FTZ R7, R18, R7, !PT ;  /* 0x0000000712077209 */ /* 0x000fc40007810000 */
[----:B------:R-:W-:Y:S02]  /*34b0*/  FSEL R28, R35, -INF , P1 ;  /* 0xff800000231c7808 */ /* 0x000fe40000800000 */
[----:B------:R-:W-:Y:S02]  /*34c0*/  FMNMX.FTZ R7, R78, R7, !PT ;  /* 0x000000074e077209 */ /* 0x000fe40007810000 */
[----:B------:R-:W-:Y:S02]  /*34d0*/  ISETP.NE.AND P0, PT, R23, RZ, PT ;  /* 0x000000ff1700720c */ /* 0x000fe40003f05270 */
[----:B------:R-:W-:Y:S02]  /*34e0*/  FMNMX.FTZ R7, R20, R7, !PT ;  /* 0x0000000714077209 */ /* 0x000fe40007810000 */
[----:B------:R-:W-:Y:S02]  /*34f0*/  FSEL R38, R38, -INF , P0 ;  /* 0xff80000026267808 */ /* 0x000fe40000000000 */
[----:B------:R-:W-:-:S02]  /*3500*/  FMNMX.FTZ R7, R58, R7, !PT ;  /* 0x000000073a077209 */ /* 0x000fc40007810000 */
[----:B------:R-:W-:Y:S02]  /*3510*/  FSEL R26, R26, -INF , P3 ;  /* 0xff8000001a1a7808 */ /* 0x000fe40001800000 */
[----:B------:R-:W-:Y:S02]  /*3520*/  FMNMX.FTZ R7, R22, R7, !PT ;  /* 0x0000000716077209 */ /* 0x000fe40007810000 */
[----:B------:R-:W-:Y:S02]  /*3530*/  ISETP.NE.AND P1, PT, R11, RZ, PT ;  /* 0x000000ff0b00720c */ /* 0x000fe40003f25270 */
[----:B------:R-:W-:Y:S02]  /*3540*/  FMNMX.FTZ R7, R62, R7, !PT ;  /* 0x000000073e077209 */ /* 0x000fe40007810000 */
[----:B------:R-:W-:Y:S02]  /*3550*/  ISETP.NE.AND P0, PT, R9, RZ, PT ;  /* 0x000000ff0900720c */ /* 0x000fe40003f05270 */
[----:B0-----:R-:W-:-:S02]  /*3560*/  FMNMX.FTZ R15, R13, R4, !PT ;  /* 0x000000040d0f7209 */ /* 0x001fc40007810000 */
[----:B------:R-:W-:-:S03]  /*3570*/  FMNMX.FTZ R7, R48, R7, !PT ;  /* 0x0000000730077209 */ /* 0x000fc60007810000 */
[----:B------:R-:W0:Y:S01]  /*3580*/  SHFL.BFLY PT, R4, R15, 0x1, 0x1f ;  /* 0x0c201f000f047f89 */ /* 0x000e2200000e0000 */
[----:B------:R-:W-:-:S04]  /*3590*/  FMNMX.FTZ R7, R50, R7, !PT ;  /* 0x0000000732077209 */ /* 0x000fc80007810000 */
[----:B------:R-:W-:-:S04]  /*35a0*/  FMNMX.FTZ R7, R52, R7, !PT ;  /* 0x0000000734077209 */ /* 0x000fc80007810000 */
[----:B------:R-:W-:-:S04]  /*35b0*/  FMNMX.FTZ R7, R54, R7, !PT ;  /* 0x0000000736077209 */ /* 0x000fc80007810000 */
[----:B------:R-:W-:-:S04]  /*35c0*/  FMNMX.FTZ R29, R40, R7, !PT ;  /* 0x00000007281d7209 */ /* 0x000fc80007810000 */
[----:B------:R-:W-:-:S04]  /*35d0*/  FMNMX.FTZ R29, R42, R29, !PT ;  /* 0x0000001d2a1d7209 */ /* 0x000fc80007810000 */
[----:B------:R-:W-:Y:S02]  /*35e0*/  FMNMX.FTZ R29, R32, R29, !PT ;  /* 0x0000001d201d7209 */ /* 0x000fe40007810000 */
[----:B0-----:R-:W-:Y:S02]  /*35f0*/  FMNMX.FTZ R4, R15, R4, !PT ;  /* 0x000000040f047209 */ /* 0x001fe40007810000 */
[----:B------:R-:W-:Y:S02]  /*3600*/  FMNMX.FTZ R29, R46, R29, !PT ;  /* 0x0000001d2e1d7209 */ /* 0x000fe40007810000 */
[C---:B------:R-:W-:Y:S01]  /*3610*/  FSETP.NEU.FTZ.AND P2, PT, R4.reuse, -INF , PT ;  /* 0xff8000000400780b */ /* 0x040fe20003f5d000 */
[----:B------:R-:W-:Y:S01]  /*3620*/  FMUL.FTZ R43, R4, R5 ;  /* 0x00000005042b7220 */ /* 0x000fe20000410000 */
[----:B------:R-:W-:-:S04]  /*3630*/  FMNMX.FTZ R35, R24, R29, !PT ;  /* 0x0000001d18237209 */ /* 0x000fc80007810000 */
[----:B------:R-:W-:Y:S02]  /*3640*/  FMNMX.FTZ R35, R34, R35, !PT ;  /* 0x0000002322237209 */ /* 0x000fe40007810000 */
[----:B------:R-:W-:Y:S02]  /*3650*/  FSEL R43, R43, RZ, P2 ;  /* 0x000000ff2b2b7208 */ /* 0x000fe40001000000 */
[----:B------:R-:W-:Y:S02]  /*3660*/  ISETP.NE.AND P2, PT, R21, RZ, PT ;  /* 0x000000ff1500720c */ /* 0x000fe40003f45270 */
[----:B------:R-:W-:Y:S01]  /*3670*/  FMNMX.FTZ R35, R28, R35, !PT ;  /* 0x000000231c237209 */ /* 0x000fe20007810000 */
[-CC-:B------:R-:W-:Y:S01]  /*3680*/  FFMA.FTZ R15, R88, R5.reuse, -R43.reuse ;  /* 0x00000005580f7223 */ /* 0x180fe2000001082b */
[----:B------:R-:W-:Y:S01]  /*3690*/  FSEL R88, R39, -INF , P2 ;  /* 0xff80000027587808 */ /* 0x000fe20001000000 */
[--C-:B------:R-:W-:Y:S01]  /*36a0*/  FFMA.FTZ R36, R104, R5, -R43.reuse ;  /* 0x0000000568247223 */ /* 0x100fe2000001082b */
        /* <DEDUP_REMOVED lines=14> */
[-CC-:B------:R-:W-:Y:S01]  /*3790*/  FFMA.FTZ R80, R68, R5.reuse, -R43.reuse ;  /* 0x0000000544507223 */ /* 0x180fe2000001082b */
[--C-:B------:R-:W-:Y:S01]  /*37a0*/  FFMA.FTZ R13, R92, R5, -R43.reuse ;  /* 0x000000055c0d7223 */ /* 0x100fe2000001082b */
[----:B------:R-:W-:Y:S01]  /*37b0*/  FMNMX.FTZ R37, R108, R37, !PT ;  /* 0x000000256c257209 */ /* 0x000fe20007810000 */
[-CC-:B------:R-:W-:Y:S01]  /*37c0*/  FFMA.FTZ R84, R66, R5.reuse, -R43.reuse ;  /* 0x0000000542547223 */ /* 0x180fe2000001082b */
[-CC-:B------:R-:W-:Y:S01]  /*37d0*/  FFMA.FTZ R23, R106, R5.reuse, -R43.reuse ;  /* 0x000000056a177223 */ /* 0x180fe2000001082b */
[--C-:B------:R-:W-:Y:S01]  /*37e0*/  FFMA.FTZ R25, R112, R5, -R43.reuse ;  /* 0x0000000570197223 */ /* 0x100fe2000001082b */
[----:B------:R-:W-:Y:S01]  /*37f0*/  FMNMX.FTZ R27, R110, R37, !PT ;  /* 0x000000256e1b7209 */ /* 0x000fe20007810000 */
[-CC-:B------:R-:W-:Y:S01]  /*3800*/  FFMA.FTZ R64, R114, R5.reuse, -R43.reuse ;  /* 0x0000000572407223 */ /* 0x180fe2000001082b */
[----:B------:R0:W-:Y:S01]  /*3810*/  MUFU.EX2 R29, R41 ;  /* 0x00000029001d7308 */ /* 0x0001e20000000800 */
[-CC-:B------:R-:W-:Y:S01]  /*3820*/  FFMA.FTZ R72, R97, R5.reuse, -R43.reuse ;  /* 0x0000000561487223 */ /* 0x180fe2000001082b */
[-CC-:B------:R-:W-:Y:S01]  /*3830*/  FFMA.FTZ R66, R116, R5.reuse, -R43.reuse ;  /* 0x0000000574427223 */ /* 0x180fe2000001082b */
[----:B------:R-:W1:Y:S01]  /*3840*/  SHFL.BFLY PT, R76, R27, 0x2, 0x1f ;  /* 0x0c401f001b4c7f89 */ /* 0x000e6200000e0000 */
[-CC-:B------:R-:W-:Y:S01]  /*3850*/  FFMA.FTZ R118, R118, R5.reuse, -R43.reuse ;  /* 0x0000000576767223 */ /* 0x180fe2000001082b */
        /* <DEDUP_REMOVED lines=10> */
[-CC-:B0-----:R-:W-:Y:S01]  /*3900*/  FFMA.FTZ R41, R140, R5.reuse, -R43.reuse ;  /* 0x000000058c297223 */ /* 0x181fe2000001082b */
[-CC-:B------:R-:W-:Y:S01]  /*3910*/  FFMA.FTZ R100, R142, R5.reuse, -R43.reuse ;  /* 0x000000058e647223 */ /* 0x180fe2000001082b */
[-CC-:B------:R-:W-:Y:S01]  /*3920*/  FFMA.FTZ R47, R150, R5.reuse, -R43.reuse ;  /* 0x00000005962f7223 */ /* 0x180fe2000001082b */
[-CC-:B------:R-:W-:Y:S01]  /*3930*/  FFMA.FTZ R106, R156, R5.reuse, -R43.reuse ;  /* 0x000000059c6a7223 */ /* 0x180fe2000001082b */
[-CC-:B------:R-:W-:Y:S01]  /*3940*/  FFMA.FTZ R49, R152, R5.reuse, -R43.reuse ;  /* 0x0000000598317223 */ /* 0x180fe2000001082b */
[-CC-:B------:R-:W-:Y:S01]  /*3950*/  FFMA.FTZ R112, R154, R5.reuse, -R43.reuse ;  /* 0x000000059a707223 */ /* 0x180fe2000001082b */
[----:B------:R-:W-:Y:S01]  /*3960*/  FFMA.FTZ R114, R146, R5, -R43 ;  /* 0x0000000592727223 */ /* 0x000fe2000001082b */
[----:B------:R-:W-:Y:S01]  /*3970*/  MUFU.EX2 R11, R11 ;  /* 0x0000000b000b7308 */ /* 0x000fe20000000800 */
[----:B-1----:R-:W-:-:S07]  /*3980*/  FMNMX.FTZ R39, R27, R76, !PT ;  /* 0x0000004c1b277209 */ /* 0x002fce0007810000 */
[----:B------:R-:W0:Y:S01]  /*3990*/  MUFU.EX2 R72, R72 ;  /* 0x0000004800487308 */ /* 0x000e220000000800 */
[----:B------:R-:W1:Y:S07]  /*39a0*/  SHFL.BFLY PT, R76, R39, 0x1, 0x1f ;  /* 0x0c201f00274c7f89 */ /* 0x000e6e00000e0000 */
[----:B------:R-:W2:Y:S08]  /*39b0*/  MUFU.EX2 R9, R9 ;  /* 0x0000000900097308 */ /* 0x000eb00000000800 */
[----:B------:R-:W-:Y:S08]  /*39c0*/  MUFU.EX2 R70, R70 ;  /* 0x0000004600467308 */ /* 0x000ff00000000800 */
[----:B------:R-:W-:Y:S01]  /*39d0*/  MUFU.EX2 R15, R15 ;  /* 0x0000000f000f7308 */ /* 0x000fe20000000800 */
[----:B-1----:R-:W-:Y:S01]  /*39e0*/  FMNMX.FTZ R76, R39, R76, !PT ;  /* 0x0000004c274c7209 */ /* 0x002fe20007810000 */
[----:B------:R-:W-:-:S03]  /*39f0*/  FFMA.FTZ R39, R148, R5, -R43 ;  /* 0x0000000594277223 */ /* 0x000fc6000001082b */
[C---:B------:R-:W-:Y:S01]  /*3a00*/  FSETP.NEU.FTZ.AND P2, PT, R76.reuse, -INF , PT ;  /* 0xff8000004c00780b */ /* 0x040fe20003f5d000 */
[----:B------:R-:W-:Y:S02]  /*3a10*/  FMUL.FTZ R27, R76, R5 ;  /* 0x000000054c1b7220 */ /* 0x000fe40000410000 */
[----:B------:R-:W-:Y:S03]  /*3a20*/  MUFU.EX2 R80, R80 ;  /* 0x0000005000507308 */ /* 0x000fe60000000800 */
[----:B------:R-:W-:-:S05]  /*3a30*/  FSEL R27, R27, RZ, P2 ;  /* 0x000000ff1b1b7208 */ /* 0x000fca0001000000 */
[----:B------:R-:W-:Y:S01]  /*3a40*/  MUFU.EX2 R13, R13 ;  /* 0x0000000d000d7308 */ /* 0x000fe20000000800 */
[-CC-:B------:R-:W-:Y:S01]  /*3a50*/  FFMA.FTZ R63, R90, R5.reuse, -R27.reuse ;  /* 0x000000055a3f7223 */ /* 0x180fe2000001081b */
[-CC-:B------:R-:W-:Y:S01]  /*3a60*/  FFMA.FTZ R90, R8, R5.reuse, -R27.reuse ;  /* 0x00000005085a7223 */ /* 0x180fe2000001081b */
[CC--:B------:R-:W-:Y:S01]  /*3a70*/  LEA.HI R8, R19.reuse, R16.reuse, RZ, 0x4 ;  /* 0x0000001013087211 */ /* 0x0c0fe200078f20ff */
[-CC-:B------:R-:W-:Y:S01]  /*3a80*/  FFMA.FTZ R65, R94, R5.reuse, -R27.reuse ;  /* 0x000000055e417223 */ /* 0x180fe2000001081b */
[-CC-:B------:R-:W-:Y:S01]  /*3a90*/  FFMA.FTZ R94, R10, R5.reuse, -R27.reuse ;  /* 0x000000050a5e7223 */ /* 0x180fe2000001081b */
[-CC-:B------:R-:W-:Y:S01]  /*3aa0*/  FFMA.FTZ R51, R86, R5.reuse, -R27.reuse ;  /* 0x0000000556337223 */ /* 0x180fe2000001081b */
[----:B------:R-:W-:Y:S01]  /*3ab0*/  LOP3.LUT R57, R8, 0xfffffff0, RZ, 0xc0, !PT ;  /* 0xfffffff008397812 */ /* 0x000fe200078ec0ff */
[-CC-:B------:R-:W-:Y:S01]  /*3ac0*/  FFMA.FTZ R86, R14, R5.reuse, -R27.reuse ;  /* 0x000000050e567223 */ /* 0x180fe2000001081b */
[----:B------:R-:W-:Y:S01]  /*3ad0*/  LEA.HI R14, R19, R16, RZ, 0x5 ;  /* 0x00000010130e7211 */ /* 0x000fe200078f28ff */
[-CC-:B------:R-:W-:Y:S01]  /*3ae0*/  FFMA.FTZ R43, R82, R5.reuse, -R27.reuse ;  /* 0x00000005522b7223 */ /* 0x180fe2000001081b */
[-C--:B------:R-:W-:Y:S01]  /*3af0*/  FFMA.FTZ R82, R12, R5.reuse, -R27 ;  /* 0x000000050c527223 */ /* 0x080fe2000001081b */
[----:B------:R-:W-:Y:S01]  /*3b00*/  IMAD.IADD R10, R16, 0x1, -R57 ;  /* 0x00000001100a7824 */ /* 0x000fe200078e0a39 */
[----:B------:R-:W-:Y:S01]  /*3b10*/  SHF.R.S32.HI R12, RZ, 0x4, R8 ;  /* 0x00000004ff0c7819 */ /* 0x000fe20000011408 */
[-CC-:B------:R-:W-:Y:S01]  /*3b20*/  FFMA.FTZ R53, R74, R5.reuse, -R27.reuse ;  /* 0x000000054a357223 */ /* 0x180fe2000001081b */
[-CC-:B------:R-:W-:Y:S01]  /*3b30*/  FFMA.FTZ R74, R20, R5.reuse, -R27.reuse ;  /* 0x00000005144a7223 */ /* 0x180fe2000001081b */
[----:B------:R-:W-:Y:S01]  /*3b40*/  FFMA.FTZ R59, R98, R5, -R27 ;  /* 0x00000005623b7223 */ /* 0x000fe2000001081b */
[----:B------:R-:W-:Y:S01]  /*3b50*/  SHF.R.S32.HI R19, RZ, 0x1f, R10 ;  /* 0x0000001fff137819 */ /* 0x000fe2000001140a */
[----:B------:R-:W-:-:S02]  /*3b60*/  IMAD.SHL.U32 R67, R12, 0x8, RZ ;  /* 0x000000080c437824 */ /* 0x000fc400078e00ff */
[-CC-:B------:R-:W-:Y:S01]  /*3b70*/  FFMA.FTZ R98, R99, R5.reuse, -R27.reuse ;  /* 0x0000000563627223 */ /* 0x180fe2000001081b */
[----:B------:R-:W-:Y:S01]  /*3b80*/  IMAD.SHL.U32 R20, R14, 0x8, RZ ;  /* 0x000000080e147824 */ /* 0x000fe200078e00ff */
[CC--:B------:R-:W-:Y:S01]  /*3b90*/  LEA.HI R8, R19.reuse, R10.reuse, RZ, 0x2 ;  /* 0x0000000a13087211 */ /* 0x0c0fe200078f10ff */
[-CC-:B------:R-:W-:Y:S01]  /*3ba0*/  FFMA.FTZ R61, R102, R5.reuse, -R27.reuse ;  /* 0x00000005663d7223 */ /* 0x180fe2000001081b */
[----:B------:R-:W-:Y:S01]  /*3bb0*/  LEA.HI R14, R19, R10, RZ, 0x3 ;  /* 0x0000000a130e7211 */ /* 0x000fe200078f18ff */
[----:B------:R-:W-:Y:S01]  /*3bc0*/  MUFU.EX2 R59, R59 ;  /* 0x0000003b003b7308 */ /* 0x000fe20000000800 */
[----:B------:R-:W-:Y:S01]  /*3bd0*/  SHF.R.S32.HI R12, RZ, 0x2, R8 ;  /* 0x00000002ff0c7819 */ /* 0x000fe20000011408 */
[----:B------:R-:W-:Y:S01]  /*3be0*/  FFMA.FTZ R6, R6, R5, -R27 ;  /* 0x0000000506067223 */ /* 0x000fe2000001081b */
[----:B------:R-:W-:Y:S01]  /*3bf0*/  LOP3.LUT R73, R20, 0x7fffff00, RZ, 0xc0, !PT ;  /* 0x7fffff0014497812 */ /* 0x000fe200078ec0ff */
[----:B------:R-:W-:Y:S01]  /*3c00*/  IMAD.SHL.U32 R14, R14, 0x10, RZ ;  /* 0x000000100e0e7824 */ /* 0x000fe200078e00ff */
[----:B------:R-:W-:Y:S01]  /*3c10*/  LOP3.LUT R69, R8, 0x7fffffc, RZ, 0xc0, !PT ;  /* 0x07fffffc08457812 */ /* 0x000fe200078ec0ff */
[----:B------:R-:W-:-:S02]  /*3c20*/  IMAD.SHL.U32 R12, R12, 0x40, RZ ;  /* 0x000000400c0c7824 */ /* 0x000fc400078e00ff */
[-C--:B------:R-:W-:Y:S01]  /*3c30*/  FFMA.FTZ R58, R58, R5.reuse, -R27 ;  /* 0x000000053a3a7223 */ /* 0x080fe2000001081b */
[----:B------:R-:W1:Y:S01]  /*3c40*/  MUFU.EX2 R98, R98 ;  /* 0x0000006200627308 */ /* 0x000e620000000800 */
[----:B------:R-:W-:Y:S01]  /*3c50*/  LOP3.LUT R14, R14, 0x7fffff80, RZ, 0xc0, !PT ;  /* 0x7fffff800e0e7812 */ /* 0x000fe200078ec0ff */
[----:B------:R-:W-:Y:S01]  /*3c60*/  IMAD.IADD R69, R10, 0x1, -R69 ;  /* 0x000000010a457824 */ /* 0x000fe200078e0a45 */
[----:B------:R-:W-:Y:S01]  /*3c70*/  LOP3.LUT R12, R12, 0x40, RZ, 0xc0, !PT ;  /* 0x000000400c0c7812 */ /* 0x000fe200078ec0ff */
[----:B0-----:R-:W-:Y:S01]  /*3c80*/  FADD.FTZ R10, R11, R72 ;  /* 0x000000480b0a7221 */ /* 0x001fe20000010000 */
[----:B------:R-:W-:Y:S02]  /*3c90*/  IMAD.U32 R8, RZ, RZ, UR37 ;  /* 0x00000025ff087e24 */ /* 0x000fe4000f8e00ff */
[----:B------:R-:W-:Y:S01]  /*3ca0*/  FFMA.FTZ R22, R22, R5, -R27 ;  /* 0x0000000516167223 */ /* 0x000fe2000001081b */
[----:B------:R-:W-:Y:S01]  /*3cb0*/  LOP3.LUT R67, R12, 0x8, R67, 0xf8, !PT ;  /* 0x000000080c437812 */ /* 0x000fe200078ef843 */
[----:B------:R-:W0:Y:S01]  /*3cc0*/  MUFU.EX2 R61, R61 ;  /* 0x0000003d003d7308 */ /* 0x000e220000000800 */
[----:B------:R-:W-:Y:S01]  /*3cd0*/  SHF.R.U32.HI R12, RZ, 0x3, R12 ;  /* 0x00000003ff0c7819 */ /* 0x000fe2000001160c */
[----:B------:R-:W-:-:S02]  /*3ce0*/  IMAD.IADD R14, R14, 0x1, R73 ;  /* 0x000000010e0e7824 */ /* 0x000fc400078e0249 */
[-CC-:B------:R-:W-:Y:S01]  /*3cf0*/  FFMA.FTZ R18, R18, R5.reuse, -R27.reuse ;  /* 0x0000000512127223 */ /* 0x180fe2000001081b */
[----:B------:R-:W-:Y:S01]  /*3d00*/  @!P1 VIADD R8, R8, 0x31c40 ;  /* 0x00031c4008089836 */ /* 0x000fe20000000000 */
[----:B------:R-:W-:Y:S01]  /*3d10*/  LOP3.LUT R12, R67, R12, RZ, 0x3c, !PT ;  /* 0x0000000c430c7212 */ /* 0x000fe200078e3cff */
[----:B------:R-:W-:Y:S02]  /*3d20*/  IMAD R69, R69, 0x10, R14 ;  /* 0x0000001045457824 */ /* 0x000fe400078e020e */
[----:B--2---:R-:W-:Y:S01]  /*3d30*/  FADD.FTZ R67, R9, R10 ;  /* 0x0000000a09437221 */ /* 0x004fe20000010000 */
[----:B------:R-:W2:Y:S01]  /*3d40*/  MUFU.EX2 R6, R6 ;  /* 0x0000000600067308 */ /* 0x000ea20000000800 */
[----:B-1----:R-:W-:Y:S01]  /*3d50*/  FADD.FTZ R10, R59, R98 ;  /* 0x000000623b0a7221 */ /* 0x002fe20000010000 */
[----:B------:R-:W-:Y:S01]  /*3d60*/  @!P1 PRMT R8, RZ, 0x654, R8 ;  /* 0x00000654ff089816 */ /* 0x000fe20000000008 */
[-CC-:B------:R-:W-:Y:S01]  /*3d70*/  FFMA.FTZ R55, R78, R5.reuse, -R27.reuse ;  /* 0x000000054e377223 */ /* 0x180fe2000001081b */
[-CC-:B------:R-:W-:Y:S01]  /*3d80*/  FFMA.FTZ R57, R62, R5.reuse, -R27.reuse ;  /* 0x000000053e397223 */ /* 0x180fe2000001081b */
[-CC-:B------:R-:W-:Y:S01]  /*3d90*/  FFMA.FTZ R42, R42, R5.reuse, -R27.reuse ;  /* 0x000000052a2a7223 */ /* 0x180fe2000001081b */
[----:B------:R1:W-:Y:S01]  /*3da0*/  @!P1 SYNCS.ARRIVE.TRANS64.RED.A1T0 RZ, [R8+URZ], RZ ;  /* 0x000000ff08ff99a7 */ /* 0x0003e2000810043f */
[-CC-:B------:R-:W-:Y:S01]  /*3db0*/  FFMA.FTZ R48, R48, R5.reuse, -R27.reuse ;  /* 0x0000000530307223 */ /* 0x180fe2000001081b */
[----:B------:R-:W3:Y:S01]  /*3dc0*/  MUFU.EX2 R63, R63 ;  /* 0x0000003f003f7308 */ /* 0x000ee20000000800 */
[-CC-:B------:R-:W-:Y:S01]  /*3dd0*/  FFMA.FTZ R93, R50, R5.reuse, -R27.reuse ;  /* 0x00000005325d7223 */ /* 0x180fe2000001081b */
[-CC-:B------:R-:W-:Y:S01]  /*3de0*/  FFMA.FTZ R50, R52, R5.reuse, -R27.reuse ;  /* 0x0000000534327223 */ /* 0x180fe2000001081b */
[-CC-:B------:R-:W-:Y:S01]  /*3df0*/  FFMA.FTZ R95, R54, R5.reuse, -R27.reuse ;  /* 0x00000005365f7223 */ /* 0x180fe2000001081b */
[-CC-:B------:R-:W-:Y:S01]  /*3e00*/  FFMA.FTZ R40, R40, R5.reuse, -R27.reuse ;  /* 0x0000000528287223 */ /* 0x180fe2000001081b */
[--C-:B------:R-:W-:Y:S01]  /*3e10*/  FFMA.FTZ R46, R46, R5, -R27.reuse ;  /* 0x000000052e2e7223 */ /* 0x100fe2000001081b */
[----:B-1----:R-:W-:Y:S01]  /*3e20*/  F2FP.F16.F32.PACK_AB R8, R72, R11 ;  /* 0x0000000b4808723e */ /* 0x002fe200000000ff */
[-CC-:B------:R-:W-:Y:S01]  /*3e30*/  FFMA.FTZ R24, R24, R5.reuse, -R27.reuse ;  /* 0x0000000518187223 */ /* 0x180fe2000001081b */
[----:B------:R-:W1:Y:S01]  /*3e40*/  MUFU.EX2 R90, R90 ;  /* 0x0000005a005a7308 */ /* 0x000e620000000800 */
[-CC-:B------:R-:W-:Y:S01]  /*3e50*/  FFMA.FTZ R34, R34, R5.reuse, -R27.reuse ;  /* 0x0000000522227223 */ /* 0x180fe2000001081b */
[-CC-:B------:R-:W-:Y:S01]  /*3e60*/  FFMA.FTZ R28, R28, R5.reuse, -R27.reuse ;  /* 0x000000051c1c7223 */ /* 0x180fe2000001081b */
[-CC-:B------:R-:W-:Y:S01]  /*3e70*/  FFMA.FTZ R38, R38, R5.reuse, -R27.reuse ;  /* 0x0000000526267223 */ /* 0x180fe2000001081b */
[-CC-:B------:R-:W-:Y:S01]  /*3e80*/  FFMA.FTZ R88, R88, R5.reuse, -R27.reuse ;  /* 0x0000000558587223 */ /* 0x180fe2000001081b */
[-CC-:B------:R-:W-:Y:S01]  /*3e90*/  FFMA.FTZ R104, R104, R5.reuse, -R27.reuse ;  /* 0x0000000568687223 */ /* 0x180fe2000001081b */
[-CC-:B------:R-:W-:Y:S01]  /*3ea0*/  FFMA.FTZ R108, R108, R5.reuse, -R27.reuse ;  /* 0x000000056c6c7223 */ /* 0x180fe2000001081b */
[----:B------:R-:W-:Y:S01]  /*3eb0*/  FFMA.FTZ R110, R110, R5, -R27 ;  /* 0x000000056e6e7223 */ /* 0x000fe2000001081b */
[----:B------:R4:W-:Y:S01]  /*3ec0*/  MUFU.EX2 R16, R58 ;  /* 0x0000003a00107308 */ /* 0x0009e20000000800 */
[----:B------:R-:W-:-:S02]  /*3ed0*/  IMAD.MOV.U32 R62, RZ, RZ, R71 ;  /* 0x000000ffff3e7224 */ /* 0x000fc400078e0047 */
[--C-:B------:R-:W-:Y:S02]  /*3ee0*/  IMAD.MOV.U32 R54, RZ, RZ, R71.reuse ;  /* 0x000000ffff367224 */ /* 0x100fe400078e0047 */
[----:B------:R-:W-:-:S03]  /*3ef0*/  IMAD.MOV.U32 R52, RZ, RZ, R71 ;  /* 0x000000ffff347224 */ /* 0x000fc600078e0047 */
[----:B------:R-:W5:Y:S01]  /*3f00*/  MUFU.EX2 R84, R84 ;  /* 0x0000005400547308 */ /* 0x000f620000000800 */
[----:B----4-:R-:W-:Y:S02]  /*3f10*/  IMAD.IADD R58, R12, 0x1, R69 ;  /* 0x000000010c3a7824 */ /* 0x010fe400078e0245 */
[C---:B------:R-:W-:Y:S01]  /*3f20*/  FADD.FTZ R12, R70.reuse, R67 ;  /* 0x00000043460c7221 */ /* 0x040fe20000010000 */
[----:B0-----:R-:W-:Y:S01]  /*3f30*/  FADD.FTZ R67, R61, R10 ;  /* 0x0000000a3d437221 */ /* 0x001fe20000010000 */
[----:B------:R-:W-:Y:S01]  /*3f40*/  F2FP.F16.F32.PACK_AB R10, R70, R9 ;  /* 0x00000009460a723e */ /* 0x000fe200000000ff */
[----:B------:R-:W-:Y:S02]  /*3f50*/  IMAD.MOV.U32 R70, RZ, RZ, R71 ;  /* 0x000000ffff467224 */ /* 0x000fe400078e0047 */
[----:B------:R-:W-:Y:S01]  /*3f60*/  FADD.FTZ R69, R15, R12 ;  /* 0x0000000c0f457221 */ /* 0x000fe20000010000 */
[----:B--2---:R-:W-:Y:S01]  /*3f70*/  FADD.FTZ R12, R6, R67 ;  /* 0x00000043060c7221 */ /* 0x004fe20000010000 */
[----:B------:R-:W0:Y:S01]  /*3f80*/  MUFU.EX2 R65, R65 ;  /* 0x0000004100417308 */ /* 0x000e220000000800 */
[----:B------:R-:W-:-:S02]  /*3f90*/  IMAD.MOV.U32 R67, RZ, RZ, R71 ;  /* 0x000000ffff437224 */ /* 0x000fc400078e0047 */
[C---:B------:R-:W-:Y:S01]  /*3fa0*/  FADD.FTZ R14, R80.reuse, R69 ;  /* 0x00000045500e7221 */ /* 0x040fe20000010000 */
[----:B---3--:R-:W-:Y:S01]  /*3fb0*/  FADD.FTZ R9, R63, R12 ;  /* 0x0000000c3f097221 */ /* 0x008fe20000010000 */
[----:B------:R-:W-:Y:S01]  /*3fc0*/  F2FP.F16.F32.PACK_AB R12, R80, R15 ;  /* 0x0000000f500c723e */ /* 0x000fe200000000ff */
[----:B------:R-:W-:Y:S02]  /*3fd0*/  IMAD.MOV.U32 R69, RZ, RZ, R71 ;  /* 0x000000ffff457224 */ /* 0x000fe400078e0047 */
[----:B------:R-:W-:Y:S01]  /*3fe0*/  FADD.FTZ R11, R13, R14 ;  /* 0x0000000e0d0b7221 */ /* 0x000fe20000010000 */
[----:B-1----:R-:W-:Y:S01]  /*3ff0*/  FADD.FTZ R20, R90, R9 ;  /* 0x000000095a147221 */ /* 0x002fe20000010000 */
[----:B------:R-:W-:Y:S01]  /*4000*/  MUFU.EX2 R21, R21 ;  /* 0x0000001500157308 */ /* 0x000fe20000000800 */
[----:B-----5:R-:W-:Y:S02]  /*4010*/  F2FP.F16.F32.PACK_AB R14, R84, R13 ;  /* 0x0000000d540e723e */ /* 0x020fe400000000ff */
[----:B------:R-:W-:-:S02]  /*4020*/  F2FP.F16.F32.PACK_AB R13, R90, R63 ;  /* 0x0000003f5a0d723e */ /* 0x000fc400000000ff */
[----:B------:R-:W-:Y:S01]  /*4030*/  F2FP.F16.F32.PACK_AB R9, R98, R59 ;  /* 0x0000003b6209723e */ /* 0x000fe200000000ff */
[----:B------:R-:W-:Y:S02]  /*4040*/  FFMA.FTZ R59, R32, R5, -R27 ;  /* 0x00000005203b7223 */ /* 0x000fe4000001081b */
[----:B------:R-:W1:Y:S01]  /*4050*/  MUFU.EX2 R94, R94 ;  /* 0x0000005e005e7308 */ /* 0x000e620000000800 */
[----:B0-----:R-:W-:-:S07]  /*4060*/  FADD.FTZ R15, R65, R20 ;  /* 0x00000014410f7221 */ /* 0x001fce0000010000 */
[----:B------:R-:W0:Y:S08]  /*4070*/  MUFU.EX2 R36, R36 ;  /* 0x0000002400247308 */ /* 0x000e300000000800 */
[----:B------:R-:W2:Y:S01]  /*4080*/  MUFU.EX2 R43, R43 ;  /* 0x0000002b002b7308 */ /* 0x000ea20000000800 */
[C---:B-1----:R-:W-:Y:S01]  /*4090*/  FADD.FTZ R20, R94.reuse, R15 ;  /* 0x0000000f5e147221 */ /* 0x042fe20000010000 */
[----:B------:R-:W-:Y:S01]  /*40a0*/  F2FP.F16.F32.PACK_AB R15, R94, R65 ;  /* 0x000000415e0f723e */ /* 0x000fe200000000ff */
[----:B------:R-:W-:-:S05]  /*40b0*/  IMAD.MOV.U32 R65, RZ, RZ, R71 ;  /* 0x000000ffff417224 */ /* 0x000fca00078e0047 */
[----:B------:R-:W1:Y:S08]  /*40c0*/  MUFU.EX2 R23, R23 ;  /* 0x0000001700177308 */ /* 0x000e700000000800 */
[----:B------:R-:W3:Y:S08]  /*40d0*/  MUFU.EX2 R82, R82 ;  /* 0x0000005200527308 */ /* 0x000ef00000000800 */
[----:B------:R-:W4:Y:S08]  /*40e0*/  MUFU.EX2 R56, R56 ;  /* 0x0000003800387308 */ /* 0x000f300000000800 */
[----:B------:R5:W-:Y:S08]  /*40f0*/  MUFU.EX2 R19, R22 ;  /* 0x0000001600137308 */ /* 0x000bf00000000800 */
[----:B------:R-:W4:Y:S01]  /*4100*/  MUFU.EX2 R51, R51 ;  /* 0x0000003300337308 */ /* 0x000f220000000800 */
[----:B-----5:R-:W-:Y:S01]  /*4110*/  FADD.FTZ R22, R84, R11 ;  /* 0x0000000b54167221 */ /* 0x020fe20000010000 */
[----:B------:R-:W-:-:S02]  /*4120*/  F2FP.F16.F32.PACK_AB R11, R6, R61 ;  /* 0x0000003d060b723e */ /* 0x000fc400000000ff */
[----:B------:R-:W-:Y:S01]  /*4130*/  LEA R6, R58, UR37, 0x1 ;  /* 0x000000253a067c11 */ /* 0x000fe2000f8e08ff */
[----:B------:R-:W-:Y:S01]  /*4140*/  FADD.FTZ R61, R21, R22 ;  /* 0x00000016153d7221 */ /* 0x000fe20000010000 */
[----:B------:R-:W-:Y:S02]  /*4150*/  IMAD.MOV.U32 R58, RZ, RZ, R71 ;  /* 0x000000ffff3a7224 */ /* 0x000fe400078e0047 */
[----:B------:R-:W5:Y:S01]  /*4160*/  MUFU.EX2 R25, R25 ;  /* 0x0000001900197308 */ /* 0x000f620000000800 */
[----:B0-----:R-:W-:Y:S01]  /*4170*/  FADD.FTZ R22, R36, R61 ;  /* 0x0000003d24167221 */ /* 0x001fe20000010000 */
[----:B--2---:R-:W-:Y:S01]  /*4180*/  FADD.FTZ R61, R43, R20 ;  /* 0x000000142b3d7221 */ /* 0x004fe20000010000 */
[----:B------:R0:W-:Y:S02]  /*4190*/  STSM.16.M88.4 [R6+0x24300], R8 ;  /* 0x0243000806007844 */ /* 0x0001e40000000200 */
[----:B-1----:R-:W-:Y:S01]  /*41a0*/  FADD.FTZ R63, R23, R22 ;  /* 0x00000016173f7221 */ /* 0x002fe20000010000 */
[----:B---3--:R-:W-:Y:S01]  /*41b0*/  FADD.FTZ R20, R82, R61 ;  /* 0x0000003d52147221 */ /* 0x008fe20000010000 */
[----:B------:R1:W-:Y:S01]  /*41c0*/  STSM.16.M88.4 [R6+0x25b00], R12 ;  /* 0x025b000c06007844 */ /* 0x0003e20000000200 */
[----:B------:R-:W2:Y:S01]  /*41d0*/  MUFU.EX2 R86, R86 ;  /* 0x0000005600567308 */ /* 0x000ea20000000800 */
[----:B----4-:R-:W-:Y:S01]  /*41e0*/  FADD.FTZ R22, R56, R63 ;  /* 0x0000003f38167221 */ /* 0x010fe20000010000 */
[----:B------:R-:W-:-:S06]  /*41f0*/  FADD.FTZ R61, R51, R20 ;  /* 0x00000014333d7221 */ /* 0x000fcc0000010000 */
[----:B------:R-:W3:Y:S01]  /*4200*/  MUFU.EX2 R64, R64 ;  /* 0x0000004000407308 */ /* 0x000ee20000000800 */
[----:B-----5:R-:W-:-:S07]  /*4210*/  FADD.FTZ R63, R25, R22 ;  /* 0x00000016193f7221 */ /* 0x020fce0000010000 */
[----:B------:R-:W4:Y:S01]  /*4220*/  MUFU.EX2 R53, R53 ;  /* 0x0000003500357308 */ /* 0x000f220000000800 */
[----:B--2---:R-:W-:-:S07]  /*4230*/  FADD.FTZ R20, R86, R61 ;  /* 0x0000003d56147221 */ /* 0x004fce0000010000 */
[----:B------:R-:W2:Y:S01]  /*4240*/  MUFU.EX2 R33, R33 ;  /* 0x0000002100217308 */ /* 0x000ea20000000800 */
[----:B---3--:R-:W-:-:S07]  /*4250*/  FADD.FTZ R22, R64, R63 ;  /* 0x0000003f40167221 */ /* 0x008fce0000010000 */
[----:B------:R-:W3:Y:S01]  /*4260*/  MUFU.EX2 R18, R18 ;  /* 0x0000001200127308 */ /* 0x000ee20000000800 */
[----:B----4-:R-:W-:-:S07]  /*4270*/  FADD.FTZ R61, R53, R20 ;  /* 0x00000014353d7221 */ /* 0x010fce0000010000 */
[----:B------:R-:W4:Y:S01]  /*4280*/  MUFU.EX2 R66, R66 ;  /* 0x0000004200427308 */ /* 0x000f220000000800 */
[----:B--2---:R-:W-:-:S07]  /*4290*/  FADD.FTZ R63, R33, R22 ;  /* 0x00000016213f7221 */ /* 0x004fce0000010000 */
[----:B------:R-:W-:Y:S01]  /*42a0*/  MUFU.EX2 R55, R55 ;  /* 0x0000003700377308 */ /* 0x000fe20000000800 */
[----:B---3--:R-:W-:-:S07]  /*42b0*/  FADD.FTZ R20, R18, R61 ;  /* 0x0000003d12147221 */ /* 0x008fce0000010000 */
[----:B------:R-:W2:Y:S01]  /*42c0*/  MUFU.EX2 R7, R118 ;  /* 0x0000007600077308 */ /* 0x000ea20000000800 */
[----:B----4-:R-:W-:-:S07]  /*42d0*/  FADD.FTZ R22, R66, R63 ;  /* 0x0000003f42167221 */ /* 0x010fce0000010000 */
[----:B------:R-:W-:Y:S08]  /*42e0*/  MUFU.EX2 R74, R74 ;  /* 0x0000004a004a7308 */ /* 0x000ff00000000800 */
[----:B------:R-:W3:Y:S01]  /*42f0*/  MUFU.EX2 R44, R44 ;  /* 0x0000002c002c7308 */ /* 0x000ee20000000800 */
[----:B--2---:R-:W-:-:S07]  /*4300*/  FADD.FTZ R63, R7, R22 ;  /* 0x00000016073f7221 */ /* 0x004fce0000010000 */
[----:B------:R-:W0:Y:S08]  /*4310*/  MUFU.EX2 R60, R60 ;  /* 0x0000003c003c7308 */ /* 0x000e300000000800 */
[----:B------:R2:W-:Y:S01]  /*4320*/  MUFU.EX2 R32, R42 ;  /* 0x0000002a00207308 */ /* 0x0005e20000000800 */
[----:B---3--:R-:W-:Y:S01]  /*4330*/  FADD.FTZ R22, R44, R63 ;  /* 0x0000003f2c167221 */ /* 0x008fe20000010000 */
[----:B------:R-:W-:-:S06]  /*4340*/  IMAD.MOV.U32 R63, RZ, RZ, R71 ;  /* 0x000000ffff3f7224 */ /* 0x000fcc00078e0047 */
[----:B------:R-:W3:Y:S01]  /*4350*/  MUFU.EX2 R57, R57 ;  /* 0x0000003900397308 */ /* 0x000ee20000000800 */
[----:B--2---:R-:W-:Y:S01]  /*4360*/  FFMA.FTZ R42, R26, R5, -R27 ;  /* 0x000000051a2a7223 */ /* 0x004fe2000001081b */
[----:B------:R-:W-:Y:S01]  /*4370*/  FADD.FTZ R27, R55, R20 ;  /* 0x00000014371b7221 */ /* 0x000fe20000010000 */
[----:B------:R-:W-:Y:S01]  /*4380*/  F2FP.F16.F32.PACK_AB R20, R36, R21 ;  /* 0x000000152414723e */ /* 0x000fe200000000ff */
[----:B------:R-:W-:Y:S01]  /*4390*/  FADD.FTZ R21, R29, R22 ;  /* 0x000000161d157221 */ /* 0x000fe20000010000 */
[----:B------:R-:W-:Y:S01]  /*43a0*/  F2FP.F16.F32.PACK_AB R22, R56, R23 ;  /* 0x000000173816723e */ /* 0x000fe200000000ff */
[----:B------:R-:W-:Y:S01]  /*43b0*/  FADD.FTZ R27, R74, R27 ;  /* 0x0000001b4a1b7221 */ /* 0x000fe20000010000 */
[----:B------:R-:W-:Y:S01]  /*43c0*/  F2FP.F16.F32.PACK_AB R23, R86, R51 ;  /* 0x000000335617723e */ /* 0x000fe200000000ff */
[----:B------:R-:W2:Y:S01]  /*43d0*/  MUFU.EX2 R35, R126 ;  /* 0x0000007e00237308 */ /* 0x000ea20000000800 */
[----:B0-----:R-:W-:Y:S01]  /*43e0*/  FADD.FTZ R8, R60, R21 ;  /* 0x000000153c087221 */ /* 0x001fe20000010000 */
[----:B------:R-:W-:Y:S01]  /*43f0*/  FADD.FTZ R26, R16, R27 ;  /* 0x0000001b101a7221 */ /* 0x000fe20000010000 */
[----:B------:R-:W-:Y:S01]  /*4400*/  F2FP.F16.F32.PACK_AB R21, R82, R43 ;  /* 0x0000002b5215723e */ /* 0x000fe200000000ff */
[--C-:B------:R-:W-:Y:S01]  /*4410*/  IMAD.MOV.U32 R56, RZ, RZ, R71.reuse ;  /* 0x000000ffff387224 */ /* 0x100fe200078e0047 */
[----:B------:R-:W-:Y:S01]  /*4420*/  F2FP.F16.F32.PACK_AB R27, R74, R55 ;  /* 0x000000374a1b723e */ /* 0x000fe200000000ff */
[----:B------:R-:W-:Y:S01]  /*4430*/  FADD.FTZ R36, R19, R26 ;  /* 0x0000001a13247221 */ /* 0x000fe20000010000 */
[----:B------:R-:W-:Y:S01]  /*4440*/  F2FP.F16.F32.PACK_AB R26, R66, R33 ;  /* 0x00000021421a723e */ /* 0x000fe200000000ff */
[----:B------:R-:W0:Y:S01]  /*4450*/  MUFU.EX2 R48, R48 ;  /* 0x0000003000307308 */ /* 0x000e220000000800 */
[----:B------:R-:W-:Y:S01]  /*4460*/  STSM.16.M88.4 [R6+0x27300], R20 ;  /* 0x0273001406007844 */ /* 0x000fe20000000200 */
[----:B---3--:R-:W-:Y:S01]  /*4470*/  FADD.FTZ R9, R57, R36 ;  /* 0x0000002439097221 */ /* 0x008fe20000010000 */
[----:B------:R-:W-:-:S02]  /*4480*/  IMAD.MOV.U32 R66, RZ, RZ, R71 ;  /* 0x000000ffff427224 */ /* 0x000fc400078e0047 */
[--C-:B------:R-:W-:Y:S02]  /*4490*/  IMAD.MOV.U32 R55, RZ, RZ, R71.reuse ;  /* 0x000000ffff377224 */ /* 0x100fe400078e0047 */
[--C-:B------:R-:W-:Y:S01]  /*44a0*/  IMAD.MOV.U32 R51, RZ, RZ, R71.reuse ;  /* 0x000000ffff337224 */ /* 0x100fe200078e0047 */
[----:B------:R-:W3:Y:S01]  /*44b0*/  MUFU.EX2 R92, R92 ;  /* 0x0000005c005c7308 */ /* 0x000ee20000000800 */
[----:B--2---:R-:W-:Y:S01]  /*44c0*/  FADD.FTZ R11, R35, R8 ;  /* 0x00000008230b7221 */ /* 0x004fe20000010000 */
[--C-:B------:R-:W-:Y:S02]  /*44d0*/  IMAD.MOV.U32 R43, RZ, RZ, R71.reuse ;  /* 0x000000ffff2b7224 */ /* 0x100fe400078e0047 */
[--C-:B------:R-:W-:Y:S02]  /*44e0*/  IMAD.MOV.U32 R36, RZ, RZ, R71.reuse ;  /* 0x000000ffff247224 */ /* 0x100fe400078e0047 */
[----:B------:R-:W-:Y:S02]  /*44f0*/  IMAD.MOV.U32 R33, RZ, RZ, R71 ;  /* 0x000000ffff217224 */ /* 0x000fe400078e0047 */
[----:B------:R-:W2:Y:S01]  /*4500*/  MUFU.EX2 R93, R93 ;  /* 0x0000005d005d7308 */ /* 0x000ea20000000800 */
[----:B0-----:R-:W-:-:S07]  /*4510*/  FADD.FTZ R8, R48, R9 ;  /* 0x0000000930087221 */ /* 0x001fce0000010000 */
[----:B------:R-:W0:Y:S01]  /*4520*/  MUFU.EX2 R45, R45 ;  /* 0x0000002d002d7308 */ /* 0x000e220000000800 */
[C---:B---3--:R-:W-:Y:S01]  /*4530*/  FADD.FTZ R10, R92.reuse, R11 ;  /* 0x0000000b5c0a7221 */ /* 0x048fe20000010000 */
[----:B------:R-:W-:Y:S01]  /*4540*/  F2FP.F16.F32.PACK_AB R92, R92, R35 ;  /* 0x000000235c5c723e */ /* 0x000fe200000000ff */
[----:B------:R-:W-:-:S05]  /*4550*/  IMAD.MOV.U32 R35, RZ, RZ, R71 ;  /* 0x000000ffff237224 */ /* 0x000fca00078e0047 */
[----:B------:R-:W3:Y:S01]  /*4560*/  MUFU.EX2 R50, R50 ;  /* 0x0000003200327308 */ /* 0x000ee20000000800 */
[----:B--2---:R-:W-:-:S07]  /*4570*/  FADD.FTZ R9, R93, R8 ;  /* 0x000000085d097221 */ /* 0x004fce0000010000 */
[----:B------:R-:W2:Y:S01]  /*4580*/  MUFU.EX2 R96, R96 ;  /* 0x0000006000607308 */ /* 0x000ea20000000800 */
[----:B0-----:R-:W-:Y:S01]  /*4590*/  FADD.FTZ R11, R45, R10 ;  /* 0x0000000a2d0b7221 */ /* 0x001fe20000010000 */
[----:B------:R-:W-:Y:S01]  /*45a0*/  F2FP.F16.F32.PACK_AB R10, R60, R29 ;  /* 0x0000001d3c0a723e */ /* 0x000fe200000000ff */
[--C-:B------:R-:W-:Y:S02]  /*45b0*/  IMAD.MOV.U32 R60, RZ, RZ, R71.reuse ;  /* 0x000000ffff3c7224 */ /* 0x100fe400078e0047 */
[----:B------:R-:W-:-:S03]  /*45c0*/  IMAD.MOV.U32 R29, RZ, RZ, R71 ;  /* 0x000000ffff1d7224 */ /* 0x000fc600078e0047 */
[----:B------:R-:W0:Y:S01]  /*45d0*/  MUFU.EX2 R95, R95 ;  /* 0x0000005f005f7308 */ /* 0x000e220000000800 */
[C---:B---3--:R-:W-:Y:S01]  /*45e0*/  FADD.FTZ R8, R50.reuse, R9 ;  /* 0x0000000932087221 */ /* 0x048fe20000010000 */
[----:B------:R-:W-:Y:S01]  /*45f0*/  F2FP.F16.F32.PACK_AB R93, R50, R93 ;  /* 0x0000005d325d723e */ /* 0x000fe200000000ff */
[----:B------:R-:W-:-:S05]  /*4600*/  IMAD.MOV.U32 R50, RZ, RZ, R71 ;  /* 0x000000ffff327224 */ /* 0x000fca00078e0047 */
[----:B------:R-:W1:Y:S01]  /*4610*/  MUFU.EX2 R30, R30 ;  /* 0x0000001e001e7308 */ /* 0x000e620000000800 */
[C---:B--2---:R-:W-:Y:S01]  /*4620*/  FADD.FTZ R11, R96.reuse, R11 ;  /* 0x0000000b600b7221 */ /* 0x044fe20000010000 */
[----:B------:R-:W-:Y:S01]  /*4630*/  F2FP.F16.F32.PACK_AB R94, R96, R45 ;  /* 0x0000002d605e723e */ /* 0x000fe200000000ff */
[----:B------:R-:W-:-:S05]  /*4640*/  IMAD.MOV.U32 R45, RZ, RZ, R71 ;  /* 0x000000ffff2d7224 */ /* 0x000fca00078e0047 */
[----:B------:R-:W2:Y:S01]  /*4650*/  MUFU.EX2 R40, R40 ;  /* 0x0000002800287308 */ /* 0x000ea20000000800 */
[----:B0-----:R-:W-:Y:S01]  /*4660*/  FADD.FTZ R9, R95, R8 ;  /* 0x000000085f097221 */ /* 0x001fe20000010000 */
[----:B------:R-:W-:Y:S01]  /*4670*/  F2FP.F16.F32.PACK_AB R8, R44, R7 ;  /* 0x000000072c08723e */ /* 0x000fe200000000ff */
[----:B------:R-:W-:-:S05]  /*4680*/  IMAD.MOV.U32 R44, RZ, RZ, R71 ;  /* 0x000000ffff2c7224 */ /* 0x000fca00078e0047 */
[----:B------:R-:W0:Y:S01]  /*4690*/  MUFU.EX2 R37, R37 ;  /* 0x0000002500257308 */ /* 0x000e220000000800 */
[----:B-1----:R-:W-:Y:S01]  /*46a0*/  FADD.FTZ R12, R30, R11 ;  /* 0x0000000b1e0c7221 */ /* 0x002fe20000010000 */
[----:B------:R-:W-:Y:S01]  /*46b0*/  F2FP.F16.F32.PACK_AB R11, R48, R57 ;  /* 0x00000039300b723e */ /* 0x000fe200000000ff */
[--C-:B------:R-:W-:Y:S02]  /*46c0*/  IMAD.MOV.U32 R57, RZ, RZ, R71.reuse ;  /* 0x000000ffff397224 */ /* 0x100fe400078e0047 */
[----:B------:R-:W-:-:S03]  /*46d0*/  IMAD.MOV.U32 R48, RZ, RZ, R71 ;  /* 0x000000ffff307224 */ /* 0x000fc600078e0047 */
[----:B------:R-:W1:Y:S01]  /*46e0*/  MUFU.EX2 R31, R31 ;  /* 0x0000001f001f7308 */ /* 0x000e620000000800 */
[C---:B--2---:R-:W-:Y:S01]  /*46f0*/  FADD.FTZ R9, R40.reuse, R9 ;  /* 0x0000000928097221 */ /* 0x044fe20000010000 */
[----:B------:R-:W-:Y:S01]  /*4700*/  F2FP.F16.F32.PACK_AB R95, R40, R95 ;  /* 0x0000005f285f723e */ /* 0x000fe200000000ff */
[----:B------:R-:W-:-:S05]  /*4710*/  IMAD.MOV.U32 R40, RZ, RZ, R71 ;  /* 0x000000ffff287224 */ /* 0x000fca00078e0047 */
[----:B------:R-:W2:Y:S01]  /*4720*/  MUFU.EX2 R59, R59 ;  /* 0x0000003b003b7308 */ /* 0x000ea20000000800 */
[----:B0-----:R-:W-:Y:S01]  /*4730*/  FADD.FTZ R14, R37, R12 ;  /* 0x0000000c250e7221 */ /* 0x001fe20000010000 */
[----:B------:R-:W-:Y:S01]  /*4740*/  FADD.FTZ R12, R32, R9 ;  /* 0x00000009200c7221 */ /* 0x000fe20000010000 */
[----:B------:R-:W-:-:S05]  /*4750*/  F2FP.F16.F32.PACK_AB R9, R19, R16 ;  /* 0x000000101309723e */ /* 0x000fca00000000ff */
[----:B------:R-:W0:Y:S01]  /*4760*/  MUFU.EX2 R68, R68 ;  /* 0x0000004400447308 */ /* 0x000e220000000800 */
[----:B-1----:R-:W-:-:S07]  /*4770*/  FADD.FTZ R7, R31, R14 ;  /* 0x0000000e1f077221 */ /* 0x002fce0000010000 */
[----:B------:R-:W1:Y:S01]  /*4780*/  MUFU.EX2 R46, R46 ;  /* 0x0000002e002e7308 */ /* 0x000e620000000800 */
[----:B--2---:R-:W-:-:S07]  /*4790*/  FADD.FTZ R13, R59, R12 ;  /* 0x0000000c3b0d7221 */ /* 0x004fce0000010000 */
[----:B------:R-:W2:Y:S01]  /*47a0*/  MUFU.EX2 R41, R41 ;  /* 0x0000002900297308 */ /* 0x000ea20000000800 */
[----:B0-----:R-:W-:-:S07]  /*47b0*/  FADD.FTZ R14, R68, R7 ;  /* 0x00000007440e7221 */ /* 0x001fce0000010000 */
[----:B------:R0:W3:Y:S01]  /*47c0*/  MUFU.EX2 R61, R24 ;  /* 0x00000018003d7308 */ /* 0x0000e20000000800 */
[----:B-1----:R-:W-:-:S07]  /*47d0*/  FADD.FTZ R12, R46, R13 ;  /* 0x0000000d2e0c7221 */ /* 0x002fce0000010000 */
[----:B------:R-:W1:Y:S01]  /*47e0*/  MUFU.EX2 R100, R100 ;  /* 0x0000006400647308 */ /* 0x000e620000000800 */
[----:B--2---:R-:W-:Y:S01]  /*47f0*/  FADD.FTZ R15, R41, R14 ;  /* 0x0000000e290f7221 */ /* 0x004fe20000010000 */
[----:B0-----:R-:W-:Y:S01]  /*4800*/  F2FP.F16.F32.PACK_AB R24, R64, R25 ;  /* 0x000000194018723e */ /* 0x001fe200000000ff */
[--C-:B------:R-:W-:Y:S01]  /*4810*/  IMAD.MOV.U32 R64, RZ, RZ, R71.reuse ;  /* 0x000000ffff407224 */ /* 0x100fe200078e0047 */
[----:B------:R-:W-:Y:S01]  /*4820*/  F2FP.F16.F32.PACK_AB R25, R18, R53 ;  /* 0x000000351219723e */ /* 0x000fe200000000ff */
[----:B------:R-:W-:-:S03]  /*4830*/  IMAD.MOV.U32 R53, RZ, RZ, R71 ;  /* 0x000000ffff357224 */ /* 0x000fc600078e0047 */
[----:B------:R-:W0:Y:S01]  /*4840*/  MUFU.EX2 R34, R34 ;  /* 0x0000002200227308 */ /* 0x000e220000000800 */
[----:B---3--:R-:W-:Y:S01]  /*4850*/  FADD.FTZ R13, R61, R12 ;  /* 0x0000000c3d0d7221 */ /* 0x008fe20000010000 */
[----:B------:R2:W-:Y:S04]  /*4860*/  STSM.16.M88.4 [R6+0x28b00], R24 ;  /* 0x028b001806007844 */ /* 0x0005e80000000200 */
[----:B------:R3:W-:Y:S02]  /*4870*/  STSM.16.M88.4 [R6+0x2a300], R8 ;  /* 0x02a3000806007844 */ /* 0x0007e40000000200 */
[----:B------:R-:W4:Y:S01]  /*4880*/  MUFU.EX2 R47, R47 ;  /* 0x0000002f002f7308 */ /* 0x000f220000000800 */
[C---:B-1----:R-:W-:Y:S01]  /*4890*/  FADD.FTZ R12, R100.reuse, R15 ;  /* 0x0000000f640c7221 */ /* 0x042fe20000010000 */
[----:B------:R-:W-:Y:S01]  /*48a0*/  F2FP.F16.F32.PACK_AB R100, R100, R41 ;  /* 0x000000296464723e */ /* 0x000fe200000000ff */
[----:B------:R1:W-:Y:S01]  /*48b0*/  STSM.16.M88.4 [R6+0x2bb00], R92 ;  /* 0x02bb005c06007844 */ /* 0x0003e20000000200 */
[----:B------:R-:W-:-:S04]  /*48c0*/  IMAD.MOV.U32 R41, RZ, RZ, R71 ;  /* 0x000000ffff297224 */ /* 0x000fc800078e0047 */
[----:B------:R5:W3:Y:S01]  /*48d0*/  MUFU.EX2 R101, R28 ;  /* 0x0000001c00657308 */ /* 0x000ae20000000800 */
[----:B0-----:R-:W-:Y:S01]  /*48e0*/  FADD.FTZ R14, R34, R13 ;  /* 0x0000000d220e7221 */ /* 0x001fe20000010000 */
[--C-:B--2---:R-:W-:Y:S02]  /*48f0*/  IMAD.MOV.U32 R27, RZ, RZ, R71.reuse ;  /* 0x000000ffff1b7224 */ /* 0x104fe400078e0047 */
[--C-:B------:R-:W-:Y:S02]  /*4900*/  IMAD.MOV.U32 R26, RZ, RZ, R71.reuse ;  /* 0x000000ffff1a7224 */ /* 0x100fe400078e0047 */
[--C-:B------:R-:W-:Y:S02]  /*4910*/  IMAD.MOV.U32 R25, RZ, RZ, R71.reuse ;  /* 0x000000ffff197224 */ /* 0x100fe400078e0047 */
[----:B------:R-:W0:Y:S01]  /*4920*/  MUFU.EX2 R106, R106 ;  /* 0x0000006a006a7308 */ /* 0x000e220000000800 */
[----:B----4-:R-:W-:Y:S01]  /*4930*/  FADD.FTZ R15, R47, R12 ;  /* 0x0000000c2f0f7221 */ /* 0x010fe20000010000 */
[----:B------:R-:W-:Y:S01]  /*4940*/  F2FP.F16.F32.PACK_AB R12, R37, R30 ;  /* 0x0000001e250c723e */ /* 0x000fe200000000ff */
[----:B------:R-:W-:-:S02]  /*4950*/  IMAD.MOV.U32 R37, RZ, RZ, R71 ;  /* 0x000000ffff257224 */ /* 0x000fc400078e0047 */
[--C-:B------:R-:W-:Y:S02]  /*4960*/  IMAD.MOV.U32 R30, RZ, RZ, R71.reuse ;  /* 0x000000ffff1e7224 */ /* 0x100fe400078e0047 */
[--C-:B-----5:R-:W-:Y:S01]  /*4970*/  IMAD.MOV.U32 R28, RZ, RZ, R71.reuse ;  /* 0x000000ffff1c7224 */ /* 0x120fe200078e0047 */
[----:B------:R-:W2:Y:S01]  /*4980*/  MUFU.EX2 R38, R38 ;  /* 0x0000002600267308 */ /* 0x000ea20000000800 */
[C---:B---3--:R-:W-:Y:S01]  /*4990*/  FADD.FTZ R13, R101.reuse, R14 ;  /* 0x0000000e650d7221 */ /* 0x048fe20000010000 */
[----:B------:R-:W-:Y:S01]  /*49a0*/  F2FP.F16.F32.PACK_AB R14, R68, R31 ;  /* 0x0000001f440e723e */ /* 0x000fe200000000ff */
[--C-:B------:R-:W-:Y:S01]  /*49b0*/  IMAD.MOV.U32 R68, RZ, RZ, R71.reuse ;  /* 0x000000ffff447224 */ /* 0x100fe200078e0047 */
[----:B------:R-:W-:Y:S01]  /*49c0*/  F2FP.F16.F32.PACK_AB R101, R101, R34 ;  /* 0x000000226565723e */ /* 0x000fe200000000ff */
[--C-:B------:R-:W-:Y:S02]  /*49d0*/  IMAD.MOV.U32 R34, RZ, RZ, R71.reuse ;  /* 0x000000ffff227224 */ /* 0x100fe400078e0047 */
[----:B------:R-:W-:Y:S01]  /*49e0*/  IMAD.MOV.U32 R31, RZ, RZ, R71 ;  /* 0x000000ffff1f7224 */ /* 0x000fe200078e0047 */
[----:B------:R-:W3:Y:S01]  /*49f0*/  MUFU.EX2 R49, R49 ;  /* 0x0000003100317308 */ /* 0x000ee20000000800 */
[C---:B0-----:R-:W-:Y:S01]  /*4a00*/  FADD.FTZ R18, R106.reuse, R15 ;  /* 0x0000000f6a127221 */ /* 0x041fe20000010000 */
[----:B------:R-:W-:Y:S01]  /*4a10*/  F2FP.F16.F32.PACK_AB R15, R61, R46 ;  /* 0x0000002e3d0f723e */ /* 0x000fe200000000ff */
[--C-:B------:R-:W-:Y:S01]  /*4a20*/  IMAD.MOV.U32 R61, RZ, RZ, R71.reuse ;  /* 0x000000ffff3d7224 */ /* 0x100fe200078e0047 */
[----:B------:R-:W-:Y:S01]  /*4a30*/  F2FP.F16.F32.PACK_AB R102, R106, R47 ;  /* 0x0000002f6a66723e */ /* 0x000fe200000000ff */
[----:B------:R-:W-:-:S02]  /*4a40*/  IMAD.MOV.U32 R47, RZ, RZ, R71 ;  /* 0x000000ffff2f7224 */ /* 0x000fc400078e0047 */
[----:B------:R-:W-:Y:S01]  /*4a50*/  IMAD.MOV.U32 R46, RZ, RZ, R71 ;  /* 0x000000ffff2e7224 */ /* 0x000fe200078e0047 */
[----:B------:R-:W0:Y:S01]  /*4a60*/  MUFU.EX2 R112, R112 ;  /* 0x0000007000707308 */ /* 0x000e220000000800 */
[----:B--2---:R-:W-:Y:S01]  /*4a70*/  FADD.FTZ R16, R38, R13 ;  /* 0x0000000d26107221 */ /* 0x004fe20000010000 */
[----:B------:R-:W-:-:S06]  /*4a80*/  IMAD.MOV.U32 R24, RZ, RZ, R71 ;  /* 0x000000ffff187224 */ /* 0x000fcc00078e0047 */
[----:B------:R-:W2:Y:S01]  /*4a90*/  MUFU.EX2 R103, R88 ;  /* 0x0000005800677308 */ /* 0x000ea20000000800 */
[----:B---3--:R-:W-:-:S07]  /*4aa0*/  FADD.FTZ R13, R49, R18 ;  /* 0x00000012310d7221 */ /* 0x008fce0000010000 */
[----:B------:R-:W-:Y:S01]  /*4ab0*/  MUFU.EX2 R39, R39 ;  /* 0x0000002700277308 */ /* 0x000fe20000000800 */
[C---:B0-----:R-:W-:Y:S01]  /*4ac0*/  FADD.FTZ R10, R112.reuse, R13 ;  /* 0x0000000d700a7221 */ /* 0x041fe20000010000 */
[----:B------:R-:W-:Y:S01]  /*4ad0*/  F2FP.F16.F32.PACK_AB R13, R59, R32 ;  /* 0x000000203b0d723e */ /* 0x000fe200000000ff */
[--C-:B------:R-:W-:Y:S01]  /*4ae0*/  IMAD.MOV.U32 R59, RZ, RZ, R71.reuse ;  /* 0x000000ffff3b7224 */ /* 0x100fe200078e0047 */
[----:B------:R-:W-:Y:S01]  /*4af0*/  F2FP.F16.F32.PACK_AB R20, R112, R49 ;  /* 0x000000317014723e */ /* 0x000fe200000000ff */
[--C-:B------:R-:W-:Y:S02]  /*4b00*/  IMAD.MOV.U32 R49, RZ, RZ, R71.reuse ;  /* 0x000000ffff317224 */ /* 0x100fe400078e0047 */
[----:B------:R1:W-:Y:S01]  /*4b10*/  STSM.16.M88.4 [R6+0x2d300], R12 ;  /* 0x02d3000c06007844 */ /* 0x0003e20000000200 */
[----:B------:R-:W0:Y:S01]  /*4b20*/  MUFU.EX2 R114, R114 ;  /* 0x0000007200727308 */ /* 0x000e220000000800 */
[C---:B--2---:R-:W-:Y:S01]  /*4b30*/  FADD.FTZ R9, R103.reuse, R16 ;  /* 0x0000001067097221 */ /* 0x044fe20000010000 */
[----:B------:R-:W-:Y:S01]  /*4b40*/  F2FP.F16.F32.PACK_AB R103, R103, R38 ;  /* 0x000000266767723e */ /* 0x000fe200000000ff */
[----:B------:R-:W-:-:S02]  /*4b50*/  IMAD.MOV.U32 R38, RZ, RZ, R71 ;  /* 0x000000ffff267224 */ /* 0x000fc400078e0047 */
[----:B------:R-:W-:Y:S02]  /*4b60*/  IMAD.MOV.U32 R32, RZ, RZ, R71 ;  /* 0x000000ffff207224 */ /* 0x000fe400078e0047 */
[----:B------:R1:W-:Y:S01]  /*4b70*/  STSM.16.M88.4 [R6+0x2eb00], R100 ;  /* 0x02eb006406007844 */ /* 0x0003e20000000200 */
[----:B------:R-:W2:Y:S08]  /*4b80*/  MUFU.EX2 R42, R42 ;  /* 0x0000002a002a7308 */ /* 0x000eb00000000800 */
[----:B------:R-:W3:Y:S01]  /*4b90*/  MUFU.EX2 R7, R104 ;  /* 0x0000006800077308 */ /* 0x000ee20000000800 */
[----:B0-----:R-:W-:Y:S01]  /*4ba0*/  F2FP.F16.F32.PACK_AB R22, R114, R39 ;  /* 0x000000277216723e */ /* 0x001fe200000000ff */
[----:B------:R-:W-:-:S04]  /*4bb0*/  FADD.FTZ R39, R39, R10 ;  /* 0x0000000a27277221 */ /* 0x000fc80000010000 */
[----:B------:R-:W-:Y:S01]  /*4bc0*/  FADD.FTZ R10, R114, R39 ;  /* 0x00000027720a7221 */ /* 0x000fe20000010000 */
[----:B------:R-:W-:Y:S01]  /*4bd0*/  IMAD.MOV.U32 R39, RZ, RZ, R71 ;  /* 0x000000ffff277224 */ /* 0x000fe200078e0047 */
[----:B------:R-:W-:Y:S01]  /*4be0*/  MUFU.EX2 R108, R108 ;  /* 0x0000006c006c7308 */ /* 0x000fe20000000800 */
[----:B--2---:R-:W-:-:S07]  /*4bf0*/  FADD.FTZ R8, R42, R9 ;  /* 0x000000092a087221 */ /* 0x004fce0000010000 */
[----:B------:R-:W0:Y:S01]  /*4c00*/  MUFU.EX2 R19, R110 ;  /* 0x0000006e00137308 */ /* 0x000e220000000800 */
[C---:B---3--:R-:W-:Y:S01]  /*4c10*/  F2FP.F16.F32.PACK_AB R21, R7.reuse, R42 ;  /* 0x0000002a0715723e */ /* 0x048fe200000000ff */
[----:B------:R-:W-:Y:S01]  /*4c20*/  FADD.FTZ R9, R7, R8 ;  /* 0x0000000807097221 */ /* 0x000fe20000010000 */
[----:B------:R-:W-:Y:S02]  /*4c30*/  VIADD R8, R17, 0xfffffffe ;  /* 0xfffffffe11087836 */ /* 0x000fe40000000000 */
[----:B------:R-:W-:Y:S02]  /*4c40*/  IMAD.MOV.U32 R7, RZ, RZ, RZ ;  /* 0x000000ffff077224 */ /* 0x000fe400078e00ff */
[----:B------:R-:W-:Y:S01]  /*4c50*/  IMAD.MOV.U32 R42, RZ, RZ, R71 ;  /* 0x000000ffff2a7224 */ /* 0x000fe200078e0047 */
[----:B------:R-:W-:Y:S02]  /*4c60*/  ISETP.GE.AND P2, PT, R8, R144, PT ;  /* 0x000000900800720c */ /* 0x000fe40003f46270 */
[----:B0-----:R-:W-:Y:S01]  /*4c70*/  F2FP.F16.F32.PACK_AB R23, R19, R108 ;  /* 0x0000006c1317723e */ /* 0x001fe200000000ff */
[----:B------:R-:W-:-:S04]  /*4c80*/  FADD.FTZ R108, R108, R9 ;  /* 0x000000096c6c7221 */ /* 0x000fc80000010000 */
[----:B------:R1:W-:Y:S01]  /*4c90*/  STSM.16.M88.4 [R6+0x30300], R20 ;  /* 0x0303001406007844 */ /* 0x0003e20000000200 */
[----:B------:R-:W-:Y:S01]  /*4ca0*/  FADD.FTZ R11, R19, R108 ;  /* 0x0000006c130b7221 */ /* 0x000fe20000010000 */
[----:B------:R0:W-:Y:S06]  /*4cb0*/  MEMBAR.ALL.CTA ;  /* 0x0000000000007992 */ /* 0x0001ec0000008000 */
[----:B0-----:R-:W0:Y:S02]  /*4cc0*/  FENCE.VIEW.ASYNC.S ;  /* 0x00000000000073c6 */ /* 0x001e240000000000 */
[----:B0-----:R-:W-:Y:S01]  /*4cd0*/  NOP ;  /* 0x0000000000007918 */ /* 0x001fe20000000000 */
[----:B------:R-:W-:Y:S05]  /*4ce0*/  @!P2 BRA `(.L_x_19) ;  /* 0x00000038002ca947 */ /* 0x000fea0003800000 */
[----:B-1----:R-:W-:Y:S01]  /*4cf0*/  IMAD.MOV.U32 R12, RZ, RZ, R76 ;  /* 0x000000ffff0c7224 */ /* 0x002fe200078e004c */
[----:B------:R-:W-:Y:S01]  /*4d00*/  CS2R R70, SRZ ;  /* 0x0000000000467805 */ /* 0x000fe2000001ff00 */
[----:B------:R-:W-:Y:S01]  /*4d10*/  IMAD.MOV.U32 R9, RZ, RZ, R4 ;  /* 0x000000ffff097224 */ /* 0x000fe200078e0004 */
[----:B------:R-:W-:Y:S01]  /*4d20*/  CS2R R68, SRZ ;  /* 0x0000000000447805 */ /* 0x000fe2000001ff00 */
[----:B------:R-:W-:Y:S01]  /*4d30*/  IMAD.MOV.U32 R13, RZ, RZ, RZ ;  /* 0x000000ffff0d7224 */ /* 0x000fe200078e00ff */
        /* <DEDUP_REMOVED lines=21> */
[----:B------:R-:W-:Y:S01]  /*4e90*/  CS2R R24, SRZ ;  /* 0x0000000000187805 */ /* 0x000fe2000001ff00 */
[----:B------:R-:W-:-:S06]  /*4ea0*/  UMOV UR41, URZ ;  /* 0x0000003f00297c82 */ /* 0x000fcc0008000000 */
.L_x_28:
[----:B------:R-:W-:Y:S01]  /*4eb0*/  UIADD3 UR6, UR41, 0x1, URZ ;  /* 0x0000000129067890 */ /* 0x000fe2000fffe03f */
[----:B------:R-:W-:-:S03]  /*4ec0*/  ISETP.NE.AND P3, PT, RZ, UR36, PT ;  /* 0x00000024ff007c0c */ /* 0x000fc6000bf65270 */
[----:B------:R-:W-:-:S04]  /*4ed0*/  UISETP.NE.AND UP0, UPT, UR6, 0x2, UPT ;  /* 0x000000020600788c */ /* 0x000fc8000bf05270 */
[----:B------:R-:W-:Y:S02]  /*4ee0*/  USEL UR7, URZ, 0x1, UP0 ;  /* 0x000000013f077887 */ /* 0x000fe40008000000 */
[----:B------:R-:W-:-:S04]  /*4ef0*/  USEL UR6, UR6, URZ, UP0 ;  /* 0x0000003f06067287 */ /* 0x000fc80008000000 */
[----:B------:R-:W-:Y:S02]  /*4f00*/  LOP3.LUT R7, R13, UR7, RZ, 0x3c, !PT ;  /* 0x000000070d077c12 */ /* 0x000fe4000f8e3cff */
[----:B------:R-:W-:Y:S01]  /*4f10*/  IMAD.U32 R0, RZ, RZ, UR6 ;  /* 0x00000006ff007e24 */ /* 0x000fe2000f8e00ff */
[----:B------:R-:W-:Y:S06]  /*4f20*/  @P3 BRA `(.L_x_20) ;  /* 0x0000000000283947 */ /* 0x000fec0003800000 */
[----:B------:R-:W-:Y:S05]  /*4f30*/  @!P0 BRA `(.L_x_21) ;  /* 0x0000000000048947 */ /* 0x000fea0003800000 */
[----:B------:R-:W-:Y:S01]  /*4f40*/  BPT.TRAP 0x1 ;  /* 0x000000040000795c */ /* 0x000fe20000300000 */
.L_x_21:
[----:B------:R-:W-:Y:S02]  /*4f50*/  LEA R5, R0, UR37, 0x3 ;  /* 0x0000002500057c11 */ /* 0x000fe4000f8e18ff */
[----:B------:R-:W-:-:S04]  /*4f60*/  SHF.L.U32 R4, R7, 0x1f, RZ ;  /* 0x0000001f07047819 */ /* 0x000fc800000006ff */
[----:B------:R0:W1:Y:S01]  /*4f70*/  SYNCS.PHASECHK.TRANS64.TRYWAIT P2, [R5+URZ+0x31c30], R4 ;  /* 0x031c3004050075a7 */ /* 0x000062000804017f */
[----:B------:R-:W-:Y:S05]  /*4f80*/  @!P0 BRA `(.L_x_22) ;  /* 0x0000000000048947 */ /* 0x000fea0003800000 */
[----:B------:R-:W-:Y:S01]  /*4f90*/  BPT.TRAP 0x1 ;  /* 0x000000040000795c */ /* 0x000fe20000300000 */
.L_x_22:
[----:B-1----:R-:W-:Y:S05]  /*4fa0*/  @P2 BRA `(.L_x_20) ;  /* 0x0000000000082947 */ /* 0x002fea0003800000 */
[----:B------:R-:W1:Y:S02]  /*4fb0*/  SYNCS.PHASECHK.TRANS64.TRYWAIT P2, [R5+URZ+0x31c30], R4 ;  /* 0x031c3004050075a7 */ /* 0x000e64000804017f */
[----:B-1----:R-:W-:Y:S05]  /*4fc0*/  @!P2 BRA `(.L_x_23) ;  /* 0x000000940054a947 */ /* 0x002fea0003800000 */
.L_x_20:
[----:B------:R-:W2:Y:S01]  /*4fd0*/  S2R R14, SR_TID.X ;  /* 0x00000000000e7919 */ /* 0x000ea20000002100 */
[----:B------:R-:W-:Y:S01]  /*4fe0*/  R2UR UR43, R0 ;  /* 0x00000000002b72ca */ /* 0x000fe200000e0000 */
[----:B------:R-:W-:Y:S01]  /*4ff0*/  UMOV UR47, 0x80000020 ;  /* 0x80000020002f7882 */ /* 0x000fe20000000000 */
[C---:B------:R-:W-:Y:S01]  /*5000*/  R2UR UR44, R2.reuse ;  /* 0x00000000022c72ca */ /* 0x040fe200000e0000 */
        /* <DEDUP_REMOVED lines=10> */
[----:B------:R-:W-:Y:S01]  /*50b0*/  UIMAD UR43, UR43, 0x6c0, UR42 ;  /* 0x000006c02b2b78a4 */ /* 0x000fe2000f8e022a */
[C---:B------:R-:W-:Y:S01]  /*50c0*/  R2UR UR28, R2.reuse ;  /* 0x00000000021c72ca */ /* 0x040fe200000e0000 */
[----:B------:R-:W-:Y:S01]  /*50d0*/  UMOV UR11, 0x80000020 ;  /* 0x80000020000b7882 */ /* 0x000fe20000000000 */
[C---:B------:R-:W-:Y:S01]  /*50e0*/  R2UR UR29, R3.reuse ;  /* 0x00000000031d72ca */ /* 0x040fe200000e0000 */
[----:B------:R-:W-:Y:S01]  /*50f0*/  UIADD3 UR50, UR43, 0x40, URZ ;  /* 0x000000402b327890 */ /* 0x000fe2000fffe03f */
[----:B------:R-:W-:Y:S01]  /*5100*/  R2UR UR32, R2 ;  /* 0x00000000022072ca */ /* 0x000fe200000e0000 */
[----:B------:R-:W-:Y:S01]  /*5110*/  UIADD3 UR26, UR43, 0x80, URZ ;  /* 0x000000802b1a7890 */ /* 0x000fe2000fffe03f */
[----:B------:R-:W-:Y:S01]  /*5120*/  R2UR UR33, R3 ;  /* 0x00000000032172ca */ /* 0x000fe200000e0000 */
[----:B------:R-:W-:Y:S01]  /*5130*/  UMOV UR46, UR43 ;  /* 0x0000002b002e7c82 */ /* 0x000fe20008000000 */
[----:B------:R-:W-:-:S02]  /*5140*/  UIADD3 UR30, UR43, 0xc0, URZ ;  /* 0x000000c02b1e7890 */ /* 0x000fc4000fffe03f */
[----:B------:R-:W-:Y:S02]  /*5150*/  UIADD3 UR34, UR43, 0x100, URZ ;  /* 0x000001002b227890 */ /* 0x000fe4000fffe03f */
[----:B------:R-:W-:Y:S02]  /*5160*/  UIADD3 UR6, UR43, 0x2, URZ ;  /* 0x000000022b067890 */ /* 0x000fe4000fffe03f */
[----:B------:R-:W-:Y:S02]  /*5170*/  UIADD3 UR10, UR43, 0x42, URZ ;  /* 0x000000422b0a7890 */ /* 0x000fe4000fffe03f */
[----:B------:R-:W-:Y:S01]  /*5180*/  UIADD3 UR14, UR43, 0x242, URZ ;  /* 0x000002422b0e7890 */ /* 0x000fe2000fffe03f */
[----:B--2---:R-:W-:Y:S01]  /*5190*/  SHF.R.U32.HI R14, RZ, 0x7, R14 ;  /* 0x00000007ff0e7819 */ /* 0x004fe2000001160e */
[----:B------:R-:W-:Y:S01]  /*51a0*/  UMOV UR15, 0x80000020 ;  /* 0x80000020000f7882 */ /* 0x000fe20000000000 */
[----:B------:R-:W-:Y:S01]  /*51b0*/  UIADD3 UR18, UR43, 0x480, URZ ;  /* 0x000004802b127890 */ /* 0x000fe2000fffe03f */
[----:B------:R-:W-:-:S02]  /*51c0*/  UMOV UR19, 0x80000020 ;  /* 0x8000002000137882 */ /* 0x000fc40000000000 */
[----:B01----:R-:W-:Y:S01]  /*51d0*/  VIADD R4, R14, 0x8 ;  /* 0x000000080e047836 */ /* 0x003fe20000000000 */
[----:B------:R-:W-:Y:S01]  /*51e0*/  UIADD3 UR22, UR43, 0x482, URZ ;  /* 0x000004822b167890 */ /* 0x000fe2000fffe03f */
[----:B------:R-:W-:-:S03]  /*51f0*/  UMOV UR23, 0x80000020 ;  /* 0x8000002000177882 */ /* 0x000fc60000000000 */
[----:B------:R0:W-:Y:S06]  /*5200*/  BAR.SYNC.DEFER_BLOCKING R4, 0x100 ;  /* 0x000400040000751d */ /* 0x0001ec0000010000 */
[----:B------:R-:W-:-:S06]  /*5210*/  WARPGROUP.ARRIVE ;  /* 0x00000000000079c5 */ /* 0x000fcc0000000000 */
[----:B------:R-:W-:Y:S01]  /*5220*/  HGMMA.64x16x16.F32 R136, gdesc[UR44], RZ, !UPT, gsb0 ;  /* 0x002000002c8879f0 */ /* 0x000fe2000c0008ff */
[----:B------:R-:W-:Y:S01]  /*5230*/  R2UR UR44, R2 ;  /* 0x00000000022c72ca */ /* 0x000fe200000e0000 */
[----:B------:R-:W-:Y:S01]  /*5240*/  UIADD3 UR46, UR43, 0x140, URZ ;  /* 0x000001402b2e7890 */ /* 0x000fe2000fffe03f */
[----:B------:R-:W-:Y:S01]  /*5250*/  R2UR UR45, R3 ;  /* 0x00000000032d72ca */ /* 0x000fe200000e0000 */
[----:B------:R-:W-:Y:S01]  /*5260*/  UMOV UR47, 0x80000020 ;  /* 0x80000020002f7882 */ /* 0x000fe20000000000 */
[----:B------:R-:W-:Y:S02]  /*5270*/  WARPGROUP.DEPBAR.LE gsb0, 0x0 ;  /* 0x00008000000079c5 */ /* 0x000fe40000010000 */
        /* <DEDUP_REMOVED lines=23> */
[----:B------:R-:W-:Y:S01]  /*53f0*/  UIADD3 UR34, UR43, 0x102, URZ ;  /* 0x000001022b227890 */ /* 0x000fe2000fffe03f */
[----:B------:R-:W-:Y:S01]  /*5400*/  UMOV UR32, UR4 ;  /* 0x0000000400207c82 */ /* 0x000fe20008000000 */
[----:B------:R-:W-:Y:S01]  /*5410*/  UMOV UR33, UR5 ;  /* 0x0000000500217c82 */ /* 0x000fe20008000000 */
        /* <DEDUP_REMOVED lines=139> */
[----:B------:R-:W-:Y:S03]  /*5cd0*/  HGMMA.64x16x16.F32 R72, gdesc[UR8], R72, gsb0 ;  /* 0x00200000084879f0 */ /* 0x000fe60008000848 */
        /* <DEDUP_REMOVED lines=115> */
[----:B------:R-:W-:Y:S02]  /*6410*/  WARPGROUP.DEPBAR.LE gsb0, 0x0 ;  /* 0x00008000000079c5 */ /* 0x000fe40000010000 */
[----:B------:R-:W-:-:S06]  /*6420*/  WARPGROUP.ARRIVE ;  /* 0x00000000000079c5 */ /* 0x000fcc0000000000 */
[----:B------:R-:W-:Y:S01]  /*6430*/  HGMMA.64x16x16.F32 R128, gdesc[UR20], R128, gsb0 ;  /* 0x00200000148079f0 */ /* 0x000fe20008000880 */
[----:B------:R-:W-:Y:S01]  /*6440*/  UIADD3 UR22, UR43, 0x642, URZ ;  /* 0x000006422b167890 */ /* 0x000fe2000fffe03f */
[----:B------:R-:W-:Y:S01]  /*6450*/  UMOV UR23, 0x80000020 ;  /* 0x8000002000177882 */ /* 0x000fe20000000000 */
[----:B------:R-:W-:Y:S01]  /*6460*/  UIADD3 UR43, UR43, 0x682, URZ ;  /* 0x000006822b2b7890 */ /* 0x000fe2000fffe03f */
[----:B------:R-:W-:Y:S02]  /*6470*/  WARPGROUP.DEPBAR.LE gsb0, 0x0 ;  /* 0x00008000000079c5 */ /* 0x000fe40000010000 */
[----:B------:R-:W-:-:S06]  /*6480*/  WARPGROUP.ARRIVE ;  /* 0x00000000000079c5 */ /* 0x000fcc0000000000 */
[----:B------:R-:W-:Y:S03]  /*6490*/  HGMMA.64x16x16.F32 R120, gdesc[UR24], R120, gsb0 ;  /* 0x00200000187879f0 */ /* 0x000fe60008000878 */
        /* <DEDUP_REMOVED lines=21> */
[----:B0-----:R-:W-:Y:S05]  /*65f0*/  @P3 BRA `(.L_x_24) ;  /* 0x0000000000283947 */ /* 0x001fea0003800000 */
[----:B------:R-:W-:Y:S05]  /*6600*/  @!P0 BRA `(.L_x_25) ;  /* 0x0000000000048947 */ /* 0x000fea0003800000 */
[----:B------:R-:W-:Y:S01]  /*6610*/  BPT.TRAP 0x1 ;  /* 0x000000040000795c */ /* 0x000fe20000300000 */
.L_x_25:
[----:B------:R-:W-:Y:S01]  /*6620*/  ULEA UR6, UR41, UR37, 0x3 ;  /* 0x0000002529067291 */ /* 0x000fe2000f8e183f */
[----:B------:R-:W-:-:S08]  /*6630*/  SHF.L.U32 R4, R13, 0x1f, RZ ;  /* 0x0000001f0d047819 */ /* 0x000fd000000006ff */
[----:B------:R0:W1:Y:S01]  /*6640*/  SYNCS.PHASECHK.TRANS64.TRYWAIT P2, [UR6+0x31c50], R4 ;  /* 0x031c5004ff0075a7 */ /* 0x0000620008040146 */
[----:B------:R-:W-:Y:S05]  /*6650*/  @!P0 BRA `(.L_x_26) ;  /* 0x0000000000048947 */ /* 0x000fea0003800000 */
[----:B------:R-:W-:Y:S01]  /*6660*/  BPT.TRAP 0x1 ;  /* 0x000000040000795c */ /* 0x000fe20000300000 */
.L_x_26:
[----:B-1----:R-:W-:Y:S05]  /*6670*/  @P2 BRA `(.L_x_24) ;  /* 0x0000000000082947 */ /* 0x002fea0003800000 */
[----:B------:R-:W1:Y:S02]  /*6680*/  SYNCS.PHASECHK.TRANS64.TRYWAIT P2, [UR6+0x31c50], R4 ;  /* 0x031c5004ff0075a7 */ /* 0x000e640008040146 */
[----:B-1----:R-:W-:Y:S05]  /*6690*/  @!P2 BRA `(.L_x_27) ;  /* 0x0000007c00b4a947 */ /* 0x002fea0003800000 */
.L_x_24:
[----:B------:R-:W-:Y:S01]  /*66a0*/  UIADD3 UR6, UR37, 0x200, URZ ;  /* 0x0000020025067890 */ /* 0x000fe2000fffe03f */
[----:B------:R-:W-:Y:S01]  /*66b0*/  WARPGROUP.ARRIVE ;  /* 0x00000000000079c5 */ /* 0x000fe20000000000 */
[----:B------:R-:W-:Y:S01]  /*66c0*/  ULOP3.LUT UR10, UR40, 0x10000, URZ, 0xfc, !UPT ;  /* 0x00010000280a7892 */ /* 0x000fe2000f8efc3f */
[----:B01----:R-:W-:Y:S01]  /*66d0*/  FMNMX.FTZ R4, R136, R9, !PT ;  /* 0x0000000988047209 */ /* 0x003fe20007810000 */
[----:B------:R-:W-:Y:S01]  /*66e0*/  USHF.R.U32.HI UR6, URZ, 0x4, UR6 ;  /* 0x000000043f067899 */ /* 0x000fe20008011606 */
[----:B------:R-:W-:Y:S01]  /*66f0*/  FMNMX.FTZ R20, R138, R12, !PT ;  /* 0x0000000c8a147209 */ /* 0x000fe20007810000 */
[----:B------:R-:W-:Y:S01]  /*6700*/  UMOV UR25, 0xc0000010 ;  /* 0xc000001000197882 */ /* 0x000fe20000000000 */
[----:B------:R-:W-:Y:S01]  /*6710*/  UMOV UR27, 0x80000020 ;  /* 0x80000020001b7882 */ /* 0x000fe20000000000 */
[----:B------:R-:W-:Y:S01]  /*6720*/  ULOP3.LUT UR6, UR6, 0x3fff, URZ, 0xc0, !UPT ;  /* 0x00003fff06067892 */ /* 0x000fe2000f8ec03f */
[----:B------:R-:W-:Y:S01]  /*6730*/  FMNMX.FTZ R5, R137, R4, !PT ;  /* 0x0000000489057209 */ /* 0x000fe20007810000 */
[----:B------:R-:W-:Y:S01]  /*6740*/  UMOV UR24, UR10 ;  /* 0x0000000a00187c82 */ /* 0x000fe20008000000 */
[----:B------:R-:W-:Y:S01]  /*6750*/  FMNMX.FTZ R21, R139, R20, !PT ;  /* 0x000000148b157209 */ /* 0x000fe20007810000 */
[----:B------:R-:W-:Y:S01]  /*6760*/  ULOP3.LUT UR6, UR6, 0x2400000, URZ, 0xfc, !UPT ;  /* 0x0240000006067892 */ /* 0x000fe2000f8efc3f */
[----:B------:R-:W-:Y:S01]  /*6770*/  FMNMX.FTZ R4, R140, R5, !PT ;  /* 0x000000058c047209 */ /* 0x000fe20007810000 */
[----:B------:R-:W0:Y:S01]  /*6780*/  S2R R146, SR_TID.X ;  /* 0x0000000000927919 */ /* 0x000e220000002100 */
[----:B------:R-:W-:Y:S01]  /*6790*/  FMNMX.FTZ R22, R142, R21, !PT ;  /* 0x000000158e167209 */ /* 0x000fe20007810000 */
[----:B------:R-:W-:Y:S01]  /*67a0*/  UIMAD UR6, UR41, 0x6c0, UR6 ;  /* 0x000006c0290678a4 */ /* 0x000fe2000f8e0206 */
[----:B------:R-:W-:-:S02]  /*67b0*/  FMNMX.FTZ R5, R141, R4, !PT ;  /* 0x000000048d057209 */ /* 0x000fc40007810000 */
[----:B------:R-:W-:Y:S02]  /*67c0*/  FMNMX.FTZ R23, R143, R22, !PT ;  /* 0x000000168f177209 */ /* 0x000fe40007810000 */
[----:B------:R-:W-:Y:S02]  /*67d0*/  FMNMX.FTZ R4, R128, R5, !PT ;  /* 0x0000000580047209 */ /* 0x000fe40007810000 */
[----:B------:R-:W-:Y:S01]  /*67e0*/  UMOV UR26, UR6 ;  /* 0x00000006001a7c82 */ /* 0x000fe20008000000 */
[----:B------:R-:W-:Y:S01]  /*67f0*/  FMNMX.FTZ R22, R130, R23, !PT ;  /* 0x0000001782167209 */ /* 0x000fe20007810000 */
[----:B------:R-:W-:Y:S01]  /*6800*/  HGMMA.64x96x16.F32 R24, gdesc[UR24].tnspB, R24, gsb0 ;  /* 0x41600000181879f0 */ /* 0x000fe20008000818 */
[----:B------:R-:W-:Y:S01]  /*6810*/  UIADD3 UR24, UR10, 0x180, URZ ;  /* 0x000001800a187890 */ /* 0x000fe2000fffe03f */
[----:B------:R-:W-:Y:S01]  /*6820*/  FMNMX.FTZ R5, R129, R4, !PT ;  /* 0x0000000481057209 */ /* 0x000fe20007810000 */
[----:B------:R-:W-:Y:S01]  /*6830*/  UIADD3 UR26, UR6, 0x40, URZ ;  /* 0x00000040061a7890 */ /* 0x000fe2000fffe03f */
[----:B------:R-:W-:Y:S01]  /*6840*/  FMNMX.FTZ R23, R131, R22, !PT ;  /* 0x0000001683177209 */ /* 0x000fe20007810000 */
[----:B------:R-:W-:Y:S01]  /*6850*/  UMOV UR25, 0xc0000010 ;  /* 0xc000001000197882 */ /* 0x000fe20000000000 */
[----:B------:R-:W-:Y:S01]  /*6860*/  UMOV UR27, 0x80000020 ;  /* 0x80000020001b7882 */ /* 0x000fe20000000000 */
[----:B------:R-:W-:-:S04]  /*6870*/  FMNMX.FTZ R4, R132, R5, !PT ;  /* 0x0000000584047209 */ /* 0x000fc80007810000 */
[----:B------:R-:W-:-:S04]  /*6880*/  FMNMX.FTZ R5, R133, R4, !PT ;  /* 0x0000000485057209 */ /* 0x000fc80007810000 */
[----:B------:R-:W-:-:S04]  /*6890*/  FMNMX.FTZ R4, R120, R5, !PT ;  /* 0x0000000578047209 */ /* 0x000fc80007810000 */
[----:B------:R-:W-:Y:S02]  /*68a0*/  FMNMX.FTZ R5, R121, R4, !PT ;  /* 0x0000000479057209 */ /* 0x000fe40007810000 */
[----:B0-----:R-:W-:Y:S02]  /*68b0*/  ISETP.GE.U32.AND P2, PT, R146, 0x180, PT ;  /* 0x000001809200780c */ /* 0x001fe40003f46070 */
[----:B------:R-:W-:Y:S02]  /*68c0*/  FMNMX.FTZ R4, R124, R5, !PT ;  /* 0x000000057c047209 */ /* 0x000fe40007810000 */
[----:B------:R-:W-:Y:S02]  /*68d0*/  SHF.R.U32.HI R146, RZ, 0x7, R146 ;  /* 0x00000007ff927819 */ /* 0x000fe40000011692 */
[----:B------:R-:W-:-:S04]  /*68e0*/  FMNMX.FTZ R5, R125, R4, !PT ;  /* 0x000000047d057209 */ /* 0x000fc80007810000 */
        /* <DEDUP_REMOVED lines=17> */
[----:B------:R-:W-:Y:S01]  /*6a00*/  FMNMX.FTZ R5, R81, R4, !PT ;  /* 0x0000000451057209 */ /* 0x000fe20007810000 */
[----:B------:R-:W-:Y:S02]  /*6a10*/  WARPGROUP.DEPBAR.LE gsb0, 0x0 ;  /* 0x00008000000079c5 */ /* 0x000fe40000010000 */
[----:B------:R-:W-:Y:S01]  /*6a20*/  WARPGROUP.ARRIVE ;  /* 0x00000000000079c5 */ /* 0x000fe20000000000 */
[----:B------:R-:W-:-:S04]  /*6a30*/  FMNMX.FTZ R4, R84, R5, !PT ;  /* 0x0000000554047209 */ /* 0x000fc80007810000 */
[----:B------:R-:W-:Y:S01]  /*6a40*/  FMNMX.FTZ R5, R85, R4, !PT ;  /* 0x0000000455057209 */ /* 0x000fe20007810000 */
[----:B------:R-:W-:Y:S01]  /*6a50*/  HGMMA.64x96x16.F32 R24, gdesc[UR24].tnspB, R24, gsb0 ;  /* 0x41600000181879f0 */ /* 0x000fe20008000818 */
[----:B------:R-:W-:Y:S02]  /*6a60*/  UIADD3 UR24, UR10, 0x300, URZ ;  /* 0x000003000a187890 */ /* 0x000fe4000fffe03f */
[----:B------:R-:W-:Y:S01]  /*6a70*/  UIADD3 UR26, UR6, 0x80, URZ ;  /* 0x00000080061a7890 */ /* 0x000fe2000fffe03f */
[----:B------:R-:W-:Y:S01]  /*6a80*/  FMNMX.FTZ R4, R72, R5, !PT ;  /* 0x0000000548047209 */ /* 0x000fe20007810000 */
[----:B------:R-:W-:Y:S01]  /*6a90*/  UMOV UR25, 0xc0000010 ;  /* 0xc000001000197882 */ /* 0x000fe20000000000 */
[----:B------:R-:W-:Y:S02]  /*6aa0*/  UMOV UR27, 0x80000020 ;  /* 0x80000020001b7882 */ /* 0x000fe40000000000 */
[----:B------:R-:W-:-:S04]  /*6ab0*/  FMNMX.FTZ R5, R73, R4, !PT ;  /* 0x0000000449057209 */ /* 0x000fc80007810000 */
[----:B------:R-:W-:Y:S02]  /*6ac0*/  FMNMX.FTZ R4, R76, R5, !PT ;  /* 0x000000054c047209 */ /* 0x000fe40007810000 */
[----:B------:R-:W0:Y:S02]  /*6ad0*/  LDC R5, c[0x0][0x988] ;  /* 0x00026200ff057b82 */ /* 0x000e240000000800 */
[----:B------:R-:W-:-:S05]  /*6ae0*/  FMNMX.FTZ R13, R77, R4, !PT ;  /* 0x000000044d0d7209 */ /* 0x000fca0007810000 */
[----:B------:R-:W1:Y:S02]  /*6af0*/  SHFL.BFLY PT, R4, R13, 0x2, 0x1f ;  /* 0x0c401f000d047f89 */ /* 0x000e6400000e0000 */
[----:B-1----:R-:W-:-:S05]  /*6b00*/  FMNMX.FTZ R15, R13, R4, !PT ;  /* 0x000000040d0f7209 */ /* 0x002fca0007810000 */
[----:B------:R-:W1:Y:S02]  /*6b10*/  SHFL.BFLY PT, R4, R15, 0x1, 0x1f ;  /* 0x0c201f000f047f89 */ /* 0x000e6400000e0000 */
[----:B-1----:R-:W-:-:S05]  /*6b20*/  FMNMX.FTZ R4, R15, R4, !PT ;  /* 0x000000040f047209 */ /* 0x002fca0007810000 */
[----:B------:R-:W-:-:S04]  /*6b30*/  FADD.FTZ R14, -R4, R9 ;  /* 0x00000009040e7221 */ /* 0x000fc80000010100 */
[-C--:B0-----:R-:W-:Y:S01]  /*6b40*/  FMUL.FTZ R9, R14, R5.reuse ;  /* 0x000000050e097220 */ /* 0x081fe20000410000 */
[----:B------:R-:W-:-:S04]  /*6b50*/  FMUL.FTZ R14, R4, R5 ;  /* 0x00000005040e7220 */ /* 0x000fc80000410000 */
[-CC-:B------:R-:W-:Y:S01]  /*6b60*/  FFMA.FTZ R18, R128, R5.reuse, -R14.reuse ;  /* 0x0000000580127223 */ /* 0x180fe2000001080e */
[--C-:B------:R-:W-:Y:S01]  /*6b70*/  FFMA.FTZ R128, R120, R5, -R14.reuse ;  /* 0x0000000578807223 */ /* 0x100fe2000001080e */
[----:B------:R-:W-:Y:S01]  /*6b80*/  FMNMX.FTZ R120, R134, R23, !PT ;  /* 0x0000001786787209 */ /* 0x000fe20007810000 */
[-CC-:B------:R-:W-:Y:S01]  /*6b90*/  FFMA.FTZ R23, R121, R5.reuse, -R14.reuse ;  /* 0x0000000579177223 */ /* 0x180fe2000001080e */
[-CC-:B------:R-:W-:Y:S01]  /*6ba0*/  FFMA.FTZ R19, R129, R5.reuse, -R14.reuse ;  /* 0x0000000581137223 */ /* 0x180fe2000001080e */
[-CC-:B------:R-:W-:Y:S01]  /*6bb0*/  FFMA.FTZ R129, R124, R5.reuse, -R14.reuse ;  /* 0x000000057c817223 */ /* 0x180fe2000001080e */
[----:B------:R-:W-:Y:S01]  /*6bc0*/  FMNMX.FTZ R121, R135, R120, !PT ;  /* 0x0000007887797209 */ /* 0x000fe20007810000 */
[----:B------:R-:W-:Y:S01]  /*6bd0*/  MUFU.EX2 R22, R128 ;  /* 0x0000008000167308 */ /* 0x000fe20000000800 */
[-CC-:B------:R-:W-:Y:S01]  /*6be0*/  FFMA.FTZ R132, R132, R5.reuse, -R14.reuse ;  /* 0x0000000584847223 */ /* 0x180fe2000001080e */
[--C-:B------:R-:W-:Y:S01]  /*6bf0*/  FFMA.FTZ R21, R133, R5, -R14.reuse ;  /* 0x0000000585157223 */ /* 0x100fe2000001080e */
[----:B------:R-:W-:Y:S01]  /*6c00*/  FMNMX.FTZ R120, R122, R121, !PT ;  /* 0x000000797a787209 */ /* 0x000fe20007810000 */
[-CC-:B------:R-:W-:Y:S01]  /*6c10*/  FFMA.FTZ R13, R136, R5.reuse, -R14.reuse ;  /* 0x00000005880d7223 */ /* 0x180fe2000001080e */
[-CC-:B------:R-:W-:Y:S01]  /*6c20*/  FFMA.FTZ R15, R137, R5.reuse, -R14.reuse ;  /* 0x00000005890f7223 */ /* 0x180fe2000001080e */
[----:B------:R-:W-:Y:S01]  /*6c30*/  FFMA.FTZ R16, R140, R5, -R14 ;  /* 0x000000058c107223 */ /* 0x000fe2000001080e */
[----:B------:R-:W-:-:S02]  /*6c40*/  WARPGROUP.DEPBAR.LE gsb0, 0x0 ;  /* 0x00008000000079c5 */ /* 0x000fc40000010000 */
[----:B------:R-:W-:Y:S01]  /*6c50*/  WARPGROUP.ARRIVE ;  /* 0x00000000000079c5 */ /* 0x000fe20000000000 */
[----:B------:R-:W-:Y:S01]  /*6c60*/  FMNMX.FTZ R121, R123, R120, !PT ;  /* 0x000000787b797209 */ /* 0x000fe20007810000 */
[----:B------:R-:W-:Y:S01]  /*6c70*/  MUFU.EX2 R20, R132 ;  /* 0x0000008400147308 */ /* 0x000fe20000000800 */
[-CC-:B------:R-:W-:Y:S01]  /*6c80*/  FFMA.FTZ R17, R141, R5.reuse, -R14.reuse ;  /* 0x000000058d117223 */ /* 0x180fe2000001080e */
[--C-:B------:R-:W-:Y:S01]  /*6c90*/  FFMA.FTZ R112, R112, R5, -R14.reuse ;  /* 0x0000000570707223 */ /* 0x100fe2000001080e */
[----:B------:R-:W-:Y:S01]  /*6ca0*/  FMNMX.FTZ R124, R126, R121, !PT ;  /* 0x000000797e7c7209 */ /* 0x000fe20007810000 */
[----:B------:R-:W-:Y:S01]  /*6cb0*/  HGMMA.64x96x16.F32 R24, gdesc[UR24].tnspB, R24, gsb0 ;  /* 0x41600000181879f0 */ /* 0x000fe20008000818 */
[----:B------:R-:W-:Y:S01]  /*6cc0*/  UIADD3 UR24, UR10, 0x480, URZ ;  /* 0x000004800a187890 */ /* 0x000fe2000fffe03f */
[--C-:B------:R-:W-:Y:S01]  /*6cd0*/  FFMA.FTZ R121, R125, R5, -R14.reuse ;  /* 0x000000057d797223 */ /* 0x100fe2000001080e */
[----:B------:R-:W-:Y:S01]  /*6ce0*/  UIADD3 UR26, UR6, 0xc0, URZ ;  /* 0x000000c0061a7890 */ /* 0x000fe2000fffe03f */
[----:B------:R-:W-:Y:S01]  /*6cf0*/  FMNMX.FTZ R125, R127, R124, !PT ;  /* 0x0000007c7f7d7209 */ /* 0x000fe20007810000 */
[----:B------:R-:W-:Y:S01]  /*6d00*/  UMOV UR25, 0xc0000010 ;  /* 0xc000001000197882 */ /* 0x000fe20000000000 */
[----:B------:R-:W-:Y:S01]  /*6d10*/  UMOV UR27, 0x80000020 ;  /* 0x80000020001b7882 */ /* 0x000fe20000000000 */
[----:B------:R0:W-:Y:S01]  /*6d20*/  MUFU.EX2 R120, R129 ;  /* 0x0000008100787308 */ /* 0x0001e20000000800 */
[----:B------:R-:W-:Y:S01]  /*6d30*/  FMNMX.FTZ R124, R114, R125, !PT ;  /* 0x0000007d727c7209 */ /* 0x000fe20007810000 */
[-CC-:B------:R-:W-:Y:S01]  /*6d40*/  FFMA.FTZ R113, R113, R5.reuse, -R14.reuse ;  /* 0x0000000571717223 */ /* 0x180fe2000001080e */
[-CC-:B------:R-:W-:Y:S01]  /*6d50*/  FFMA.FTZ R116, R116, R5.reuse, -R14.reuse ;  /* 0x0000000574747223 */ /* 0x180fe2000001080e */
[-CC-:B------:R-:W-:Y:S01]  /*6d60*/  FFMA.FTZ R117, R117, R5.reuse, -R14.reuse ;  /* 0x0000000575757223 */ /* 0x180fe2000001080e */
[----:B------:R-:W-:Y:S01]  /*6d70*/  FMNMX.FTZ R125, R115, R124, !PT ;  /* 0x0000007c737d7209 */ /* 0x000fe20007810000 */
[-CC-:B------:R-:W-:Y:S01]  /*6d80*/  FFMA.FTZ R104, R104, R5.reuse, -R14.reuse ;  /* 0x0000000568687223 */ /* 0x180fe2000001080e */
[--C-:B------:R-:W-:Y:S01]  /*6d90*/  FFMA.FTZ R105, R105, R5, -R14.reuse ;  /* 0x0000000569697223 */ /* 0x100fe2000001080e */
[----:B------:R-:W-:Y:S01]  /*6da0*/  MUFU.EX2 R9, R9 ;  /* 0x0000000900097308 */ /* 0x000fe20000000800 */
[----:B------:R-:W-:Y:S01]  /*6db0*/  FMNMX.FTZ R124, R118, R125, !PT ;  /* 0x0000007d767c7209 */ /* 0x000fe20007810000 */
[-CC-:B0-----:R-:W-:Y:S01]  /*6dc0*/  FFMA.FTZ R129, R76, R5.reuse, -R14.reuse ;  /* 0x000000054c817223 */ /* 0x181fe2000001080e */
[-CC-:B------:R-:W-:Y:S01]  /*6dd0*/  FFMA.FTZ R108, R108, R5.reuse, -R14.reuse ;  /* 0x000000056c6c7223 */ /* 0x180fe2000001080e */
[-CC-:B------:R-:W-:Y:S01]  /*6de0*/  FFMA.FTZ R109, R109, R5.reuse, -R14.reuse ;  /* 0x000000056d6d7223 */ /* 0x180fe2000001080e */
[----:B------:R-:W-:Y:S01]  /*6df0*/  FMNMX.FTZ R125, R119, R124, !PT ;  /* 0x0000007c777d7209 */ /* 0x000fe20007810000 */
[-CC-:B------:R-:W-:Y:S01]  /*6e00*/  FFMA.FTZ R96, R96, R5.reuse, -R14.reuse ;  /* 0x0000000560607223 */ /* 0x180fe2000001080e */
[--C-:B------:R-:W-:Y:S01]  /*6e10*/  FFMA.FTZ R97, R97, R5, -R14.reuse ;  /* 0x0000000561617223 */ /* 0x100fe2000001080e */
[----:B------:R-:W-:Y:S01]  /*6e20*/  MUFU.EX2 R13, R13 ;  /* 0x0000000d000d7308 */ /* 0x000fe20000000800 */
[----:B------:R-:W-:Y:S01]  /*6e30*/  FMNMX.FTZ R124, R106, R125, !PT ;  /* 0x0000007d6a7c7209 */ /* 0x000fe20007810000 */
[-CC-:B------:R-:W-:Y:S01]  /*6e40*/  FFMA.FTZ R100, R100, R5.reuse, -R14.reuse ;  /* 0x0000000564647223 */ /* 0x180fe2000001080e */
[-CC-:B------:R-:W-:Y:S01]  /*6e50*/  FFMA.FTZ R101, R101, R5.reuse, -R14.reuse ;  /* 0x0000000565657223 */ /* 0x180fe2000001080e */
[-CC-:B------:R-:W-:Y:S01]  /*6e60*/  FFMA.FTZ R88, R88, R5.reuse, -R14.reuse ;  /* 0x0000000558587223 */ /* 0x180fe2000001080e */
[----:B------:R-:W-:Y:S01]  /*6e70*/  FMNMX.FTZ R125, R107, R124, !PT ;  /* 0x0000007c6b7d7209 */ /* 0x000fe20007810000 */
[-CC-:B------:R-:W-:Y:S01]  /*6e80*/  FFMA.FTZ R89, R89, R5.reuse, -R14.reuse ;  /* 0x0000000559597223 */ /* 0x180fe2000001080e */
[-CC-:B------:R-:W-:Y:S01]  /*6e90*/  FFMA.FTZ R92, R92, R5.reuse, -R14.reuse ;  /* 0x000000055c5c7223 */ /* 0x180fe2000001080e */
[--C-:B------:R-:W-:Y:S01]  /*6ea0*/  FFMA.FTZ R93, R93, R5, -R14.reuse ;  /* 0x000000055d5d7223 */ /* 0x100fe2000001080e */
        /* <DEDUP_REMOVED lines=9> */
[----:B------:R-:W-:Y:S01]  /*6f40*/  FFMA.FTZ R77, R77, R5, -R14 ;  /* 0x000000054d4d7223 */ /* 0x000fe2000001080e */
[----:B------:R-:W-:Y:S01]  /*6f50*/  @!P1 LEA R14, R0, UR37, 0x3 ;  /* 0x00000025000e9c11 */ /* 0x000fe2000f8e18ff */
[----:B------:R-:W-:Y:S01]  /*6f60*/  MUFU.EX2 R15, R15 ;  /* 0x0000000f000f7308 */ /* 0x000fe20000000800 */
[----:B------:R-:W-:-:S03]  /*6f70*/  FMNMX.FTZ R125, R99, R124, !PT ;  /* 0x0000007c637d7209 */ /* 0x000fc60007810000 */
[----:B------:R-:W-:Y:S01]  /*6f80*/  @!P1 VIADD R14, R14, 0x31c40 ;  /* 0x00031c400e0e9836 */ /* 0x000fe20000000000 */
[----:B------:R-:W-:-:S03]  /*6f90*/  FMNMX.FTZ R124, R102, R125, !PT ;  /* 0x0000007d667c7209 */ /* 0x000fc60007810000 */
[----:B------:R-:W-:Y:S01]  /*6fa0*/  MUFU.EX2 R16, R16 ;  /* 0x0000001000107308 */ /* 0x000fe20000000800 */
[----:B------:R-:W-:Y:S02]  /*6fb0*/  FMNMX.FTZ R125, R103, R124, !PT ;  /* 0x0000007c677d7209 */ /* 0x000fe40007810000 */
[----:B------:R-:W-:Y:S02]  /*6fc0*/  @!P1 PRMT R14, RZ, 0x654, R14 ;  /* 0x00000654ff0e9816 */ /* 0x000fe4000000000e */
[----:B------:R-:W-:-:S03]  /*6fd0*/  FMNMX.FTZ R124, R90, R125, !PT ;  /* 0x0000007d5a7c7209 */ /* 0x000fc60007810000 */
[----:B------:R-:W-:Y:S01]  /*6fe0*/  MUFU.EX2 R17, R17 ;  /* 0x0000001100117308 */ /* 0x000fe20000000800 */
[----:B------:R-:W-:-:S04]  /*6ff0*/  FMNMX.FTZ R125, R91, R124, !PT ;  /* 0x0000007c5b7d7209 */ /* 0x000fc80007810000 */
        /* <DEDUP_REMOVED lines=14> */
[----:B------:R-:W-:Y:S01]  /*70e0*/  FMNMX.FTZ R124, R79, R124, !PT ;  /* 0x0000007c4f7c7209 */ /* 0x000fe20007810000 */
[----:B------:R-:W-:Y:S02]  /*70f0*/  WARPGROUP.DEPBAR.LE gsb0, 0x0 ;  /* 0x00008000000079c5 */ /* 0x000fe40000010000 */
[----:B------:R-:W-:Y:S02]  /*7100*/  WARPGROUP.ARRIVE ;  /* 0x00000000000079c5 */ /* 0x000fe40000000000 */
[----:B------:R-:W0:Y:S02]  /*7110*/  SHFL.BFLY PT, R125, R124, 0x2, 0x1f ;  /* 0x0c401f007c7d7f89 */ /* 0x000e2400000e0000 */
[----:B------:R-:W-:Y:S02]  /*7120*/  MUFU.EX2 R112, R112 ;  /* 0x0000007000707308 */ /* 0x000fe40000000800 */
[----:B------:R-:W-:Y:S01]  /*7130*/  HGMMA.64x96x16.F32 R24, gdesc[UR24].tnspB, R24, gsb0 ;  /* 0x41600000181879f0 */ /* 0x000fe20008000818 */
[----:B------:R-:W-:-:S02]  /*7140*/  UIADD3 UR24, UR10, 0x600, URZ ;  /* 0x000006000a187890 */ /* 0x000fc4000fffe03f */
[----:B------:R-:W-:Y:S01]  /*7150*/  UIADD3 UR26, UR6, 0x100, URZ ;  /* 0x00000100061a7890 */ /* 0x000fe2000fffe03f */
[----:B------:R-:W-:Y:S01]  /*7160*/  UMOV UR25, 0xc0000010 ;  /* 0xc000001000197882 */ /* 0x000fe20000000000 */
[----:B------:R-:W-:Y:S01]  /*7170*/  UMOV UR27, 0x80000020 ;  /* 0x80000020001b7882 */ /* 0x000fe20000000000 */
[----:B------:R-:W-:Y:S08]  /*7180*/  MUFU.EX2 R113, R113 ;  /* 0x0000007100717308 */ /* 0x000ff00000000800 */
[----:B------:R-:W-:Y:S01]  /*7190*/  MUFU.EX2 R116, R116 ;  /* 0x0000007400747308 */ /* 0x000fe20000000800 */
[----:B0-----:R-:W-:-:S07]  /*71a0*/  FMNMX.FTZ R125, R124, R125, !PT ;  /* 0x0000007d7c7d7209 */ /* 0x001fce0007810000 */
[----:B------:R-:W-:Y:S01]  /*71b0*/  MUFU.EX2 R117, R117 ;  /* 0x0000007500757308 */ /* 0x000fe20000000800 */
[----:B------:R-:W0:Y:S07]  /*71c0*/  SHFL.BFLY PT, R124, R125, 0x1, 0x1f ;  /* 0x0c201f007d7c7f89 */ /* 0x000e2e00000e0000 */
[----:B------:R-:W-:Y:S08]  /*71d0*/  MUFU.EX2 R104, R104 ;  /* 0x0000006800687308 */ /* 0x000ff00000000800 */
[----:B------:R-:W-:Y:S08]  /*71e0*/  MUFU.EX2 R105, R105 ;  /* 0x0000006900697308 */ /* 0x000ff00000000800 */
[----:B------:R-:W-:Y:S01]  /*71f0*/  MUFU.EX2 R108, R108 ;  /* 0x0000006c006c7308 */ /* 0x000fe20000000800 */
[----:B0-----:R-:W-:-:S05]  /*7200*/  FMNMX.FTZ R76, R125, R124, !PT ;  /* 0x0000007c7d4c7209 */ /* 0x001fca0007810000 */
[CC--:B------:R-:W-:Y:S01]  /*7210*/  FMUL.FTZ R128, R76.reuse, R5.reuse ;  /* 0x000000054c807220 */ /* 0x0c0fe20000410000 */
[----:B------:R-:W-:Y:S01]  /*7220*/  FADD.FTZ R12, -R76, R12 ;  /* 0x0000000c4c0c7221 */ /* 0x000fe20000010100 */
[----:B------:R-:W-:Y:S02]  /*7230*/  MUFU.EX2 R124, R129 ;  /* 0x00000081007c7308 */ /* 0x000fe40000000800 */
[-CC-:B------:R-:W-:Y:S01]  /*7240*/  FFMA.FTZ R133, R130, R5.reuse, -R128.reuse ;  /* 0x0000000582857223 */ /* 0x180fe20000010880 */
[-CC-:B------:R-:W-:Y:S01]  /*7250*/  FFMA.FTZ R132, R138, R5.reuse, -R128.reuse ;  /* 0x000000058a847223 */ /* 0x180fe20000010880 */
[-CC-:B------:R-:W-:Y:S01]  /*7260*/  FFMA.FTZ R130, R122, R5.reuse, -R128.reuse ;  /* 0x000000057a827223 */ /* 0x180fe20000010880 */
[-CC-:B------:R-:W-:Y:S01]  /*7270*/  FFMA.FTZ R122, R126, R5.reuse, -R128.reuse ;  /* 0x000000057e7a7223 */ /* 0x180fe20000010880 */
[-C--:B------:R-:W-:Y:S01]  /*7280*/  FMUL.FTZ R12, R12, R5.reuse ;  /* 0x000000050c0c7220 */ /* 0x080fe20000410000 */
[----:B------:R-:W-:Y:S02]  /*7290*/  IMAD.U32 R126, RZ, RZ, UR41 ;  /* 0x00000029ff7e7e24 */ /* 0x000fe4000f8e00ff */
[-CC-:B------:R-:W-:Y:S01]  /*72a0*/  FFMA.FTZ R139, R139, R5.reuse, -R128.reuse ;  /* 0x000000058b8b7223 */ /* 0x180fe20000010880 */
[----:B------:R-:W-:Y:S01]  /*72b0*/  MUFU.EX2 R132, R132 ;  /* 0x0000008400847308 */ /* 0x000fe20000000800 */
[-CC-:B------:R-:W-:Y:S01]  /*72c0*/  FFMA.FTZ R136, R142, R5.reuse, -R128.reuse ;  /* 0x000000058e887223 */ /* 0x180fe20000010880 */
[-CC-:B------:R-:W-:Y:S01]  /*72d0*/  FFMA.FTZ R137, R143, R5.reuse, -R128.reuse ;  /* 0x000000058f897223 */ /* 0x180fe20000010880 */
[----:B------:R-:W-:Y:S01]  /*72e0*/  @!P1 LEA R126, R126, UR37, 0x3 ;  /* 0x000000257e7e9c11 */ /* 0x000fe2000f8e18ff */
[-CC-:B------:R-:W-:Y:S01]  /*72f0*/  FFMA.FTZ R138, R131, R5.reuse, -R128.reuse ;  /* 0x00000005838a7223 */ /* 0x180fe20000010880 */
[-CC-:B------:R-:W-:Y:S01]  /*7300*/  FFMA.FTZ R131, R134, R5.reuse, -R128.reuse ;  /* 0x0000000586837223 */ /* 0x180fe20000010880 */
[-CC-:B------:R-:W-:Y:S01]  /*7310*/  FFMA.FTZ R134, R135, R5.reuse, -R128.reuse ;  /* 0x0000000587867223 */ /* 0x180fe20000010880 */
[----:B------:R-:W-:Y:S01]  /*7320*/  FFMA.FTZ R135, R123, R5, -R128 ;  /* 0x000000057b877223 */ /* 0x000fe20000010880 */
[----:B------:R0:W1:Y:S01]  /*7330*/  MUFU.EX2 R125, R12 ;  /* 0x0000000c007d7308 */ /* 0x0000620000000800 */
[----:B------:R-:W-:-:S02]  /*7340*/  @!P1 VIADD R126, R126, 0x31c60 ;  /* 0x00031c607e7e9836 */ /* 0x000fc40000000000 */
[-CC-:B------:R-:W-:Y:S01]  /*7350*/  FFMA.FTZ R123, R127, R5.reuse, -R128.reuse ;  /* 0x000000057f7b7223 */ /* 0x180fe20000010880 */
[-CC-:B------:R-:W-:Y:S01]  /*7360*/  FFMA.FTZ R127, R115, R5.reuse, -R128.reuse ;  /* 0x00000005737f7223 */ /* 0x180fe20000010880 */
[-CC-:B------:R-:W-:Y:S01]  /*7370*/  FFMA.FTZ R115, R118, R5.reuse, -R128.reuse ;  /* 0x0000000576737223 */ /* 0x180fe20000010880 */
[-C--:B------:R-:W-:Y:S01]  /*7380*/  FFMA.FTZ R118, R119, R5.reuse, -R128 ;  /* 0x0000000577767223 */ /* 0x080fe20000010880 */
[----:B------:R-:W-:Y:S01]  /*7390*/  @!P1 PRMT R126, RZ, 0x654, R126 ;  /* 0x00000654ff7e9816 */ /* 0x000fe2000000007e */
[-CC-:B------:R-:W-:Y:S01]  /*73a0*/  FFMA.FTZ R119, R107, R5.reuse, -R128.reuse ;  /* 0x000000056b777223 */ /* 0x180fe20000010880 */
[----:B------:R-:W2:Y:S01]  /*73b0*/  MUFU.EX2 R129, R139 ;  /* 0x0000008b00817308 */ /* 0x000ea20000000800 */
[----:B0-----:R-:W-:Y:S02]  /*73c0*/  VIADD R12, R146, 0x9 ;  /* 0x00000009920c7836 */ /* 0x001fe40000000000 */
[-CC-:B------:R-:W-:Y:S01]  /*73d0*/  FFMA.FTZ R107, R110, R5.reuse, -R128.reuse ;  /* 0x000000056e6b7223 */ /* 0x180fe20000010880 */
[-CC-:B------:R-:W-:Y:S01]  /*73e0*/  FFMA.FTZ R110, R111, R5.reuse, -R128.reuse ;  /* 0x000000056f6e7223 */ /* 0x180fe20000010880 */
[-CC-:B------:R-:W-:Y:S01]  /*73f0*/  FFMA.FTZ R114, R114, R5.reuse, -R128.reuse ;  /* 0x0000000572727223 */ /* 0x180fe20000010880 */
[-CC-:B------:R-:W-:Y:S01]  /*7400*/  FFMA.FTZ R106, R106, R5.reuse, -R128.reuse ;  /* 0x000000056a6a7223 */ /* 0x180fe20000010880 */
[----:B------:R-:W-:Y:S01]  /*7410*/  SEL R12, R12, 0x9, !P2 ;  /* 0x000000090c0c7807 */ /* 0x000fe20005000000 */
[----:B------:R-:W-:Y:S01]  /*7420*/  FFMA.FTZ R98, R98, R5, -R128 ;  /* 0x0000000562627223 */ /* 0x000fe20000010880 */
[----:B------:R-:W0:Y:S01]  /*7430*/  MUFU.EX2 R136, R136 ;  /* 0x0000008800887308 */ /* 0x000e220000000800 */
[----:B-1----:R-:W-:Y:S01]  /*7440*/  FFMA.FTZ R140, R125, R11, R132 ;  /* 0x0000000b7d8c7223 */ /* 0x002fe20000010084 */
[-CC-:B------:R-:W-:Y:S01]  /*7450*/  FFMA.FTZ R91, R91, R5.reuse, -R128.reuse ;  /* 0x000000055b5b7223 */ /* 0x180fe20000010880 */
[-CC-:B------:R-:W-:Y:S01]  /*7460*/  FFMA.FTZ R94, R94, R5.reuse, -R128.reuse ;  /* 0x000000055e5e7223 */ /* 0x180fe20000010880 */
[-CC-:B------:R-:W-:Y:S01]  /*7470*/  FFMA.FTZ R95, R95, R5.reuse, -R128.reuse ;  /* 0x000000055f5f7223 */ /* 0x180fe20000010880 */
[-CC-:B------:R-:W-:Y:S01]  /*7480*/  FFMA.FTZ R83, R83, R5.reuse, -R128.reuse ;  /* 0x0000000553537223 */ /* 0x180fe20000010880 */
[-CC-:B------:R-:W-:Y:S01]  /*7490*/  FFMA.FTZ R86, R86, R5.reuse, -R128.reuse ;  /* 0x0000000556567223 */ /* 0x180fe20000010880 */
[-CC-:B------:R-:W-:Y:S01]  /*74a0*/  FFMA.FTZ R87, R87, R5.reuse, -R128.reuse ;  /* 0x0000000557577223 */ /* 0x180fe20000010880 */
[----:B------:R-:W1:Y:S01]  /*74b0*/  MUFU.EX2 R137, R137 ;  /* 0x0000008900897308 */ /* 0x000e620000000800 */
[-CC-:B------:R-:W-:Y:S01]  /*74c0*/  FFMA.FTZ R78, R78, R5.reuse, -R128.reuse ;  /* 0x000000054e4e7223 */ /* 0x180fe20000010880 */
[----:B------:R-:W-:Y:S01]  /*74d0*/  FFMA.FTZ R79, R79, R5, -R128 ;  /* 0x000000054f4f7223 */ /* 0x000fe20000010880 */
[C---:B------:R-:W-:Y:S01]  /*74e0*/  ISETP.GT.AND P2, PT, R8.reuse, R144, PT ;  /* 0x000000900800720c */ /* 0x040fe20003f44270 */
[----:B------:R-:W-:Y:S01]  /*74f0*/  VIADD R8, R8, 0xffffffff ;  /* 0xffffffff08087836 */ /* 0x000fe20000000000 */
[----:B------:R-:W-:Y:S01]  /*7500*/  R2UR UR41, R0 ;  /* 0x00000000002972ca */ /* 0x000fe200000e0000 */
[----:B------:R-:W-:-:S02]  /*7510*/  WARPGROUP.DEPBAR.LE gsb0, 0x0 ;  /* 0x00008000000079c5 */ /* 0x000fc40000010000 */
[----:B------:R-:W-:Y:S01]  /*7520*/  WARPGROUP.ARRIVE ;  /* 0x00000000000079c5 */ /* 0x000fe20000000000 */
[----:B------:R-:W3:Y:S05]  /*7530*/  MUFU.EX2 R133, R133 ;  /* 0x0000008500857308 */ /* 0x000eea0000000800 */
[----:B------:R-:W-:Y:S01]  /*7540*/  HGMMA.64x96x16.F32 R24, gdesc[UR24].tnspB, R24, gsb0 ;  /* 0x41600000181879f0 */ /* 0x000fe20008000818 */
[----:B------:R-:W-:Y:S02]  /*7550*/  UIADD3 UR24, UR10, 0x780, URZ ;  /* 0x000007800a187890 */ /* 0x000fe4000fffe03f */
[----:B------:R-:W-:Y:S01]  /*7560*/  UIADD3 UR26, UR6, 0x140, URZ ;  /* 0x00000140061a7890 */ /* 0x000fe2000fffe03f */
[----:B------:R-:W4:Y:S01]  /*7570*/  MUFU.EX2 R138, R138 ;  /* 0x0000008a008a7308 */ /* 0x000f220000000800 */
[----:B------:R-:W-:Y:S01]  /*7580*/  UMOV UR25, 0xc0000010 ;  /* 0xc000001000197882 */ /* 0x000fe20000000000 */
[----:B------:R-:W-:-:S06]  /*7590*/  UMOV UR27, 0x80000020 ;  /* 0x80000020001b7882 */ /* 0x000fcc0000000000 */
[----:B------:R2:W-:Y:S08]  /*75a0*/  MUFU.EX2 R111, R119 ;  /* 0x00000077006f7308 */ /* 0x0005f00000000800 */
[----:B------:R-:W5:Y:S01]  /*75b0*/  MUFU.EX2 R131, R131 ;  /* 0x0000008300837308 */ /* 0x000f620000000800 */
[----:B--2---:R-:W-:-:S07]  /*75c0*/  FADD.FTZ R119, R129, R140 ;  /* 0x0000008c81777221 */ /* 0x004fce0000010000 */
[----:B------:R-:W2:Y:S08]  /*75d0*/  MUFU.EX2 R134, R134 ;  /* 0x0000008600867308 */ /* 0x000eb00000000800 */
        /* <DEDUP_REMOVED lines=8> */
[----:B------:R-:W2:Y:S01]  /*7660*/  MUFU.EX2 R106, R106 ;  /* 0x0000006a006a7308 */ /* 0x000ea20000000800 */
[----:B------:R-:W-:-:S02]  /*7670*/  WARPGROUP.DEPBAR.LE gsb0, 0x0 ;  /* 0x00008000000079c5 */ /* 0x000fc40000010000 */
[----:B------:R-:W-:-:S05]  /*7680*/  WARPGROUP.ARRIVE ;  /* 0x00000000000079c5 */ /* 0x000fca0000000000 */
[----:B------:R-:W-:Y:S01]  /*7690*/  MUFU.EX2 R107, R107 ;  /* 0x0000006b006b7308 */ /* 0x000fe20000000800 */
[----:B------:R-:W-:Y:S01]  /*76a0*/  HGMMA.64x96x16.F32 R24, gdesc[UR24].tnspB, R24, gsb0 ;  /* 0x41600000181879f0 */ /* 0x000fe20008000818 */
[----:B------:R-:W-:Y:S02]  /*76b0*/  UIADD3 UR24, UR10, 0x900, URZ ;  /* 0x000009000a187890 */ /* 0x000fe4000fffe03f */
[----:B------:R-:W-:Y:S01]  /*76c0*/  UIADD3 UR26, UR6, 0x180, URZ ;  /* 0x00000180061a7890 */ /* 0x000fe2000fffe03f */
[----:B------:R-:W-:Y:S01]  /*76d0*/  UMOV UR25, 0xc0000010 ;  /* 0xc000001000197882 */ /* 0x000fe20000000000 */
[----:B------:R-:W-:Y:S02]  /*76e0*/  UMOV UR27, 0x80000020 ;  /* 0x80000020001b7882 */ /* 0x000fe40000000000 */
[----:B------:R-:W2:Y:S08]  /*76f0*/  MUFU.EX2 R109, R109 ;  /* 0x0000006d006d7308 */ /* 0x000eb00000000800 */
[----:B------:R-:W-:Y:S08]  /*7700*/  MUFU.EX2 R110, R110 ;  /* 0x0000006e006e7308 */ /* 0x000ff00000000800 */
[----:B------:R-:W2:Y:S08]  /*7710*/  MUFU.EX2 R96, R96 ;  /* 0x0000006000607308 */ /* 0x000eb00000000800 */
[----:B------:R-:W-:Y:S08]  /*7720*/  MUFU.EX2 R98, R98 ;  /* 0x0000006200627308 */ /* 0x000ff00000000800 */
[----:B------:R-:W2:Y:S08]  /*7730*/  MUFU.EX2 R97, R97 ;  /* 0x0000006100617308 */ /* 0x000eb00000000800 */
[----:B------:R-:W-:Y:S08]  /*7740*/  MUFU.EX2 R100, R100 ;  /* 0x0000006400647308 */ /* 0x000ff00000000800 */
[----:B------:R-:W-:Y:S08]  /*7750*/  MUFU.EX2 R101, R101 ;  /* 0x0000006500657308 */ /* 0x000ff00000000800 */
[----:B------:R-:W-:Y:S08]  /*7760*/  MUFU.EX2 R88, R88 ;  /* 0x0000005800587308 */ /* 0x000ff00000000800 */
[----:B------:R-:W-:Y:S08]  /*7770*/  MUFU.EX2 R89, R89 ;  /* 0x0000005900597308 */ /* 0x000ff00000000800 */
[----:B------:R-:W-:Y:S08]  /*7780*/  MUFU.EX2 R92, R92 ;  /* 0x0000005c005c7308 */ /* 0x000ff00000000800 */
[----:B------:R-:W-:Y:S08]  /*7790*/  MUFU.EX2 R94, R94 ;  /* 0x0000005e005e7308 */ /* 0x000ff00000000800 */
[----:B------:R-:W-:Y:S01]  /*77a0*/  MUFU.EX2 R93, R93 ;  /* 0x0000005d005d7308 */ /* 0x000fe20000000800 */
[----:B------:R-:W-:-:S02]  /*77b0*/  WARPGROUP.DEPBAR.LE gsb0, 0x0 ;  /* 0x00008000000079c5 */ /* 0x000fc40000010000 */
[----:B------:R-:W-:-:S05]  /*77c0*/  WARPGROUP.ARRIVE ;  /* 0x00000000000079c5 */ /* 0x000fca0000000000 */
[----:B------:R-:W-:Y:S01]  /*77d0*/  MUFU.EX2 R80, R80 ;  /* 0x0000005000507308 */ /* 0x000fe20000000800 */
[----:B------:R-:W-:Y:S01]  /*77e0*/  HGMMA.64x96x16.F32 R24, gdesc[UR24].tnspB, R24, gsb0 ;  /* 0x41600000181879f0 */ /* 0x000fe20008000818 */
[----:B------:R-:W-:Y:S02]  /*77f0*/  UIADD3 UR24, UR10, 0xa80, URZ ;  /* 0x00000a800a187890 */ /* 0x000fe4000fffe03f */
[----:B------:R-:W-:-:S04]  /*7800*/  UIADD3 UR26, UR6, 0x1c0, URZ ;  /* 0x000001c0061a7890 */ /* 0x000fc8000fffe03f */
[----:B------:R-:W-:Y:S01]  /*7810*/  MUFU.EX2 R81, R81 ;  /* 0x0000005100517308 */ /* 0x000fe20000000800 */
[----:B------:R-:W-:Y:S01]  /*7820*/  UMOV UR25, 0xc0000010 ;  /* 0xc000001000197882 */ /* 0x000fe20000000000 */
[----:B------:R-:W-:-:S06]  /*7830*/  UMOV UR27, 0x80000020 ;  /* 0x80000020001b7882 */ /* 0x000fcc0000000000 */
[----:B------:R-:W-:Y:S08]  /*7840*/  MUFU.EX2 R83, R83 ;  /* 0x0000005300537308 */ /* 0x000ff00000000800 */
        /* <DEDUP_REMOVED lines=10> */
[----:B------:R-:W-:-:S06]  /*78f0*/  WARPGROUP.ARRIVE ;  /* 0x00000000000079c5 */ /* 0x000fcc0000000000 */
[----:B------:R-:W-:Y:S01]  /*7900*/  HGMMA.64x96x16.F32 R24, gdesc[UR24].tnspB, R24, gsb0 ;  /* 0x41600000181879f0 */ /* 0x000fe20008000818 */
[----:B------:R-:W-:Y:S02]  /*7910*/  UIADD3 UR24, UR10, 0xc00, URZ ;  /* 0x00000c000a187890 */ /* 0x000fe4000fffe03f */
[----:B------:R-:W-:Y:S01]  /*7920*/  UIADD3 UR26, UR6, 0x200, URZ ;  /* 0x00000200061a7890 */ /* 0x000fe2000fffe03f */
[----:B------:R-:W-:Y:S01]  /*7930*/  UMOV UR25, 0xc0000010 ;  /* 0xc000001000197882 */ /* 0x000fe20000000000 */
[----:B------:R-:W-:Y:S01]  /*7940*/  UMOV UR27, 0x80000020 ;  /* 0x80000020001b7882 */ /* 0x000fe20000000000 */
[----:B------:R-:W-:Y:S02]  /*7950*/  WARPGROUP.DEPBAR.LE gsb0, 0x0 ;  /* 0x00008000000079c5 */ /* 0x000fe40000010000 */
[----:B------:R-:W-:-:S06]  /*7960*/  WARPGROUP.ARRIVE ;  /* 0x00000000000079c5 */ /* 0x000fcc0000000000 */
[----:B------:R-:W-:Y:S03]  /*7970*/  HGMMA.64x96x16.F32 R24, gdesc[UR24].tnspB, R24, gsb0 ;  /* 0x41600000181879f0 */ /* 0x000fe60008000818 */
[----:B------:R-:W-:Y:S02]  /*7980*/  WARPGROUP.DEPBAR.LE gsb0, 0x0 ;  /* 0x00008000000079c5 */ /* 0x000fe40000010000 */
[----:B------:R1:W-:Y:S06]  /*7990*/  BAR.ARV R12, 0x100 ;  /* 0x0004000c0000751d */ /* 0x0003ec0000002000 */
[----:B------:R0:W-:Y:S01]  /*79a0*/  @!P1 SYNCS.ARRIVE.TRANS64.RED.A1T0 RZ, [R14+URZ], RZ ;  /* 0x000000ff0eff99a7 */ /* 0x0001e2000810043f */
[-C--:B------:R-:W-:Y:S01]  /*79b0*/  FMUL.FTZ R24, R24, R9.reuse ;  /* 0x0000000918187220 */ /* 0x080fe20000410000 */
[-C--:B------:R-:W-:Y:S01]  /*79c0*/  FMUL.FTZ R25, R25, R9.reuse ;  /* 0x0000000919197220 */ /* 0x080fe20000410000 */
[-C--:B------:R-:W-:Y:S01]  /*79d0*/  FMUL.FTZ R28, R28, R9.reuse ;  /* 0x000000091c1c7220 */ /* 0x080fe20000410000 */
[-C--:B------:R-:W-:Y:S01]  /*79e0*/  FMUL.FTZ R29, R29, R9.reuse ;  /* 0x000000091d1d7220 */ /* 0x080fe20000410000 */
[-C--:B------:R-:W-:Y:S01]  /*79f0*/  FMUL.FTZ R32, R32, R9.reuse ;  /* 0x0000000920207220 */ /* 0x080fe20000410000 */
[-C--:B------:R-:W-:Y:S01]  /*7a00*/  FMUL.FTZ R33, R33, R9.reuse ;  /* 0x0000000921217220 */ /* 0x080fe20000410000 */
[----:B------:R-:W-:Y:S01]  /*7a10*/  FMUL.FTZ R36, R36, R9 ;  /* 0x0000000924247220 */ /* 0x000fe20000410000 */
[----:B------:R3:W-:Y:S01]  /*7a20*/  @!P1 SYNCS.ARRIVE.TRANS64.RED.A1T0 RZ, [R126+URZ], RZ ;  /* 0x000000ff7eff99a7 */ /* 0x0007e2000810043f */
[-CC-:B0-----:R-:W-:Y:S01]  /*7a30*/  FFMA.FTZ R14, R99, R5.reuse, -R128.reuse ;  /* 0x00000005630e7223 */ /* 0x181fe20000010880 */
[-CC-:B------:R-:W-:Y:S01]  /*7a40*/  FFMA.FTZ R99, R102, R5.reuse, -R128.reuse ;  /* 0x0000000566637223 */ /* 0x180fe20000010880 */
[-CC-:B------:R-:W-:Y:S01]  /*7a50*/  FFMA.FTZ R102, R90, R5.reuse, -R128.reuse ;  /* 0x000000055a667223 */ /* 0x180fe20000010880 */
[--C-:B------:R-:W-:Y:S01]  /*7a60*/  FFMA.FTZ R90, R82, R5, -R128.reuse ;  /* 0x00000005525a7223 */ /* 0x100fe20000010880 */
[----:B------:R4:W0:Y:S01]  /*7a70*/  MUFU.EX2 R11, R14 ;  /* 0x0000000e000b7308 */ /* 0x0008220000000800 */
[-C--:B------:R-:W-:Y:S01]  /*7a80*/  FMUL.FTZ R37, R37, R9.reuse ;  /* 0x0000000925257220 */ /* 0x080fe20000410000 */
[----:B------:R-:W-:Y:S01]  /*7a90*/  FMUL.FTZ R40, R40, R9 ;  /* 0x0000000928287220 */ /* 0x000fe20000410000 */
[----:B---3--:R-:W-:Y:S01]  /*7aa0*/  FFMA.FTZ R126, R9, R10, R13 ;  /* 0x0000000a097e7223 */ /* 0x008fe2000001000d */
[----:B------:R-:W-:Y:S01]  /*7ab0*/  FFMA.FTZ R10, R103, R5, -R128 ;  /* 0x00000005670a7223 */ /* 0x000fe20000010880 */
[-C--:B------:R-:W-:Y:S01]  /*7ac0*/  FMUL.FTZ R41, R41, R9.reuse ;  /* 0x0000000929297220 */ /* 0x080fe20000410000 */
[-C--:B------:R-:W-:Y:S01]  /*7ad0*/  FMUL.FTZ R44, R44, R9.reuse ;  /* 0x000000092c2c7220 */ /* 0x080fe20000410000 */
[----:B------:R-:W-:Y:S01]  /*7ae0*/  FADD.FTZ R103, R15, R126 ;  /* 0x0000007e0f677221 */ /* 0x000fe20000010000 */
[----:B------:R-:W-:Y:S01]  /*7af0*/  FADD.FTZ R126, R136, R119 ;  /* 0x00000077887e7221 */ /* 0x000fe20000010000 */
[----:B------:R-:W3:Y:S01]  /*7b00*/  MUFU.EX2 R99, R99 ;  /* 0x0000006300637308 */ /* 0x000ee20000000800 */
[-C--:B------:R-:W-:Y:S01]  /*7b10*/  FMUL.FTZ R45, R45, R9.reuse ;  /* 0x000000092d2d7220 */ /* 0x080fe20000410000 */
[----:B-1----:R-:W-:Y:S01]  /*7b20*/  FADD.FTZ R12, R16, R103 ;  /* 0x00000067100c7221 */ /* 0x002fe20000010000 */
[----:B------:R-:W-:Y:S01]  /*7b30*/  FADD.FTZ R126, R137, R126 ;  /* 0x0000007e897e7221 */ /* 0x000fe20000010000 */
[-C--:B------:R-:W-:Y:S01]  /*7b40*/  FMUL.FTZ R48, R48, R9.reuse ;  /* 0x0000000930307220 */ /* 0x080fe20000410000 */
[-C--:B------:R-:W-:Y:S01]  /*7b50*/  FMUL.FTZ R49, R49, R9.reuse ;  /* 0x0000000931317220 */ /* 0x080fe20000410000 */
[----:B------:R-:W-:Y:S01]  /*7b60*/  FADD.FTZ R103, R17, R12 ;  /* 0x0000000c11677221 */ /* 0x000fe20000010000 */
[-C--:B------:R-:W-:Y:S01]  /*7b70*/  FMUL.FTZ R52, R52, R9.reuse ;  /* 0x0000000934347220 */ /* 0x080fe20000410000 */
[----:B------:R-:W1:Y:S01]  /*7b80*/  MUFU.EX2 R10, R10 ;  /* 0x0000000a000a7308 */ /* 0x000e620000000800 */
[-C--:B------:R-:W-:Y:S01]  /*7b90*/  FMUL.FTZ R53, R53, R9.reuse ;  /* 0x0000000935357220 */ /* 0x080fe20000410000 */
[----:B------:R-:W-:Y:S01]  /*7ba0*/  FADD.FTZ R12, R18, R103 ;  /* 0x00000067120c7221 */ /* 0x000fe20000010000 */
[----:B------:R-:W-:Y:S01]  /*7bb0*/  FADD.FTZ R103, R133, R126 ;  /* 0x0000007e85677221 */ /* 0x000fe20000010000 */
[-C--:B------:R-:W-:Y:S01]  /*7bc0*/  FMUL.FTZ R56, R56, R9.reuse ;  /* 0x0000000938387220 */ /* 0x080fe20000410000 */
[----:B------:R-:W-:Y:S01]  /*7bd0*/  FMUL.FTZ R57, R57, R9 ;  /* 0x0000000939397220 */ /* 0x000fe20000410000 */
[----:B------:R-:W-:Y:S01]  /*7be0*/  FADD.FTZ R119, R19, R12 ;  /* 0x0000000c13777221 */ /* 0x000fe20000010000 */
[----:B----4-:R-:W-:Y:S01]  /*7bf0*/  FADD.FTZ R14, R138, R103 ;  /* 0x000000678a0e7221 */ /* 0x010fe20000010000 */
[----:B------:R-:W-:Y:S01]  /*7c00*/  F2FP.F16.F32.PACK_AB R12, R15, R13 ;  /* 0x0000000d0f0c723e */ /* 0x000fe200000000ff */
[-C--:B------:R-:W-:Y:S01]  /*7c10*/  FMUL.FTZ R60, R60, R9.reuse ;  /* 0x000000093c3c7220 */ /* 0x080fe20000410000 */
[----:B------:R-:W-:Y:S01]  /*7c20*/  FADD.FTZ R82, R20, R119 ;  /* 0x0000007714527221 */ /* 0x000fe20000010000 */
[----:B-----5:R-:W-:Y:S01]  /*7c30*/  FADD.FTZ R15, R131, R14 ;  /* 0x0000000e830f7221 */ /* 0x020fe20000010000 */
[----:B------:R-:W-:Y:S01]  /*7c40*/  F2FP.F16.F32.PACK_AB R14, R17, R16 ;  /* 0x00000010110e723e */ /* 0x000fe200000000ff */
[----:B------:R-:W-:Y:S01]  /*7c50*/  FMUL.FTZ R61, R61, R9 ;  /* 0x000000093d3d7220 */ /* 0x000fe20000410000 */
[----:B------:R-:W-:Y:S01]  /*7c60*/  FADD.FTZ R17, R21, R82 ;  /* 0x0000005215117221 */ /* 0x000fe20000010000 */
[----:B--2---:R-:W-:Y:S01]  /*7c70*/  FADD.FTZ R103, R134, R15 ;  /* 0x0000000f86677221 */ /* 0x004fe20000010000 */
[----:B------:R2:W4:Y:S01]  /*7c80*/  MUFU.EX2 R82, R102 ;  /* 0x0000006600527308 */ /* 0x0005220000000800 */
[----:B------:R-:W-:Y:S01]  /*7c90*/  F2FP.F16.F32.PACK_AB R13, R129, R132 ;  /* 0x00000084810d723e */ /* 0x000fe200000000ff */
[----:B------:R-:W-:Y:S01]  /*7ca0*/  FADD.FTZ R16, R22, R17 ;  /* 0x0000001116107221 */ /* 0x000fe20000010000 */
[----:B------:R-:W-:Y:S01]  /*7cb0*/  FADD.FTZ R126, R130, R103 ;  /* 0x00000067827e7221 */ /* 0x000fe20000010000 */
[----:B------:R-:W-:Y:S01]  /*7cc0*/  F2FP.F16.F32.PACK_AB R15, R137, R136 ;  /* 0x00000088890f723e */ /* 0x000fe200000000ff */
[-C--:B------:R-:W-:Y:S01]  /*7cd0*/  FFMA.FTZ R103, R74, R5.reuse, -R128 ;  /* 0x000000054a677223 */ /* 0x080fe20000010880 */
[----:B------:R-:W-:Y:S01]  /*7ce0*/  FADD.FTZ R17, R23, R16 ;  /* 0x0000001017117221 */ /* 0x000fe20000010000 */
[----:B------:R-:W-:Y:S01]  /*7cf0*/  FADD.FTZ R119, R135, R126 ;  /* 0x0000007e87777221 */ /* 0x000fe20000010000 */
[----:B------:R-:W-:Y:S01]  /*7d00*/  FFMA.FTZ R74, R75, R5, -R128 ;  /* 0x000000054b4a7223 */ /* 0x000fe20000010880 */
[----:B------:R5:W-:Y:S01]  /*7d10*/  STSM.16.M88.4 [R6+0x24300], R12 ;  /* 0x0243000c06007844 */ /* 0x000be20000000200 */
[----:B------:R-:W-:Y:S01]  /*7d20*/  FADD.FTZ R16, R120, R17 ;  /* 0x0000001178107221 */ /* 0x000fe20000010000 */
[----:B--2---:R-:W-:Y:S01]  /*7d30*/  FADD.FTZ R102, R122, R119 ;  /* 0x000000777a667221 */ /* 0x004fe20000010000 */
[----:B------:R-:W2:Y:S01]  /*7d40*/  MUFU.EX2 R75, R91 ;  /* 0x0000005b004b7308 */ /* 0x000ea20000000800 */
[-C--:B------:R-:W-:Y:S01]  /*7d50*/  FMUL.FTZ R64, R64, R9.reuse ;  /* 0x0000000940407220 */ /* 0x080fe20000410000 */
[----:B------:R-:W-:Y:S01]  /*7d60*/  FADD.FTZ R17, R121, R16 ;  /* 0x0000001079117221 */ /* 0x000fe20000010000 */
[----:B------:R-:W-:Y:S01]  /*7d70*/  FADD.FTZ R119, R123, R102 ;  /* 0x000000667b777221 */ /* 0x000fe20000010000 */
[-C--:B------:R-:W-:Y:S01]  /*7d80*/  FMUL.FTZ R65, R65, R9.reuse ;  /* 0x0000000941417220 */ /* 0x080fe20000410000 */
[-C--:B------:R-:W-:Y:S01]  /*7d90*/  FMUL.FTZ R68, R68, R9.reuse ;  /* 0x0000000944447220 */ /* 0x080fe20000410000 */
[----:B------:R-:W-:Y:S01]  /*7da0*/  FADD.FTZ R16, R112, R17 ;  /* 0x0000001170107221 */ /* 0x000fe20000010000 */
[----:B------:R-:W-:Y:S01]  /*7db0*/  F2FP.F16.F32.PACK_AB R112, R113, R112 ;  /* 0x000000707170723e */ /* 0x000fe200000000ff */
[----:B------:R-:W2:Y:S01]  /*7dc0*/  MUFU.EX2 R91, R95 ;  /* 0x0000005f005b7308 */ /* 0x000ea20000000800 */
[----:B------:R-:W-:Y:S01]  /*7dd0*/  FMUL.FTZ R69, R69, R9 ;  /* 0x0000000945457220 */ /* 0x000fe20000410000 */
[----:B------:R-:W-:Y:S01]  /*7de0*/  FADD.FTZ R17, R113, R16 ;  /* 0x0000001071117221 */ /* 0x000fe20000010000 */
[----:B------:R-:W-:Y:S01]  /*7df0*/  F2FP.F16.F32.PACK_AB R16, R23, R22 ;  /* 0x000000161710723e */ /* 0x000fe200000000ff */
[----:B------:R-:W-:Y:S01]  /*7e00*/  FMUL.FTZ R26, R26, R125 ;  /* 0x0000007d1a1a7220 */ /* 0x000fe20000410000 */
[----:B-----5:R-:W-:Y:S01]  /*7e10*/  F2FP.F16.F32.PACK_AB R12, R19, R18 ;  /* 0x00000012130c723e */ /* 0x020fe200000000ff */
[----:B------:R-:W-:Y:S01]  /*7e20*/  FADD.FTZ R18, R114, R119 ;  /* 0x0000007772127221 */ /* 0x000fe20000010000 */
[----:B------:R-:W-:Y:S01]  /*7e30*/  F2FP.F16.F32.PACK_AB R14, R21, R20 ;  /* 0x00000014150e723e */ /* 0x000fe200000000ff */
[----:B------:R-:W-:Y:S01]  /*7e40*/  FADD.FTZ R20, R116, R17 ;  /* 0x0000001174147221 */ /* 0x000fe20000010000 */
[----:B------:R-:W-:Y:S01]  /*7e50*/  F2FP.F16.F32.PACK_AB R13, R138, R133 ;  /* 0x000000858a0d723e */ /* 0x000fe200000000ff */
[----:B------:R-:W-:Y:S01]  /*7e60*/  FADD.FTZ R18, R127, R18 ;  /* 0x000000127f127221 */ /* 0x000fe20000010000 */
[----:B------:R-:W-:Y:S01]  /*7e70*/  F2FP.F16.F32.PACK_AB R15, R134, R131 ;  /* 0x00000083860f723e */ /* 0x000fe200000000ff */
[----:B------:R-:W-:Y:S01]  /*7e80*/  FADD.FTZ R21, R117, R20 ;  /* 0x0000001475157221 */ /* 0x000fe20000010000 */
[----:B------:R-:W-:Y:S01]  /*7e90*/  F2FP.F16.F32.PACK_AB R17, R135, R130 ;  /* 0x000000828711723e */ /* 0x000fe200000000ff */
[----:B------:R-:W-:Y:S01]  /*7ea0*/  FADD.FTZ R19, R115, R18 ;  /* 0x0000001273137221 */ /* 0x000fe20000010000 */
[----:B------:R5:W2:Y:S01]  /*7eb0*/  MUFU.EX2 R20, R90 ;  /* 0x0000005a00147308 */ /* 0x000aa20000000800 */
[----:B------:R-:W-:Y:S01]  /*7ec0*/  FADD.FTZ R22, R104, R21 ;  /* 0x0000001568167221 */ /* 0x000fe20000010000 */
[----:B------:R-:W-:Y:S01]  /*7ed0*/  STSM.16.M88.4 [R6+0x25b00], R12 ;  /* 0x025b000c06007844 */ /* 0x000fe20000000200 */
[----:B------:R-:W-:Y:S01]  /*7ee0*/  FADD.FTZ R19, R118, R19 ;  /* 0x0000001376137221 */ /* 0x000fe20000010000 */
[----:B------:R-:W-:Y:S01]  /*7ef0*/  F2FP.F16.F32.PACK_AB R18, R121, R120 ;  /* 0x000000787912723e */ /* 0x000fe200000000ff */
[----:B------:R-:W-:Y:S01]  /*7f00*/  FADD.FTZ R21, R105, R22 ;  /* 0x0000001669157221 */ /* 0x000fe20000010000 */
[----:B------:R-:W-:Y:S01]  /*7f10*/  F2FP.F16.F32.PACK_AB R113, R127, R114 ;  /* 0x000000727f71723e */ /* 0x000fe200000000ff */
[----:B------:R-:W-:Y:S01]  /*7f20*/  FADD.FTZ R102, R106, R19 ;  /* 0x000000136a667221 */ /* 0x000fe20000010000 */
[----:B------:R-:W-:Y:S01]  /*7f30*/  F2FP.F16.F32.PACK_AB R19, R123, R122 ;  /* 0x0000007a7b13723e */ /* 0x000fe200000000ff */
[----:B------:R-:W-:Y:S01]  /*7f40*/  FADD.FTZ R22, R108, R21 ;  /* 0x000000156c167221 */ /* 0x000fe20000010000 */
[----:B------:R-:W-:Y:S01]  /*7f50*/  MUFU.EX2 R74, R74 ;  /* 0x0000004a004a7308 */ /* 0x000fe20000000800 */
[----:B------:R-:W-:Y:S01]  /*7f60*/  FADD.FTZ R102, R111, R102 ;  /* 0x000000666f667221 */ /* 0x000fe20000010000 */
[----:B------:R-:W-:Y:S01]  /*7f70*/  F2FP.F16.F32.PACK_AB R104, R105, R104 ;  /* 0x000000686968723e */ /* 0x000fe200000000ff */
[----:B------:R-:W-:Y:S01]  /*7f80*/  FADD.FTZ R23, R109, R22 ;  /* 0x000000166d177221 */ /* 0x000fe20000010000 */
[----:B------:R3:W-:Y:S01]  /*7f90*/  STSM.16.M88.4 [R6+0x27300], R16 ;  /* 0x0273001006007844 */ /* 0x0007e20000000200 */
[----:B------:R-:W-:Y:S01]  /*7fa0*/  FADD.FTZ R21, R107, R102 ;  /* 0x000000666b157221 */ /* 0x000fe20000010000 */
[----:B------:R-:W-:Y:S01]  /*7fb0*/  F2FP.F16.F32.PACK_AB R114, R117, R116 ;  /* 0x000000747572723e */ /* 0x000fe200000000ff */
[----:B------:R-:W-:Y:S01]  /*7fc0*/  FADD.FTZ R22, R96, R23 ;  /* 0x0000001760167221 */ /* 0x000fe20000010000 */
[----:B------:R-:W-:Y:S01]  /*7fd0*/  F2FP.F16.F32.PACK_AB R96, R97, R96 ;  /* 0x000000606160723e */ /* 0x000fe200000000ff */
[----:B------:R-:W-:Y:S01]  /*7fe0*/  FADD.FTZ R21, R110, R21 ;  /* 0x000000156e157221 */ /* 0x000fe20000010000 */
[----:B------:R-:W-:Y:S01]  /*7ff0*/  F2FP.F16.F32.PACK_AB R115, R118, R115 ;  /* 0x000000737673723e */ /* 0x000fe200000000ff */
[----:B------:R-:W-:Y:S01]  /*8000*/  FMUL.FTZ R27, R27, R125 ;  /* 0x0000007d1b1b7220 */ /* 0x000fe20000410000 */
[----:B------:R-:W-:Y:S01]  /*8010*/  F2FP.F16.F32.PACK_AB R105, R111, R106 ;  /* 0x0000006a6f69723e */ /* 0x000fe200000000ff */
[----:B-----5:R-:W-:Y:S01]  /*8020*/  FADD.FTZ R90, R98, R21 ;  /* 0x00000015625a7221 */ /* 0x020fe20000010000 */
[----:B------:R-:W-:Y:S01]  /*8030*/  FADD.FTZ R21, R97, R22 ;  /* 0x0000001661157221 */ /* 0x000fe20000010000 */
[C---:B0-----:R-:W-:Y:S01]  /*8040*/  F2FP.F16.F32.PACK_AB R97, R11.reuse, R98 ;  /* 0x000000620b61723e */ /* 0x041fe200000000ff */
[----:B------:R0:W-:Y:S01]  /*8050*/  STSM.16.M88.4 [R6+0x28b00], R112 ;  /* 0x028b007006007844 */ /* 0x0001e20000000200 */
[----:B------:R-:W-:Y:S01]  /*8060*/  FADD.FTZ R90, R11, R90 ;  /* 0x0000005a0b5a7221 */ /* 0x000fe20000010000 */
[----:B------:R-:W-:Y:S01]  /*8070*/  FADD.FTZ R22, R100, R21 ;  /* 0x0000001564167221 */ /* 0x000fe20000010000 */
[----:B------:R-:W-:Y:S01]  /*8080*/  F2FP.F16.F32.PACK_AB R106, R109, R108 ;  /* 0x0000006c6d6a723e */ /* 0x000fe200000000ff */
[----:B---3--:R-:W3:Y:S01]  /*8090*/  MUFU.EX2 R16, R103 ;  /* 0x0000006700107308 */ /* 0x008ee20000000800 */
[----:B------:R-:W-:Y:S01]  /*80a0*/  FADD.FTZ R21, R99, R90 ;  /* 0x0000005a63157221 */ /* 0x000fe20000010000 */
[----:B------:R-:W-:Y:S01]  /*80b0*/  FADD.FTZ R13, R101, R22 ;  /* 0x00000016650d7221 */ /* 0x000fe20000010000 */
[----:B-1----:R-:W-:Y:S01]  /*80c0*/  F2FP.F16.F32.PACK_AB R99, R10, R99 ;  /* 0x000000630a63723e */ /* 0x002fe200000000ff */
[----:B------:R-:W-:Y:S01]  /*80d0*/  FMUL.FTZ R30, R30, R125 ;  /* 0x0000007d1e1e7220 */ /* 0x000fe20000410000 */
[----:B------:R-:W-:Y:S01]  /*80e0*/  FADD.FTZ R21, R10, R21 ;  /* 0x000000150a157221 */ /* 0x000fe20000010000 */
[----:B------:R-:W-:Y:S01]  /*80f0*/  FADD.FTZ R12, R88, R13 ;  /* 0x0000000d580c7221 */ /* 0x000fe20000010000 */
[----:B------:R-:W-:Y:S01]  /*8100*/  F2FP.F16.F32.PACK_AB R107, R110, R107 ;  /* 0x0000006b6e6b723e */ /* 0x000fe200000000ff */
[-C--:B------:R-:W-:Y:S01]  /*8110*/  FMUL.FTZ R31, R31, R125.reuse ;  /* 0x0000007d1f1f7220 */ /* 0x080fe20000410000 */
[----:B----4-:R-:W-:Y:S01]  /*8120*/  FADD.FTZ R14, R82, R21 ;  /* 0x00000015520e7221 */ /* 0x010fe20000010000 */
[----:B------:R-:W-:Y:S01]  /*8130*/  FADD.FTZ R13, R89, R12 ;  /* 0x0000000c590d7221 */ /* 0x000fe20000010000 */
[----:B------:R-:W-:Y:S01]  /*8140*/  F2FP.F16.F32.PACK_AB R98, R101, R100 ;  /* 0x000000646562723e */ /* 0x000fe200000000ff */
[----:B------:R0:W-:Y:S01]  /*8150*/  STSM.16.M88.4 [R6+0x2a300], R104 ;  /* 0x02a3006806007844 */ /* 0x0001e20000000200 */
[----:B--2---:R-:W-:Y:S01]  /*8160*/  FADD.FTZ R11, R75, R14 ;  /* 0x0000000e4b0b7221 */ /* 0x004fe20000010000 */
[----:B------:R-:W-:Y:S01]  /*8170*/  FADD.FTZ R12, R92, R13 ;  /* 0x0000000d5c0c7221 */ /* 0x000fe20000010000 */
[----:B------:R-:W-:Y:S01]  /*8180*/  F2FP.F16.F32.PACK_AB R88, R89, R88 ;  /* 0x000000585958723e */ /* 0x000fe200000000ff */
[----:B------:R0:W-:Y:S01]  /*8190*/  STSM.16.M88.4 [R6+0x2bb00], R96 ;  /* 0x02bb006006007844 */ /* 0x0001e20000000200 */
[----:B------:R-:W-:Y:S01]  /*81a0*/  FADD.FTZ R14, R94, R11 ;  /* 0x0000000b5e0e7221 */ /* 0x000fe20000010000 */
[----:B------:R-:W-:Y:S01]  /*81b0*/  FADD.FTZ R11, R93, R12 ;  /* 0x0000000c5d0b7221 */ /* 0x000fe20000010000 */
[----:B------:R-:W-:Y:S01]  /*81c0*/  F2FP.F16.F32.PACK_AB R89, R75, R82 ;  /* 0x000000524b59723e */ /* 0x000fe200000000ff */
[-C--:B------:R-:W-:Y:S01]  /*81d0*/  FMUL.FTZ R34, R34, R125.reuse ;  /* 0x0000007d22227220 */ /* 0x080fe20000410000 */
        /* <DEDUP_REMOVED lines=15> */
[----:B------:R0:W-:Y:S01]  /*82d0*/  STSM.16.M88.4 [R6+0x2d300], R88 ;  /* 0x02d3005806007844 */ /* 0x0001e20000000200 */
[----:B------:R-:W-:Y:S01]  /*82e0*/  FADD.FTZ R13, R87, R13 ;  /* 0x0000000d570d7221 */ /* 0x000fe20000010000 */
[----:B------:R-:W-:Y:S01]  /*82f0*/  FADD.FTZ R10, R72, R11 ;  /* 0x0000000b480a7221 */ /* 0x000fe20000010000 */
[C---:B------:R-:W-:Y:S01]  /*8300*/  F2FP.F16.F32.PACK_AB R72, R73.reuse, R72 ;  /* 0x000000484948723e */ /* 0x040fe200000000ff */
[-C--:B------:R-:W-:Y:S01]  /*8310*/  FMUL.FTZ R42, R42, R125.reuse ;  /* 0x0000007d2a2a7220 */ /* 0x080fe20000410000 */
[----:B---3--:R-:W-:Y:S01]  /*8320*/  FADD.FTZ R13, R16, R13 ;  /* 0x0000000d100d7221 */ /* 0x008fe20000010000 */
[----:B------:R-:W-:Y:S01]  /*8330*/  FADD.FTZ R11, R73, R10 ;  /* 0x0000000a490b7221 */ /* 0x000fe20000010000 */
[----:B------:R-:W-:Y:S01]  /*8340*/  F2FP.F16.F32.PACK_AB R82, R85, R84 ;  /* 0x000000545552723e */ /* 0x000fe200000000ff */
[-C--:B------:R-:W-:Y:S01]  /*8350*/  FMUL.FTZ R43, R43, R125.reuse ;  /* 0x0000007d2b2b7220 */ /* 0x080fe20000410000 */
[----:B------:R-:W-:Y:S01]  /*8360*/  F2FP.F16.F32.PACK_AB R83, R87, R86 ;  /* 0x000000565753723e */ /* 0x000fe200000000ff */
[C---:B------:R-:W-:Y:S01]  /*8370*/  FADD.FTZ R13, R74.reuse, R13 ;  /* 0x0000000d4a0d7221 */ /* 0x040fe20000010000 */
[----:B------:R-:W-:Y:S01]  /*8380*/  F2FP.F16.F32.PACK_AB R73, R74, R16 ;  /* 0x000000104a49723e */ /* 0x000fe200000000ff */
[----:B------:R-:W-:Y:S01]  /*8390*/  FADD.FTZ R10, R124, R11 ;  /* 0x0000000b7c0a7221 */ /* 0x000fe20000010000 */
[----:B------:R-:W-:Y:S01]  /*83a0*/  F2FP.F16.F32.PACK_AB R74, R77, R124 ;  /* 0x0000007c4d4a723e */ /* 0x000fe200000000ff */
[----:B------:R0:W-:Y:S01]  /*83b0*/  STSM.16.M88.4 [R6+0x2eb00], R80 ;  /* 0x02eb005006007844 */ /* 0x0001e20000000200 */
[----:B------:R-:W-:Y:S01]  /*83c0*/  F2FP.F16.F32.PACK_AB R75, R79, R78 ;  /* 0x0000004e4f4b723e */ /* 0x000fe200000000ff */
[----:B------:R-:W-:Y:S01]  /*83d0*/  FADD.FTZ R13, R78, R13 ;  /* 0x0000000d4e0d7221 */ /* 0x000fe20000010000 */
[----:B------:R-:W-:Y:S01]  /*83e0*/  FADD.FTZ R10, R77, R10 ;  /* 0x0000000a4d0a7221 */ /* 0x000fe20000010000 */
[-C--:B------:R-:W-:Y:S01]  /*83f0*/  FMUL.FTZ R46, R46, R125.reuse ;  /* 0x0000007d2e2e7220 */ /* 0x080fe20000410000 */
[-C--:B------:R-:W-:Y:S01]  /*8400*/  FMUL.FTZ R47, R47, R125.reuse ;  /* 0x0000007d2f2f7220 */ /* 0x080fe20000410000 */
[----:B------:R0:W-:Y:S01]  /*8410*/  STSM.16.M88.4 [R6+0x30300], R72 ;  /* 0x0303004806007844 */ /* 0x0001e20000000200 */
[----:B------:R-:W-:Y:S01]  /*8420*/  FADD.FTZ R11, R79, R13 ;  /* 0x0000000d4f0b7221 */ /* 0x000fe20000010000 */
[-C--:B------:R-:W-:Y:S01]  /*8430*/  FMUL.FTZ R50, R50, R125.reuse ;  /* 0x0000007d32327220 */ /* 0x080fe20000410000 */
[-C--:B------:R-:W-:Y:S01]  /*8440*/  FMUL.FTZ R51, R51, R125.reuse ;  /* 0x0000007d33337220 */ /* 0x080fe20000410000 */
[----:B------:R-:W-:Y:S01]  /*8450*/  @!PT LDS RZ, [RZ] ;  /* 0x00000000fffff984 */ /* 0x000fe20000000800 */
[----:B------:R-:W-:Y:S01]  /*8460*/  @!PT LDS RZ, [RZ] ;  /* 0x00000000fffff984 */ /* 0x000fe20000000800 */
[----:B------:R-:W-:Y:S01]  /*8470*/  @!PT LDS RZ, [RZ] ;  /* 0x00000000fffff984 */ /* 0x000fe20000000800 */
[----:B------:R-:W-:Y:S01]  /*8480*/  @!PT LDS RZ, [RZ] ;  /* 0x00000000fffff984 */ /* 0x000fe20000000800 */
[----:B------:R1:W-:Y:S06]  /*8490*/  MEMBAR.ALL.CTA ;  /* 0x0000000000007992 */ /* 0x0003ec0000008000 */
[----:B-1----:R-:W1:Y:S01]  /*84a0*/  FENCE.VIEW.ASYNC.S ;  /* 0x00000000000073c6 */ /* 0x002e620000000000 */
[-C--:B------:R-:W-:Y:S01]  /*84b0*/  FMUL.FTZ R54, R54, R125.reuse ;  /* 0x0000007d36367220 */ /* 0x080fe20000410000 */
        /* <DEDUP_REMOVED lines=8> */
[----:B------:R-:W-:Y:S01]  /*8540*/  FMUL.FTZ R71, R71, R125 ;  /* 0x0000007d47477220 */ /* 0x000fe20000410000 */
[----:B------:R-:W-:-:S02]  /*8550*/  IMAD.MOV.U32 R13, RZ, RZ, R7 ;  /* 0x000000ffff0d7224 */ /* 0x000fc400078e0007 */
[----:B------:R-:W-:Y:S02]  /*8560*/  IMAD.MOV.U32 R12, RZ, RZ, R76 ;  /* 0x000000ffff0c7224 */ /* 0x000fe400078e004c */
[----:B------:R-:W-:Y:S01]  /*8570*/  IMAD.MOV.U32 R9, RZ, RZ, R4 ;  /* 0x000000ffff097224 */ /* 0x000fe200078e0004 */
[----:B-1----:R-:W-:Y:S01]  /*8580*/  NOP ;  /* 0x0000000000007918 */ /* 0x002fe20000000000 */
[----:B0-----:R-:W-:Y:S05]  /*8590*/  @P2 BRA `(.L_x_28) ;  /* 0xffffffc800442947 */ /* 0x001fea000383ffff */
.L_x_19:
[----:B------:R-:W-:Y:S06]  /*85a0*/  BAR.ARV 0x8, 0x200 ;  /* 0x0208000000007b1d */ /* 0x000fec0000002000 */
[----:B------:R-:W-:Y:S05]  /*85b0*/  @!P0 BRA `(.L_x_29) ;  /* 0x0000000000048947 */ /* 0x000fea0003800000 */
[----:B------:R-:W-:Y:S01]  /*85c0*/  BPT.TRAP 0x1 ;  /* 0x000000040000795c */ /* 0x000fe20000300000 */
.L_x_29:
[----:B------:R-:W-:Y:S02]  /*85d0*/  SHF.L.U32 R7, R7, 0x1f, RZ ;  /* 0x0000001f07077819 */ /* 0x000fe400000006ff */
[----:B-1----:R-:W-:-:S04]  /*85e0*/  LEA R12, R0, UR37, 0x3 ;  /* 0x00000025000c7c11 */ /* 0x002fc8000f8e18ff */
[----:B------:R0:W1:Y:S01]  /*85f0*/  SYNCS.PHASECHK.TRANS64.TRYWAIT P2, [R12+URZ+0x31c50], R7 ;  /* 0x031c50070c0075a7 */ /* 0x000062000804017f */
[----:B------:R-:W-:Y:S05]  /*8600*/  @!P0 BRA `(.L_x_30) ;  /* 0x0000000000048947 */ /* 0x000fea0003800000 */
[----:B------:R-:W-:Y:S01]  /*8610*/  BPT.TRAP 0x1 ;  /* 0x000000040000795c */ /* 0x000fe20000300000 */
.L_x_30:
[----:B-1----:R-:W-:Y:S05]  /*8620*/  @P2 BRA `(.L_x_31) ;  /* 0x0000000000082947 */ /* 0x002fea0003800000 */
[----:B------:R-:W1:Y:S02]  /*8630*/  SYNCS.PHASECHK.TRANS64.TRYWAIT P0, [R12+URZ+0x31c50], R7 ;  /* 0x031c50070c0075a7 */ /* 0x000e64000800017f */
[----:B-1----:R-:W-:Y:S05]  /*8640*/  @!P0 BRA `(.L_x_32) ;  /* 0x0000005c00e08947 */ /* 0x002fea0003800000 */
.L_x_31:
[----:B------:R-:W-:Y:S01]  /*8650*/  UIADD3 UR37, UR37, 0x200, URZ ;  /* 0x0000020025257890 */ /* 0x000fe2000fffe03f */
[----:B------:R-:W-:Y:S01]  /*8660*/  R2UR UR4, R0 ;  /* 0x00000000000472ca */ /* 0x000fe200000e0000 */
[----:B------:R-:W-:Y:S01]  /*8670*/  ULOP3.LUT UR40, UR40, 0x10000, URZ, 0xfc, !UPT ;  /* 0x0001000028287892 */ /* 0x000fe2000f8efc3f */
[----:B------:R-:W-:Y:S01]  /*8680*/  WARPGROUP.ARRIVE ;  /* 0x00000000000079c5 */ /* 0x000fe20000000000 */
[----:B------:R-:W-:Y:S01]  /*8690*/  USHF.R.U32.HI UR37, URZ, 0x4, UR37 ;  /* 0x000000043f257899 */ /* 0x000fe20008011625 */
[----:B------:R-:W2:Y:S01]  /*86a0*/  SHFL.BFLY PT, R3, R10, 0x2, 0x1f ;  /* 0x0c401f000a037f89 */ /* 0x000ea200000e0000 */
[----:B------:R-:W-:Y:S01]  /*86b0*/  UMOV UR5, 0xc0000010 ;  /* 0xc000001000057882 */ /* 0x000fe20000000000 */
[----:B------:R-:W-:Y:S01]  /*86c0*/  UMOV UR7, 0x80000020 ;  /* 0x8000002000077882 */ /* 0x000fe20000000000 */
[----:B------:R-:W-:Y:S01]  /*86d0*/  ULOP3.LUT UR37, UR37, 0x3fff, URZ, 0xc0, !UPT ;  /* 0x00003fff25257892 */ /* 0x000fe2000f8ec03f */
[----:B------:R-:W3:Y:S01]  /*86e0*/  SHFL.BFLY PT, R0, R11, 0x2, 0x1f ;  /* 0x0c401f000b007f89 */ /* 0x000ee200000e0000 */
[----:B------:R-:W-:-:S02]  /*86f0*/  IMAD.MOV.U32 R8, RZ, RZ, RZ ;  /* 0x000000ffff087224 */ /* 0x000fc400078e00ff */
[----:B------:R-:W-:Y:S01]  /*8700*/  ULOP3.LUT UR8, UR37, 0x2400000, URZ, 0xfc, !UPT ;  /* 0x0240000025087892 */ /* 0x000fe2000f8efc3f */
[----:B------:R-:W-:Y:S02]  /*8710*/  IMAD.MOV.U32 R16, RZ, RZ, RZ ;  /* 0x000000ffff107224 */ /* 0x000fe400078e00ff */
[----:B------:R-:W-:Y:S01]  /*8720*/  @!P1 VIADD R9, R12, 0x31c60 ;  /* 0x00031c600c099836 */ /* 0x000fe20000000000 */
[----:B------:R-:W-:Y:S01]  /*8730*/  UIMAD UR8, UR4, 0x6c0, UR8 ;  /* 0x000006c0040878a4 */ /* 0x000fe2000f8e0208 */
[----:B------:R-:W-:Y:S02]  /*8740*/  IMAD.MOV.U32 R77, RZ, RZ, -0x800000 ;  /* 0xff800000ff4d7424 */ /* 0x000fe400078e00ff */
[----:B------:R-:W-:Y:S01]  /*8750*/  UMOV UR4, UR40 ;  /* 0x0000002800047c82 */ /* 0x000fe20008000000 */
[----:B------:R-:W-:-:S03]  /*8760*/  @!P1 PRMT R9, RZ, 0x654, R9 ;  /* 0x00000654ff099816 */ /* 0x000fc60000000009 */
[----:B------:R-:W-:Y:S02]  /*8770*/  UMOV UR6, UR8 ;  /* 0x0000000800067c82 */ /* 0x000fe40008000000 */
[----:B------:R-:W-:Y:S01]  /*8780*/  HGMMA.64x96x16.F32 R24, gdesc[UR4].tnspB, R24, gsb0 ;  /* 0x41600000041879f0 */ /* 0x000fe20008000818 */
[----:B------:R-:W-:Y:S02]  /*8790*/  UIADD3 UR4, UR40, 0x180, URZ ;  /* 0x0000018028047890 */ /* 0x000fe4000fffe03f */
[----:B------:R-:W-:Y:S01]  /*87a0*/  UIADD3 UR6, UR8, 0x40, URZ ;  /* 0x0000004008067890 */ /* 0x000fe2000fffe03f */
[----:B--2---:R-:W-:Y:S01]  /*87b0*/  FADD.FTZ R3, R3, R10 ;  /* 0x0000000a03037221 */ /* 0x004fe20000010000 */
[----:B------:R-:W-:Y:S01]  /*87c0*/  UMOV UR5, 0xc0000010 ;  /* 0xc000001000057882 */ /* 0x000fe20000000000 */
[----:B------:R-:W-:Y:S01]  /*87d0*/  UMOV UR7, 0x80000020 ;  /* 0x8000002000077882 */ /* 0x000fe20000000000 */
[----:B---3--:R-:W-:Y:S02]  /*87e0*/  FADD.FTZ R2, R0, R11 ;  /* 0x0000000b00027221 */ /* 0x008fe40000010000 */
[----:B------:R-:W2:Y:S04]  /*87f0*/  SHFL.BFLY PT, R0, R3, 0x1, 0x1f ;  /* 0x0c201f0003007f89 */ /* 0x000ea800000e0000 */
[----:B01----:R-:W0:Y:S01]  /*8800*/  SHFL.BFLY PT, R7, R2, 0x1, 0x1f ;  /* 0x0c201f0002077f89 */ /* 0x003e2200000e0000 */
[----:B--2---:R-:W-:Y:S01]  /*8810*/  FADD.FTZ R13, R3, R0 ;  /* 0x00000000030d7221 */ /* 0x004fe20000010000 */
[----:B------:R-:W-:-:S02]  /*8820*/  IMAD.MOV.U32 R0, RZ, RZ, -0x800000 ;  /* 0xff800000ff007424 */ /* 0x000fc400078e00ff */
[----:B0-----:R-:W-:Y:S02]  /*8830*/  FADD.FTZ R14, R2, R7 ;  /* 0x00000007020e7221 */ /* 0x001fe40000010000 */
[----:B------:R-:W-:-:S03]  /*8840*/  FSETP.NE.FTZ.AND P0, PT, R13, RZ, PT ;  /* 0x000000ff0d00720b */ /* 0x000fc60003f15000 */
[----:B------:R-:W-:-:S10]  /*8850*/  FSETP.NE.FTZ.AND P2, PT, R14, RZ, PT ;  /* 0x000000ff0e00720b */ /* 0x000fd40003f55000 */
[----:B------:R-:W0:Y:S01]  /*8860*/  @P0 MUFU.LG2 R6, R13 ;  /* 0x0000000d00060308 */ /* 0x000e220000000c00 */
[C---:B------:R-:W-:Y:S02]  /*8870*/  @P0 FMUL.FTZ R3, R5.reuse, 0.69314718246459960938 ;  /* 0x3f31721805030820 */ /* 0x040fe40000410000 */
[----:B------:R-:W-:-:S05]  /*8880*/  @P2 FMUL.FTZ R2, R5, 0.69314718246459960938 ;  /* 0x3f31721805022820 */ /* 0x000fca0000410000 */
[----:B------:R-:W1:Y:S08]  /*8890*/  @P2 MUFU.LG2 R7, R14 ;  /* 0x0000000e00072308 */ /* 0x000e700000000c00 */
[----:B------:R-:W2:Y:S01]  /*88a0*/  @P0 MUFU.RCP R8, R13 ;  /* 0x0000000d00080308 */ /* 0x000ea20000001000 */
[----:B0-----:R-:W-:-:S04]  /*88b0*/  @P0 FMUL.FTZ R6, R6, 0.69314718246459960938 ;  /* 0x3f31721806060820 */ /* 0x001fc80000410000 */
[----:B------:R-:W-:Y:S01]  /*88c0*/  @P0 FFMA.FTZ R0, R3, R4, R6 ;  /* 0x0000000403000223 */ /* 0x000fe20000010006 */
[----:B------:R-:W-:Y:S02]  /*88d0*/  PLOP3.LUT P0, PT, PT, PT, PT, 0x8, 0x0 ;  /* 0x000000000000781c */ /* 0x000fe40003f0e170 */
[----:B------:R-:W0:Y:S01]  /*88e0*/  @P2 MUFU.RCP R16, R14 ;  /* 0x0000000e00102308 */ /* 0x000e220000001000 */
[----:B-1----:R-:W-:-:S04]  /*88f0*/  @P2 FMUL.FTZ R7, R7, 0.69314718246459960938 ;  /* 0x3f31721807072820 */ /* 0x002fc80000410000 */
[----:B------:R-:W-:Y:S01]  /*8900*/  @P2 FFMA.FTZ R77, R2, R76, R7 ;  /* 0x0000004c024d2223 */ /* 0x000fe20000010007 */
[----:B------:R-:W-:Y:S02]  /*8910*/  WARPGROUP.DEPBAR.LE gsb0, 0x0 ;  /* 0x00008000000079c5 */ /* 0x000fe40000010000 */
        /* <DEDUP_REMOVED lines=52> */
[-C--:B--2---:R-:W-:Y:S01]  /*8c60*/  FMUL.FTZ R74, R40, R8.reuse ;  /* 0x00000008284a7220 */ /* 0x084fe20000410000 */
        /* <DEDUP_REMOVED lines=9> */
[-C--:B0-----:R-:W-:Y:S01]  /*8d00*/  FMUL.FTZ R40, R34, R16.reuse ;  /* 0x0000001022287220 */ /* 0x081fe20000410000 */
[----:B------:R-:W-:Y:S01]  /*8d10*/  FMUL.FTZ R41, R35, R16 ;  /* 0x0000001023297220 */ /* 0x000fe20000410000 */
[----:B------:R0:W-:Y:S01]  /*8d20*/  @!P1 SYNCS.ARRIVE.TRANS64.RED.A1T0 RZ, [R9+URZ], RZ ;  /* 0x000000ff09ff99a7 */ /* 0x0001e2000810043f */
        /* <DEDUP_REMOVED lines=25> */
[-C--:B0-----:R-:W-:Y:S01]  /*8ec0*/  FMUL.FTZ R9, R51, R16.reuse ;  /* 0x0000001033097220 */ /* 0x081fe20000410000 */
        /* <DEDUP_REMOVED lines=9> */
[----:B------:R-:W-:-:S07]  /*8f60*/  FMUL.FTZ R71, R71, R16 ;  /* 0x0000001047477220 */ /* 0x000fce0000410000 */
.L_x_12:
[----:B------:R-:W-:Y:S05]  /*8f70*/  @P0 BRA `(.L_x_33) ;  /* 0x0000001000740947 */ /* 0x000fea0003800000 */
[----:B------:R-:W0:Y:S01]  /*8f80*/  S2R R16, SR_TID.X ;  /* 0x0000000000107919 */ /* 0x000e220000002100 */
[----:B------:R-:W1:Y:S01]  /*8f90*/  LDC R46, c[0x0][0xbe8] ;  /* 0x0002fa00ff2e7b82 */ /* 0x000e620000000800 */
[----:B------:R-:W-:Y:S01]  /*8fa0*/  SHF.R.S32.HI R58, RZ, 0x1f, R145 ;  /* 0x0000001fff3a7819 */ /* 0x000fe20000011491 */
[----:B------:R-:W-:Y:S01]  /*8fb0*/  ULDC.64 UR4, c[0x0][0xbd0] ;  /* 0x0002f40000047ab9 */ /* 0x000fe20000000a00 */
[----:B------:R-:W2:Y:S01]  /*8fc0*/  S2R R54, SR_CTAID.X ;  /* 0x0000000000367919 */ /* 0x000ea20000002500 */
[----:B------:R-:W-:Y:S01]  /*8fd0*/  ULDC.64 UR6, c[0x0][0xb38] ;  /* 0x0002ce0000067ab9 */ /* 0x000fe20000000a00 */
[----:B------:R-:W-:Y:S01]  /*8fe0*/  BSSY B0, `(.L_x_34) ;  /* 0x00000ca000007945 */ /* 0x000fe20003800000 */
[C---:B------:R-:W-:Y:S02]  /*8ff0*/  IMAD R56, R58.reuse, UR4, RZ ;  /* 0x000000043a387c24 */ /* 0x040fe4000f8e02ff */
[----:B------:R-:W3:Y:S01]  /*9000*/  S2UR UR9, SR_CTAID.Z ;  /* 0x00000000000979c3 */ /* 0x000ee20000002700 */
[----:B------:R-:W-:-:S07]  /*9010*/  IMAD R58, R58, UR6, RZ ;  /* 0x000000063a3a7c24 */ /* 0x000fce000f8e02ff */
[----:B------:R-:W4:Y:S08]  /*9020*/  LDC.64 R62, c[0x0][0xbd8] ;  /* 0x0002f600ff3e7b82 */ /* 0x000f300000000a00 */
[----:B------:R-:W-:Y:S01]  /*9030*/  BAR.SYNC.DEFER_BLOCKING 0x1, 0x180 ;  /* 0x0046000000007b1d */ /* 0x000fe20000010000 */
[----:B-1----:R-:W-:-:S07]  /*9040*/  ISETP.NE.AND P0, PT, R46, 0x1, PT ;  /* 0x000000012e00780c */ /* 0x002fce0003f05270 */
[----:B------:R-:W1:Y:S01]  /*9050*/  S2UR UR8, SR_CTAID.Y ;  /* 0x00000000000879c3 */ /* 0x000e620000002600 */
[----:B0-----:R-:W-:-:S07]  /*9060*/  VIADD R50, R16, 0xffffff80 ;  /* 0xffffff8010327836 */ /* 0x001fce0000000000 */
[----:B------:R-:W1:Y:S01]  /*9070*/  LDC R66, c[0x0][0xc50] ;  /* 0x00031400ff427b82 */ /* 0x000e620000000800 */
[----:B------:R-:W-:-:S04]  /*9080*/  SHF.R.S32.HI R47, RZ, 0x1f, R50 ;  /* 0x0000001fff2f7819 */ /* 0x000fc80000011432 */
[----:B------:R-:W-:-:S03]  /*9090*/  LEA.HI R51, R47, R50, RZ, 0x7 ;  /* 0x000000322f337211 */ /* 0x000fc600078f38ff */
[----:B------:R-:W0:Y:S01]  /*90a0*/  @P0 LDC R60, c[0x0][0xbec] ;  /* 0x0002fb00ff3c0b82 */ /* 0x000e220000000800 */
[----:B------:R-:W-:Y:S02]  /*90b0*/  LEA.HI R47, R47, R50, RZ, 0x2 ;  /* 0x000000322f2f7211 */ /* 0x000fe400078f10ff */
[----:B------:R-:W-:Y:S02]  /*90c0*/  LOP3.LUT R17, R51, 0xffffff80, RZ, 0xc0, !PT ;  /* 0xffffff8033117812 */ /* 0x000fe400078ec0ff */
[----:B------:R-:W-:Y:S02]  /*90d0*/  LOP3.LUT R47, R47, 0xfffffffc, RZ, 0xc0, !PT ;  /* 0xfffffffc2f2f7812 */ /* 0x000fe400078ec0ff */
[----:B------:R-:W-:Y:S01]  /*90e0*/  SHF.R.S32.HI R53, RZ, 0x7, R51 ;  /* 0x00000007ff357819 */ /* 0x000fe20000011433 */
[C---:B------:R-:W-:Y:S01]  /*90f0*/  IMAD.IADD R26, R50.reuse, 0x1, -R17 ;  /* 0x00000001321a7824 */ /* 0x040fe200078e0a11 */
[----:B------:R-:W5:Y:S01]  /*9100*/  LDC.64 R64, c[0x0][0xb40] ;  /* 0x0002d000ff407b82 */ /* 0x000f620000000a00 */
[----:B------:R-:W-:-:S03]  /*9110*/  IMAD.IADD R51, R50, 0x1, -R47 ;  /* 0x0000000132337824 */ /* 0x000fc600078e0a2f */
[----:B------:R-:W-:Y:S02]  /*9120*/  SHF.R.S32.HI R55, RZ, 0x1f, R26 ;  /* 0x0000001fff377819 */ /* 0x000fe4000001141a */
[----:B------:R-:W-:Y:S02]  /*9130*/  LEA.HI R47, R51, R51, RZ, 0x1 ;  /* 0x00000033332f7211 */ /* 0x000fe400078f08ff */
[----:B------:R-:W-:Y:S01]  /*9140*/  LEA.HI R27, R55, R26, RZ, 0x2 ;  /* 0x0000001a371b7211 */ /* 0x000fe200078f10ff */
[----:B------:R-:W5:Y:S01]  /*9150*/  @P0 LDC R68, c[0x0][0xbec] ;  /* 0x0002fb00ff440b82 */ /* 0x000f620000000800 */
[----:B------:R-:W-:Y:S02]  /*9160*/  LOP3.LUT R52, R47, 0x1ffffffe, RZ, 0xc0, !PT ;  /* 0x1ffffffe2f347812 */ /* 0x000fe400078ec0ff */
[--C-:B------:R-:W-:Y:S02]  /*9170*/  SHF.R.S32.HI R16, RZ, 0x2, R27.reuse ;  /* 0x00000002ff107819 */ /* 0x100fe4000001141b */
[----:B------:R-:W-:Y:S01]  /*9180*/  SHF.R.S32.HI R17, RZ, 0x1f, R27 ;  /* 0x0000001fff117819 */ /* 0x000fe2000001141b */
[----:B------:R-:W-:Y:S01]  /*9190*/  IMAD.IADD R52, R51, 0x1, -R52 ;  /* 0x0000000133347824 */ /* 0x000fe200078e0a34 */
[----:B------:R-:W-:Y:S01]  /*91a0*/  LOP3.LUT R27, R27, 0x7ffffffc, RZ, 0xc0, !PT ;  /* 0x7ffffffc1b1b7812 */ /* 0x000fe200078ec0ff */
[----:B------:R-:W5:Y:S01]  /*91b0*/  @P0 LDC R59, c[0x0][0xbf0] ;  /* 0x0002fc00ff3b0b82 */ /* 0x000f620000000800 */
[----:B------:R-:W-:-:S03]  /*91c0*/  LEA.HI R17, R17, R16, RZ, 0x3 ;  /* 0x0000001011117211 */ /* 0x000fc600078f18ff */
[----:B------:R-:W-:Y:S01]  /*91d0*/  IMAD.IADD R27, R26, 0x1, -R27 ;  /* 0x000000011a1b7824 */ /* 0x000fe200078e0a1b */
[----:B------:R-:W-:-:S03]  /*91e0*/  LOP3.LUT R17, R17, 0xfffffff8, RZ, 0xc0, !PT ;  /* 0xfffffff811117812 */ /* 0x000fc600078ec0ff */
[----:B------:R-:W5:Y:S01]  /*91f0*/  @P0 LDC R61, c[0x0][0xbf0] ;  /* 0x0002fc00ff3d0b82 */ /* 0x000f620000000800 */
[----:B------:R-:W-:Y:S02]  /*9200*/  IMAD.SHL.U32 R27, R27, 0x2, RZ ;  /* 0x000000021b1b7824 */ /* 0x000fe400078e00ff */
[----:B------:R-:W-:Y:S01]  /*9210*/  IMAD.IADD R50, R16, 0x1, -R17 ;  /* 0x0000000110327824 */ /* 0x000fe200078e0a11 */
[----:B------:R-:W-:Y:S01]  /*9220*/  LEA.HI R17, R55, R26, RZ, 0x5 ;  /* 0x0000001a37117211 */ /* 0x000fe200078f28ff */
[----:B------:R-:W-:-:S03]  /*9230*/  IMAD.HI R16, R53, 0x55555556, RZ ;  /* 0x5555555635107827 */ /* 0x000fc600078e02ff */
[----:B------:R-:W-:Y:S01]  /*9240*/  SHF.R.S32.HI R17, RZ, 0x5, R17 ;  /* 0x00000005ff117819 */ /* 0x000fe20000011411 */
[----:B------:R-:W-:Y:S01]  /*9250*/  IMAD R55, R145, UR7, R58 ;  /* 0x0000000791377c24 */ /* 0x000fe2000f8e023a */
[----:B------:R-:W-:-:S03]  /*9260*/  LEA.HI R16, R16, R16, RZ, 0x1 ;  /* 0x0000001010107211 */ /* 0x000fc600078f08ff */
[----:B------:R-:W-:Y:S02]  /*9270*/  IMAD R50, R17, 0x10, R50 ;  /* 0x0000001011327824 */ /* 0x000fe400078e0232 */
[----:B------:R-:W-:Y:S02]  /*9280*/  IMAD R47, R16, -0x3, R53 ;  /* 0xfffffffd102f7824 */ /* 0x000fe400078e0235 */
[----:B------:R-:W-:Y:S01]  /*9290*/  IMAD.WIDE.U32 R16, R145, UR4, RZ ;  /* 0x0000000491107c25 */ /* 0x000fe2000f8e00ff */
[----:B---3--:R-:W-:-:S03]  /*92a0*/  USHF.R.S32.HI UR4, URZ, 0x1f, UR9 ;  /* 0x0000001f3f047899 */ /* 0x008fc60008011409 */
[----:B------:R-:W-:Y:S02]  /*92b0*/  IMAD R47, R47, 0x40, R50 ;  /* 0x000000402f2f7824 */ /* 0x000fe400078e0232 */
[C---:B------:R-:W-:Y:S02]  /*92c0*/  IMAD R53, R145.reuse, UR5, R56 ;  /* 0x0000000591357c24 */ /* 0x040fe4000f8e0238 */
[----:B------:R-:W-:Y:S01]  /*92d0*/  IMAD.WIDE.U32 R50, R145, UR6, RZ ;  /* 0x0000000691327c25 */ /* 0x000fe2000f8e00ff */
[----:B------:R-:W-:-:S03]  /*92e0*/  ULDC.64 UR6, c[0x0][0xb48] ;  /* 0x0002d20000067ab9 */ /* 0x000fc60000000a00 */
[----:B------:R-:W-:Y:S02]  /*92f0*/  IMAD R52, R52, 0x8, R47 ;  /* 0x0000000834347824 */ /* 0x000fe400078e022f */
[----:B------:R-:W-:Y:S02]  /*9300*/  IMAD.MOV R145, RZ, RZ, -R145 ;  /* 0x000000ffff917224 */ /* 0x000fe400078e0a91 */
[----:B------:R-:W-:Y:S02]  /*9310*/  IMAD.IADD R17, R17, 0x1, R53 ;  /* 0x0000000111117824 */ /* 0x000fe400078e0235 */
[----:B----4-:R-:W-:Y:S02]  /*9320*/  IMAD R56, R62, UR4, RZ ;  /* 0x000000043e387c24 */ /* 0x010fe4000f8e02ff */
[----:B--2---:R-:W-:Y:S02]  /*9330*/  IMAD R53, R54, 0xc0, R52 ;  /* 0x000000c036357824 */ /* 0x004fe400078e0234 */
[----:B-1----:R-:W-:-:S02]  /*9340*/  IMAD R145, R66, R145, UR8 ;  /* 0x0000000842917e24 */ /* 0x002fc4000f8e0291 */
[----:B------:R-:W-:Y:S02]  /*9350*/  IMAD R57, R63, UR9, R56 ;  /* 0x000000093f397c24 */ /* 0x000fe4000f8e0238 */
[----:B------:R-:W-:Y:S01]  /*9360*/  IMAD.WIDE.U32 R16, R62, UR9, R16 ;  /* 0x000000093e107c25 */ /* 0x000fe2000f8e0010 */
[----:B------:R-:W-:-:S03]  /*9370*/  SHF.R.S32.HI R58, RZ, 0x1f, R145 ;  /* 0x0000001fff3a7819 */ /* 0x000fc60000011491 */
[----:B0-----:R-:W-:-:S04]  /*9380*/  @P0 IMAD.HI.U32 R52, R53, R60, RZ ;  /* 0x0000003c35340227 */ /* 0x001fc800078e00ff */
[----:B------:R-:W-:Y:S02]  /*9390*/  IMAD.IADD R51, R51, 0x1, R55 ;  /* 0x0000000133337824 */ /* 0x000fe400078e0237 */
[----:B------:R-:W-:Y:S02]  /*93a0*/  IMAD.IADD R17, R17, 0x1, R57 ;  /* 0x0000000111117824 */ /* 0x000fe400078e0239 */
[----:B-----5:R-:W-:Y:S01]  /*93b0*/  IMAD R56, R64, UR4, RZ ;  /* 0x0000000440387c24 */ /* 0x020fe2000f8e02ff */
[----:B------:R-:W-:Y:S01]  /*93c0*/  ULDC.64 UR4, c[0x0][0xbe0] ;  /* 0x0002f80000047ab9 */ /* 0x000fe20000000a00 */
[----:B------:R-:W-:-:S04]  /*93d0*/  @P0 IMAD.HI.U32 R68, R53, R68, RZ ;  /* 0x0000004435440227 */ /* 0x000fc800078e00ff */
[----:B------:R-:W-:Y:S01]  /*93e0*/  IMAD.MOV.U32 R55, RZ, RZ, R53 ;  /* 0x000000ffff377224 */ /* 0x000fe200078e0035 */
[----:B------:R-:W-:Y:S01]  /*93f0*/  @P0 SHF.R.U32.HI R55, RZ, R59, R52 ;  /* 0x0000003bff370219 */ /* 0x000fe20000011634 */
[----:B------:R-:W-:Y:S02]  /*9400*/  IMAD R59, R65, UR9, R56 ;  /* 0x00000009413b7c24 */ /* 0x000fe4000f8e0238 */
[----:B------:R-:W-:Y:S01]  /*9410*/  IMAD.WIDE.U32 R50, R64, UR9, R50 ;  /* 0x0000000940327c25 */ /* 0x000fe2000f8e0032 */
[----:B------:R-:W-:-:S03]  /*9420*/  ULDC.64 UR8, c[0x0][0xb28] ;  /* 0x0002ca0000087ab9 */ /* 0x000fc60000000a00 */
[----:B------:R-:W-:Y:S01]  /*9430*/  IMAD.MOV.U32 R57, RZ, RZ, R53 ;  /* 0x000000ffff397224 */ /* 0x000fe200078e0035 */
[----:B------:R-:W-:Y:S01]  /*9440*/  @P0 SHF.R.U32.HI R57, RZ, R61, R68 ;  /* 0x0000003dff390219 */ /* 0x000fe20000011644 */
[----:B------:R-:W-:Y:S02]  /*9450*/  IMAD R52, R58, UR4, RZ ;  /* 0x000000043a347c24 */ /* 0x000fe4000f8e02ff */
[----:B------:R-:W-:-:S04]  /*9460*/  IMAD.WIDE.U32 R16, R145, UR4, R16 ;  /* 0x0000000491107c25 */ /* 0x000fc8000f8e0010 */
[----:B------:R-:W-:Y:S01]  /*9470*/  IMAD.IADD R51, R51, 0x1, R59 ;  /* 0x0000000133337824 */ /* 0x000fe200078e023b */
[----:B------:R-:W-:Y:S01]  /*9480*/  SHF.R.S32.HI R59, RZ, 0x1f, R55 ;  /* 0x0000001fff3b7819 */ /* 0x000fe20000011437 */
[----:B------:R-:W-:Y:S01]  /*9490*/  IMAD R58, R58, UR6, RZ ;  /* 0x000000063a3a7c24 */ /* 0x000fe2000f8e02ff */
[----:B------:R-:W-:Y:S01]  /*94a0*/  IADD3 R16, P0, R55, R16, RZ ;  /* 0x0000001037107210 */ /* 0x000fe20007f1e0ff */
[C---:B------:R-:W-:Y:S01]  /*94b0*/  IMAD R56, R145.reuse, UR5, R52 ;  /* 0x0000000591387c24 */ /* 0x040fe2000f8e0234 */
[----:B------:R-:W-:Y:S01]  /*94c0*/  SHF.R.S32.HI R52, RZ, 0x1f, R57 ;  /* 0x0000001fff347819 */ /* 0x000fe20000011439 */
[----:B------:R-:W-:Y:S01]  /*94d0*/  IMAD.MOV R55, RZ, RZ, -R55 ;  /* 0x000000ffff377224 */ /* 0x000fe200078e0a37 */
[----:B------:R-:W-:Y:S01]  /*94e0*/  ULDC.64 UR4, c[0x0][0xb30] ;  /* 0x0002cc0000047ab9 */ /* 0x000fe20000000a00 */
[----:B------:R-:W-:Y:S01]  /*94f0*/  IMAD R61, R145, UR7, R58 ;  /* 0x00000007913d7c24 */ /* 0x000fe2000f8e023a */
[----:B------:R-:W-:Y:S01]  /*9500*/  IADD3.X R17, R59, R17, R56, P0, !PT ;  /* 0x000000113b117210 */ /* 0x000fe200007fe438 */
[----:B------:R-:W-:-:S02]  /*9510*/  IMAD.MOV R58, RZ, RZ, -R57 ;  /* 0x000000ffff3a7224 */ /* 0x000fc400078e0a39 */
[----:B------:R-:W-:Y:S02]  /*9520*/  IMAD R52, R52, UR4, RZ ;  /* 0x0000000434347c24 */ /* 0x000fe4000f8e02ff */
[----:B------:R-:W-:Y:S02]  /*9530*/  IMAD R55, R46, R55, R53 ;  /* 0x000000372e377224 */ /* 0x000fe400078e0235 */
[----:B------:R-:W-:Y:S01]  /*9540*/  IMAD.WIDE.U32 R50, R145, UR6, R50 ;  /* 0x0000000691327c25 */ /* 0x000fe2000f8e0032 */
[----:B------:R-:W-:-:S03]  /*9550*/  ULDC.64 UR6, c[0x0][0xbc8] ;  /* 0x0002f20000067ab9 */ /* 0x000fc60000000a00 */
[----:B------:R-:W-:Y:S02]  /*9560*/  IMAD R53, R46, R58, R53 ;  /* 0x0000003a2e357224 */ /* 0x000fe400078e0235 */
[----:B------:R-:W-:Y:S01]  /*9570*/  IMAD R59, R57, UR5, R52 ;  /* 0x00000005393b7c24 */ /* 0x000fe2000f8e0234 */
[----:B------:R-:W-:Y:S01]  /*9580*/  SHF.R.S32.HI R52, RZ, 0x1f, R55 ;  /* 0x0000001fff347819 */ /* 0x000fe20000011437 */
[----:B------:R-:W-:Y:S01]  /*9590*/  IMAD.IADD R51, R51, 0x1, R61 ;  /* 0x0000000133337824 */ /* 0x000fe200078e023d */
[----:B------:R-:W-:Y:S01]  /*95a0*/  SHF.R.S32.HI R56, RZ, 0x1f, R53 ;  /* 0x0000001fff387819 */ /* 0x000fe20000011435 */
[----:B------:R-:W0:Y:S01]  /*95b0*/  S2UR UR5, SR_CgaCtaId ;  /* 0x00000000000579c3 */ /* 0x000e220000008800 */
[----:B------:R-:W-:-:S04]  /*95c0*/  IMAD.WIDE.U32 R16, R55, UR6, R16 ;  /* 0x0000000637107c25 */ /* 0x000fc8000f8e0010 */
[----:B------:R-:W-:Y:S01]  /*95d0*/  IMAD.WIDE.U32 R50, R57, UR4, R50 ;  /* 0x0000000439327c25 */ /* 0x000fe2000f8e0032 */
[----:B------:R-:W-:-:S03]  /*95e0*/  UMOV UR4, 0x400 ;  /* 0x0000040000047882 */ /* 0x000fc60000000000 */
[----:B------:R-:W-:Y:S02]  /*95f0*/  IMAD R52, R52, UR6, RZ ;  /* 0x0000000634347c24 */ /* 0x000fe4000f8e02ff */
[----:B------:R-:W-:Y:S02]  /*9600*/  IMAD.IADD R51, R51, 0x1, R59 ;  /* 0x0000000133337824 */ /* 0x000fe400078e023b */
[----:B------:R-:W-:Y:S02]  /*9610*/  IMAD R56, R56, UR8, RZ ;  /* 0x0000000838387c24 */ /* 0x000fe4000f8e02ff */
[----:B------:R-:W-:Y:S01]  /*9620*/  IMAD R57, R55, UR7, R52 ;  /* 0x0000000737397c24 */ /* 0x000fe2000f8e0234 */
[----:B------:R-:W-:Y:S01]  /*9630*/  ULDC.64 UR6, c[0x0][0xba8] ;  /* 0x0002ea0000067ab9 */ /* 0x000fe20000000a00 */
[C---:B------:R-:W-:Y:S01]  /*9640*/  IMAD R55, R53.reuse, UR9, R56 ;  /* 0x0000000935377c24 */ /* 0x040fe2000f8e0238 */
[----:B------:R-:W-:Y:S01]  /*9650*/  LEA R56, P0, R16, UR6, 0x2 ;  /* 0x0000000610387c11 */ /* 0x000fe2000f8010ff */
[----:B------:R-:W-:Y:S01]  /*9660*/  IMAD.WIDE.U32 R50, R53, UR8, R50 ;  /* 0x0000000835327c25 */ /* 0x000fe2000f8e0032 */
[----:B------:R-:W-:Y:S01]  /*9670*/  ULDC.64 UR8, c[0x0][0xb00] ;  /* 0x0002c00000087ab9 */ /* 0x000fe20000000a00 */
[----:B------:R-:W-:-:S02]  /*9680*/  ULDC UR6, c[0x0][0xa88] ;  /* 0x0002a20000067ab9 */ /* 0x000fc40000000800 */
[----:B------:R-:W-:Y:S01]  /*9690*/  IMAD.IADD R53, R17, 0x1, R57 ;  /* 0x0000000111357824 */ /* 0x000fe200078e0239 */
[----:B------:R-:W-:Y:S01]  /*96a0*/  LEA R62, P1, R50, UR8, 0x2 ;  /* 0x00000008323e7c11 */ /* 0x000fe2000f8210ff */
[----:B------:R-:W-:Y:S01]  /*96b0*/  IMAD.IADD R17, R51, 0x1, R55 ;  /* 0x0000000133117824 */ /* 0x000fe200078e0237 */
[----:B------:R-:W-:Y:S01]  /*96c0*/  SHFL.IDX PT, R52, R56, 0x1, 0x1c1f ;  /* 0x003c1f0038347f89 */ /* 0x000fe200000e0000 */
[----:B------:R-:W-:Y:S01]  /*96d0*/  IMAD R47, R54, 0xc0, R47 ;  /* 0x000000c0362f7824 */ /* 0x000fe200078e022f */
[----:B------:R-:W-:Y:S01]  /*96e0*/  LEA.HI.X R54, R16, UR7, R53, 0x2, P0 ;  /* 0x0000000710367c11 */ /* 0x000fe200080f1435 */
[----:B0-----:R-:W-:Y:S01]  /*96f0*/  ULEA UR4, UR5, UR4, 0x18 ;  /* 0x0000000405047291 */ /* 0x001fe2000f8ec03f */
[----:B------:R-:W-:Y:S01]  /*9700*/  LEA.HI.X R63, R50, UR9, R17, 0x2, P1 ;  /* 0x00000009323f7c11 */ /* 0x000fe200088f1411 */
[----:B------:R-:W-:Y:S01]  /*9710*/  IMAD R58, R46, UR6, RZ ;  /* 0x000000062e3a7c24 */ /* 0x000fe2000f8e02ff */
[----:B------:R-:W-:Y:S01]  /*9720*/  SHFL.IDX PT, R50, R56, RZ, 0x1c1f ;  /* 0x001c1fff38327589 */ /* 0x000fe200000e0000 */
[----:B------:R-:W-:Y:S01]  /*9730*/  LOP3.LUT P0, RZ, R26, 0x3, RZ, 0xc0, !PT ;  /* 0x000000031aff7812 */ /* 0x000fe2000780c0ff */
[C---:B------:R-:W-:Y:S01]  /*9740*/  VIADD R59, R47.reuse, 0x8 ;  /* 0x000000082f3b7836 */ /* 0x040fe20000000000 */
[----:B------:R-:W-:Y:S01]  /*9750*/  UIADD3 UR4, UR4, 0x31c20, URZ ;  /* 0x00031c2004047890 */ /* 0x000fe2000fffe03f */
[----:B------:R-:W0:Y:S01]  /*9760*/  SHFL.IDX PT, R51, R54, RZ, 0x1c1f ;  /* 0x001c1fff36337589 */ /* 0x000e2200000e0000 */
[----:B------:R-:W-:-:S02]  /*9770*/  ISETP.GE.OR P1, PT, R47, R58, P0 ;  /* 0x0000003a2f00720c */ /* 0x000fc40000726670 */
[-C--:B------:R-:W-:Y:S01]  /*9780*/  ISETP.GE.OR P0, PT, R59, R58.reuse, P0 ;  /* 0x0000003a3b00720c */ /* 0x080fe20000706670 */
[----:B------:R-:W1:Y:S01]  /*9790*/  SHFL.IDX PT, R53, R54, 0x1, 0x1c1f ;  /* 0x003c1f0036357f89 */ /* 0x000e6200000e0000 */
[----:B------:R-:W-:Y:S01]  /*97a0*/  UPRMT UR4, URZ, 0x654, UR4 ;  /* 0x000006543f047896 */ /* 0x000fe20008000004 */
[----:B------:R-:W-:Y:S02]  /*97b0*/  ISETP.GE.AND P2, PT, R47, R58, PT ;  /* 0x0000003a2f00720c */ /* 0x000fe40003f46270 */
[----:B------:R2:W3:Y:S04]  /*97c0*/  SHFL.IDX PT, R16, R62, RZ, 0x1c1f ;  /* 0x001c1fff3e107589 */ /* 0x0004e800000e0000 */
[----:B------:R2:W4:Y:S02]  /*97d0*/  SHFL.IDX PT, R17, R63, RZ, 0x1c1f ;  /* 0x001c1fff3f117589 */ /* 0x00052400000e0000 */
[----:B------:R-:W-:Y:S02]  /*97e0*/  SYNCS.ARRIVE.TRANS64.RED.A1T0 RZ, [UR4], RZ ;  /* 0x000000ffffff79a7 */ /* 0x000fe40008100404 */
[----:B0-----:R2:W-:Y:S04]  /*97f0*/  @!P1 ST.E desc[UR38][R50.64], R0 ;  /* 0x0000000032009985 */ /* 0x0015e8000c101926 */
[----:B-1----:R2:W-:Y:S01]  /*9800*/  @!P0 ST.E desc[UR38][R52.64], R77 ;  /* 0x0000004d34008985 */ /* 0x0025e2000c101926 */
[----:B------:R-:W-:Y:S05]  /*9810*/  @P2 BRA `(.L_x_35) ;  /* 0x0000000400182947 */ /* 0x000fea0003800000 */
[C---:B--2---:R-:W-:Y:S01]  /*9820*/  VIADD R0, R27.reuse, 0x8 ;  /* 0x000000081b007836 */ /* 0x044fe20000000000 */
[----:B------:R-:W-:Y:S01]  /*9830*/  ULDC UR4, c[0x0][0xac8] ;  /* 0x0002b20000047ab9 */ /* 0x000fe20000000800 */
[C---:B------:R-:W-:Y:S01]  /*9840*/  VIADD R26, R27.reuse, 0x10 ;  /* 0x000000101b1a7836 */ /* 0x040fe20000000000 */
[C---:B------:R-:W-:Y:S01]  /*9850*/  ISETP.GE.AND P0, PT, R27.reuse, UR4, PT ;  /* 0x000000041b007c0c */ /* 0x040fe2000bf06270 */
[C---:B------:R-:W-:Y:S01]  /*9860*/  VIADD R46, R27.reuse, 0x18 ;  /* 0x000000181b2e7836 */ /* 0x040fe20000000000 */
[----:B------:R-:W-:Y:S01]  /*9870*/  ISETP.GE.AND P1, PT, R0, UR4, PT ;  /* 0x0000000400007c0c */ /* 0x000fe2000bf26270 */
[C---:B------:R-:W-:Y:S01]  /*9880*/  VIADD R47, R27.reuse, 0x20 ;  /* 0x000000201b2f7836 */ /* 0x040fe20000000000 */
[----:B------:R-:W-:Y:S01]  /*9890*/  ISETP.GE.AND P2, PT, R26, UR4, PT ;  /* 0x000000041a007c0c */ /* 0x000fe2000bf46270 */
[C---:B------:R-:W-:Y:S01]  /*98a0*/  VIADD R60, R27.reuse, 0x38 ;  /* 0x000000381b3c7836 */ /* 0x040fe20000000000 */
[----:B------:R-:W-:Y:S01]  /*98b0*/  ISETP.GE.AND P3, PT, R46, UR4, PT ;  /* 0x000000042e007c0c */ /* 0x000fe2000bf66270 */
[----:B------:R-:W-:Y:S01]  /*98c0*/  VIADD R61, R27, 0x40 ;  /* 0x000000401b3d7836 */ /* 0x000fe20000000000 */
[----:B------:R-:W-:-:S07]  /*98d0*/  ISETP.GE.AND P4, PT, R47, UR4, PT ;  /* 0x000000042f007c0c */ /* 0x000fce000bf86270 */
[----:B------:R-:W-:Y:S02]  /*98e0*/  @!P1 LEA.HI R0, R0, R0, RZ, 0x1 ;  /* 0x0000000000009211 */ /* 0x000fe400078f08ff */
[----:B------:R-:W-:Y:S02]  /*98f0*/  @!P2 LEA.HI R26, R26, R26, RZ, 0x1 ;  /* 0x0000001a1a1aa211 */ /* 0x000fe400078f08ff */
[----:B------:R-:W-:Y:S02]  /*9900*/  @!P3 LEA.HI R50, R46, R46, RZ, 0x1 ;  /* 0x0000002e2e32b211 */ /* 0x000fe400078f08ff */
[----:B------:R-:W-:Y:S02]  /*9910*/  @!P1 LOP3.LUT R51, R0, 0xfffffffe, RZ, 0xc0, !PT ;  /* 0xfffffffe00339812 */ /* 0x000fe400078ec0ff */
[----:B------:R-:W-:Y:S01]  /*9920*/  @!P4 LEA.HI R0, R47, R47, RZ, 0x1 ;  /* 0x0000002f2f00c211 */ /* 0x000fe200078f08ff */
[----:B---34-:R-:W-:Y:S01]  /*9930*/  @!P0 IMAD.WIDE R46, R27, 0x4, R16 ;  /* 0x000000041b2e8825 */ /* 0x018fe200078e0210 */
[----:B------:R-:W-:-:S02]  /*9940*/  @!P2 LOP3.LUT R53, R26, 0xfffffffe, RZ, 0xc0, !PT ;  /* 0xfffffffe1a35a812 */ /* 0x000fc400078ec0ff */
[----:B------:R-:W-:Y:S01]  /*9950*/  @!P3 LOP3.LUT R55, R50, 0xfffffffe, RZ, 0xc0, !PT ;  /* 0xfffffffe3237b812 */ /* 0x000fe200078ec0ff */
[--C-:B------:R-:W-:Y:S01]  /*9960*/  @!P1 IMAD.WIDE R50, R51, 0x4, R16.reuse ;  /* 0x0000000433329825 */ /* 0x100fe200078e0210 */
[----:B------:R-:W-:Y:S01]  /*9970*/  @!P4 LOP3.LUT R57, R0, 0xfffffffe, RZ, 0xc0, !PT ;  /* 0xfffffffe0039c812 */ /* 0x000fe200078ec0ff */
[----:B------:R0:W-:Y:S02]  /*9980*/  @!P0 ST.E.64 desc[UR38][R46.64], R72 ;  /* 0x000000482e008985 */ /* 0x0001e4000c101b26 */
[----:B------:R-:W-:Y:S02]  /*9990*/  VIADD R0, R27, 0x28 ;  /* 0x000000281b007836 */ /* 0x000fe40000000000 */
[--C-:B------:R-:W-:Y:S01]  /*99a0*/  @!P2 IMAD.WIDE R52, R53, 0x4, R16.reuse ;  /* 0x000000043534a825 */ /* 0x100fe200078e0210 */
[----:B------:R1:W-:Y:S02]  /*99b0*/  @!P1 ST.E.64 desc[UR38][R50.64], R28 ;  /* 0x0000001c32009985 */ /* 0x0003e4000c101b26 */
[----:B------:R-:W-:Y:S01]  /*99c0*/  ISETP.GE.AND P0, PT, R0, UR4, PT ;  /* 0x0000000400007c0c */ /* 0x000fe2000bf06270 */
[----:B------:R-:W-:Y:S01]  /*99d0*/  VIADD R26, R27, 0x30 ;  /* 0x000000301b1a7836 */ /* 0x000fe20000000000 */
[----:B------:R2:W-:Y:S01]  /*99e0*/  @!P2 ST.E.64 desc[UR38][R52.64], R22 ;  /* 0x000000163400a985 */ /* 0x0005e2000c101b26 */
[----:B------:R-:W-:Y:S01]  /*99f0*/  @!P3 IMAD.WIDE R54, R55, 0x4, R16 ;  /* 0x000000043736b825 */ /* 0x000fe200078e0210 */
[----:B------:R-:W-:-:S02]  /*9a00*/  ISETP.GE.AND P2, PT, R60, UR4, PT ;  /* 0x000000043c007c0c */ /* 0x000fc4000bf46270 */
[----:B------:R-:W-:Y:S01]  /*9a10*/  ISETP.GE.AND P1, PT, R26, UR4, PT ;  /* 0x000000041a007c0c */ /* 0x000fe2000bf26270 */
[----:B------:R-:W-:Y:S01]  /*9a20*/  @!P4 IMAD.WIDE R56, R57, 0x4, R16 ;  /* 0x000000043938c825 */ /* 0x000fe200078e0210 */
[----:B------:R3:W-:Y:S01]  /*9a30*/  @!P3 ST.E.64 desc[UR38][R54.64], R36 ;  /* 0x000000243600b985 */ /* 0x0007e2000c101b26 */
[----:B------:R-:W-:Y:S02]  /*9a40*/  ISETP.GE.AND P3, PT, R61, UR4, PT ;  /* 0x000000043d007c0c */ /* 0x000fe4000bf66270 */
[C---:B0-----:R-:W-:Y:S01]  /*9a50*/  VIADD R46, R27.reuse, 0x48 ;  /* 0x000000481b2e7836 */ /* 0x041fe20000000000 */
[----:B------:R0:W-:Y:S01]  /*9a60*/  @!P4 ST.E.64 desc[UR38][R56.64], R74 ;  /* 0x0000004a3800c985 */ /* 0x0001e2000c101b26 */
[C---:B------:R-:W-:Y:S01]  /*9a70*/  VIADD R47, R27.reuse, 0x50 ;  /* 0x000000501b2f7836 */ /* 0x040fe20000000000 */
[----:B------:R-:W-:Y:S01]  /*9a80*/  @!P0 LEA.HI R0, R0, R0, RZ, 0x1 ;  /* 0x0000000000008211 */ /* 0x000fe200078f08ff */
[----:B-1----:R-:W-:Y:S01]  /*9a90*/  VIADD R28, R27, 0x58 ;  /* 0x000000581b1c7836 */ /* 0x002fe20000000000 */
[----:B------:R-:W-:-:S02]  /*9aa0*/  ISETP.GE.AND P4, PT, R46, UR4, PT ;  /* 0x000000042e007c0c */ /* 0x000fc4000bf86270 */
[----:B------:R-:W-:Y:S02]  /*9ab0*/  ISETP.GE.AND P5, PT, R47, UR4, PT ;  /* 0x000000042f007c0c */ /* 0x000fe4000bfa6270 */
[----:B------:R-:W-:Y:S02]  /*9ac0*/  ISETP.GE.AND P6, PT, R28, UR4, PT ;  /* 0x000000041c007c0c */ /* 0x000fe4000bfc6270 */
[----:B------:R-:W-:Y:S02]  /*9ad0*/  @!P1 LEA.HI R26, R26, R26, RZ, 0x1 ;  /* 0x0000001a1a1a9211 */ /* 0x000fe400078f08ff */
[----:B------:R-:W-:Y:S02]  /*9ae0*/  @!P2 LEA.HI R60, R60, R60, RZ, 0x1 ;  /* 0x0000003c3c3ca211 */ /* 0x000fe400078f08ff */
[----:B------:R-:W-:Y:S02]  /*9af0*/  @!P3 LEA.HI R61, R61, R61, RZ, 0x1 ;  /* 0x0000003d3d3db211 */ /* 0x000fe400078f08ff */
[----:B--2---:R-:W-:-:S02]  /*9b00*/  @!P0 LOP3.LUT R23, R0, 0xfffffffe, RZ, 0xc0, !PT ;  /* 0xfffffffe00178812 */ /* 0x004fc400078ec0ff */
[----:B------:R-:W-:Y:S02]  /*9b10*/  @!P4 LEA.HI R46, R46, R46, RZ, 0x1 ;  /* 0x0000002e2e2ec211 */ /* 0x000fe400078f08ff */
[----:B------:R-:W-:Y:S02]  /*9b20*/  @!P5 LEA.HI R22, R47, R47, RZ, 0x1 ;  /* 0x0000002f2f16d211 */ /* 0x000fe400078f08ff */
[----:B------:R-:W-:Y:S02]  /*9b30*/  @!P6 LEA.HI R28, R28, R28, RZ, 0x1 ;  /* 0x0000001c1c1ce211 */ /* 0x000fe400078f08ff */
[----:B------:R-:W-:Y:S02]  /*9b40*/  @!P1 LOP3.LUT R29, R26, 0xfffffffe, RZ, 0xc0, !PT ;  /* 0xfffffffe1a1d9812 */ /* 0x000fe400078ec0ff */
[----:B---3--:R-:W-:Y:S02]  /*9b50*/  @!P2 LOP3.LUT R37, R60, 0xfffffffe, RZ, 0xc0, !PT ;  /* 0xfffffffe3c25a812 */ /* 0x008fe400078ec0ff */
[----:B------:R-:W-:-:S02]  /*9b60*/  @!P3 LOP3.LUT R47, R61, 0xfffffffe, RZ, 0xc0, !PT ;  /* 0xfffffffe3d2fb812 */ /* 0x000fc400078ec0ff */
[----:B------:R-:W-:Y:S01]  /*9b70*/  @!P4 LOP3.LUT R51, R46, 0xfffffffe, RZ, 0xc0, !PT ;  /* 0xfffffffe2e33c812 */ /* 0x000fe200078ec0ff */
[--C-:B------:R-:W-:Y:S01]  /*9b80*/  @!P2 IMAD.WIDE R36, R37, 0x4, R16.reuse ;  /* 0x000000042524a825 */ /* 0x100fe200078e0210 */
[----:B------:R-:W-:Y:S02]  /*9b90*/  @!P5 LOP3.LUT R53, R22, 0xfffffffe, RZ, 0xc0, !PT ;  /* 0xfffffffe1635d812 */ /* 0x000fe400078ec0ff */
[----:B------:R-:W-:Y:S01]  /*9ba0*/  @!P6 LOP3.LUT R55, R28, 0xfffffffe, RZ, 0xc0, !PT ;  /* 0xfffffffe1c37e812 */ /* 0x000fe200078ec0ff */
[----:B------:R-:W-:-:S04]  /*9bb0*/  @!P0 IMAD.WIDE R22, R23, 0x4, R16 ;  /* 0x0000000417168825 */ /* 0x000fc800078e0210 */
[--C-:B------:R-:W-:Y:S01]  /*9bc0*/  @!P1 IMAD.WIDE R28, R29, 0x4, R16.reuse ;  /* 0x000000041d1c9825 */ /* 0x100fe200078e0210 */
[----:B------:R0:W-:Y:S03]  /*9bd0*/  @!P0 ST.E.64 desc[UR38][R22.64], R2 ;  /* 0x0000000216008985 */ /* 0x0001e6000c101b26 */
[--C-:B------:R-:W-:Y:S01]  /*9be0*/  @!P3 IMAD.WIDE R46, R47, 0x4, R16.reuse ;  /* 0x000000042f2eb825 */ /* 0x100fe200078e0210 */
[----:B------:R0:W-:Y:S03]  /*9bf0*/  @!P1 ST.E.64 desc[UR38][R28.64], R4 ;  /* 0x000000041c009985 */ /* 0x0001e6000c101b26 */
[--C-:B------:R-:W-:Y:S01]  /*9c00*/  @!P4 IMAD.WIDE R50, R51, 0x4, R16.reuse ;  /* 0x000000043332c825 */ /* 0x100fe200078e0210 */
[----:B------:R0:W-:Y:S03]  /*9c10*/  @!P2 ST.E.64 desc[UR38][R36.64], R6 ;  /* 0x000000062400a985 */ /* 0x0001e6000c101b26 */
[--C-:B------:R-:W-:Y:S01]  /*9c20*/  @!P5 IMAD.WIDE R52, R53, 0x4, R16.reuse ;  /* 0x000000043534d825 */ /* 0x100fe200078e0210 */
[----:B------:R0:W-:Y:S03]  /*9c30*/  @!P3 ST.E.64 desc[UR38][R46.64], R10 ;  /* 0x0000000a2e00b985 */ /* 0x0001e6000c101b26 */
[----:B------:R-:W-:Y:S01]  /*9c40*/  @!P6 IMAD.WIDE R16, R55, 0x4, R16 ;  /* 0x000000043710e825 */ /* 0x000fe200078e0210 */
[----:B------:R0:W-:Y:S04]  /*9c50*/  @!P4 ST.E.64 desc[UR38][R50.64], R18 ;  /* 0x000000123200c985 */ /* 0x0001e8000c101b26 */
[----:B------:R0:W-:Y:S04]  /*9c60*/  @!P5 ST.E.64 desc[UR38][R52.64], R32 ;  /* 0x000000203400d985 */ /* 0x0001e8000c101b26 */
[----:B------:R0:W-:Y:S02]  /*9c70*/  @!P6 ST.E.64 desc[UR38][R16.64], R44 ;  /* 0x0000002c1000e985 */ /* 0x0001e4000c101b26 */
.L_x_35:
[----:B------:R-:W-:Y:S05]  /*9c80*/  BSYNC B0 ;  /* 0x0000000000007941 */ /* 0x000fea0003800000 */
.L_x_34:
[----:B------:R-:W-:Y:S01]  /*9c90*/  ISETP.GE.AND P0, PT, R59, R58, PT ;  /* 0x0000003a3b00720c */ /* 0x000fe20003f06270 */
[----:B0---4-:R4:W0:Y:S04]  /*9ca0*/  SHFL.IDX PT, R17, R63, 0x1, 0x1c1f ;  /* 0x003c1f003f117f89 */ /* 0x01182800000e0000 */
[----:B---3--:R4:W3:Y:S08]  /*9cb0*/  SHFL.IDX PT, R16, R62, 0x1, 0x1c1f ;  /* 0x003c1f003e107f89 */ /* 0x0088f000000e0000 */
[----:B----4-:R-:W-:Y:S05]  /*9cc0*/  @P0 BRA `(.L_x_10) ;  /* 0x0000004400dc0947 */ /* 0x010fea0003800000 */
        /* <DEDUP_REMOVED lines=8> */
[----:B------:R-:W-:Y:S01]  /*9d50*/  VIADD R19, R27, 0x28 ;  /* 0x000000281b137836 */ /* 0x000fe20000000000 */
[----:B------:R-:W-:Y:S01]  /*9d60*/  ISETP.GE.AND P5, PT, R3, UR4, PT ;  /* 0x0000000403007c0c */ /* 0x000fe2000bfa6270 */
[C---:B------:R-:W-:Y:S01]  /*9d70*/  VIADD R22, R27.reuse, 0x38 ;  /* 0x000000381b167836 */ /* 0x040fe20000000000 */
[----:B------:R-:W-:Y:S01]  /*9d80*/  ISETP.GE.AND P0, PT, R18, UR4, PT ;  /* 0x0000000412007c0c */ /* 0x000fe2000bf06270 */
[----:B------:R-:W-:Y:S01]  /*9d90*/  VIADD R23, R27, 0x40 ;  /* 0x000000401b177836 */ /* 0x000fe20000000000 */
[----:B------:R-:W-:Y:S01]  /*9da0*/  ISETP.GE.AND P1, PT, R19, UR4, PT ;  /* 0x0000000413007c0c */ /* 0x000fe2000bf26270 */
[----:B------:R-:W-:-:S02]  /*9db0*/  VIADD R26, R27, 0x48 ;  /* 0x000000481b1a7836 */ /* 0x000fc40000000000 */
[----:B------:R-:W-:Y:S02]  /*9dc0*/  VIADD R28, R27, 0x50 ;  /* 0x000000501b1c7836 */ /* 0x000fe40000000000 */
[----:B------:R-:W-:Y:S02]  /*9dd0*/  @!P3 LEA.HI R0, R0, R0, RZ, 0x1 ;  /* 0x000000000000b211 */ /* 0x000fe400078f08ff */
[----:B------:R-:W-:Y:S02]  /*9de0*/  @!P4 LEA.HI R2, R2, R2, RZ, 0x1 ;  /* 0x000000020202c211 */ /* 0x000fe400078f08ff */
[----:B------:R-:W-:Y:S02]  /*9df0*/  @!P5 LEA.HI R3, R3, R3, RZ, 0x1 ;  /* 0x000000030303d211 */ /* 0x000fe400078f08ff */
[----:B------:R-:W-:Y:S01]  /*9e00*/  @!P3 LOP3.LUT R5, R0, 0xfffffffe, RZ, 0xc0, !PT ;  /* 0xfffffffe0005b812 */ /* 0x000fe200078ec0ff */
[----:B------:R-:W-:Y:S01]  /*9e10*/  VIADD R0, R27, 0x30 ;  /* 0x000000301b007836 */ /* 0x000fe20000000000 */
[----:B------:R-:W-:-:S02]  /*9e20*/  @!P4 LOP3.LUT R7, R2, 0xfffffffe, RZ, 0xc0, !PT ;  /* 0xfffffffe0207c812 */ /* 0x000fc400078ec0ff */
[----:B------:R-:W-:Y:S01]  /*9e30*/  @!P5 LOP3.LUT R11, R3, 0xfffffffe, RZ, 0xc0, !PT ;  /* 0xfffffffe030bd812 */ /* 0x000fe200078ec0ff */
[--C-:B0--3--:R-:W-:Y:S01]  /*9e40*/  @!P2 IMAD.WIDE R2, R27, 0x4, R16.reuse ;  /* 0x000000041b02a825 */ /* 0x109fe200078e0210 */
[----:B------:R-:W-:Y:S02]  /*9e50*/  ISETP.GE.AND P6, PT, R28, UR4, PT ;  /* 0x000000041c007c0c */ /* 0x000fe4000bfc6270 */
[----:B------:R-:W-:Y:S01]  /*9e60*/  @!P0 LEA.HI R18, R18, R18, RZ, 0x1 ;  /* 0x0000001212128211 */ /* 0x000fe200078f08ff */
[--C-:B------:R-:W-:Y:S01]  /*9e70*/  @!P3 IMAD.WIDE R4, R5, 0x4, R16.reuse ;  /* 0x000000040504b825 */ /* 0x100fe200078e0210 */
[----:B------:R0:W-:Y:S01]  /*9e80*/  @!P2 ST.E.64 desc[UR38][R2.64], R14 ;  /* 0x0000000e0200a985 */ /* 0x0001e2000c101b26 */
[----:B------:R-:W-:Y:S02]  /*9e90*/  ISETP.GE.AND P2, PT, R0, UR4, PT ;  /* 0x0000000400007c0c */ /* 0x000fe4000bf46270 */
[----:B------:R-:W-:Y:S01]  /*9ea0*/  @!P4 IMAD.WIDE R6, R7, 0x4, R16 ;  /* 0x000000040706c825 */ /* 0x000fe200078e0210 */
[----:B------:R1:W-:Y:S01]  /*9eb0*/  @!P3 ST.E.64 desc[UR38][R4.64], R24 ;  /* 0x000000180400b985 */ /* 0x0003e2000c101b26 */
[----:B------:R-:W-:-:S02]  /*9ec0*/  ISETP.GE.AND P3, PT, R22, UR4, PT ;  /* 0x0000000416007c0c */ /* 0x000fc4000bf66270 */
[----:B------:R-:W-:Y:S01]  /*9ed0*/  @!P5 IMAD.WIDE R10, R11, 0x4, R16 ;  /* 0x000000040b0ad825 */ /* 0x000fe200078e0210 */
[----:B------:R2:W-:Y:S01]  /*9ee0*/  @!P4 ST.E.64 desc[UR38][R6.64], R40 ;  /* 0x000000280600c985 */ /* 0x0005e2000c101b26 */
[----:B------:R-:W-:Y:S02]  /*9ef0*/  ISETP.GE.AND P4, PT, R23, UR4, PT ;  /* 0x0000000417007c0c */ /* 0x000fe4000bf86270 */
[----:B------:R-:W-:Y:S01]  /*9f00*/  @!P1 LEA.HI R19, R19, R19, RZ, 0x1 ;  /* 0x0000001313139211 */ /* 0x000fe200078f08ff */
[----:B------:R3:W-:Y:S01]  /*9f10*/  @!P5 ST.E.64 desc[UR38][R10.64], R48 ;  /* 0x000000300a00d985 */ /* 0x0007e2000c101b26 */
[----:B------:R-:W-:Y:S01]  /*9f20*/  ISETP.GE.AND P5, PT, R26, UR4, PT ;  /* 0x000000041a007c0c */ /* 0x000fe2000bfa6270 */
[----:B------:R-:W-:Y:S01]  /*9f30*/  VIADD R27, R27, 0x58 ;  /* 0x000000581b1b7836 */ /* 0x000fe20000000000 */
[----:B0-----:R-:W-:Y:S02]  /*9f40*/  @!P0 LOP3.LUT R3, R18, 0xfffffffe, RZ, 0xc0, !PT ;  /* 0xfffffffe12038812 */ /* 0x001fe400078ec0ff */
[----:B------:R-:W-:-:S02]  /*9f50*/  @!P2 LEA.HI R0, R0, R0, RZ, 0x1 ;  /* 0x000000000000a211 */ /* 0x000fc400078f08ff */
[----:B-1----:R-:W-:Y:S01]  /*9f60*/  @!P1 LOP3.LUT R5, R19, 0xfffffffe, RZ, 0xc0, !PT ;  /* 0xfffffffe13059812 */ /* 0x002fe200078ec0ff */
[--C-:B------:R-:W-:Y:S01]  /*9f70*/  @!P0 IMAD.WIDE R2, R3, 0x4, R16.reuse ;  /* 0x0000000403028825 */ /* 0x100fe200078e0210 */
[----:B------:R-:W-:Y:S02]  /*9f80*/  @!P3 LEA.HI R22, R22, R22, RZ, 0x1 ;  /* 0x000000161616b211 */ /* 0x000fe400078f08ff */
[----:B------:R-:W-:Y:S01]  /*9f90*/  @!P4 LEA.HI R23, R23, R23, RZ, 0x1 ;  /* 0x000000171717c211 */ /* 0x000fe200078f08ff */
[----:B------:R-:W-:Y:S01]  /*9fa0*/  @!P1 IMAD.WIDE R4, R5, 0x4, R16 ;  /* 0x0000000405049825 */ /* 0x000fe200078e0210 */
[----:B------:R-:W-:Y:S01]  /*9fb0*/  @!P6 LEA.HI R28, R28, R28, RZ, 0x1 ;  /* 0x0000001c1c1ce211 */ /* 0x000fe200078f08ff */
[----:B------:R0:W-:Y:S01]  /*9fc0*/  @!P0 ST.E.64 desc[UR38][R2.64], R34 ;  /* 0x0000002202008985 */ /* 0x0001e2000c101b26 */
[----:B------:R-:W-:Y:S02]  /*9fd0*/  @!P5 LEA.HI R26, R26, R26, RZ, 0x1 ;  /* 0x0000001a1a1ad211 */ /* 0x000fe400078f08ff */
[----:B--2---:R-:W-:Y:S01]  /*9fe0*/  @!P2 LOP3.LUT R7, R0, 0xfffffffe, RZ, 0xc0, !PT ;  /* 0xfffffffe0007a812 */ /* 0x004fe200078ec0ff */
[----:B------:R1:W-:Y:S01]  /*9ff0*/  @!P1 ST.E.64 desc[UR38][R4.64], R42 ;  /* 0x0000002a04009985 */ /* 0x0003e2000c101b26 */
[----:B---3--:R-:W-:-:S02]  /*a000*/  @!P3 LOP3.LUT R11, R22, 0xfffffffe, RZ, 0xc0, !PT ;  /* 0xfffffffe160bb812 */ /* 0x008fc400078ec0ff */
[----:B------:R-:W-:Y:S02]  /*a010*/  @!P4 LOP3.LUT R23, R23, 0xfffffffe, RZ, 0xc0, !PT ;  /* 0xfffffffe1717c812 */ /* 0x000fe400078ec0ff */
[----:B------:R-:W-:Y:S02]  /*a020*/  @!P5 LOP3.LUT R15, R26, 0xfffffffe, RZ, 0xc0, !PT ;  /* 0xfffffffe1a0fd812 */ /* 0x000fe400078ec0ff */
[----:B------:R-:W-:Y:S02]  /*a030*/  @!P6 LOP3.LUT R19, R28, 0xfffffffe, RZ, 0xc0, !PT ;  /* 0xfffffffe1c13e812 */ /* 0x000fe400078ec0ff */
[----:B------:R-:W-:Y:S01]  /*a040*/  ISETP.GE.AND P0, PT, R27, UR4, PT ;  /* 0x000000041b007c0c */ /* 0x000fe2000bf06270 */
[----:B0-----:R-:W-:-:S04]  /*a050*/  @!P2 IMAD.WIDE R2, R7, 0x4, R16 ;  /* 0x000000040702a825 */ /* 0x001fc800078e0210 */
[--C-:B-1----:R-:W-:Y:S01]  /*a060*/  @!P3 IMAD.WIDE R4, R11, 0x4, R16.reuse ;  /* 0x000000040b04b825 */ /* 0x102fe200078e0210 */
[----:B------:R4:W-:Y:S03]  /*a070*/  @!P2 ST.E.64 desc[UR38][R2.64], R8 ;  /* 0x000000080200a985 */ /* 0x0009e6000c101b26 */
[--C-:B------:R-:W-:Y:S01]  /*a080*/  @!P4 IMAD.WIDE R6, R23, 0x4, R16.reuse ;  /* 0x000000041706c825 */ /* 0x100fe200078e0210 */
[----:B------:R4:W-:Y:S03]  /*a090*/  @!P3 ST.E.64 desc[UR38][R4.64], R12 ;  /* 0x0000000c0400b985 */ /* 0x0009e6000c101b26 */
[--C-:B------:R-:W-:Y:S01]  /*a0a0*/  @!P5 IMAD.WIDE R10, R15, 0x4, R16.reuse ;  /* 0x000000040f0ad825 */ /* 0x100fe200078e0210 */
[----:B------:R4:W-:Y:S03]  /*a0b0*/  @!P4 ST.E.64 desc[UR38][R6.64], R20 ;  /* 0x000000140600c985 */ /* 0x0009e6000c101b26 */
[----:B------:R-:W-:Y:S01]  /*a0c0*/  @!P6 IMAD.WIDE R14, R19, 0x4, R16 ;  /* 0x00000004130ee825 */ /* 0x000fe200078e0210 */
[----:B------:R4:W-:Y:S04]  /*a0d0*/  @!P5 ST.E.64 desc[UR38][R10.64], R30 ;  /* 0x0000001e0a00d985 */ /* 0x0009e8000c101b26 */
[----:B------:R4:W-:Y:S01]  /*a0e0*/  @!P6 ST.E.64 desc[UR38][R14.64], R38 ;  /* 0x000000260e00e985 */ /* 0x0009e2000c101b26 */
[----:B------:R-:W-:Y:S05]  /*a0f0*/  @P0 BRA `(.L_x_10) ;  /* 0x0000004000d00947 */ /* 0x000fea0003800000 */
[----:B------:R-:W-:-:S04]  /*a100*/  LEA.HI R27, R27, R27, RZ, 0x1 ;  /* 0x0000001b1b1b7211 */ /* 0x000fc800078f08ff */
[----:B----4-:R-:W-:-:S05]  /*a110*/  LOP3.LUT R3, R27, 0xfffffffe, RZ, 0xc0, !PT ;  /* 0xfffffffe1b037812 */ /* 0x010fca00078ec0ff */
[----:B------:R-:W-:-:S05]  /*a120*/  IMAD.WIDE R2, R3, 0x4, R16 ;  /* 0x0000000403027825 */ /* 0x000fca00078e0210 */
[----:B------:R0:W-:Y:S01]  /*a130*/  ST.E.64 desc[UR38][R2.64], R70 ;  /* 0x0000004602007985 */ /* 0x0001e2000c101b26 */
[----:B------:R-:W-:Y:S05]  /*a140*/  BRA `(.L_x_10) ;  /* 0x0000004000bc7947 */ /* 0x000fea0003800000 */
.L_x_33:
[----:B------:R-:W0:Y:S02]  /*a150*/  S2R R2, SR_TID.X ;  /* 0x0000000000027919 */ /* 0x000e240000002100 */
[----:B0-----:R-:W-:-:S05]  /*a160*/  VIADD R0, R2, 0xffffff80 ;  /* 0xffffff8002007836 */ /* 0x001fca0000000000 */
[----:B------:R-:W-:-:S13]  /*a170*/  ISETP.GT.AND P0, PT, R0, 0xbf, PT ;  /* 0x000000bf0000780c */ /* 0x000fda0003f04270 */
[----:B------:R-:W-:Y:S05]  /*a180*/  @P0 BRA `(.L_x_10) ;  /* 0x0000004000ac0947 */ /* 0x000fea0003800000 */
[----:B------:R-:W0:Y:S01]  /*a190*/  S2R R0, SR_CTAID.X ;  /* 0x0000000000007919 */ /* 0x000e220000002500 */
[----:B------:R-:W1:Y:S01]  /*a1a0*/  LDC R6, c[0x0][0xbe8] ;  /* 0x0002fa00ff067b82 */ /* 0x000e620000000800 */
[----:B------:R-:W-:Y:S02]  /*a1b0*/  ULDC UR4, c[0x0][0xa88] ;  /* 0x0002a20000047ab9 */ /* 0x000fe40000000800 */
[----:B-1----:R-:W-:Y:S02]  /*a1c0*/  IMAD R3, R6, UR4, RZ ;  /* 0x0000000406037c24 */ /* 0x002fe4000f8e02ff */
[----:B0-----:R-:W-:-:S04]  /*a1d0*/  IMAD R0, R0, 0xc0, R2 ;  /* 0x000000c000007824 */ /* 0x001fc800078e0202 */
[----:B------:R-:W-:-:S05]  /*a1e0*/  VIADD R0, R0, 0xffffff80 ;  /* 0xffffff8000007836 */ /* 0x000fca0000000000 */
[----:B------:R-:W-:-:S13]  /*a1f0*/  ISETP.GE.AND P0, PT, R0, R3, PT ;  /* 0x000000030000720c */ /* 0x000fda0003f06270 */
[----:B------:R-:W-:Y:S05]  /*a200*/  @P0 BRA `(.L_x_10) ;  /* 0x00000040008c0947 */ /* 0x000fea0003800000 */
[----:B------:R-:W-:Y:S01]  /*a210*/  ISETP.NE.AND P0, PT, R6, 0x1, PT ;  /* 0x000000010600780c */ /* 0x000fe20003f05270 */
[----:B------:R-:W0:Y:S01]  /*a220*/  S2UR UR4, SR_CTAID.Z ;  /* 0x00000000000479c3 */ /* 0x000e220000002700 */
[----:B------:R-:W-:Y:S01]  /*a230*/  SHF.R.S32.HI R4, RZ, 0x1f, R145 ;  /* 0x0000001fff047819 */ /* 0x000fe20000011491 */
[----:B------:R-:W-:Y:S02]  /*a240*/  ULDC.64 UR6, c[0x0][0xbd0] ;  /* 0x0002f40000067ab9 */ /* 0x000fe40000000a00 */
[----:B------:R-:W-:-:S04]  /*a250*/  IMAD.WIDE.U32 R2, R145, UR6, RZ ;  /* 0x0000000691027c25 */ /* 0x000fc8000f8e00ff */
[----:B------:R-:W1:Y:S01]  /*a260*/  LDC.64 R10, c[0x0][0xbd8] ;  /* 0x0002f600ff0a7b82 */ /* 0x000e620000000a00 */
[----:B------:R-:W-:-:S04]  /*a270*/  IMAD R4, R4, UR6, RZ ;  /* 0x0000000604047c24 */ /* 0x000fc8000f8e02ff */
[----:B------:R-:W-:Y:S02]  /*a280*/  IMAD R5, R145, UR7, R4 ;  /* 0x0000000791057c24 */ /* 0x000fe4000f8e0204 */
[----:B------:R-:W-:Y:S01]  /*a290*/  IMAD.MOV R145, RZ, RZ, -R145 ;  /* 0x000000ffff917224 */ /* 0x000fe200078e0a91 */
[----:B------:R-:W2:Y:S01]  /*a2a0*/  @P0 LDC R7, c[0x0][0xbec] ;  /* 0x0002fb00ff070b82 */ /* 0x000ea20000000800 */
[----:B------:R-:W-:Y:S02]  /*a2b0*/  IMAD.IADD R3, R3, 0x1, R5 ;  /* 0x0000000103037824 */ /* 0x000fe400078e0205 */
[----:B------:R-:W-:-:S05]  /*a2c0*/  IMAD.MOV.U32 R5, RZ, RZ, R0 ;  /* 0x000000ffff057224 */ /* 0x000fca00078e0000 */
[----:B------:R-:W3:Y:S01]  /*a2d0*/  S2UR UR8, SR_CTAID.Y ;  /* 0x00000000000879c3 */ /* 0x000ee20000002600 */
[----:B0-----:R-:W-:-:S07]  /*a2e0*/  USHF.R.S32.HI UR5, URZ, 0x1f, UR4 ;  /* 0x0000001f3f057899 */ /* 0x001fce0008011404 */
[----:B------:R-:W3:Y:S01]  /*a2f0*/  LDC R8, c[0x0][0xc50] ;  /* 0x00031400ff087b82 */ /* 0x000ee20000000800 */
[C---:B-1----:R-:W-:Y:S02]  /*a300*/  IMAD R12, R10.reuse, UR5, RZ ;  /* 0x000000050a0c7c24 */ /* 0x042fe4000f8e02ff */
[----:B------:R-:W-:-:S04]  /*a310*/  IMAD.WIDE.U32 R2, R10, UR4, R2 ;  /* 0x000000040a027c25 */ /* 0x000fc8000f8e0002 */
[----:B------:R-:W-:Y:S01]  /*a320*/  IMAD R11, R11, UR4, R12 ;  /* 0x000000040b0b7c24 */ /* 0x000fe2000f8e020c */
[----:B------:R-:W0:Y:S01]  /*a330*/  @P0 LDC R9, c[0x0][0xbf0] ;  /* 0x0002fc00ff090b82 */ /* 0x000e220000000800 */
[----:B--2---:R-:W-:Y:S01]  /*a340*/  @P0 IMAD.HI.U32 R4, R0, R7, RZ ;  /* 0x0000000700040227 */ /* 0x004fe200078e00ff */
[----:B------:R-:W-:-:S03]  /*a350*/  ULDC.64 UR4, c[0x0][0xbe0] ;  /* 0x0002f80000047ab9 */ /* 0x000fc60000000a00 */
[----:B------:R-:W-:Y:S02]  /*a360*/  IMAD.IADD R3, R11, 0x1, R3 ;  /* 0x000000010b037824 */ /* 0x000fe400078e0203 */
[----:B---3--:R-:W-:-:S04]  /*a370*/  IMAD R145, R8, R145, UR8 ;  /* 0x0000000808917e24 */ /* 0x008fc8000f8e0291 */
[----:B------:R-:W-:Y:S01]  /*a380*/  IMAD.WIDE.U32 R2, R145, UR4, R2 ;  /* 0x0000000491027c25 */ /* 0x000fe2000f8e0002 */
[----:B0-----:R-:W-:Y:S02]  /*a390*/  @P0 SHF.R.U32.HI R5, RZ, R9, R4 ;  /* 0x00000009ff050219 */ /* 0x001fe40000011604 */
[----:B------:R-:W-:Y:S02]  /*a3a0*/  SHF.R.S32.HI R4, RZ, 0x1f, R145 ;  /* 0x0000001fff047819 */ /* 0x000fe40000011491 */
[--C-:B------:R-:W-:Y:S01]  /*a3b0*/  SHF.R.S32.HI R9, RZ, 0x1f, R5.reuse ;  /* 0x0000001fff097819 */ /* 0x100fe20000011405 */
[----:B------:R-:W-:Y:S01]  /*a3c0*/  IMAD.MOV R7, RZ, RZ, -R5 ;  /* 0x000000ffff077224 */ /* 0x000fe200078e0a05 */
[----:B------:R-:W-:Y:S01]  /*a3d0*/  IADD3 R2, P0, R5, R2, RZ ;  /* 0x0000000205027210 */ /* 0x000fe20007f1e0ff */
[----:B------:R-:W-:Y:S02]  /*a3e0*/  IMAD R4, R4, UR4, RZ ;  /* 0x0000000404047c24 */ /* 0x000fe4000f8e02ff */
[----:B------:R-:W-:-:S02]  /*a3f0*/  IMAD R7, R6, R7, R0 ;  /* 0x0000000706077224 */ /* 0x000fc400078e0200 */
[----:B------:R-:W-:Y:S01]  /*a400*/  IMAD R4, R145, UR5, R4 ;  /* 0x0000000591047c24 */ /* 0x000fe2000f8e0204 */
[----:B------:R-:W-:Y:S02]  /*a410*/  ULDC.64 UR4, c[0x0][0xbc8] ;  /* 0x0002f20000047ab9 */ /* 0x000fe40000000a00 */
[----:B------:R-:W-:Y:S02]  /*a420*/  SHF.R.S32.HI R0, RZ, 0x1f, R7 ;  /* 0x0000001fff007819 */ /* 0x000fe40000011407 */
[----:B------:R-:W-:-:S03]  /*a430*/  IADD3.X R3, R9, R3, R4, P0, !PT ;  /* 0x0000000309037210 */ /* 0x000fc600007fe404 */
[----:B------:R-:W-:Y:S02]  /*a440*/  IMAD R0, R0, UR4, RZ ;  /* 0x0000000400007c24 */ /* 0x000fe4000f8e02ff */
[----:B------:R-:W-:-:S04]  /*a450*/  IMAD.WIDE.U32 R2, R7, UR4, R2 ;  /* 0x0000000407027c25 */ /* 0x000fc8000f8e0002 */
[----:B------:R-:W-:Y:S01]  /*a460*/  IMAD R5, R7, UR5, R0 ;  /* 0x0000000507057c24 */ /* 0x000fe2000f8e0200 */
[----:B------:R-:W-:Y:S02]  /*a470*/  ULDC.64 UR4, c[0x0][0xba8] ;  /* 0x0002ea0000047ab9 */ /* 0x000fe40000000a00 */
[----:B------:R-:W-:Y:S01]  /*a480*/  LEA R4, P0, R2, UR4, 0x2 ;  /* 0x0000000402047c11 */ /* 0x000fe2000f8010ff */
[----:B------:R-:W-:-:S05]  /*a490*/  IMAD.IADD R3, R3, 0x1, R5 ;  /* 0x0000000103037824 */ /* 0x000fca00078e0205 */
[----:B------:R-:W-:Y:S01]  /*a4a0*/  LEA.HI.X R5, R2, UR5, R3, 0x2, P0 ;  /* 0x0000000502057c11 */ /* 0x000fe200080f1403 */
[----:B------:R-:W-:-:S05]  /*a4b0*/  IMAD.MOV.U32 R3, RZ, RZ, -0x800000 ;  /* 0xff800000ff037424 */ /* 0x000fca00078e00ff */
[----:B------:R0:W-:Y:S01]  /*a4c0*/  STG.E desc[UR38][R4.64], R3 ;  /* 0x0000000304007986 */ /* 0x0001e2000c101926 */
[----:B------:R-:W-:Y:S05]  /*a4d0*/  BRA `(.L_x_10) ;  /* 0x0000003c00d87947 */ /* 0x000fea0003800000 */
.L_x_8:
[----:B------:R-:W-:-:S08]  /*a4e0*/  NOP ;  /* 0x0000000000007918 */ /* 0x000fd00000000000 */
[----:B------:R-:W0:-:S00]  /*a4f0*/  USETMAXREG.DEALLOC.CTAPOOL 0x20 ;  /* 0x00000020000079c8 */ /* 0x000e0000080e0500 */
[----:B0-----:R-:W-:Y:S01]  /*a500*/  LOP3.LUT R29, R29, 0x3, RZ, 0xc0, !PT ;  /* 0x000000031d1d7812 */ /* 0x001fe200078ec0ff */
[----:B------:R-:W0:Y:S05]  /*a510*/  S2R R18, SR_CTAID.Z ;  /* 0x0000000000127919 */ /* 0x000e2a0000002700 */
[----:B------:R-:W1:Y:S01]  /*a520*/  S2UR UR6, SR_CTAID.Y ;  /* 0x00000000000679c3 */ /* 0x000e620000002600 */
[----:B------:R-:W2:Y:S02]  /*a530*/  SHFL.IDX PT, R0, R29, RZ, 0x1f ;  /* 0x00001fff1d007589 */ /* 0x000ea400000e0000 */
[----:B--2---:R-:W-:-:S13]  /*a540*/  ISETP.NE.AND P0, PT, R0, RZ, PT ;  /* 0x000000ff0000720c */ /* 0x004fda0003f05270 */
[----:B01----:R-:W-:Y:S05]  /*a550*/  @!P0 BRA `(.L_x_36) ;  /* 0x0000000000288947 */ /* 0x003fea0003800000 */
[----:B------:R-:W-:Y:S01]  /*a560*/  ULDC UR7, c[0x0][0xc50] ;  /* 0x0003140000077ab9 */ /* 0x000fe20000000800 */
[----:B------:R-:W-:Y:S01]  /*a570*/  UMOV UR36, UR6 ;  /* 0x0000000600247c82 */ /* 0x000fe20008000000 */
[----:B------:R-:W-:-:S06]  /*a580*/  UISETP.NE.AND UP0, UPT, UR7, 0x1, UPT ;  /* 0x000000010700788c */ /* 0x000fcc000bf05270 */
[----:B------:R-:W-:-:S13]  /*a590*/  PLOP3.LUT P0, PT, PT, PT, UP0, 0x80, 0x0 ;  /* 0x000000000000781c */ /* 0x000fda0003f0f008 */
[----:B------:R-:W-:Y:S05]  /*a5a0*/  @!P0 BRA `(.L_x_37) ;  /* 0x0000000000308947 */ /* 0x000fea0003800000 */
[----:B------:R-:W-:Y:S01]  /*a5b0*/  ULDC UR4, c[0x0][0xc54] ;  /* 0x0003150000047ab9 */ /* 0x000fe20000000800 */
[----:B------:R-:W-:Y:S01]  /*a5c0*/  ULDC UR36, c[0x0][0xc58] ;  /* 0x0003160000247ab9 */ /* 0x000fe20000000800 */
[----:B------:R-:W-:-:S04]  /*a5d0*/  UIMAD.WIDE.U32 UR4, UR6, UR4, URZ ;  /* 0x00000004060472a5 */ /* 0x000fc8000f8e003f */
[----:B------:R-:W-:Y:S01]  /*a5e0*/  USHF.R.U32.HI UR36, URZ, UR36, UR5 ;  /* 0x000000243f247299 */ /* 0x000fe20008011605 */
[----:B------:R-:W-:Y:S11]  /*a5f0*/  BRA `(.L_x_37) ;  /* 0x00000000001c7947 */ /* 0x000ff60003800000 */
.L_x_36:
[----:B------:R-:W-:Y:S01]  /*a600*/  ULDC UR7, c[0x0][0xc50] ;  /* 0x0003140000077ab9 */ /* 0x000fe20000000800 */
[----:B------:R-:W-:Y:S01]  /*a610*/  UMOV UR36, UR6 ;  /* 0x0000000600247c82 */ /* 0x000fe20008000000 */
[----:B------:R-:W-:-:S11]  /*a620*/  UISETP.NE.AND UP0, UPT, UR7, 0x1, UPT ;  /* 0x000000010700788c */ /* 0x000fd6000bf05270 */
[----:B------:R-:W-:Y:S01]  /*a630*/  @UP0 ULDC UR4, c[0x0][0xc54] ;  /* 0x0003150000040ab9 */ /* 0x000fe20000000800 */
[----:B------:R-:W-:Y:S01]  /*a640*/  @UP0 ULDC UR8, c[0x0][0xc58] ;  /* 0x0003160000080ab9 */ /* 0x000fe20000000800 */
[----:B------:R-:W-:-:S04]  /*a650*/  UIMAD.WIDE.U32 UR4, UR6, UR4, URZ ;  /* 0x00000004060472a5 */ /* 0x000fc8000f8e003f */
[----:B------:R-:W-:-:S12]  /*a660*/  @UP0 USHF.R.U32.HI UR36, URZ, UR8, UR5 ;  /* 0x000000083f240299 */ /* 0x000fd80008011605 */
.L_x_37:
[----:B------:R-:W-:Y:S01]  /*a670*/  ISETP.GE.AND P0, PT, R18, RZ, PT ;  /* 0x000000ff1200720c */ /* 0x000fe20003f06270 */
[----:B------:R-:W-:Y:S01]  /*a680*/  UIADD3 UR4, -UR36, URZ, URZ ;  /* 0x0000003f24047290 */ /* 0x000fe2000fffe13f */
[----:B------:R-:W-:Y:S02]  /*a690*/  IMAD.MOV.U32 R6, RZ, RZ, 0x1 ;  /* 0x00000001ff067424 */ /* 0x000fe400078e00ff */
[----:B------:R-:W-:Y:S01]  /*a6a0*/  IMAD.MOV.U32 R0, RZ, RZ, RZ ;  /* 0x000000ffff007224 */ /* 0x000fe200078e00ff */
[----:B------:R-:W-:Y:S01]  /*a6b0*/  UIMAD UR6, UR7, UR4, UR6 ;  /* 0x00000004070672a4 */ /* 0x000fe2000f8e0206 */
[----:B------:R-:W-:-:S07]  /*a6c0*/  IMAD.MOV.U32 R2, RZ, RZ, 0x1 ;  /* 0x00000001ff027424 */ /* 0x000fce00078e00ff */
[----:B------:R-:W-:Y:S05]  /*a6d0*/  @!P0 BRA `(.L_x_38) ;  /* 0x0000003800a88947 */ /* 0x000fea0003800000 */
[----:B------:R-:W-:Y:S01]  /*a6e0*/  ULDC.64 UR4, c[0x0][0x418] ;  /* 0x0001060000047ab9 */ /* 0x000fe20000000a00 */
[----:B------:R-:W-:Y:S01]  /*a6f0*/  ULOP3.LUT UR42, UR6, 0xffff, URZ, 0xc0, !UPT ;  /* 0x0000ffff062a7892 */ /* 0x000fe2000f8ec03f */
[----:B------:R-:W-:Y:S01]  /*a700*/  IMAD.MOV.U32 R24, RZ, RZ, RZ ;  /* 0x000000ffff187224 */ /* 0x000fe200078e00ff */
[----:B------:R-:W-:-:S03]  /*a710*/  UISETP.NE.U32.AND UP0, UPT, UR4, URZ, UPT ;  /* 0x0000003f0400728c */ /* 0x000fc6000bf05070 */
[----:B------:R-:W-:Y:S01]  /*a720*/  ULDC UR4, c[0x0][0x424] ;  /* 0x0001090000047ab9 */ /* 0x000fe20000000800 */
[----:B------:R-:W-:-:S03]  /*a730*/  UISETP.NE.AND.EX UP0, UPT, UR5, URZ, UPT, UP0 ;  /* 0x0000003f0500728c */ /* 0x000fc6000bf05300 */
[----:B------:R-:W-:Y:S01]  /*a740*/  ULDC UR5, c[0x0][0x2f0] ;  /* 0x0000bc0000057ab9 */ /* 0x000fe20000000800 */
[----:B------:R-:W-:-:S04]  /*a750*/  USEL UR4, UR4, 0x1, UP0 ;  /* 0x0000000104047887 */ /* 0x000fc80008000000 */
[----:B------:R-:W-:-:S04]  /*a760*/  UIMAD UR4, UR4, UR5, URZ ;  /* 0x00000005040472a4 */ /* 0x000fc8000f8e023f */
[----:B------:R-:W-:Y:S02]  /*a770*/  UISETP.GE.AND UP0, UPT, UR4, 0x1, UPT ;  /* 0x000000010400788c */ /* 0x000fe4000bf06270 */
[----:B------:R-:W-:-:S04]  /*a780*/  UIADD3 UR5, UR4, 0x8f, URZ ;  /* 0x0000008f04057890 */ /* 0x000fc8000fffe03f */
[----:B------:R-:W-:Y:S01]  /*a790*/  PLOP3.LUT P0, PT, PT, PT, UP0, 0x80, 0x0 ;  /* 0x000000000000781c */ /* 0x000fe20003f0f008 */
[----:B------:R-:W-:-:S04]  /*a7a0*/  UIMAD.WIDE UR4, UR5, 0x38e38e39, URZ ;  /* 0x38e38e39050478a5 */ /* 0x000fc8000f8e023f */
[----:B------:R-:W-:-:S04]  /*a7b0*/  USHF.R.U32.HI UR41, URZ, 0x1f, UR5 ;  /* 0x0000001f3f297899 */ /* 0x000fc80008011605 */
[----:B------:R-:W-:-:S04]  /*a7c0*/  ULEA.HI.SX32 UR41, UR5, UR41, 0x1b ;  /* 0x0000002905297291 */ /* 0x000fc8000f8fda3f */
[----:B------:R-:W-:Y:S08]  /*a7d0*/  @!P0 BRA `(.L_x_39) ;  /* 0x0000000000808947 */ /* 0x000ff00003800000 */
[----:B------:R-:W-:-:S04]  /*a7e0*/  USHF.R.U32.HI UR4, URZ, 0x10, UR6 ;  /* 0x000000103f047899 */ /* 0x000fc80008011606 */
[----:B------:R-:W-:-:S11]  /*a7f0*/  UISETP.NE.AND UP0, UPT, UR4, URZ, UPT ;  /* 0x0000003f0400728c */ /* 0x000fd6000bf05270 */
[----:B------:R-:W-:Y:S02]  /*a800*/  @!UP0 ULDC UR4, c[0x0][0x9f0] ;  /* 0x00027c0000048ab9 */ /* 0x000fe40000000800 */
[----:B------:R-:W-:Y:S01]  /*a810*/  IMAD.U32 R4, RZ, RZ, UR4 ;  /* 0x00000004ff047e24 */ /* 0x000fe2000f8e00ff */
[----:B------:R-:W-:-:S04]  /*a820*/  UIADD3 UR5, UR41, -0x1, UR4 ;  /* 0xffffffff29057890 */ /* 0x000fc8000fffe004 */
[-C--:B------:R-:W-:Y:S02]  /*a830*/  IABS R5, R4.reuse ;  /* 0x0000000400057213 */ /* 0x080fe40000000000 */
[----:B------:R-:W-:Y:S01]  /*a840*/  IMAD.U32 R8, RZ, RZ, UR5 ;  /* 0x00000005ff087e24 */ /* 0x000fe2000f8e00ff */
[----:B------:R-:W-:Y:S01]  /*a850*/  IABS R4, R4 ;  /* 0x0000000400047213 */ /* 0x000fe20000000000 */
[----:B------:R-:W0:Y:S01]  /*a860*/  I2F.RP R0, R5 ;  /* 0x0000000500007306 */ /* 0x000e220000209400 */
[----:B------:R-:W-:-:S03]  /*a870*/  ULOP3.LUT UR5, UR5, UR4, URZ, 0x3c, !UPT ;  /* 0x0000000405057292 */ /* 0x000fc6000f8e3c3f */
[----:B------:R-:W-:-:S03]  /*a880*/  IMAD.MOV R4, RZ, RZ, -R4 ;  /* 0x000000ffff047224 */ /* 0x000fc600078e0a04 */
[----:B------:R-:W-:Y:S01]  /*a890*/  ISETP.LE.AND P2, PT, RZ, UR5, PT ;  /* 0x00000005ff007c0c */ /* 0x000fe2000bf43270 */
[----:B0-----:R-:W0:Y:S02]  /*a8a0*/  MUFU.RCP R0, R0 ;  /* 0x0000000000007308 */ /* 0x001e240000001000 */
[----:B0-----:R-:W-:Y:S01]  /*a8b0*/  VIADD R2, R0, 0xffffffe ;  /* 0x0ffffffe00027836 */ /* 0x001fe20000000000 */
[----:B------:R-:W-:-:S05]  /*a8c0*/  IABS R0, R8 ;  /* 0x0000000800007213 */ /* 0x000fca0000000000 */
[----:B------:R0:W1:Y:S02]  /*a8d0*/  F2I.FTZ.U32.TRUNC.NTZ R3, R2 ;  /* 0x0000000200037305 */ /* 0x000064000021f000 */
        /* <DEDUP_REMOVED lines=10> */
[----:B------:R-:W-:Y:S02]  /*a980*/  ISETP.NE.AND P1, PT, RZ, UR4, PT ;  /* 0x00000004ff007c0c */ /* 0x000fe4000bf25270 */
[----:B------:R-:W-:-:S13]  /*a990*/  ISETP.GE.U32.AND P0, PT, R0, R5, PT ;  /* 0x000000050000720c */ /* 0x000fda0003f06070 */
[----:B------:R-:W-:-:S04]  /*a9a0*/  @P0 VIADD R3, R3, 0x1 ;  /* 0x0000000103030836 */ /* 0x000fc80000000000 */
[----:B------:R-:W-:Y:S01]  /*a9b0*/  @!P2 IMAD.MOV R3, RZ, RZ, -R3 ;  /* 0x000000ffff03a224 */ /* 0x000fe200078e0a03 */
[----:B------:R-:W-:-:S05]  /*a9c0*/  @!P1 LOP3.LUT R3, RZ, UR4, RZ, 0x33, !PT ;  /* 0x00000004ff039c12 */ /* 0x000fca000f8e33ff */
[----:B------:R-:W-:-:S07]  /*a9d0*/  IMAD.MOV.U32 R24, RZ, RZ, R3 ;  /* 0x000000ffff187224 */ /* 0x000fce00078e0003 */
.L_x_39:
[----:B------:R-:W-:Y:S02]  /*a9e0*/  IMAD R23, R24, UR42, RZ ;  /* 0x0000002a18177c24 */ /* 0x000fe4000f8e02ff */
[----:B------:R-:W-:Y:S02]  /*a9f0*/  IMAD.MOV.U32 R0, RZ, RZ, RZ ;  /* 0x000000ffff007224 */ /* 0x000fe400078e00ff */
[----:B------:R-:W-:Y:S01]  /*aa00*/  IMAD.MOV.U32 R2, RZ, RZ, 0x1 ;  /* 0x00000001ff027424 */ /* 0x000fe200078e00ff */
[----:B------:R-:W-:-:S04]  /*aa10*/  VIADDMNMX R25, R23, R24, UR41, PT ;  /* 0x0000002917197e46 */ /* 0x000fc8000b800118 */
[----:B------:R-:W-:-:S13]  /*aa20*/  ISETP.GT.AND P0, PT, R25, R23, PT ;  /* 0x000000171900720c */ /* 0x000fda0003f04270 */
[----:B------:R-:W-:Y:S05]  /*aa30*/  @!P0 BRA `(.L_x_38) ;  /* 0x0000003400d08947 */ /* 0x000fea0003800000 */
[----:B------:R-:W0:Y:S01]  /*aa40*/  S2UR UR4, SR_CgaCtaId ;  /* 0x00000000000479c3 */ /* 0x000e220000008800 */
[----:B------:R-:W-:Y:S02]  /*aa50*/  UMOV UR40, 0x400 ;  /* 0x0000040000287882 */ /* 0x000fe40000000000 */
[----:B0-----:R-:W-:-:S04]  /*aa60*/  ULEA UR40, UR4, UR40, 0x18 ;  /* 0x0000002804287291 */ /* 0x001fc8000f8ec03f */
[----:B------:R-:W-:-:S04]  /*aa70*/  UIADD3 UR4, UR40, 0x16a00, URZ ;  /* 0x00016a0028047890 */ /* 0x000fc8000fffe03f */
[----:B------:R-:W-:-:S06]  /*aa80*/  ULOP3.LUT UP0, URZ, UR4, 0x1bf, URZ, 0xc0, !UPT ;  /* 0x000001bf043f7892 */ /* 0x000fcc000f80c03f */
[----:B------:R-:W-:-:S13]  /*aa90*/  PLOP3.LUT P0, PT, PT, PT, UP0, 0x80, 0x0 ;  /* 0x000000000000781c */ /* 0x000fda0003f0f008 */
[----:B------:R-:W-:Y:S05]  /*aaa0*/  @!P0 BRA `(.L_x_40) ;  /* 0x0000000000408947 */ /* 0x000fea0003800000 */
[----:B------:R-:W-:Y:S01]  /*aab0*/  MOV R2, 0x0 ;  /* 0x0000000000027802 */ /* 0x000fe20000000f00 */
[----:B------:R-:W-:Y:S01]  /*aac0*/  ULDC.64 UR4, c[0x4][0xa8] ;  /* 0x01002a0000047ab9 */ /* 0x000fe20000000a00 */
[----:B------:R-:W-:Y:S01]  /*aad0*/  ULDC.64 UR6, c[0x4][0xb0] ;  /* 0x01002c0000067ab9 */ /* 0x000fe20000000a00 */
[----:B------:R-:W-:Y:S02]  /*aae0*/  IMAD.U32 R4, RZ, RZ, UR4 ;  /* 0x00000004ff047e24 */ /* 0x000fe4000f8e00ff */
[----:B------:R-:W-:Y:S01]  /*aaf0*/  IMAD.U32 R5, RZ, RZ, UR5 ;  /* 0x00000005ff057e24 */ /* 0x000fe2000f8e00ff */
[----:B------:R-:W0:Y:S01]  /*ab00*/  LDC.64 R2, c[0x4][R2] ;  /* 0x0100000002027b82 */ /* 0x000e220000000a00 */
[----:B------:R-:W-:Y:S01]  /*ab10*/  ULDC.64 UR4, c[0x4][0x8] ;  /* 0x0100020000047ab9 */ /* 0x000fe20000000a00 */
[----:B------:R-:W-:Y:S02]  /*ab20*/  IMAD.U32 R6, RZ, RZ, UR6 ;  /* 0x00000006ff067e24 */ /* 0x000fe4000f8e00ff */
[----:B------:R-:W-:-:S02]  /*ab30*/  IMAD.U32 R7, RZ, RZ, UR7 ;  /* 0x00000007ff077e24 */ /* 0x000fc4000f8e00ff */
[----:B------:R-:W-:Y:S02]  /*ab40*/  IMAD.U32 R10, RZ, RZ, UR4 ;  /* 0x00000004ff0a7e24 */ /* 0x000fe4000f8e00ff */
[----:B------:R-:W-:Y:S02]  /*ab50*/  IMAD.U32 R11, RZ, RZ, UR5 ;  /* 0x00000005ff0b7e24 */ /* 0x000fe4000f8e00ff */
[----:B------:R-:W-:Y:S02]  /*ab60*/  IMAD.MOV.U32 R8, RZ, RZ, 0x70 ;  /* 0x00000070ff087424 */ /* 0x000fe400078e00ff */
[----:B------:R-:W-:Y:S02]  /*ab70*/  IMAD.MOV.U32 R12, RZ, RZ, 0x1 ;  /* 0x00000001ff0c7424 */ /* 0x000fe400078e00ff */
[----:B------:R-:W-:-:S07]  /*ab80*/  IMAD.MOV.U32 R13, RZ, RZ, RZ ;  /* 0x000000ffff0d7224 */ /* 0x000fce00078e00ff */
[----:B------:R-:W-:-:S07]  /*ab90*/  LEPC R20, `(.L_x_40) ;  /* 0x000000001014794e */ /* 0x000fce0000000000 */
[----:B0-----:R-:W-:Y:S05]  /*aba0*/  CALL.ABS.NOINC R2 ;  /* 0x0000000002007343 */ /* 0x001fea0003c00000 */
.L_x_40:
[----:B------:R-:W-:-:S04]  /*abb0*/  UIADD3 UR4, UR40, 0x200, URZ ;  /* 0x0000020028047890 */ /* 0x000fc8000fffe03f */
[----:B------:R-:W-:-:S06]  /*abc0*/  ULOP3.LUT UP0, URZ, UR4, 0x1bf, URZ, 0xc0, !UPT ;  /* 0x000001bf043f7892 */ /* 0x000fcc000f80c03f */
[----:B------:R-:W-:-:S13]  /*abd0*/  PLOP3.LUT P0, PT, PT, PT, UP0, 0x80, 0x0 ;  /* 0x000000000000781c */ /* 0x000fda0003f0f008 */
[----:B------:R-:W-:Y:S05]  /*abe0*/  @!P0 BRA `(.L_x_41) ;  /* 0x00000000007c8947 */ /* 0x000fea0003800000 */
        /* <DEDUP_REMOVED lines=16> */
.L_x_42:
[----:B------:R0:W1:Y:S01]  /*acf0*/  LDC.64 R2, c[0x4][R16] ;  /* 0x0100000010027b82 */ /* 0x0000620000000a00 */
[----:B------:R-:W-:Y:S01]  /*ad00*/  ULDC.64 UR4, c[0x4][0xa8] ;  /* 0x01002a0000047ab9 */ /* 0x000fe20000000a00 */
[----:B------:R-:W-:Y:S01]  /*ad10*/  ULDC.64 UR6, c[0x4][0xb0] ;  /* 0x01002c0000067ab9 */ /* 0x000fe20000000a00 */
[----:B------:R-:W-:Y:S02]  /*ad20*/  IMAD.U32 R4, RZ, RZ, UR4 ;  /* 0x00000004ff047e24 */ /* 0x000fe4000f8e00ff */
        /* <DEDUP_REMOVED lines=11> */
.L_x_41:
[----:B------:R-:W0:Y:S01]  /*ade0*/  LDC.64 R2, c[0x0][0x9f8] ;  /* 0x00027e00ff027b82 */ /* 0x000e220000000a00 */
[----:B------:R-:W-:-:S07]  /*adf0*/  IMAD.MOV.U32 R19, RZ, RZ, R18 ;  /* 0x000000ffff137224 */ /* 0x000fce00078e0012 */
[----:B------:R-:W1:Y:S01]  /*ae00*/  LDC.64 R4, c[0x0][0x418] ;  /* 0x00010600ff047b82 */ /* 0x000e620000000a00 */
[----:B0-----:R-:W-:-:S04]  /*ae10*/  ISETP.NE.U32.AND P0, PT, R2, RZ, PT ;  /* 0x000000ff0200720c */ /* 0x001fc80003f05070 */
[----:B------:R-:W-:-:S13]  /*ae20*/  ISETP.NE.AND.EX P0, PT, R3, RZ, PT, P0 ;  /* 0x000000ff0300720c */ /* 0x000fda0003f05300 */
[----:B------:R-:W0:Y:S02]  /*ae30*/  @P0 LDC.64 R2, c[0x0][0x9f8] ;  /* 0x00027e00ff020b82 */ /* 0x000e240000000a00 */
[----:B0-----:R-:W-:-:S05]  /*ae40*/  @P0 IMAD.WIDE R2, R18, 0x4, R2 ;  /* 0x0000000412020825 */ /* 0x001fca00078e0202 */
[----:B------:R-:W2:Y:S01]  /*ae50*/  @P0 LDG.E R19, desc[UR38][R2.64] ;  /* 0x0000002602130981 */ /* 0x000ea2000c1e1900 */
[----:B-1----:R-:W-:Y:S01]  /*ae60*/  ISETP.NE.U32.AND P0, PT, R4, RZ, PT ;  /* 0x000000ff0400720c */ /* 0x002fe20003f05070 */
[----:B------:R-:W-:Y:S01]  /*ae70*/  UMOV UR4, 0xffffffff ;  /* 0xffffffff00047882 */ /* 0x000fe20000000000 */
[----:B------:R-:W-:Y:S01]  /*ae80*/  LOP3.LUT R17, R17, 0xfffffffe, RZ, 0xc0, !PT ;  /* 0xfffffffe11117812 */ /* 0x000fe200078ec0ff */
[----:B------:R-:W-:Y:S01]  /*ae90*/  VIADD R18, R25, 0xffffffff ;  /* 0xffffffff19127836 */ /* 0x000fe20000000000 */
[----:B------:R-:W-:-:S13]  /*aea0*/  ISETP.NE.AND.EX P1, PT, R5, RZ, PT, P0 ;  /* 0x000000ff0500720c */ /* 0x000fda0003f25300 */
[----:B------:R-:W-:Y:S02]  /*aeb0*/  @P1 LOP3.LUT R17, R17, 0x1, RZ, 0xfc, !PT ;  /* 0x0000000111111812 */ /* 0x000fe400078efcff */
[----:B--2---:R-:W-:Y:S02]  /*aec0*/  SHF.R.S32.HI R22, RZ, 0x1f, R19 ;  /* 0x0000001fff167819 */ /* 0x004fe40000011413 */
[----:B------:R-:W-:Y:S01]  /*aed0*/  SEL R16, R19, RZ, !P1 ;  /* 0x000000ff13107207 */ /* 0x000fe20004800000 */
[----:B------:R-:W-:Y:S06]  /*aee0*/  BRA.DIV UR4, `(.L_x_43) ;  /* 0x0000003604cc7947 */ /* 0x000fec000b800000 */
[----:B------:R0:W1:Y:S02]  /*aef0*/  SHFL.IDX PT, R14, R29, RZ, 0x1f ;  /* 0x00001fff1d0e7589 */ /* 0x00006400000e0000 */
.L_x_127:
[----:B-1----:R-:W-:Y:S02]  /*af00*/  ISETP.NE.AND P0, PT, R14, RZ, PT ;  /* 0x000000ff0e00720c */ /* 0x002fe40003f05270 */
[----:B------:R-:W-:Y:S02]  /*af10*/  PLOP3.LUT P2, PT, PT, PT, PT, 0x8, 0x0 ;  /* 0x000000000000781c */ /* 0x000fe40003f4e170 */
[----:B------:R-:W-:-:S11]  /*af20*/  LOP3.LUT R17, R17, 0xfffffffd, RZ, 0xc0, !PT ;  /* 0xfffffffd11117812 */ /* 0x000fd600078ec0ff */
[----:B------:R-:W-:Y:S01]  /*af30*/  @P2 LOP3.LUT R17, R17, 0x2, RZ, 0xfc, !PT ;  /* 0x0000000211112812 */ /* 0x000fe200078efcff */
[----:B------:R-:W-:Y:S06]  /*af40*/  @P0 BRA `(.L_x_44) ;  /* 0x0000000400080947 */ /* 0x000fec0003800000 */
[----:B------:R-:W-:-:S03]  /*af50*/  UMOV UR4, 0xffffffff ;  /* 0xffffffff00047882 */ /* 0x000fc60000000000 */
[----:B------:R-:W-:Y:S05]  /*af60*/  BRA.DIV UR4, `(.L_x_45) ;  /* 0x0000003604cc7947 */ /* 0x000fea000b800000 */
[----:B------:R-:W-:-:S13]  /*af70*/  ELECT P6, URZ, PT ;  /* 0x00000000003f782f */ /* 0x000fda00038c0000 */
.L_x_130:
[----:B------:R-:W-:Y:S05]  /*af80*/  @!P6 BRA `(.L_x_44) ;  /* 0x0000000000f8e947 */ /* 0x000fea0003800000 */
[----:B------:R-:W-:Y:S02]  /*af90*/  IMAD.MOV.U32 R0, RZ, RZ, 0x1 ;  /* 0x00000001ff007424 */ /* 0x000fe400078e00ff */
[----:B------:R-:W-:-:S03]  /*afa0*/  IMAD.MOV.U32 R16, RZ, RZ, R19 ;  /* 0x000000ffff107224 */ /* 0x000fc600078e0013 */
[----:B------:R-:W-:Y:S01]  /*afb0*/  SHF.L.U32 R0, R0, 0x1f, RZ ;  /* 0x0000001f00007819 */ /* 0x000fe200000006ff */
[----:B------:R-:W-:Y:S06]  /*afc0*/  @!P1 BRA `(.L_x_46) ;  /* 0x0000000000489947 */ /* 0x000fec0003800000 */
[----:B------:R-:W1:Y:S01]  /*afd0*/  LDC R7, c[0x0][0x43c] ;  /* 0x00010f00ff077b82 */ /* 0x000e620000000800 */
[----:B------:R-:W-:Y:S01]  /*afe0*/  IMAD.MOV.U32 R9, RZ, RZ, R18 ;  /* 0x000000ffff097224 */ /* 0x000fe200078e0012 */
[----:B------:R-:W-:Y:S02]  /*aff0*/  ULDC.64 UR4, c[0x0][0x428] ;  /* 0x00010a0000047ab9 */ /* 0x000fe40000000a00 */
[----:B------:R-:W-:-:S04]  /*b000*/  IMAD R6, R22, UR4, RZ ;  /* 0x0000000416067c24 */ /* 0x000fc8000f8e02ff */
[----:B------:R-:W-:Y:S01]  /*b010*/  IMAD R11, R19, UR5, R6 ;  /* 0x00000005130b7c24 */ /* 0x000fe2000f8e0206 */
[----:B-1----:R-:W-:-:S13]  /*b020*/  ISETP.NE.AND P0, PT, R7, 0x1, PT ;  /* 0x000000010700780c */ /* 0x002fda0003f05270 */
[----:B------:R-:W1:Y:S02]  /*b030*/  @P0 LDC.64 R2, c[0x0][0x440] ;  /* 0x00011000ff020b82 */ /* 0x000e640000000a00 */
[----:B-1----:R-:W-:-:S05]  /*b040*/  @P0 IMAD.HI.U32 R2, R18, R2, RZ ;  /* 0x0000000212020227 */ /* 0x002fca00078e00ff */
[----:B------:R-:W-:-:S04]  /*b050*/  @P0 SHF.R.U32.HI R9, RZ, R3, R2 ;  /* 0x00000003ff090219 */ /* 0x000fc80000011602 */
[--C-:B------:R-:W-:Y:S01]  /*b060*/  SHF.R.S32.HI R3, RZ, 0x1f, R9.reuse ;  /* 0x0000001fff037819 */ /* 0x100fe20000011409 */
[----:B------:R-:W-:-:S04]  /*b070*/  IMAD.MOV.U32 R2, RZ, RZ, R9 ;  /* 0x000000ffff027224 */ /* 0x000fc800078e0009 */
[----:B------:R-:W-:-:S04]  /*b080*/  IMAD.WIDE.U32 R2, R19, UR4, R2 ;  /* 0x0000000413027c25 */ /* 0x000fc8000f8e0002 */
[----:B------:R-:W-:Y:S01]  /*b090*/  IMAD.IADD R3, R3, 0x1, R11 ;  /* 0x0000000103037824 */ /* 0x000fe200078e020b */
[----:B------:R-:W-:-:S04]  /*b0a0*/  LEA R4, P0, R2, R4, 0x2 ;  /* 0x0000000402047211 */ /* 0x000fc800078010ff */
[----:B------:R-:W-:-:S05]  /*b0b0*/  LEA.HI.X R5, R2, R5, R3, 0x2, P0 ;  /* 0x0000000502057211 */ /* 0x000fca00000f1403 */
[----:B------:R1:W5:Y:S01]  /*b0c0*/  LDG.E R16, desc[UR38][R4.64] ;  /* 0x0000002604107981 */ /* 0x000362000c1e1900 */
[----:B------:R-:W-:-:S04]  /*b0d0*/  IMAD.MOV R2, RZ, RZ, -R9 ;  /* 0x000000ffff027224 */ /* 0x000fc800078e0a09 */
[----:B------:R-:W-:-:S07]  /*b0e0*/  IMAD R18, R7, R2, R18 ;  /* 0x0000000207127224 */ /* 0x000fce00078e0212 */
.L_x_46:
[----:B------:R-:W2:Y:S01]  /*b0f0*/  SYNCS.PHASECHK.TRANS64.TRYWAIT P0, [UR40+0x31c40], R0 ;  /* 0x031c4000ff0075a7 */ /* 0x000ea20008000168 */
[----:B------:R-:W-:Y:S01]  /*b100*/  ISETP.NE.AND P1, PT, R27, RZ, PT ;  /* 0x000000ff1b00720c */ /* 0x000fe20003f25270 */
[----:B--2---:R-:W-:-:S12]  /*b110*/  @!P0 BRA `(.L_x_47) ;  /* 0x0000003400808947 */ /* 0x004fd80003800000 */
.L_x_131:
[----:B------:R-:W-:Y:S05]  /*b120*/  @P1 BRA `(.L_x_48) ;  /* 0x0000000000181947 */ /* 0x000fea0003800000 */
[----:B------:R-:W3:Y:S01]  /*b130*/  S2R R2, SR_TID.X ;  /* 0x0000000000027919 */ /* 0x000ee20000002100 */
[----:B--2---:R-:W-:-:S04]  /*b140*/  IMAD.MOV.U32 R0, RZ, RZ, 0x6c00 ;  /* 0x00006c00ff007424 */ /* 0x004fc800078e00ff */
[----:B------:R4:W-:Y:S01]  /*b150*/  SYNCS.ARRIVE.TRANS64 RZ, [UR40+0x31c30], R0 ;  /* 0x031c3000ffff79a7 */ /* 0x0009e20008000028 */
[----:B---3--:R-:W-:-:S13]  /*b160*/  LOP3.LUT P0, RZ, R2, 0x1f, RZ, 0xc0, !PT ;  /* 0x0000001f02ff7812 */ /* 0x008fda000780c0ff */
[----:B----4-:R-:W-:Y:S05]  /*b170*/  @!P0 BRA `(.L_x_48) ;  /* 0x0000000000048947 */ /* 0x010fea0003800000 */
[----:B------:R-:W-:Y:S01]  /*b180*/  BPT.TRAP 0x1 ;  /* 0x000000040000795c */ /* 0x000fe20000300000 */
.L_x_48:
[----:B------:R-:W-:Y:S01]  /*b190*/  R2UR UR11, R18 ;  /* 0x00000000120b72ca */ /* 0x000fe200000e0000 */
[----:B------:R-:W-:Y:S01]  /*b1a0*/  ULDC.64 UR4, c[0x0][0x198] ;  /* 0x0000660000047ab9 */ /* 0x000fe20000000a00 */
[----:B-----5:R-:W-:Y:S01]  /*b1b0*/  R2UR UR13, R16 ;  /* 0x00000000100d72ca */ /* 0x020fe200000e0000 */
[----:B------:R-:W-:Y:S01]  /*b1c0*/  UIADD3 UR4, UP0, UR4, 0x370, URZ ;  /* 0x0000037004047890 */ /* 0x000fe2000ff1e03f */
[----:B------:R-:W-:Y:S01]  /*b1d0*/  PLOP3.LUT P0, PT, PT, PT, PT, 0x80, 0x0 ;  /* 0x000000000000781c */ /* 0x000fe20003f0f070 */
[----:B------:R-:W-:Y:S01]  /*b1e0*/  UIADD3 UR8, UR40, 0x16a00, URZ ;  /* 0x00016a0028087890 */ /* 0x000fe2000fffe03f */
[----:B------:R-:W-:Y:S01]  /*b1f0*/  LOP3.LUT R17, R17, 0xfffffffd, RZ, 0xc0, !PT ;  /* 0xfffffffd11117812 */ /* 0x000fe200078ec0ff */
[----:B------:R-:W-:Y:S02]  /*b200*/  UIADD3 UR9, UR40, 0x31c30, URZ ;  /* 0x00031c3028097890 */ /* 0x000fe4000fffe03f */
[----:B------:R-:W-:Y:S02]  /*b210*/  UIADD3.X UR5, URZ, UR5, URZ, UP0, !UPT ;  /* 0x000000053f057290 */ /* 0x000fe400087fe43f */
[----:B------:R-:W-:-:S02]  /*b220*/  UIADD3 UR16, UR40, 0x18e00, URZ ;  /* 0x00018e0028107890 */ /* 0x000fc4000fffe03f */
[----:B------:R-:W-:Y:S02]  /*b230*/  UIMAD UR11, UR11, 0x90, URZ ;  /* 0x000000900b0b78a4 */ /* 0x000fe4000f8e023f */
[----:B------:R-:W-:Y:S01]  /*b240*/  UIADD3 UR32, UR40, 0x1b200, URZ ;  /* 0x0001b20028207890 */ /* 0x000fe2000fffe03f */
[----:B------:R-:W-:Y:S01]  /*b250*/  UMOV UR6, 0x0 ;  /* 0x0000000000067882 */ /* 0x000fe20000000000 */
[----:B------:R-:W-:Y:S01]  /*b260*/  UMOV UR7, 0x14f00000 ;  /* 0x14f0000000077882 */ /* 0x000fe20000000000 */
[----:B------:R-:W-:Y:S01]  /*b270*/  UMOV UR10, URZ ;  /* 0x0000003f000a7c82 */ /* 0x000fe20008000000 */
[----:B------:R-:W-:Y:S01]  /*b280*/  UMOV UR12, UR36 ;  /* 0x00000024000c7c82 */ /* 0x000fe20008000000 */
[----:B------:R-:W-:Y:S01]  /*b290*/  UMOV UR18, 0x20 ;  /* 0x0000002000127882 */ /* 0x000fe20000000000 */
[----:B------:R-:W-:Y:S01]  /*b2a0*/  UMOV UR20, UR36 ;  /* 0x0000002400147c82 */ /* 0x000fe20008000000 */
[----:B------:R-:W-:Y:S01]  /*b2b0*/  UMOV UR17, UR9 ;  /* 0x0000000900117c82 */ /* 0x000fe20008000000 */
[----:B------:R-:W-:Y:S01]  /*b2c0*/  UMOV UR21, UR13 ;  /* 0x0000000d00157c82 */ /* 0x000fe20008000000 */
[----:B------:R-:W-:Y:S01]  /*b2d0*/  UMOV UR19, UR11 ;  /* 0x0000000b00137c82 */ /* 0x000fe20008000000 */
[----:B------:R-:W-:Y:S01]  /*b2e0*/  UMOV UR34, 0x40 ;  /* 0x0000004000227882 */ /* 0x000fe20000000000 */
[----:B------:R-:W-:Y:S01]  /*b2f0*/  UMOV UR33, UR9 ;  /* 0x0000000900217c82 */ /* 0x000fe20008000000 */
[----:B------:R-:W-:Y:S01]  /*b300*/  UMOV UR37, UR13 ;  /* 0x0000000d00257c82 */ /* 0x000fe20008000000 */
[----:B------:R3:W-:Y:S01]  /*b310*/  UTMALDG.4D [UR8], [UR4], desc[UR6] ;  /* 0x00000608040075b4 */ /* 0x0007e20008019000 */
[----:B------:R-:W-:Y:S01]  /*b320*/  UMOV UR35, UR11 ;  /* 0x0000000b00237c82 */ /* 0x000fe20008000000 */
[----:B------:R-:W-:Y:S01]  /*b330*/  @P0 LOP3.LUT R17, R17, 0x2, RZ, 0xfc, !PT ;  /* 0x0000000211110812 */ /* 0x000fe200078efcff */
[----:B------:R3:W-:Y:S01]  /*b340*/  UTMALDG.4D [UR16], [UR4], desc[UR6] ;  /* 0x00000610040075b4 */ /* 0x0007e20008019000 */
[----:B------:R3:W-:Y:S02]  /*b350*/  UTMALDG.4D [UR32], [UR4], desc[UR6] ;  /* 0x00000620040075b4 */ /* 0x0007e40008019000 */
[----:B---3--:R-:W-:-:S03]  /*b360*/  NOP ;  /* 0x0000000000007918 */ /* 0x008fc60000000000 */
.L_x_44:
[----:B------:R-:W-:Y:S05]  /*b370*/  WARPSYNC.ALL ;  /* 0x0000000000007948 */ /* 0x000fea0003800000 */
[----:B--2---:R-:W2:Y:S01]  /*b380*/  S2R R0, SR_CTAID.Z ;  /* 0x0000000000007919 */ /* 0x004ea20000002700 */
[----:B------:R-:W-:Y:S02]  /*b390*/  UIADD3 UR5, UR40, 0xda00, URZ ;  /* 0x0000da0028057890 */ /* 0x000fe4000fffe03f */
[----:B------:R-:W-:Y:S01]  /*b3a0*/  USHF.R.S32.HI UR4, URZ, 0x1f, UR36 ;  /* 0x0000001f3f047899 */ /* 0x000fe20008011424 */
[----:B------:R-:W-:Y:S01]  /*b3b0*/  BAR.SYNC.DEFER_BLOCKING 0x8, 0x200 ;  /* 0x0208000000007b1d */ /* 0x000fe20000010000 */
[----:B------:R-:W-:-:S05]  /*b3c0*/  ULOP3.LUT UP0, URZ, UR5, 0x1bf, URZ, 0xc0, !UPT ;  /* 0x000001bf053f7892 */ /* 0x000fca000f80c03f */
[----:B------:R-:W-:Y:S01]  /*b3d0*/  ULDC.64 UR6, c[0x0][0x2d8] ;  /* 0x0000b60000067ab9 */ /* 0x000fe20000000a00 */
[----:B------:R-:W-:Y:S01]  /*b3e0*/  PLOP3.LUT P0, PT, PT, PT, UP0, 0x80, 0x0 ;  /* 0x000000000000781c */ /* 0x000fe20003f0f008 */
[----:B------:R-:W-:Y:S02]  /*b3f0*/  UIMAD UR4, UR4, UR6, URZ ;  /* 0x00000006040472a4 */ /* 0x000fe4000f8e023f */
[----:B------:R-:W-:Y:S02]  /*b400*/  UIMAD.WIDE.U32 UR44, UR36, UR6, URZ ;  /* 0x00000006242c72a5 */ /* 0x000fe4000f8e003f */
[----:B------:R-:W-:-:S04]  /*b410*/  UIMAD UR4, UR36, UR7, UR4 ;  /* 0x00000007240472a4 */ /* 0x000fc8000f8e0204 */
[----:B------:R-:W-:Y:S01]  /*b420*/  UIADD3 UR43, UR45, UR4, URZ ;  /* 0x000000042d2b7290 */ /* 0x000fe2000fffe03f */
[----:B--2---:R-:W-:-:S03]  /*b430*/  SHF.R.S32.HI R28, RZ, 0x1f, R0 ;  /* 0x0000001fff1c7819 */ /* 0x004fc60000011400 */
[----:B------:R-:W-:Y:S08]  /*b440*/  @!P0 BRA `(.L_x_49) ;  /* 0x0000000000408947 */ /* 0x000ff00003800000 */
[----:B------:R-:W-:Y:S01]  /*b450*/  MOV R2, 0x0 ;  /* 0x0000000000027802 */ /* 0x000fe20000000f00 */
[----:B------:R-:W-:Y:S01]  /*b460*/  ULDC.64 UR6, c[0x4][0xa8] ;  /* 0x01002a0000067ab9 */ /* 0x000fe20000000a00 */
[----:B------:R-:W-:Y:S01]  /*b470*/  ULDC.64 UR8, c[0x4][0xb0] ;  /* 0x01002c0000087ab9 */ /* 0x000fe20000000a00 */
[----:B------:R-:W-:Y:S01]  /*b480*/  ULDC.64 UR4, c[0x4][0x20] ;  /* 0x0100080000047ab9 */ /* 0x000fe20000000a00 */
[----:B-1----:R-:W-:Y:S02]  /*b490*/  IMAD.U32 R4, RZ, RZ, UR6 ;  /* 0x00000006ff047e24 */ /* 0x002fe4000f8e00ff */
[----:B------:R-:W1:Y:S01]  /*b4a0*/  LDC.64 R2, c[0x4][R2] ;  /* 0x0100000002027b82 */ /* 0x000e620000000a00 */
[----:B------:R-:W-:Y:S02]  /*b4b0*/  IMAD.U32 R5, RZ, RZ, UR7 ;  /* 0x00000007ff057e24 */ /* 0x000fe4000f8e00ff */
        /* <DEDUP_REMOVED lines=8> */
[----:B01----:R-:W-:Y:S05]  /*b540*/  CALL.ABS.NOINC R2 ;  /* 0x0000000002007343 */ /* 0x003fea0003c00000 */
.L_x_49:
[----:B------:R-:W2:Y:S01]  /*b550*/  LDC R14, c[0x0][0x448] ;  /* 0x00011200ff0e7b82 */ /* 0x000ea20000000800 */
[----:B------:R-:W3:Y:S01]  /*b560*/  S2R R20, SR_TID.X ;  /* 0x0000000000147919 */ /* 0x000ee20000002100 */
[----:B------:R-:W-:Y:S01]  /*b570*/  SHF.R.U32.HI R10, RZ, 0x2, R27 ;  /* 0x00000002ff0a7819 */ /* 0x000fe2000001161b */
[----:B------:R-:W-:Y:S01]  /*b580*/  UMOV UR4, UR44 ;  /* 0x0000002c00047c82 */ /* 0x000fe20008000000 */
[----:B------:R-:W-:Y:S01]  /*b590*/  UMOV UR5, UR43 ;  /* 0x0000002b00057c82 */ /* 0x000fe20008000000 */
[----:B------:R-:W4:Y:S01]  /*b5a0*/  S2R R13, SR_CTAID.X ;  /* 0x00000000000d7919 */ /* 0x000f220000002500 */
[----:B------:R-:W-:Y:S01]  /*b5b0*/  ULDC.64 UR6, c[0x0][0x2c8] ;  /* 0x0000b20000067ab9 */ /* 0x000fe20000000a00 */
[----:B------:R-:W-:Y:S01]  /*b5c0*/  ULDC.64 UR8, c[0x0][0x280] ;  /* 0x0000a00000087ab9 */ /* 0x000fe20000000a00 */
[----:B------:R-:W5:Y:S01]  /*b5d0*/  S2R R21, SR_CTAID.Z ;  /* 0x0000000000157919 */ /* 0x000f620000002700 */
[----:B--2---:R-:W-:Y:S01]  /*b5e0*/  ISETP.NE.AND P0, PT, R14, 0x1, PT ;  /* 0x000000010e00780c */ /* 0x004fe20003f05270 */
[----:B---3--:R-:W-:-:S12]  /*b5f0*/  IMAD.SHL.U32 R3, R20, 0x20, RZ ;  /* 0x0000002014037824 */ /* 0x008fd800078e00ff */
[----:B-1----:R-:W1:Y:S01]  /*b600*/  @P0 LDC R5, c[0x0][0x44c] ;  /* 0x00011300ff050b82 */ /* 0x002e620000000800 */
[----:B------:R-:W-:-:S05]  /*b610*/  LOP3.LUT R0, R10, 0x60, R3, 0xf8, !PT ;  /* 0x000000600a007812 */ /* 0x000fca00078ef803 */
[----:B----4-:R-:W-:Y:S02]  /*b620*/  IMAD R0, R13, 0xc0, R0 ;  /* 0x000000c00d007824 */ /* 0x010fe400078e0200 */
[----:B------:R-:W2:Y:S02]  /*b630*/  @P0 LDC R7, c[0x0][0x450] ;  /* 0x00011400ff070b82 */ /* 0x000ea40000000800 */
[----:B------:R-:W-:-:S04]  /*b640*/  VIADD R9, R0, 0x80 ;  /* 0x0000008000097836 */ /* 0x000fc80000000000 */
[----:B------:R-:W-:Y:S02]  /*b650*/  IMAD.MOV.U32 R8, RZ, RZ, R9 ;  /* 0x000000ffff087224 */ /* 0x000fe400078e0009 */
[----:B------:R-:W3:Y:S08]  /*b660*/  @P0 LDC R6, c[0x0][0x44c] ;  /* 0x00011300ff060b82 */ /* 0x000ef00000000800 */
[----:B------:R-:W4:Y:S01]  /*b670*/  @P0 LDC R11, c[0x0][0x450] ;  /* 0x00011400ff0b0b82 */ /* 0x000f220000000800 */
[----:B-1----:R-:W-:-:S04]  /*b680*/  @P0 IMAD.HI.U32 R4, R0, R5, RZ ;  /* 0x0000000500040227 */ /* 0x002fc800078e00ff */
[----:B------:R-:W-:-:S03]  /*b690*/  IMAD.MOV.U32 R5, RZ, RZ, R0 ;  /* 0x000000ffff057224 */ /* 0x000fc600078e0000 */
[----:B------:R-:W1:Y:S01]  /*b6a0*/  LDC.64 R2, c[0x0][0x2e0] ;  /* 0x0000b800ff027b82 */ /* 0x000e620000000a00 */
[----:B--2---:R-:W-:Y:S01]  /*b6b0*/  @P0 SHF.R.U32.HI R5, RZ, R7, R4 ;  /* 0x00000007ff050219 */ /* 0x004fe20000011604 */
[----:B---3--:R-:W-:Y:S01]  /*b6c0*/  @P0 IMAD.HI.U32 R4, R9, R6, RZ ;  /* 0x0000000609040227 */ /* 0x008fe200078e00ff */
[----:B------:R-:W-:-:S04]  /*b6d0*/  SHF.R.U32.HI R6, RZ, 0x3, R20 ;  /* 0x00000003ff067819 */ /* 0x000fc80000011614 */
[----:B------:R-:W-:Y:S02]  /*b6e0*/  LOP3.LUT R6, R6, 0x3, RZ, 0xc0, !PT ;  /* 0x0000000306067812 */ /* 0x000fe400078ec0ff */
[----:B----4-:R-:W-:Y:S01]  /*b6f0*/  @P0 SHF.R.U32.HI R8, RZ, R11, R4 ;  /* 0x0000000bff080219 */ /* 0x010fe20000011604 */
[--C-:B------:R-:W-:Y:S01]  /*b700*/  IMAD.MOV R11, RZ, RZ, -R5.reuse ;  /* 0x000000ffff0b7224 */ /* 0x100fe200078e0a05 */
[----:B------:R-:W-:-:S03]  /*b710*/  SHF.R.S32.HI R4, RZ, 0x1f, R5 ;  /* 0x0000001fff047819 */ /* 0x000fc60000011405 */
[----:B------:R-:W-:Y:S02]  /*b720*/  IMAD R11, R14, R11, R0 ;  /* 0x0000000b0e0b7224 */ /* 0x000fe400078e0200 */
[----:B------:R-:W-:Y:S02]  /*b730*/  IMAD.MOV R12, RZ, RZ, -R8 ;  /* 0x000000ffff0c7224 */ /* 0x000fe400078e0a08 */
[----:B-1----:R-:W-:Y:S01]  /*b740*/  IMAD R28, R28, R2, RZ ;  /* 0x000000021c1c7224 */ /* 0x002fe200078e02ff */
[----:B------:R-:W-:-:S03]  /*b750*/  SHF.R.S32.HI R0, RZ, 0x1f, R11 ;  /* 0x0000001fff007819 */ /* 0x000fc6000001140b */
[C---:B-----5:R-:W-:Y:S02]  /*b760*/  IMAD R7, R21.reuse, R3, R28 ;  /* 0x0000000315077224 */ /* 0x060fe400078e021c */
[----:B------:R-:W-:Y:S01]  /*b770*/  IMAD.WIDE.U32 R2, R21, R2, UR4 ;  /* 0x0000000415027e25 */ /* 0x000fe2000f8e0002 */
[----:B------:R-:W-:-:S03]  /*b780*/  ULDC.64 UR4, c[0x0][0x2d0] ;  /* 0x0000b40000047ab9 */ /* 0x000fc60000000a00 */
[----:B------:R-:W-:Y:S02]  /*b790*/  IMAD R4, R4, UR4, RZ ;  /* 0x0000000404047c24 */ /* 0x000fe4000f8e02ff */
[----:B------:R-:W-:Y:S02]  /*b7a0*/  IMAD.IADD R3, R3, 0x1, R7 ;  /* 0x0000000103037824 */ /* 0x000fe400078e0207 */
[C---:B------:R-:W-:Y:S02]  /*b7b0*/  IMAD R7, R5.reuse, UR5, R4 ;  /* 0x0000000505077c24 */ /* 0x040fe4000f8e0204 */
[----:B------:R-:W-:-:S04]  /*b7c0*/  IMAD.WIDE.U32 R4, R5, UR4, R2 ;  /* 0x0000000405047c25 */ /* 0x000fc8000f8e0002 */
[----:B------:R-:W-:Y:S02]  /*b7d0*/  IMAD R0, R0, UR6, RZ ;  /* 0x0000000600007c24 */ /* 0x000fe4000f8e02ff */
[----:B------:R-:W-:Y:S02]  /*b7e0*/  IMAD.IADD R5, R5, 0x1, R7 ;  /* 0x0000000105057824 */ /* 0x000fe400078e0207 */
[C---:B------:R-:W-:Y:S02]  /*b7f0*/  IMAD R7, R11.reuse, UR7, R0 ;  /* 0x000000070b077c24 */ /* 0x040fe4000f8e0200 */
[----:B------:R-:W-:Y:S02]  /*b800*/  IMAD.SHL.U32 R0, R20, 0x8, RZ ;  /* 0x0000000814007824 */ /* 0x000fe400078e00ff */
[----:B------:R-:W-:-:S03]  /*b810*/  IMAD.WIDE.U32 R4, R11, UR6, R4 ;  /* 0x000000060b047c25 */ /* 0x000fc6000f8e0004 */
[C---:B------:R-:W-:Y:S01]  /*b820*/  LOP3.LUT R21, R0.reuse, 0x18, RZ, 0xc0, !PT ;  /* 0x0000001800157812 */ /* 0x040fe200078ec0ff */
[----:B------:R-:W-:Y:S01]  /*b830*/  IMAD.SHL.U32 R11, R27, 0x8, RZ ;  /* 0x000000081b0b7824 */ /* 0x000fe200078e00ff */
[----:B------:R-:W-:Y:S01]  /*b840*/  LOP3.LUT R0, R0, 0x20, RZ, 0xc0, !PT ;  /* 0x0000002000007812 */ /* 0x000fe200078ec0ff */
[----:B------:R-:W-:Y:S02]  /*b850*/  IMAD.IADD R7, R5, 0x1, R7 ;  /* 0x0000000105077824 */ /* 0x000fe400078e0207 */
[----:B------:R-:W-:Y:S01]  /*b860*/  IMAD R5, R14, R12, R9 ;  /* 0x0000000c0e057224 */ /* 0x000fe200078e0209 */
[----:B------:R-:W-:Y:S01]  /*b870*/  LOP3.LUT R0, R0, 0x300, R11, 0xf8, !PT ;  /* 0x0000030000007812 */ /* 0x000fe200078ef80b */
[C---:B------:R-:W-:Y:S02]  /*b880*/  IMAD R11, R6.reuse, 0x40, R21 ;  /* 0x00000040060b7824 */ /* 0x040fe400078e0215 */
[----:B------:R-:W-:Y:S02]  /*b890*/  IMAD.SHL.U32 R6, R6, 0x8, RZ ;  /* 0x0000000806067824 */ /* 0x000fe400078e00ff */
[----:B------:R-:W-:-:S03]  /*b8a0*/  IMAD.WIDE.U32 R2, R8, UR4, R2 ;  /* 0x0000000408027c25 */ /* 0x000fc6000f8e0002 */
[----:B------:R-:W-:Y:S02]  /*b8b0*/  LOP3.LUT R0, R0, R11, R6, 0xf6, !PT ;  /* 0x0000000b00007212 */ /* 0x000fe400078ef606 */
[----:B------:R-:W-:-:S04]  /*b8c0*/  LEA R6, P0, R4, UR8, 0x1 ;  /* 0x0000000804067c11 */ /* 0x000fc8000f8008ff */
[----:B------:R-:W-:Y:S02]  /*b8d0*/  LEA.HI.X R7, R4, UR9, R7, 0x1, P0 ;  /* 0x0000000904077c11 */ /* 0x000fe400080f0c07 */
[----:B------:R-:W-:-:S05]  /*b8e0*/  SHF.R.S32.HI R4, RZ, 0x1f, R8 ;  /* 0x0000001fff047819 */ /* 0x000fca0000011408 */
[----:B------:R-:W-:Y:S01]  /*b8f0*/  IMAD R9, R4, UR4, RZ ;  /* 0x0000000404097c24 */ /* 0x000fe2000f8e02ff */
[----:B------:R-:W-:Y:S01]  /*b900*/  SHF.R.S32.HI R4, RZ, 0x1f, R5 ;  /* 0x0000001fff047819 */ /* 0x000fe20000011405 */
[----:B------:R-:W-:Y:S02]  /*b910*/  ULDC UR4, c[0x0][0x2b8] ;  /* 0x0000ae0000047ab9 */ /* 0x000fe40000000800 */
[----:B------:R-:W-:Y:S01]  /*b920*/  IMAD R9, R8, UR5, R9 ;  /* 0x0000000508097c24 */ /* 0x000fe2000f8e0209 */
[----:B------:R-:W-:Y:S01]  /*b930*/  ISETP.GE.AND P2, PT, R21, UR4, PT ;  /* 0x0000000415007c0c */ /* 0x000fe2000bf46270 */
[----:B------:R-:W-:Y:S02]  /*b940*/  IMAD R4, R4, UR6, RZ ;  /* 0x0000000604047c24 */ /* 0x000fe4000f8e02ff */
[----:B------:R-:W-:Y:S02]  /*b950*/  IMAD.IADD R3, R3, 0x1, R9 ;  /* 0x0000000103037824 */ /* 0x000fe400078e0209 */
[----:B------:R-:W-:Y:S01]  /*b960*/  IMAD R9, R5, UR7, R4 ;  /* 0x0000000705097c24 */ /* 0x000fe2000f8e0204 */
[----:B------:R-:W-:Y:S01]  /*b970*/  LOP3.LUT R4, R21, 0x20, RZ, 0xfc, !PT ;  /* 0x0000002015047812 */ /* 0x000fe200078efcff */
[----:B------:R-:W-:-:S03]  /*b980*/  IMAD.WIDE.U32 R2, R5, UR6, R2 ;  /* 0x0000000605027c25 */ /* 0x000fc6000f8e0002 */
[----:B------:R-:W-:Y:S01]  /*b990*/  ISETP.GE.AND P0, PT, R4, UR4, PT ;  /* 0x0000000404007c0c */ /* 0x000fe2000bf06270 */
[----:B------:R-:W-:Y:S01]  /*b9a0*/  IMAD.IADD R3, R3, 0x1, R9 ;  /* 0x0000000103037824 */ /* 0x000fe200078e0209 */
[----:B------:R-:W-:Y:S02]  /*b9b0*/  LOP3.LUT R4, R21, 0x40, RZ, 0xfc, !PT ;  /* 0x0000004015047812 */ /* 0x000fe400078efcff */
[----:B------:R-:W-:Y:S02]  /*b9c0*/  LEA R20, P3, R2, UR8, 0x1 ;  /* 0x0000000802147c11 */ /* 0x000fe4000f8608ff */
[----:B------:R-:W-:Y:S01]  /*b9d0*/  ISETP.GE.AND P1, PT, R4, UR4, PT ;  /* 0x0000000404007c0c */ /* 0x000fe2000bf26270 */
[----:B------:R-:W-:Y:S01]  /*b9e0*/  UMOV UR4, 0xffffffff ;  /* 0xffffffff00047882 */ /* 0x000fe20000000000 */
[----:B------:R-:W-:Y:S02]  /*b9f0*/  LEA.HI.X R8, R2, UR9, R3, 0x1, P3 ;  /* 0x0000000902087c11 */ /* 0x000fe400098f0c03 */
[----:B------:R-:W-:Y:S09]  /*ba00*/  BRA.DIV UR4, `(.L_x_50) ;  /* 0x0000002e045c7947 */ /* 0x000ff2000b800000 */
[----:B------:R-:W1:Y:S01]  /*ba10*/  S2R R2, SR_CTAID.X ;  /* 0x0000000000027919 */ /* 0x000e620000002500 */
[----:B------:R-:W2:Y:S01]  /*ba20*/  LDC R4, c[0x0][0x448] ;  /* 0x00011200ff047b82 */ /* 0x000ea20000000800 */
[----:B------:R-:W-:Y:S01]  /*ba30*/  ULDC UR4, c[0x0][0x288] ;  /* 0x0000a20000047ab9 */ /* 0x000fe20000000800 */
[----:B------:R-:W-:Y:S04]  /*ba40*/  SHFL.IDX PT, R3, R7, RZ, 0x1c1f ;  /* 0x001c1fff07037589 */ /* 0x000fe800000e0000 */
[----:B------:R-:W-:Y:S04]  /*ba50*/  SHFL.IDX PT, R5, R7, 0x1, 0x1c1f ;  /* 0x003c1f0007057f89 */ /* 0x000fe800000e0000 */
[----:B------:R-:W-:Y:S01]  /*ba60*/  SHFL.IDX PT, R14, R6, 0x2, 0x1c1f ;  /* 0x005c1f00060e7f89 */ /* 0x000fe200000e0000 */
[----:B-1----:R-:W-:-:S03]  /*ba70*/  IMAD R9, R2, 0xc0, R10 ;  /* 0x000000c002097824 */ /* 0x002fc600078e020a */
[----:B------:R-:W1:Y:S01]  /*ba80*/  SHFL.IDX PT, R2, R6, RZ, 0x1c1f ;  /* 0x001c1fff06027589 */ /* 0x000e6200000e0000 */
[----:B--2---:R-:W-:Y:S02]  /*ba90*/  IMAD R10, R4, UR4, RZ ;  /* 0x00000004040a7c24 */ /* 0x004fe4000f8e02ff */
[C---:B------:R-:W-:Y:S01]  /*baa0*/  VIADD R11, R9.reuse, 0x20 ;  /* 0x00000020090b7836 */ /* 0x040fe20000000000 */
[----:B------:R-:W2:Y:S02]  /*bab0*/  SHFL.IDX PT, R4, R6, 0x1, 0x1c1f ;  /* 0x003c1f0006047f89 */ /* 0x000ea400000e0000 */
[----:B------:R-:W-:-:S13]  /*bac0*/  ISETP.GE.AND P3, PT, R9, R10, PT ;  /* 0x0000000a0900720c */ /* 0x000fda0003f66270 */
[----:B------:R-:W-:Y:S01]  /*bad0*/  @!P3 LEA R28, R0, UR40, 0x1 ;  /* 0x00000028001cbc11 */ /* 0x000fe2000f8e08ff */
[----:B-1----:R-:W-:-:S05]  /*bae0*/  @!P3 IMAD.WIDE.U32 R2, R21, 0x2, R2 ;  /* 0x000000021502b825 */ /* 0x002fca00078e0002 */
[----:B------:R-:W-:Y:S04]  /*baf0*/  @!P3 LDGSTS.E.BYPASS.LTC128B.128 [R28+0xda00], desc[UR38][R2.64], !P2 ;  /* 0x0da00000021cbfae */ /* 0x000fe8000d101d66 */
[----:B------:R-:W-:Y:S04]  /*bb00*/  @!P3 LDGSTS.E.BYPASS.LTC128B.128 [R28+0x10a00], desc[UR38][R2.64+0x40], !P0 ;  /* 0x10a00040021cbfae */ /* 0x000fe8000c101d66 */
[----:B------:R1:W-:Y:S01]  /*bb10*/  @!P3 LDGSTS.E.BYPASS.LTC128B.128 [R28+0x13a00], desc[UR38][R2.64+0x80], !P1 ;  /* 0x13a00080021cbfae */ /* 0x0003e2000c901d66 */
[----:B------:R-:W-:Y:S01]  /*bb20*/  ISETP.GE.AND P3, PT, R11, R10, PT ;  /* 0x0000000a0b00720c */ /* 0x000fe20003f66270 */
[----:B------:R-:W-:-:S05]  /*bb30*/  VIADD R11, R9, 0x40 ;  /* 0x00000040090b7836 */ /* 0x000fca0000000000 */
[-C--:B------:R-:W-:Y:S01]  /*bb40*/  ISETP.GE.AND P4, PT, R11, R10.reuse, PT ;  /* 0x0000000a0b00720c */ /* 0x080fe20003f86270 */
[----:B------:R-:W-:Y:S01]  /*bb50*/  VIADD R11, R9, 0x60 ;  /* 0x00000060090b7836 */ /* 0x000fe20000000000 */
[----:B-1----:R-:W1:Y:S05]  /*bb60*/  SHFL.IDX PT, R2, R7, 0x2, 0x1c1f ;  /* 0x005c1f0007027f89 */ /* 0x002e6a00000e0000 */
[----:B--2---:R-:W-:Y:S01]  /*bb70*/  @!P3 IMAD.WIDE.U32 R4, R21, 0x2, R4 ;  /* 0x000000021504b825 */ /* 0x004fe200078e0004 */
[----:B------:R-:W-:Y:S01]  /*bb80*/  @!P3 LEA R28, R0, UR40, 0x1 ;  /* 0x00000028001cbc11 */ /* 0x000fe2000f8e08ff */
[----:B------:R-:W-:Y:S04]  /*bb90*/  SHFL.IDX PT, R7, R7, 0x3, 0x1c1f ;  /* 0x007c1f0007077f89 */ /* 0x000fe800000e0000 */
[----:B------:R-:W-:Y:S04]  /*bba0*/  @!P3 LDGSTS.E.BYPASS.LTC128B.128 [R28+0xe200], desc[UR38][R4.64], !P2 ;  /* 0x0e200000041cbfae */ /* 0x000fe8000d101d66 */
[----:B------:R-:W-:Y:S04]  /*bbb0*/  @!P3 LDGSTS.E.BYPASS.LTC128B.128 [R28+0x11200], desc[UR38][R4.64+0x40], !P0 ;  /* 0x11200040041cbfae */ /* 0x000fe8000c101d66 */
[----:B------:R2:W-:Y:S01]  /*bbc0*/  @!P3 LDGSTS.E.BYPASS.LTC128B.128 [R28+0x14200], desc[UR38][R4.64+0x80], !P1 ;  /* 0x14200080041cbfae */ /* 0x0005e2000c901d66 */
[----:B------:R-:W-:Y:S01]  /*bbd0*/  ISETP.GE.AND P3, PT, R11, R10, PT ;  /* 0x0000000a0b00720c */ /* 0x000fe20003f66270 */
[----:B------:R-:W-:-:S02]  /*bbe0*/  VIADD R11, R9, 0x80 ;  /* 0x00000080090b7836 */ /* 0x000fc40000000000 */
[----:B-1----:R-:W-:Y:S02]  /*bbf0*/  IMAD.MOV.U32 R3, RZ, RZ, R2 ;  /* 0x000000ffff037224 */ /* 0x002fe400078e0002 */
[----:B------:R-:W-:Y:S02]  /*bc00*/  IMAD.MOV.U32 R2, RZ, RZ, R14 ;  /* 0x000000ffff027224 */ /* 0x000fe400078e000e */
[----:B------:R-:W1:Y:S01]  /*bc10*/  SHFL.IDX PT, R14, R6, 0x3, 0x1c1f ;  /* 0x007c1f00060e7f89 */ /* 0x000e6200000e0000 */
[----:B--2---:R-:W-:Y:S01]  /*bc20*/  @!P4 LEA R5, R0, UR40, 0x1 ;  /* 0x000000280005cc11 */ /* 0x004fe2000f8e08ff */
[----:B------:R-:W-:Y:S02]  /*bc30*/  @!P4 IMAD.WIDE.U32 R2, R21, 0x2, R2 ;  /* 0x000000021502c825 */ /* 0x000fe400078e0002 */
[----:B------:R-:W-:Y:S04]  /*bc40*/  SHFL.IDX PT, R28, R8, RZ, 0x1c1f ;  /* 0x001c1fff081c7589 */ /* 0x000fe800000e0000 */
[----:B------:R-:W2:Y:S04]  /*bc50*/  SHFL.IDX PT, R6, R20, RZ, 0x1c1f ;  /* 0x001c1fff14067589 */ /* 0x000ea800000e0000 */
[----:B------:R-:W-:Y:S04]  /*bc60*/  @!P4 LDGSTS.E.BYPASS.LTC128B.128 [R5+0xea00], desc[UR38][R2.64], !P2 ;  /* 0x0ea000000205cfae */ /* 0x000fe8000d101d66 */
[----:B------:R-:W-:Y:S04]  /*bc70*/  @!P4 LDGSTS.E.BYPASS.LTC128B.128 [R5+0x11a00], desc[UR38][R2.64+0x40], !P0 ;  /* 0x11a000400205cfae */ /* 0x000fe8000c101d66 */
[----:B------:R3:W-:Y:S01]  /*bc80*/  @!P4 LDGSTS.E.BYPASS.LTC128B.128 [R5+0x14a00], desc[UR38][R2.64+0x80], !P1 ;  /* 0x14a000800205cfae */ /* 0x0007e2000c901d66 */
[----:B------:R-:W-:Y:S01]  /*bc90*/  ISETP.GE.AND P4, PT, R11, R10, PT ;  /* 0x0000000a0b00720c */ /* 0x000fe20003f86270 */
[----:B-1----:R-:W-:-:S02]  /*bca0*/  IMAD.MOV.U32 R4, RZ, RZ, R14 ;  /* 0x000000ffff047224 */ /* 0x002fc400078e000e */
[----:B------:R-:W1:Y:S04]  /*bcb0*/  SHFL.IDX PT, R8, R8, 0x1, 0x1c1f ;  /* 0x003c1f0008087f89 */ /* 0x000e6800000e0000 */
[----:B------:R4:W0:Y:S01]  /*bcc0*/  SHFL.IDX PT, R14, R20, 0x1, 0x1c1f ;  /* 0x003c1f00140e7f89 */ /* 0x00082200000e0000 */
[----:B---3--:R-:W-:Y:S01]  /*bcd0*/  IMAD.MOV.U32 R5, RZ, RZ, R7 ;  /* 0x000000ffff057224 */ /* 0x008fe200078e0007 */
[C---:B------:R-:W-:Y:S01]  /*bce0*/  @!P3 LEA R7, R0.reuse, UR40, 0x1 ;  /* 0x000000280007bc11 */ /* 0x040fe2000f8e08ff */
[----:B--2---:R-:W-:Y:S02]  /*bcf0*/  IMAD.MOV.U32 R2, RZ, RZ, R6 ;  /* 0x000000ffff027224 */ /* 0x004fe400078e0006 */
[----:B------:R-:W-:Y:S01]  /*bd00*/  IMAD.MOV.U32 R3, RZ, RZ, R28 ;  /* 0x000000ffff037224 */ /* 0x000fe200078e001c */
[----:B------:R-:W-:Y:S01]  /*bd10*/  @!P4 LEA R28, R0, UR40, 0x1 ;  /* 0x00000028001ccc11 */ /* 0x000fe2000f8e08ff */
[----:B------:R-:W-:-:S04]  /*bd20*/  @!P3 IMAD.WIDE.U32 R4, R21, 0x2, R4 ;  /* 0x000000021504b825 */ /* 0x000fc800078e0004 */
[----:B------:R-:W-:Y:S01]  /*bd30*/  @!P4 IMAD.WIDE.U32 R2, R21, 0x2, R2 ;  /* 0x000000021502c825 */ /* 0x000fe200078e0002 */
[----:B------:R4:W-:Y:S03]  /*bd40*/  @!P3 LDGSTS.E.BYPASS.LTC128B.128 [R7+0xf200], desc[UR38][R4.64], !P2 ;  /* 0x0f2000000407bfae */ /* 0x0009e6000d101d66 */
[----:B------:R-:W-:Y:S01]  /*bd50*/  IMAD.MOV.U32 R6, RZ, RZ, 0x1 ;  /* 0x00000001ff067424 */ /* 0x000fe200078e00ff */
[----:B------:R4:W-:Y:S04]  /*bd60*/  @!P3 LDGSTS.E.BYPASS.LTC128B.128 [R7+0x12200], desc[UR38][R4.64+0x40], !P0 ;  /* 0x122000400407bfae */ /* 0x0009e8000c101d66 */
[----:B------:R4:W-:Y:S04]  /*bd70*/  @!P3 LDGSTS.E.BYPASS.LTC128B.128 [R7+0x15200], desc[UR38][R4.64+0x80], !P1 ;  /* 0x152000800407bfae */ /* 0x0009e8000c901d66 */
[----:B------:R4:W-:Y:S04]  /*bd80*/  @!P4 LDGSTS.E.BYPASS.LTC128B.128 [R28+0xfa00], desc[UR38][R2.64], !P2 ;  /* 0x0fa00000021ccfae */ /* 0x0009e8000d101d66 */
[----:B------:R4:W-:Y:S04]  /*bd90*/  @!P4 LDGSTS.E.BYPASS.LTC128B.128 [R28+0x12a00], desc[UR38][R2.64+0x40], !P0 ;  /* 0x12a00040021ccfae */ /* 0x0009e8000c101d66 */
[----:B01----:R4:W-:Y:S02]  /*bda0*/  @!P4 LDGSTS.E.BYPASS.LTC128B.128 [R28+0x15a00], desc[UR38][R2.64+0x80], !P1 ;  /* 0x15a00080021ccfae */ /* 0x0039e4000c901d66 */
.L_x_144:
[----:B------:R-:W-:Y:S01]  /*bdb0*/  VIADD R9, R9, 0xa0 ;  /* 0x000000a009097836 */ /* 0x000fe20000000000 */
[----:B------:R-:W-:Y:S01]  /*bdc0*/  BSSY B0, `(.L_x_51) ;  /* 0x000000e000007945 */ /* 0x000fe20003800000 */
[----:B----4-:R-:W-:Y:S02]  /*bdd0*/  IMAD.MOV.U32 R4, RZ, RZ, 0x1 ;  /* 0x00000001ff047424 */ /* 0x010fe400078e00ff */
[----:B------:R-:W-:Y:S01]  /*bde0*/  IMAD.MOV.U32 R2, RZ, RZ, R14 ;  /* 0x000000ffff027224 */ /* 0x000fe200078e000e */
[----:B------:R-:W-:Y:S01]  /*bdf0*/  ISETP.GE.AND P3, PT, R9, R10, PT ;  /* 0x0000000a0900720c */ /* 0x000fe20003f66270 */
[----:B------:R-:W-:-:S12]  /*be00*/  IMAD.MOV.U32 R3, RZ, RZ, R8 ;  /* 0x000000ffff037224 */ /* 0x000fd800078e0008 */
[----:B------:R-:W-:Y:S05]  /*be10*/  @P3 BRA `(.L_x_52) ;  /* 0x0000000000203947 */ /* 0x000fea0003800000 */
[----:B------:R-:W-:Y:S01]  /*be20*/  IMAD.WIDE.U32 R2, R21, 0x2, R2 ;  /* 0x0000000215027825 */ /* 0x000fe200078e0002 */
[----:B------:R-:W-:-:S05]  /*be30*/  LEA R5, R0, UR40, 0x1 ;  /* 0x0000002800057c11 */ /* 0x000fca000f8e08ff */
[----:B------:R-:W-:Y:S01]  /*be40*/  @!PT LDS RZ, [RZ] ;  /* 0x00000000fffff984 */ /* 0x000fe20000000800 */
[----:B------:R-:W-:Y:S01]  /*be50*/  @!PT LDS RZ, [RZ] ;  /* 0x00000000fffff984 */ /* 0x000fe20000000800 */
[----:B------:R-:W-:Y:S01]  /*be60*/  @!PT LDS RZ, [RZ] ;  /* 0x00000000fffff984 */ /* 0x000fe20000000800 */
[----:B------:R0:W-:Y:S04]  /*be70*/  LDGSTS.E.BYPASS.LTC128B.128 [R5+0x10200], desc[UR38][R2.64], !P2 ;  /* 0x1020000002057fae */ /* 0x0001e8000d101d66 */
[----:B------:R0:W-:Y:S04]  /*be80*/  LDGSTS.E.BYPASS.LTC128B.128 [R5+0x13200], desc[UR38][R2.64+0x40], !P0 ;  /* 0x1320004002057fae */ /* 0x0001e8000c101d66 */
[----:B------:R0:W-:Y:S02]  /*be90*/  LDGSTS.E.BYPASS.LTC128B.128 [R5+0x16200], desc[UR38][R2.64+0x80], !P1 ;  /* 0x1620008002057fae */ /* 0x0001e4000c901d66 */
.L_x_52:
[----:B------:R-:W-:Y:S05]  /*bea0*/  BSYNC B0 ;  /* 0x0000000000007941 */ /* 0x000fea0003800000 */
.L_x_51:
[----:B------:R-:W-:Y:S01]  /*beb0*/  NOP ;  /* 0x0000000000007918 */ /* 0x000fe20000000000 */
[----:B------:R-:W-:Y:S01]  /*bec0*/  SYNCS.ARRIVE.TRANS64.RED.A0T1 RZ, [UR40+0x31c00], RZ ;  /* 0x031c00ffffff79a7 */ /* 0x000fe20008200428 */
[----:B------:R-:W-:Y:S01]  /*bed0*/  SHF.L.U32 R0, R4, 0x1f, RZ ;  /* 0x0000001f04007819 */ /* 0x000fe200000006ff */
[----:B------:R-:W-:Y:S01]  /*bee0*/  ARRIVES.LDGSTSBAR.64.TRANSCNT [UR40+0x31c00] ;  /* 0x031c0000ff0079b0 */ /* 0x000fe20008000aa8 */
[----:B------:R-:W-:Y:S01]  /*bef0*/  NOP ;  /* 0x0000000000007918 */ /* 0x000fe20000000000 */
[----:B------:R-:W-:Y:S01]  /*bf00*/  SYNCS.ARRIVE.TRANS64.A1T0 RZ, [UR40+0x31c00], RZ ;  /* 0x031c00ffffff79a7 */ /* 0x000fe20008100028 */
[----:B------:R-:W-:-:S05]  /*bf10*/  VIADD R8, R25, 0xfffffffe ;  /* 0xfffffffe19087836 */ /* 0x000fca0000000000 */
[----:B------:R-:W-:Y:S01]  /*bf20*/  ISETP.GE.AND P1, PT, R8, R23, PT ;  /* 0x000000170800720c */ /* 0x000fe20003f26270 */
[----:B------:R-:W1:Y:S02]  /*bf30*/  SYNCS.PHASECHK.TRANS64.TRYWAIT P0, [UR40+0x31c20], R0 ;  /* 0x031c2000ff0075a7 */ /* 0x000e640008000168 */
[----:B-1----:R-:W-:Y:S10]  /*bf40*/  @!P0 BRA `(.L_x_53) ;  /* 0x0000003000048947 */ /* 0x002ff40003800000 */
.L_x_145:
[----:B0-----:R-:W-:Y:S01]  /*bf50*/  IMAD.MOV.U32 R0, RZ, RZ, RZ ;  /* 0x000000ffff007224 */ /* 0x001fe200078e00ff */
[----:B------:R-:W-:Y:S06]  /*bf60*/  @!P1 BRA `(.L_x_54) ;  /* 0x0000001c00609947 */ /* 0x000fec0003800000 */
[----:B------:R-:W-:Y:S01]  /*bf70*/  UIADD3 UR4, UR42, 0x1, URZ ;  /* 0x000000012a047890 */ /* 0x000fe2000fffe03f */
[----:B------:R-:W0:Y:S01]  /*bf80*/  S2R R4, SR_TID.X ;  /* 0x0000000000047919 */ /* 0x000e220000002100 */
[----:B------:R-:W-:Y:S01]  /*bf90*/  LOP3.LUT R23, RZ, R23, RZ, 0x33, !PT ;  /* 0x00000017ff177212 */ /* 0x000fe200078e33ff */
[----:B------:R-:W-:-:S03]  /*bfa0*/  IMAD.MOV.U32 R6, RZ, RZ, 0x1 ;  /* 0x00000001ff067424 */ /* 0x000fc600078e00ff */
[----:B------:R-:W-:-:S05]  /*bfb0*/  IMAD R24, R24, UR4, RZ ;  /* 0x0000000418187c24 */ /* 0x000fca000f8e02ff */
[----:B------:R-:W-:-:S05]  /*bfc0*/  VIMNMX R24, R24, UR41, PT ;  /* 0x0000002918187c48 */ /* 0x000fca000bfe0100 */
[----:B------:R-:W-:-:S05]  /*bfd0*/  IMAD.MOV R2, RZ, RZ, -R24 ;  /* 0x000000ffff027224 */ /* 0x000fca00078e0a18 */
[----:B------:R-:W-:Y:S02]  /*bfe0*/  VIADDMNMX R23, R2, 0x1, R23, !PT ;  /* 0x0000000102177846 */ /* 0x000fe40007800117 */
[----:B------:R-:W-:-:S03]  /*bff0*/  LOP3.LUT R2, RZ, R24, RZ, 0x33, !PT ;  /* 0x00000018ff027212 */ /* 0x000fc600078e33ff */
[----:B------:R-:W-:Y:S02]  /*c000*/  VIADD R3, R23, 0xfffffffe ;  /* 0xfffffffe17037836 */ /* 0x000fe40000000000 */
[----:B------:R-:W-:-:S03]  /*c010*/  IMAD.IADD R10, R24, 0x1, R23 ;  /* 0x00000001180a7824 */ /* 0x000fc600078e0217 */
[----:B------:R-:W-:Y:S02]  /*c020*/  ISETP.NE.AND P0, PT, R3, R2, PT ;  /* 0x000000020300720c */ /* 0x000fe40003f05270 */
[----:B0-----:R-:W-:Y:S01]  /*c030*/  LOP3.LUT R7, R4, 0x1f, RZ, 0xc0, !PT ;  /* 0x0000001f04077812 */ /* 0x001fe200078ec0ff */
[----:B------:R-:W-:Y:S01]  /*c040*/  IMAD.MOV.U32 R4, RZ, RZ, R16 ;  /* 0x000000ffff047224 */ /* 0x000fe200078e0010 */
[----:B------:R-:W-:-:S09]  /*c050*/  LOP3.LUT R9, R10, 0x1, RZ, 0xc0, !PT ;  /* 0x000000010a097812 */ /* 0x000fd200078ec0ff */
[----:B------:R-:W-:Y:S05]  /*c060*/  @!P0 BRA `(.L_x_55) ;  /* 0x0000001000cc8947 */ /* 0x000fea0003800000 */
[----:B------:R-:W-:Y:S01]  /*c070*/  BSSY B0, `(.L_x_55) ;  /* 0x0000132000007945 */ /* 0x000fe20003800000 */
[----:B------:R-:W-:Y:S02]  /*c080*/  IMAD.IADD R10, R10, 0x1, -R9 ;  /* 0x000000010a0a7824 */ /* 0x000fe400078e0a09 */
[----:B------:R-:W-:Y:S02]  /*c090*/  IMAD.MOV.U32 R11, RZ, RZ, 0x1 ;  /* 0x00000001ff0b7424 */ /* 0x000fe400078e00ff */
[----:B------:R-:W-:-:S07]  /*c0a0*/  IMAD.MOV.U32 R4, RZ, RZ, R16 ;  /* 0x000000ffff047224 */ /* 0x000fce00078e0010 */
.L_x_90:
[----:B------:R-:W-:Y:S01]  /*c0b0*/  LOP3.LUT P0, RZ, R17, 0x2, RZ, 0xc0, !PT ;  /* 0x0000000211ff7812 */ /* 0x000fe2000780c0ff */
[----:B------:R-:W-:Y:S01]  /*c0c0*/  VIADD R10, R10, 0xfffffffe ;  /* 0xfffffffe0a0a7836 */ /* 0x000fe20000000000 */
[----:B------:R-:W-:Y:S04]  /*c0d0*/  BSSY B1, `(.L_x_56) ;  /* 0x0000093000017945 */ /* 0x000fe80003800000 */
[----:B------:R-:W-:-:S07]  /*c0e0*/  ISETP.NE.AND P1, PT, R10, RZ, PT ;  /* 0x000000ff0a00720c */ /* 0x000fce0003f25270 */
[----:B------:R-:W-:Y:S06]  /*c0f0*/  @!P0 BRA `(.L_x_57) ;  /* 0x0000000800408947 */ /* 0x000fec0003800000 */
[----:B------:R-:W-:Y:S01]  /*c100*/  LOP3.LUT P0, RZ, R17, 0x1, RZ, 0xc0, !PT ;  /* 0x0000000111ff7812 */ /* 0x000fe2000780c0ff */
[----:B------:R-:W-:Y:S01]  /*c110*/  IMAD.MOV.U32 R13, RZ, RZ, R8 ;  /* 0x000000ffff0d7224 */ /* 0x000fe200078e0008 */
[----:B------:R-:W-:-:S11]  /*c120*/  SHF.L.U32 R6, R11, 0x1f, RZ ;  /* 0x0000001f0b067819 */ /* 0x000fd600000006ff */
[----:B------:R-:W-:Y:S05]  /*c130*/  @!P0 BRA `(.L_x_58) ;  /* 0x00000000004c8947 */ /* 0x000fea0003800000 */
[----:B------:R-:W0:Y:S01]  /*c140*/  LDC R13, c[0x0][0x43c] ;  /* 0x00010f00ff0d7b82 */ /* 0x000e220000000800 */
[----:B------:R-:W-:Y:S01]  /*c150*/  IMAD.MOV.U32 R15, RZ, RZ, R8 ;  /* 0x000000ffff0f7224 */ /* 0x000fe200078e0008 */
[----:B------:R-:W-:Y:S01]  /*c160*/  ULDC.64 UR4, c[0x0][0x428] ;  /* 0x00010a0000047ab9 */ /* 0x000fe20000000a00 */
[----:B0-----:R-:W-:-:S13]  /*c170*/  ISETP.NE.AND P0, PT, R13, 0x1, PT ;  /* 0x000000010d00780c */ /* 0x001fda0003f05270 */
[----:B------:R-:W0:Y:S02]  /*c180*/  @P0 LDC.64 R2, c[0x0][0x440] ;  /* 0x00011000ff020b82 */ /* 0x000e240000000a00 */
[----:B0-----:R-:W-:-:S05]  /*c190*/  @P0 IMAD.HI.U32 R2, R8, R2, RZ ;  /* 0x0000000208020227 */ /* 0x001fca00078e00ff */
[----:B------:R-:W-:Y:S01]  /*c1a0*/  @P0 SHF.R.U32.HI R15, RZ, R3, R2 ;  /* 0x00000003ff0f0219 */ /* 0x000fe20000011602 */
[----:B------:R-:W-:-:S03]  /*c1b0*/  IMAD R2, R22, UR4, RZ ;  /* 0x0000000416027c24 */ /* 0x000fc6000f8e02ff */
[--C-:B------:R-:W-:Y:S01]  /*c1c0*/  SHF.R.S32.HI R3, RZ, 0x1f, R15.reuse ;  /* 0x0000001fff037819 */ /* 0x100fe2000001140f */
[----:B------:R-:W-:Y:S02]  /*c1d0*/  IMAD R5, R19, UR5, R2 ;  /* 0x0000000513057c24 */ /* 0x000fe4000f8e0202 */
[----:B------:R-:W-:-:S04]  /*c1e0*/  IMAD.MOV.U32 R2, RZ, RZ, R15 ;  /* 0x000000ffff027224 */ /* 0x000fc800078e000f */
[----:B------:R-:W-:Y:S01]  /*c1f0*/  IMAD.WIDE.U32 R2, R19, UR4, R2 ;  /* 0x0000000413027c25 */ /* 0x000fe2000f8e0002 */
[----:B------:R-:W-:-:S03]  /*c200*/  ULDC.64 UR4, c[0x0][0x418] ;  /* 0x0001060000047ab9 */ /* 0x000fc60000000a00 */
[----:B------:R-:W-:Y:S01]  /*c210*/  IMAD.IADD R3, R5, 0x1, R3 ;  /* 0x0000000105037824 */ /* 0x000fe200078e0203 */
[----:B------:R-:W-:-:S04]  /*c220*/  LEA R4, P0, R2, UR4, 0x2 ;  /* 0x0000000402047c11 */ /* 0x000fc8000f8010ff */
[----:B------:R-:W-:-:S05]  /*c230*/  LEA.HI.X R5, R2, UR5, R3, 0x2, P0 ;  /* 0x0000000502057c11 */ /* 0x000fca00080f1403 */
[----:B------:R0:W5:Y:S01]  /*c240*/  LDG.E R4, desc[UR38][R4.64] ;  /* 0x0000002604047981 */ /* 0x000162000c1e1900 */
[----:B------:R-:W-:-:S04]  /*c250*/  IMAD.MOV R2, RZ, RZ, -R15 ;  /* 0x000000ffff027224 */ /* 0x000fc800078e0a0f */
[----:B------:R-:W-:-:S07]  /*c260*/  IMAD R13, R13, R2, R8 ;  /* 0x000000020d0d7224 */ /* 0x000fce00078e0208 */
.L_x_58:
[----:B------:R-:W1:Y:S01]  /*c270*/  SYNCS.PHASECHK.TRANS64.TRYWAIT P0, [UR40+0x31c48], R6 ;  /* 0x031c4806ff0075a7 */ /* 0x000e620008000168 */
[----:B------:R-:W-:Y:S01]  /*c280*/  BSSY B2, `(.L_x_59) ;  /* 0x0000003000027945 */ /* 0x000fe20003800000 */
[----:B------:R-:W-:-:S03]  /*c290*/  ISETP.NE.AND P2, PT, R27, RZ, PT ;  /* 0x000000ff1b00720c */ /* 0x000fc60003f45270 */
[----:B-1----:R-:W-:Y:S10]  /*c2a0*/  @!P0 BRA `(.L_x_60) ;  /* 0x0000002c00448947 */ /* 0x002ff40003800000 */
.L_x_146:
[----:B------:R-:W-:Y:S05]  /*c2b0*/  BSYNC B2 ;  /* 0x0000000000027941 */ /* 0x000fea0003800000 */
.L_x_59:
[----:B------:R-:W-:Y:S04]  /*c2c0*/  BSSY B2, `(.L_x_61) ;  /* 0x0000007000027945 */ /* 0x000fe80003800000 */
[----:B------:R-:W-:Y:S05]  /*c2d0*/  @P2 BRA `(.L_x_62) ;  /* 0x0000000000142947 */ /* 0x000fea0003800000 */
[----:B------:R-:W-:Y:S01]  /*c2e0*/  ISETP.NE.AND P0, PT, R7, RZ, PT ;  /* 0x000000ff0700720c */ /* 0x000fe20003f05270 */
[----:B------:R-:W-:-:S04]  /*c2f0*/  IMAD.MOV.U32 R2, RZ, RZ, 0x6c00 ;  /* 0x00006c00ff027424 */ /* 0x000fc800078e00ff */
[----:B------:R2:W-:Y:S08]  /*c300*/  SYNCS.ARRIVE.TRANS64 RZ, [UR40+0x31c38], R2 ;  /* 0x031c3802ffff79a7 */ /* 0x0005f00008000028 */
[----:B--2---:R-:W-:Y:S05]  /*c310*/  @!P0 BRA `(.L_x_62) ;  /* 0x0000000000048947 */ /* 0x004fea0003800000 */
[----:B------:R-:W-:Y:S01]  /*c320*/  BPT.TRAP 0x1 ;  /* 0x000000040000795c */ /* 0x000fe20000300000 */
.L_x_62:
[----:B------:R-:W-:Y:S05]  /*c330*/  BSYNC B2 ;  /* 0x0000000000027941 */ /* 0x000fea0003800000 */
.L_x_61:
[----:B0-----:R-:W-:Y:S01]  /*c340*/  IMAD.MOV.U32 R5, RZ, RZ, RZ ;  /* 0x000000ffff057224 */ /* 0x001fe200078e00ff */
[----:B------:R-:W-:Y:S01]  /*c350*/  ULDC.64 UR4, c[0x0][0x198] ;  /* 0x0000660000047ab9 */ /* 0x000fe20000000a00 */
[----:B------:R-:W-:Y:S01]  /*c360*/  PLOP3.LUT P0, PT, PT, PT, PT, 0x80, 0x0 ;  /* 0x000000000000781c */ /* 0x000fe20003f0f070 */
[----:B------:R-:W-:Y:S01]  /*c370*/  UIADD3 UR4, UP0, UR4, 0x370, URZ ;  /* 0x0000037004047890 */ /* 0x000fe2000ff1e03f */
[----:B------:R-:W-:Y:S01]  /*c380*/  IMAD R2, R13, 0x90, RZ ;  /* 0x000000900d027824 */ /* 0x000fe200078e02ff */
[----:B------:R-:W-:Y:S01]  /*c390*/  R2UR UR34, R5 ;  /* 0x00000000052272ca */ /* 0x000fe200000e0000 */
[----:B------:R-:W-:Y:S02]  /*c3a0*/  UIADD3 UR32, UR40, 0x1d600, URZ ;  /* 0x0001d60028207890 */ /* 0x000fe4000fffe03f */
[----:B------:R-:W-:Y:S02]  /*c3b0*/  UIADD3 UR33, UR40, 0x31c38, URZ ;  /* 0x00031c3828217890 */ /* 0x000fe4000fffe03f */
[----:B------:R-:W-:Y:S01]  /*c3c0*/  UIADD3.X UR5, URZ, UR5, URZ, UP0, !UPT ;  /* 0x000000053f057290 */ /* 0x000fe200087fe43f */
[----:B------:R-:W-:Y:S01]  /*c3d0*/  UMOV UR6, 0x0 ;  /* 0x0000000000067882 */ /* 0x000fe20000000000 */
[----:B------:R-:W-:-:S10]  /*c3e0*/  UMOV UR7, 0x14f00000 ;  /* 0x14f0000000077882 */ /* 0x000fd40000000000 */
.L_x_63:
[----:B------:R-:W-:-:S13]  /*c3f0*/  @P0 ELECT P3, URZ, PT ;  /* 0x00000000003f082f */ /* 0x000fda0003860000 */
[----:B-----5:R-:W-:Y:S02]  /*c400*/  @P3 R2UR UR37, R4 ;  /* 0x00000000042532ca */ /* 0x020fe400000e0000 */
[----:B------:R-:W-:Y:S02]  /*c410*/  @P3 R2UR UR35, R2 ;  /* 0x00000000022332ca */ /* 0x000fe400000e0000 */
[----:B------:R-:W-:Y:S02]  /*c420*/  @P3 PLOP3.LUT P0, PT, P3, PT, PT, 0x8, 0x0 ;  /* 0x000000000000381c */ /* 0x000fe40001f0e170 */
[----:B------:R-:W-:-:S09]  /*c430*/  PLOP3.LUT P3, PT, PT, PT, PT, 0x8, 0x0 ;  /* 0x000000000000781c */ /* 0x000fd20003f6e170 */
[----:B------:R0:W-:Y:S02]  /*c440*/  UTMALDG.4D [UR32], [UR4], desc[UR6] ;  /* 0x00000620040075b4 */ /* 0x0001e40008019000 */
[----:B0-----:R-:W-:Y:S05]  /*c450*/  @P0 BRA.U.ANY `(.L_x_63) ;  /* 0xfffffffd00e40947 */ /* 0x001fea000393ffff */
[----:B------:R-:W-:Y:S01]  /*c460*/  IMAD.MOV.U32 R12, RZ, RZ, 0x20 ;  /* 0x00000020ff0c7424 */ /* 0x000fe200078e00ff */
[----:B------:R-:W-:Y:S01]  /*c470*/  PLOP3.LUT P0, PT, PT, PT, PT, 0x80, 0x0 ;  /* 0x000000000000781c */ /* 0x000fe20003f0f070 */
[----:B------:R-:W-:Y:S01]  /*c480*/  UIADD3 UR8, UR40, 0x1fa00, URZ ;  /* 0x0001fa0028087890 */ /* 0x000fe2000fffe03f */
[----:B------:R-:W-:Y:S02]  /*c490*/  UMOV UR6, 0x0 ;  /* 0x0000000000067882 */ /* 0x000fe40000000000 */
[----:B------:R-:W-:Y:S01]  /*c4a0*/  R2UR UR10, R12 ;  /* 0x000000000c0a72ca */ /* 0x000fe200000e0000 */
[----:B------:R-:W-:-:S14]  /*c4b0*/  UMOV UR7, 0x14f00000 ;  /* 0x14f0000000077882 */ /* 0x000fdc0000000000 */
.L_x_64:
[----:B------:R-:W-:-:S13]  /*c4c0*/  @P0 ELECT P3, URZ, PT ;  /* 0x00000000003f082f */ /* 0x000fda0003860000 */
[----:B------:R-:W-:Y:S01]  /*c4d0*/  @P3 R2UR UR13, R4 ;  /* 0x00000000040d32ca */ /* 0x000fe200000e0000 */
[----:B------:R-:W-:Y:S01]  /*c4e0*/  UMOV UR9, UR33 ;  /* 0x0000002100097c82 */ /* 0x000fe20008000000 */
[----:B------:R-:W-:Y:S01]  /*c4f0*/  @P3 R2UR UR11, R2 ;  /* 0x00000000020b32ca */ /* 0x000fe200000e0000 */
[----:B------:R-:W-:Y:S01]  /*c500*/  UMOV UR12, UR36 ;  /* 0x00000024000c7c82 */ /* 0x000fe20008000000 */
        /* <DEDUP_REMOVED lines=10> */
.L_x_65:
        /* <DEDUP_REMOVED lines=9> */
[----:B------:R-:W0:Y:S01]  /*c640*/  SYNCS.PHASECHK.TRANS64.TRYWAIT P0, [UR40+0x31c60], R6 ;  /* 0x031c6006ff0075a7 */ /* 0x000e220008000168 */
[----:B------:R-:W-:Y:S04]  /*c650*/  BSSY B2, `(.L_x_66) ;  /* 0x0000002000027945 */ /* 0x000fe80003800000 */
[----:B0-----:R-:W-:Y:S05]  /*c660*/  @!P0 BRA `(.L_x_67) ;  /* 0x00000028006c8947 */ /* 0x001fea0003800000 */
.L_x_147:
[----:B------:R-:W-:Y:S05]  /*c670*/  BSYNC B2 ;  /* 0x0000000000027941 */ /* 0x000fea0003800000 */
.L_x_66:
[----:B------:R-:W-:Y:S01]  /*c680*/  BSSY B2, `(.L_x_68) ;  /* 0x0000009000027945 */ /* 0x000fe20003800000 */
[----:B------:R-:W-:Y:S02]  /*c690*/  IMAD.MOV.U32 R2, RZ, RZ, 0x0 ;  /* 0x00000000ff027424 */ /* 0x000fe400078e00ff */
[----:B01----:R-:W-:Y:S01]  /*c6a0*/  IMAD.MOV.U32 R3, RZ, RZ, 0x14f00000 ;  /* 0x14f00000ff037424 */ /* 0x003fe200078e00ff */
[----:B------:R-:W-:Y:S06]  /*c6b0*/  @P2 BRA `(.L_x_69) ;  /* 0x0000000000142947 */ /* 0x000fec0003800000 */
[----:B------:R-:W-:Y:S01]  /*c6c0*/  ISETP.NE.AND P0, PT, R7, RZ, PT ;  /* 0x000000ff0700720c */ /* 0x000fe20003f05270 */
[----:B------:R-:W-:-:S04]  /*c6d0*/  IMAD.MOV.U32 R6, RZ, RZ, 0x6c00 ;  /* 0x00006c00ff067424 */ /* 0x000fc800078e00ff */
[----:B------:R0:W-:Y:S08]  /*c6e0*/  SYNCS.ARRIVE.TRANS64 RZ, [UR40+0x31c50], R6 ;  /* 0x031c5006ffff79a7 */ /* 0x0001f00008000028 */
[----:B0-----:R-:W-:Y:S05]  /*c6f0*/  @!P0 BRA `(.L_x_69) ;  /* 0x0000000000048947 */ /* 0x001fea0003800000 */
[----:B------:R-:W-:Y:S01]  /*c700*/  BPT.TRAP 0x1 ;  /* 0x000000040000795c */ /* 0x000fe20000300000 */
.L_x_69:
[----:B------:R-:W-:Y:S05]  /*c710*/  BSYNC B2 ;  /* 0x0000000000027941 */ /* 0x000fea0003800000 */
.L_x_68:
[----:B------:R-:W-:Y:S01]  /*c720*/  R2UR UR6, R2 ;  /* 0x00000000020672ca */ /* 0x000fe200000e0000 */
[----:B------:R-:W-:Y:S01]  /*c730*/  ULDC.64 UR4, c[0x0][0x198] ;  /* 0x0000660000047ab9 */ /* 0x000fe20000000a00 */
[----:B------:R-:W-:Y:S01]  /*c740*/  R2UR UR7, R3 ;  /* 0x00000000030772ca */ /* 0x000fe200000e0000 */
[----:B------:R-:W-:Y:S01]  /*c750*/  UIADD3 UR4, UP0, UR4, 0x470, URZ ;  /* 0x0000047004047890 */ /* 0x000fe2000ff1e03f */
[----:B------:R-:W-:Y:S01]  /*c760*/  R2UR UR10, R5 ;  /* 0x00000000050a72ca */ /* 0x000fe200000e0000 */
[----:B------:R-:W-:Y:S01]  /*c770*/  IMAD R5, R18, 0x90, RZ ;  /* 0x0000009012057824 */ /* 0x000fe200078e02ff */
[----:B------:R-:W-:Y:S01]  /*c780*/  PLOP3.LUT P0, PT, PT, PT, PT, 0x80, 0x0 ;  /* 0x000000000000781c */ /* 0x000fe20003f0f070 */
[----:B------:R-:W-:Y:S02]  /*c790*/  UIADD3 UR8, UR40, 0x200, URZ ;  /* 0x0000020028087890 */ /* 0x000fe4000fffe03f */
[----:B------:R-:W-:Y:S02]  /*c7a0*/  UIADD3 UR9, UR40, 0x31c50, URZ ;  /* 0x00031c5028097890 */ /* 0x000fe4000fffe03f */
[----:B------:R-:W-:-:S12]  /*c7b0*/  UIADD3.X UR5, URZ, UR5, URZ, UP0, !UPT ;  /* 0x000000053f057290 */ /* 0x000fd800087fe43f */
.L_x_70:
[----:B------:R-:W-:-:S13]  /*c7c0*/  @P0 ELECT P2, URZ, PT ;  /* 0x00000000003f082f */ /* 0x000fda0003840000 */
[----:B------:R-:W-:Y:S01]  /*c7d0*/  @P2 R2UR UR13, R16 ;  /* 0x00000000100d22ca */ /* 0x000fe200000e0000 */
[----:B------:R-:W-:Y:S01]  /*c7e0*/  UMOV UR12, UR36 ;  /* 0x00000024000c7c82 */ /* 0x000fe20008000000 */
[----:B------:R-:W-:Y:S02]  /*c7f0*/  @P2 R2UR UR11, R5 ;  /* 0x00000000050b22ca */ /* 0x000fe400000e0000 */
[----:B------:R-:W-:Y:S02]  /*c800*/  @P2 PLOP3.LUT P0, PT, P2, PT, PT, 0x8, 0x0 ;  /* 0x000000000000281c */ /* 0x000fe4000170e170 */
[----:B------:R-:W-:-:S09]  /*c810*/  PLOP3.LUT P2, PT, PT, PT, PT, 0x8, 0x0 ;  /* 0x000000000000781c */ /* 0x000fd20003f4e170 */
[----:B------:R0:W-:Y:S02]  /*c820*/  UTMALDG.4D [UR8], [UR4], desc[UR6] ;  /* 0x00000608040075b4 */ /* 0x0001e40008019000 */
[----:B0-----:R-:W-:Y:S05]  /*c830*/  @P0 BRA.U.ANY `(.L_x_70) ;  /* 0xfffffffd00e00947 */ /* 0x001fea000393ffff */
[----:B------:R-:W-:Y:S01]  /*c840*/  R2UR UR10, R12 ;  /* 0x000000000c0a72ca */ /* 0x000fe200000e0000 */
[----:B------:R-:W-:Y:S01]  /*c850*/  UIADD3 UR8, UR40, 0x2600, URZ ;  /* 0x0000260028087890 */ /* 0x000fe2000fffe03f */
[----:B------:R-:W-:Y:S02]  /*c860*/  R2UR UR6, R2 ;  /* 0x00000000020672ca */ /* 0x000fe400000e0000 */
[----:B------:R-:W-:Y:S02]  /*c870*/  R2UR UR7, R3 ;  /* 0x00000000030772ca */ /* 0x000fe400000e0000 */
[----:B------:R-:W-:-:S13]  /*c880*/  PLOP3.LUT P0, PT, PT, PT, PT, 0x80, 0x0 ;  /* 0x000000000000781c */ /* 0x000fda0003f0f070 */
.L_x_71:
        /* <DEDUP_REMOVED lines=13> */
.L_x_72:
        /* <DEDUP_REMOVED lines=8> */
[----:B------:R-:W-:Y:S02]  /*c9e0*/  IMAD.MOV.U32 R18, RZ, RZ, R13 ;  /* 0x000000ffff127224 */ /* 0x000fe400078e000d */
[----:B------:R-:W-:-:S07]  /*c9f0*/  IMAD.MOV.U32 R16, RZ, RZ, R4 ;  /* 0x000000ffff107224 */ /* 0x000fce00078e0004 */
.L_x_57:
[----:B------:R-:W-:Y:S05]  /*ca00*/  BSYNC B1 ;  /* 0x0000000000017941 */ /* 0x000fea0003800000 */
.L_x_56:
[----:B------:R-:W-:Y:S01]  /*ca10*/  LOP3.LUT P0, RZ, R17, 0x2, RZ, 0xc0, !PT ;  /* 0x0000000211ff7812 */ /* 0x000fe2000780c0ff */
[----:B------:R-:W-:Y:S01]  /*ca20*/  BSSY B1, `(.L_x_73) ;  /* 0x0000093000017945 */ /* 0x000fe20003800000 */
[----:B------:R-:W-:-:S11]  /*ca30*/  LOP3.LUT R6, R11, 0x1, RZ, 0x3c, !PT ;  /* 0x000000010b067812 */ /* 0x000fd600078e3cff */
[----:B------:R-:W-:Y:S05]  /*ca40*/  @!P0 BRA `(.L_x_74) ;  /* 0x0000000800408947 */ /* 0x000fea0003800000 */
[----:B------:R-:W-:Y:S01]  /*ca50*/  LOP3.LUT P0, RZ, R17, 0x1, RZ, 0xc0, !PT ;  /* 0x0000000111ff7812 */ /* 0x000fe2000780c0ff */
[----:B------:R-:W-:Y:S01]  /*ca60*/  VIADD R13, R8, 0xffffffff ;  /* 0xffffffff080d7836 */ /* 0x000fe20000000000 */
        /* <DEDUP_REMOVED lines=21> */
.L_x_75:
[----:B------:R-:W1:Y:S01]  /*cbc0*/  SYNCS.PHASECHK.TRANS64.TRYWAIT P0, [UR40+0x31c40], R12 ;  /* 0x031c400cff0075a7 */ /* 0x000e620008000168 */
[----:B------:R-:W-:Y:S01]  /*cbd0*/  BSSY B2, `(.L_x_76) ;  /* 0x0000003000027945 */ /* 0x000fe20003800000 */
[----:B------:R-:W-:-:S03]  /*cbe0*/  ISETP.NE.AND P2, PT, R27, RZ, PT ;  /* 0x000000ff1b00720c */ /* 0x000fc60003f45270 */
[----:B-1----:R-:W-:Y:S10]  /*cbf0*/  @!P0 BRA `(.L_x_77) ;  /* 0x0000002400208947 */ /* 0x002ff40003800000 */
.L_x_148:
[----:B------:R-:W-:Y:S05]  /*cc00*/  BSYNC B2 ;  /* 0x0000000000027941 */ /* 0x000fea0003800000 */
.L_x_76:
[----:B------:R-:W-:Y:S04]  /*cc10*/  BSSY B2, `(.L_x_78) ;  /* 0x0000007000027945 */ /* 0x000fe80003800000 */
[----:B------:R-:W-:Y:S05]  /*cc20*/  @P2 BRA `(.L_x_79) ;  /* 0x0000000000142947 */ /* 0x000fea0003800000 */
[----:B------:R-:W-:Y:S01]  /*cc30*/  ISETP.NE.AND P0, PT, R7, RZ, PT ;  /* 0x000000ff0700720c */ /* 0x000fe20003f05270 */
[----:B------:R-:W-:-:S04]  /*cc40*/  IMAD.MOV.U32 R2, RZ, RZ, 0x6c00 ;  /* 0x00006c00ff027424 */ /* 0x000fc800078e00ff */
[----:B------:R2:W-:Y:S08]  /*cc50*/  SYNCS.ARRIVE.TRANS64 RZ, [UR40+0x31c30], R2 ;  /* 0x031c3002ffff79a7 */ /* 0x0005f00008000028 */
[----:B--2---:R-:W-:Y:S05]  /*cc60*/  @!P0 BRA `(.L_x_79) ;  /* 0x0000000000048947 */ /* 0x004fea0003800000 */
[----:B------:R-:W-:Y:S01]  /*cc70*/  BPT.TRAP 0x1 ;  /* 0x000000040000795c */ /* 0x000fe20000300000 */
.L_x_79:
[----:B------:R-:W-:Y:S05]  /*cc80*/  BSYNC B2 ;  /* 0x0000000000027941 */ /* 0x000fea0003800000 */
.L_x_78:
        /* <DEDUP_REMOVED lines=11> */
.L_x_80:
[----:B------:R-:W-:-:S13]  /*cd40*/  @P0 ELECT P3, URZ, PT ;  /* 0x00000000003f082f */ /* 0x000fda0003860000 */
[----:B-----5:R-:W-:Y:S01]  /*cd50*/  @P3 R2UR UR13, R4 ;  /* 0x00000000040d32ca */ /* 0x020fe200000e0000 */
[----:B------:R-:W-:Y:S01]  /*cd60*/  UMOV UR12, UR36 ;  /* 0x00000024000c7c82 */ /* 0x000fe20008000000 */
[----:B------:R-:W-:Y:S02]  /*cd70*/  @P3 R2UR UR11, R2 ;  /* 0x00000000020b32ca */ /* 0x000fe400000e0000 */
[----:B------:R-:W-:Y:S02]  /*cd80*/  @P3 PLOP3.LUT P0, PT, P3, PT, PT, 0x8, 0x0 ;  /* 0x000000000000381c */ /* 0x000fe40001f0e170 */
[----:B------:R-:W-:-:S09]  /*cd90*/  PLOP3.LUT P3, PT, PT, PT, PT, 0x8, 0x0 ;  /* 0x000000000000781c */ /* 0x000fd20003f6e170 */
[----:B------:R0:W-:Y:S02]  /*cda0*/  UTMALDG.4D [UR8], [UR4], desc[UR6] ;  /* 0x00000608040075b4 */ /* 0x0001e40008019000 */
[----:B0-----:R-:W-:Y:S05]  /*cdb0*/  @P0 BRA.U.ANY `(.L_x_80) ;  /* 0xfffffffd00e00947 */ /* 0x001fea000393ffff */
[----:B-1----:R-:W-:Y:S01]  /*cdc0*/  IMAD.MOV.U32 R12, RZ, RZ, 0x20 ;  /* 0x00000020ff0c7424 */ /* 0x002fe200078e00ff */
[----:B------:R-:W-:Y:S01]  /*cdd0*/  PLOP3.LUT P0, PT, PT, PT, PT, 0x80, 0x0 ;  /* 0x000000000000781c */ /* 0x000fe20003f0f070 */
[----:B------:R-:W-:Y:S01]  /*cde0*/  UIADD3 UR8, UR40, 0x18e00, URZ ;  /* 0x00018e0028087890 */ /* 0x000fe2000fffe03f */
[----:B------:R-:W-:Y:S02]  /*cdf0*/  UMOV UR6, 0x0 ;  /* 0x0000000000067882 */ /* 0x000fe40000000000 */
[----:B------:R-:W-:Y:S01]  /*ce00*/  R2UR UR10, R12 ;  /* 0x000000000c0a72ca */ /* 0x000fe200000e0000 */
[----:B------:R-:W-:-:S14]  /*ce10*/  UMOV UR7, 0x14f00000 ;  /* 0x14f0000000077882 */ /* 0x000fdc0000000000 */
.L_x_81:
        /* <DEDUP_REMOVED lines=14> */
.L_x_82:
        /* <DEDUP_REMOVED lines=8> */
[----:B------:R-:W-:Y:S01]  /*cf80*/  SHF.L.U32 R2, R11, 0x1f, RZ ;  /* 0x0000001f0b027819 */ /* 0x000fe200000006ff */
[----:B------:R-:W-:Y:S03]  /*cf90*/  BSSY B2, `(.L_x_83) ;  /* 0x0000003000027945 */ /* 0x000fe60003800000 */
[----:B------:R-:W0:Y:S02]  /*cfa0*/  SYNCS.PHASECHK.TRANS64.TRYWAIT P0, [UR40+0x31c68], R2 ;  /* 0x031c6802ff0075a7 */ /* 0x000e240008000168 */
[----:B0-----:R-:W-:Y:S05]  /*cfb0*/  @!P0 BRA `(.L_x_84) ;  /* 0x0000002000488947 */ /* 0x001fea0003800000 */
.L_x_149:
[----:B------:R-:W-:Y:S05]  /*cfc0*/  BSYNC B2 ;  /* 0x0000000000027941 */ /* 0x000fea0003800000 */
.L_x_83:
[----:B------:R-:W-:Y:S01]  /*cfd0*/  BSSY B2, `(.L_x_85) ;  /* 0x0000009000027945 */ /* 0x000fe20003800000 */
[----:B0-----:R-:W-:Y:S02]  /*cfe0*/  IMAD.MOV.U32 R2, RZ, RZ, 0x0 ;  /* 0x00000000ff027424 */ /* 0x001fe400078e00ff */
[----:B------:R-:W-:Y:S01]  /*cff0*/  IMAD.MOV.U32 R3, RZ, RZ, 0x14f00000 ;  /* 0x14f00000ff037424 */ /* 0x000fe200078e00ff */
[----:B------:R-:W-:Y:S06]  /*d000*/  @P2 BRA `(.L_x_86) ;  /* 0x0000000000142947 */ /* 0x000fec0003800000 */
[----:B------:R-:W-:Y:S01]  /*d010*/  ISETP.NE.AND P0, PT, R7, RZ, PT ;  /* 0x000000ff0700720c */ /* 0x000fe20003f05270 */
[----:B------:R-:W-:-:S04]  /*d020*/  IMAD.MOV.U32 R11, RZ, RZ, 0x6c00 ;  /* 0x00006c00ff0b7424 */ /* 0x000fc800078e00ff */
[----:B------:R0:W-:Y:S08]  /*d030*/  SYNCS.ARRIVE.TRANS64 RZ, [UR40+0x31c58], R11 ;  /* 0x031c580bffff79a7 */ /* 0x0001f00008000028 */
[----:B0-----:R-:W-:Y:S05]  /*d040*/  @!P0 BRA `(.L_x_86) ;  /* 0x0000000000048947 */ /* 0x001fea0003800000 */
[----:B------:R-:W-:Y:S01]  /*d050*/  BPT.TRAP 0x1 ;  /* 0x000000040000795c */ /* 0x000fe20000300000 */
.L_x_86:
[----:B------:R-:W-:Y:S05]  /*d060*/  BSYNC B2 ;  /* 0x0000000000027941 */ /* 0x000fea0003800000 */
.L_x_85:
        /* <DEDUP_REMOVED lines=10> */
.L_x_87:
        /* <DEDUP_REMOVED lines=13> */
.L_x_88:
        /* <DEDUP_REMOVED lines=13> */
.L_x_89:
        /* <DEDUP_REMOVED lines=10> */
.L_x_74:
[----:B------:R-:W-:Y:S05]  /*d350*/  BSYNC B1 ;  /* 0x0000000000017941 */ /* 0x000fea0003800000 */
.L_x_73:
[----:B------:R-:W-:Y:S02]  /*d360*/  VIADD R8, R8, 0xfffffffe ;  /* 0xfffffffe08087836 */ /* 0x000fe40000000000 */
[----:B------:R-:W-:Y:S01]  /*d370*/  IMAD.MOV.U32 R11, RZ, RZ, R6 ;  /* 0x000000ffff0b7224 */ /* 0x000fe200078e0006 */
[----:B------:R-:W-:Y:S06]  /*d380*/  @P1 BRA `(.L_x_90) ;  /* 0xffffffec00481947 */ /* 0x000fec000383ffff */
[----:B------:R-:W-:Y:S05]  /*d390*/  BSYNC B0 ;  /* 0x0000000000007941 */ /* 0x000fea0003800000 */
.L_x_55:
[----:B------:R-:W-:Y:S01]  /*d3a0*/  ISETP.NE.AND P0, PT, R9, RZ, PT ;  /* 0x000000ff0900720c */ /* 0x000fe20003f05270 */
[----:B------:R-:W-:-:S12]  /*d3b0*/  BSSY B0, `(.L_x_54) ;  /* 0x0000093000007945 */ /* 0x000fd80003800000 */
[----:B------:R-:W-:Y:S05]  /*d3c0*/  @!P0 BRA `(.L_x_91) ;  /* 0x0000000800448947 */ /* 0x000fea0003800000 */
[----:B------:R-:W-:Y:S01]  /*d3d0*/  LOP3.LUT P1, RZ, R17, 0x2, RZ, 0xc0, !PT ;  /* 0x0000000211ff7812 */ /* 0x000fe2000782c0ff */
[----:B------:R-:W-:-:S12]  /*d3e0*/  IMAD.MOV.U32 R0, RZ, RZ, 0x1 ;  /* 0x00000001ff007424 */ /* 0x000fd800078e00ff */
[----:B------:R-:W-:Y:S05]  /*d3f0*/  @!P1 BRA `(.L_x_91) ;  /* 0x0000000800389947 */ /* 0x000fea0003800000 */
[----:B------:R-:W-:Y:S02]  /*d400*/  LOP3.LUT P1, RZ, R17, 0x1, RZ, 0xc0, !PT ;  /* 0x0000000111ff7812 */ /* 0x000fe4000782c0ff */
[----:B------:R-:W-:-:S11]  /*d410*/  SHF.L.U32 R9, R6, 0x1f, RZ ;  /* 0x0000001f06097819 */ /* 0x000fd600000006ff */
[----:B------:R-:W-:Y:S05]  /*d420*/  @!P1 BRA `(.L_x_92) ;  /* 0x00000000004c9947 */ /* 0x000fea0003800000 */
[----:B------:R-:W0:Y:S01]  /*d430*/  LDC R11, c[0x0][0x43c] ;  /* 0x00010f00ff0b7b82 */ /* 0x000e220000000800 */
[----:B------:R-:W-:Y:S01]  /*d440*/  IMAD.MOV.U32 R13, RZ, RZ, R8 ;  /* 0x000000ffff0d7224 */ /* 0x000fe200078e0008 */
[----:B------:R-:W-:Y:S02]  /*d450*/  ULDC.64 UR4, c[0x0][0x428] ;  /* 0x00010a0000047ab9 */ /* 0x000fe40000000a00 */
[----:B------:R-:W-:-:S04]  /*d460*/  IMAD R22, R22, UR4, RZ ;  /* 0x0000000416167c24 */ /* 0x000fc8000f8e02ff */
[----:B------:R-:W-:Y:S01]  /*d470*/  IMAD R5, R19, UR5, R22 ;  /* 0x0000000513057c24 */ /* 0x000fe2000f8e0216 */
[----:B0-----:R-:W-:-:S13]  /*d480*/  ISETP.NE.AND P0, PT, R11, 0x1, PT ;  /* 0x000000010b00780c */ /* 0x001fda0003f05270 */
[----:B------:R-:W0:Y:S02]  /*d490*/  @P0 LDC.64 R2, c[0x0][0x440] ;  /* 0x00011000ff020b82 */ /* 0x000e240000000a00 */
[----:B0-----:R-:W-:-:S05]  /*d4a0*/  @P0 IMAD.HI.U32 R2, R8, R2, RZ ;  /* 0x0000000208020227 */ /* 0x001fca00078e00ff */
[----:B------:R-:W-:-:S04]  /*d4b0*/  @P0 SHF.R.U32.HI R13, RZ, R3, R2 ;  /* 0x00000003ff0d0219 */ /* 0x000fc80000011602 */
[--C-:B------:R-:W-:Y:S01]  /*d4c0*/  SHF.R.S32.HI R3, RZ, 0x1f, R13.reuse ;  /* 0x0000001fff037819 */ /* 0x100fe2000001140d */
        /* <DEDUP_REMOVED lines=9> */
.L_x_92:
[----:B------:R-:W1:Y:S01]  /*d560*/  SYNCS.PHASECHK.TRANS64.TRYWAIT P0, [UR40+0x31c48], R9 ;  /* 0x031c4809ff0075a7 */ /* 0x000e620008000168 */
[----:B------:R-:W-:Y:S01]  /*d570*/  BSSY B1, `(.L_x_93) ;  /* 0x0000003000017945 */ /* 0x000fe20003800000 */
[----:B------:R-:W-:-:S03]  /*d580*/  ISETP.NE.AND P1, PT, R27, RZ, PT ;  /* 0x000000ff1b00720c */ /* 0x000fc60003f25270 */
[----:B-1----:R-:W-:Y:S10]  /*d590*/  @!P0 BRA `(.L_x_94) ;  /* 0x0000001800e88947 */ /* 0x002ff40003800000 */
.L_x_150:
[----:B------:R-:W-:Y:S05]  /*d5a0*/  BSYNC B1 ;  /* 0x0000000000017941 */ /* 0x000fea0003800000 */
.L_x_93:
[----:B------:R-:W-:Y:S04]  /*d5b0*/  BSSY B1, `(.L_x_95) ;  /* 0x0000007000017945 */ /* 0x000fe80003800000 */
[----:B------:R-:W-:Y:S05]  /*d5c0*/  @P1 BRA `(.L_x_96) ;  /* 0x0000000000141947 */ /* 0x000fea0003800000 */
[----:B------:R-:W-:Y:S01]  /*d5d0*/  ISETP.NE.AND P0, PT, R7, RZ, PT ;  /* 0x000000ff0700720c */ /* 0x000fe20003f05270 */
[----:B-1----:R-:W-:-:S04]  /*d5e0*/  IMAD.MOV.U32 R2, RZ, RZ, 0x6c00 ;  /* 0x00006c00ff027424 */ /* 0x002fc800078e00ff */
[----:B------:R2:W-:Y:S08]  /*d5f0*/  SYNCS.ARRIVE.TRANS64 RZ, [UR40+0x31c38], R2 ;  /* 0x031c3802ffff79a7 */ /* 0x0005f00008000028 */
[----:B--2---:R-:W-:Y:S05]  /*d600*/  @!P0 BRA `(.L_x_96) ;  /* 0x0000000000048947 */ /* 0x004fea0003800000 */
[----:B------:R-:W-:Y:S01]  /*d610*/  BPT.TRAP 0x1 ;  /* 0x000000040000795c */ /* 0x000fe20000300000 */
.L_x_96:
[----:B------:R-:W-:Y:S05]  /*d620*/  BSYNC B1 ;  /* 0x0000000000017941 */ /* 0x000fea0003800000 */
.L_x_95:
[----:B0-----:R-:W-:Y:S01]  /*d630*/  IMAD.MOV.U32 R5, RZ, RZ, RZ ;  /* 0x000000ffff057224 */ /* 0x001fe200078e00ff */
[----:B------:R-:W-:Y:S01]  /*d640*/  ULDC.64 UR4, c[0x0][0x198] ;  /* 0x0000660000047ab9 */ /* 0x000fe20000000a00 */
[----:B------:R-:W-:Y:S01]  /*d650*/  PLOP3.LUT P0, PT, PT, PT, PT, 0x80, 0x0 ;  /* 0x000000000000781c */ /* 0x000fe20003f0f070 */
[----:B------:R-:W-:Y:S01]  /*d660*/  UIADD3 UR4, UP0, UR4, 0x370, URZ ;  /* 0x0000037004047890 */ /* 0x000fe2000ff1e03f */
[----:B-1----:R-:W-:Y:S01]  /*d670*/  IMAD R2, R8, 0x90, RZ ;  /* 0x0000009008027824 */ /* 0x002fe200078e02ff */
[----:B------:R-:W-:Y:S01]  /*d680*/  R2UR UR10, R5 ;  /* 0x00000000050a72ca */ /* 0x000fe200000e0000 */
[----:B------:R-:W-:Y:S02]  /*d690*/  UIADD3 UR8, UR40, 0x1d600, URZ ;  /* 0x0001d60028087890 */ /* 0x000fe4000fffe03f */
[----:B------:R-:W-:Y:S02]  /*d6a0*/  UIADD3 UR9, UR40, 0x31c38, URZ ;  /* 0x00031c3828097890 */ /* 0x000fe4000fffe03f */
[----:B------:R-:W-:Y:S01]  /*d6b0*/  UIADD3.X UR5, URZ, UR5, URZ, UP0, !UPT ;  /* 0x000000053f057290 */ /* 0x000fe200087fe43f */
[----:B------:R-:W-:Y:S01]  /*d6c0*/  UMOV UR6, 0x0 ;  /* 0x0000000000067882 */ /* 0x000fe20000000000 */
[----:B------:R-:W-:-:S10]  /*d6d0*/  UMOV UR7, 0x14f00000 ;  /* 0x14f0000000077882 */ /* 0x000fd40000000000 */
.L_x_97:
        /* <DEDUP_REMOVED lines=14> */
.L_x_98:
        /* <DEDUP_REMOVED lines=14> */
.L_x_99:
        /* <DEDUP_REMOVED lines=8> */
[----:B------:R-:W0:Y:S01]  /*d920*/  SYNCS.PHASECHK.TRANS64.TRYWAIT P0, [UR40+0x31c60], R9 ;  /* 0x031c6009ff0075a7 */ /* 0x000e220008000168 */
[----:B------:R-:W-:Y:S04]  /*d930*/  BSSY B1, `(.L_x_100) ;  /* 0x0000002000017945 */ /* 0x000fe80003800000 */
[----:B0-----:R-:W-:Y:S05]  /*d940*/  @!P0 BRA `(.L_x_101) ;  /* 0x0000001800148947 */ /* 0x001fea0003800000 */
.L_x_151:
[----:B------:R-:W-:Y:S05]  /*d950*/  BSYNC B1 ;  /* 0x0000000000017941 */ /* 0x000fea0003800000 */
.L_x_100:
        /* <DEDUP_REMOVED lines=9> */
.L_x_103:
[----:B------:R-:W-:Y:S05]  /*d9f0*/  BSYNC B1 ;  /* 0x0000000000017941 */ /* 0x000fea0003800000 */
.L_x_102:
        /* <DEDUP_REMOVED lines=10> */
.L_x_104:
        /* <DEDUP_REMOVED lines=13> */
.L_x_105:
        /* <DEDUP_REMOVED lines=13> */
.L_x_106:
        /* <DEDUP_REMOVED lines=10> */
.L_x_91:
[----:B------:R-:W-:Y:S05]  /*dce0*/  BSYNC B0 ;  /* 0x0000000000007941 */ /* 0x000fea0003800000 */
.L_x_54:
[----:B------:R-:W-:Y:S01]  /*dcf0*/  LOP3.LUT P0, RZ, R17, 0x2, RZ, 0xc0, !PT ;  /* 0x0000000211ff7812 */ /* 0x000fe2000780c0ff */
[----:B------:R-:W-:-:S12]  /*dd00*/  BSSY B0, `(.L_x_107) ;  /* 0x0000041000007945 */ /* 0x000fd80003800000 */
[----:B------:R-:W-:Y:S05]  /*dd10*/  @!P0 BRA `(.L_x_108) ;  /* 0x0000000000fc8947 */ /* 0x000fea0003800000 */
[----:B------:R-:W-:Y:S01]  /*dd20*/  LEA R3, R0, UR40, 0x3 ;  /* 0x0000002800037c11 */ /* 0x000fe2000f8e18ff */
[----:B------:R-:W-:Y:S01]  /*dd30*/  BSSY B1, `(.L_x_109) ;  /* 0x0000005000017945 */ /* 0x000fe20003800000 */
[----:B------:R-:W-:Y:S02]  /*dd40*/  SHF.L.U32 R2, R6, 0x1f, RZ ;  /* 0x0000001f06027819 */ /* 0x000fe400000006ff */
[----:B------:R-:W-:Y:S02]  /*dd50*/  ISETP.NE.AND P1, PT, R27, RZ, PT ;  /* 0x000000ff1b00720c */ /* 0x000fe40003f25270 */
[----:B------:R-:W0:Y:S02]  /*dd60*/  SYNCS.PHASECHK.TRANS64.TRYWAIT P0, [R3+URZ+0x31c60], R2 ;  /* 0x031c6002030075a7 */ /* 0x000e24000800017f */
[----:B0-----:R-:W-:Y:S09]  /*dd70*/  @!P0 BRA `(.L_x_110) ;  /* 0x0000001400208947 */ /* 0x001ff20003800000 */
.L_x_152:
[----:B------:R-:W-:Y:S05]  /*dd80*/  BSYNC B1 ;  /* 0x0000000000017941 */ /* 0x000fea0003800000 */
.L_x_109:
[----:B------:R-:W-:Y:S04]  /*dd90*/  BSSY B1, `(.L_x_111) ;  /* 0x0000008000017945 */ /* 0x000fe80003800000 */
[----:B------:R-:W-:Y:S05]  /*dda0*/  @P1 BRA `(.L_x_112) ;  /* 0x0000000000181947 */ /* 0x000fea0003800000 */
[----:B------:R-:W1:Y:S01]  /*ddb0*/  S2R R4, SR_TID.X ;  /* 0x0000000000047919 */ /* 0x000e620000002100 */
[----:B0-----:R-:W-:-:S04]  /*ddc0*/  IMAD.MOV.U32 R2, RZ, RZ, 0x6c00 ;  /* 0x00006c00ff027424 */ /* 0x001fc800078e00ff */
[----:B------:R2:W-:Y:S01]  /*ddd0*/  SYNCS.ARRIVE.TRANS64 RZ, [R3+URZ+0x31c50], R2 ;  /* 0x031c500203ff79a7 */ /* 0x0005e2000800003f */
[----:B-1----:R-:W-:-:S13]  /*dde0*/  LOP3.LUT P0, RZ, R4, 0x1f, RZ, 0xc0, !PT ;  /* 0x0000001f04ff7812 */ /* 0x002fda000780c0ff */
[----:B--2---:R-:W-:Y:S05]  /*ddf0*/  @!P0 BRA `(.L_x_112) ;  /* 0x0000000000048947 */ /* 0x004fea0003800000 */
[----:B------:R-:W-:Y:S01]  /*de00*/  BPT.TRAP 0x1 ;  /* 0x000000040000795c */ /* 0x000fe20000300000 */
.L_x_112:
[----:B------:R-:W-:Y:S05]  /*de10*/  BSYNC B1 ;  /* 0x0000000000017941 */ /* 0x000fea0003800000 */
.L_x_111:
[----:B------:R-:W-:Y:S01]  /*de20*/  R2UR UR4, R0 ;  /* 0x00000000000472ca */ /* 0x000fe200000e0000 */
[----:B------:R-:W-:Y:S01]  /*de30*/  ULDC.64 UR6, c[0x0][0x198] ;  /* 0x0000660000067ab9 */ /* 0x000fe20000000a00 */
[----:B------:R-:W-:Y:S01]  /*de40*/  R2UR UR9, R3 ;  /* 0x00000000030972ca */ /* 0x000fe200000e0000 */
[----:B------:R-:W-:Y:S01]  /*de50*/  UIADD3 UR6, UP0, UR6, 0x470, URZ ;  /* 0x0000047006067890 */ /* 0x000fe2000ff1e03f */
[----:B------:R-:W-:Y:S01]  /*de60*/  PLOP3.LUT P0, PT, PT, PT, PT, 0x80, 0x0 ;  /* 0x000000000000781c */ /* 0x000fe20003f0f070 */
[----:B------:R-:W-:Y:S01]  /*de70*/  IMAD R18, R18, 0x90, RZ ;  /* 0x0000009012127824 */ /* 0x000fe200078e02ff */
[----:B------:R-:W-:Y:S01]  /*de80*/  UMOV UR14, 0x0 ;  /* 0x00000000000e7882 */ /* 0x000fe20000000000 */
[----:B------:R-:W-:Y:S01]  /*de90*/  UIADD3.X UR7, URZ, UR7, URZ, UP0, !UPT ;  /* 0x000000073f077290 */ /* 0x000fe200087fe43f */
[----:B------:R-:W-:Y:S01]  /*dea0*/  UMOV UR15, 0x14f00000 ;  /* 0x14f00000000f7882 */ /* 0x000fe20000000000 */
[----:B------:R-:W-:-:S04]  /*deb0*/  UMOV UR10, URZ ;  /* 0x0000003f000a7c82 */ /* 0x000fc80008000000 */
[----:B------:R-:W-:Y:S02]  /*dec0*/  UIMAD UR4, UR4, 0x6c00, UR40 ;  /* 0x00006c00040478a4 */ /* 0x000fe4000f8e0228 */
[----:B------:R-:W-:Y:S02]  /*ded0*/  UIADD3 UR9, UR9, 0x31c50, URZ ;  /* 0x00031c5009097890 */ /* 0x000fe4000fffe03f */
[----:B------:R-:W-:-:S12]  /*dee0*/  UIADD3 UR8, UR4, 0x200, URZ ;  /* 0x0000020004087890 */ /* 0x000fd8000fffe03f */
.L_x_113:
[----:B------:R-:W-:-:S13]  /*def0*/  @P0 ELECT P1, URZ, PT ;  /* 0x00000000003f082f */ /* 0x000fda0003820000 */
[----:B------:R-:W-:Y:S01]  /*df00*/  @P1 R2UR UR13, R16 ;  /* 0x00000000100d12ca */ /* 0x000fe200000e0000 */
[----:B------:R-:W-:Y:S01]  /*df10*/  UMOV UR12, UR36 ;  /* 0x00000024000c7c82 */ /* 0x000fe20008000000 */
[----:B------:R-:W-:Y:S02]  /*df20*/  @P1 R2UR UR11, R18 ;  /* 0x00000000120b12ca */ /* 0x000fe400000e0000 */
[----:B------:R-:W-:Y:S02]  /*df30*/  @P1 PLOP3.LUT P0, PT, P1, PT, PT, 0x8, 0x0 ;  /* 0x000000000000181c */ /* 0x000fe40000f0e170 */
[----:B------:R-:W-:-:S09]  /*df40*/  PLOP3.LUT P1, PT, PT, PT, PT, 0x8, 0x0 ;  /* 0x000000000000781c */ /* 0x000fd20003f2e170 */
[----:B------:R1:W-:Y:S02]  /*df50*/  UTMALDG.4D [UR8], [UR6], desc[UR14] ;  /* 0x00000e08060075b4 */ /* 0x0003e40008019000 */
[----:B-1----:R-:W-:Y:S05]  /*df60*/  @P0 BRA.U.ANY `(.L_x_113) ;  /* 0xfffffffd00e00947 */ /* 0x002fea000393ffff */
[----:B------:R-:W-:Y:S01]  /*df70*/  PLOP3.LUT P0, PT, PT, PT, PT, 0x80, 0x0 ;  /* 0x000000000000781c */ /* 0x000fe20003f0f070 */
[----:B------:R-:W-:Y:S01]  /*df80*/  UIADD3 UR8, UR4, 0x2600, URZ ;  /* 0x0000260004087890 */ /* 0x000fe2000fffe03f */
[----:B------:R-:W-:Y:S01]  /*df90*/  UMOV UR14, 0x0 ;  /* 0x00000000000e7882 */ /* 0x000fe20000000000 */
[----:B------:R-:W-:Y:S01]  /*dfa0*/  UMOV UR15, 0x14f00000 ;  /* 0x14f00000000f7882 */ /* 0x000fe20000000000 */
[----:B------:R-:W-:-:S09]  /*dfb0*/  UMOV UR10, 0x20 ;  /* 0x00000020000a7882 */ /* 0x000fd20000000000 */
.L_x_114:
        /* <DEDUP_REMOVED lines=10> */
[----:B------:R-:W-:Y:S02]  /*e060*/  UMOV UR5, 0x14f00000 ;  /* 0x14f0000000057882 */ /* 0x000fe40000000000 */
[----:B------:R-:W-:Y:S01]  /*e070*/  UMOV UR4, 0x0 ;  /* 0x0000000000047882 */ /* 0x000fe20000000000 */
[----:B------:R-:W-:-:S08]  /*e080*/  UMOV UR10, 0x40 ;  /* 0x00000040000a7882 */ /* 0x000fd00000000000 */
.L_x_115:
        /* <DEDUP_REMOVED lines=8> */
.L_x_108:
[----:B------:R-:W-:Y:S05]  /*e110*/  BSYNC B0 ;  /* 0x0000000000007941 */ /* 0x000fea0003800000 */
.L_x_107:
[----:B------:R-:W-:Y:S02]  /*e120*/  VIADD R0, R0, 0x1 ;  /* 0x0000000100007836 */ /* 0x000fe40000000000 */
[----:B0-----:R-:W-:-:S03]  /*e130*/  IMAD.MOV.U32 R2, RZ, RZ, RZ ;  /* 0x000000ffff027224 */ /* 0x001fc600078e00ff */
[----:B------:R-:W-:-:S04]  /*e140*/  ISETP.NE.AND P0, PT, R0, 0x2, PT ;  /* 0x000000020000780c */ /* 0x000fc80003f05270 */
[----:B------:R-:W-:Y:S02]  /*e150*/  SEL R3, RZ, 0x1, P0 ;  /* 0x00000001ff037807 */ /* 0x000fe40000000000 */
[----:B------:R-:W-:Y:S02]  /*e160*/  SEL R0, R0, RZ, P0 ;  /* 0x000000ff00007207 */ /* 0x000fe40000000000 */
[----:B------:R-:W-:-:S07]  /*e170*/  LOP3.LUT R6, R6, R3, RZ, 0x3c, !PT ;  /* 0x0000000306067212 */ /* 0x000fce00078e3cff */
.L_x_38:
[----:B------:R-:W0:Y:S01]  /*e180*/  S2R R4, SR_CgaCtaId ;  /* 0x0000000000047919 */ /* 0x000e220000008800 */
[----:B------:R-:W-:Y:S02]  /*e190*/  MOV R3, 0x400 ;  /* 0x0000040000037802 */ /* 0x000fe40000000f00 */
[----:B------:R-:W-:Y:S02]  /*e1a0*/  SHF.L.U32 R2, R2, 0x1f, RZ ;  /* 0x0000001f02027819 */ /* 0x000fe400000006ff */
[----:B0-----:R-:W-:-:S04]  /*e1b0*/  LEA R7, R4, R3, 0x18 ;  /* 0x0000000304077211 */ /* 0x001fc800078ec0ff */
[----:B------:R-:W0:Y:S02]  /*e1c0*/  SYNCS.PHASECHK.TRANS64.TRYWAIT P0, [R7+URZ+0x31c20], R2 ;  /* 0x031c2002070075a7 */ /* 0x000e24000800017f */
[----:B0-----:R-:W-:Y:S05]  /*e1d0*/  @!P0 BRA `(.L_x_116) ;  /* 0x00000010001c8947 */ /* 0x001fea0003800000 */
.L_x_153:
[----:B------:R-:W-:-:S03]  /*e1e0*/  UMOV UR4, 0xffffffff ;  /* 0xffffffff00047882 */ /* 0x000fc60000000000 */
[----:B------:R-:W-:Y:S05]  /*e1f0*/  BRA.DIV UR4, `(.L_x_117) ;  /* 0x0000001204287947 */ /* 0x000fea000b800000 */
[----:B------:R1:W2:Y:S02]  /*e200*/  SHFL.IDX PT, R14, R29, RZ, 0x1f ;  /* 0x00001fff1d0e7589 */ /* 0x0002a400000e0000 */
.L_x_156:
[----:B--2---:R-:W-:-:S13]  /*e210*/  ISETP.NE.AND P0, PT, R14, RZ, PT ;  /* 0x000000ff0e00720c */ /* 0x004fda0003f05270 */
[----:B------:R-:W-:Y:S05]  /*e220*/  @P0 BRA `(.L_x_10) ;  /* 0x0000000000840947 */ /* 0x000fea0003800000 */
[----:B------:R-:W-:-:S03]  /*e230*/  UMOV UR4, 0xffffffff ;  /* 0xffffffff00047882 */ /* 0x000fc60000000000 */
[----:B------:R-:W-:Y:S05]  /*e240*/  BRA.DIV UR4, `(.L_x_118) ;  /* 0x00000012043c7947 */ /* 0x000fea000b800000 */
[----:B------:R-:W-:-:S13]  /*e250*/  ELECT P6, URZ, PT ;  /* 0x00000000003f782f */ /* 0x000fda00038c0000 */
.L_x_159:
[----:B------:R-:W-:Y:S05]  /*e260*/  @!P6 BRA `(.L_x_10) ;  /* 0x000000000074e947 */ /* 0x000fea0003800000 */
[----:B------:R-:W-:-:S04]  /*e270*/  LOP3.LUT R26, R26, 0x2, RZ, 0xfc, !PT ;  /* 0x000000021a1a7812 */ /* 0x000fc800078efcff */
[----:B------:R-:W-:-:S13]  /*e280*/  ISETP.NE.AND P2, PT, R26, 0x3, PT ;  /* 0x000000031a00780c */ /* 0x000fda0003f45270 */
[----:B------:R-:W-:Y:S05]  /*e290*/  @!P2 BRA `(.L_x_119) ;  /* 0x000000000004a947 */ /* 0x000fea0003800000 */
[----:B------:R-:W-:Y:S01]  /*e2a0*/  BPT.TRAP 0x1 ;  /* 0x000000040000795c */ /* 0x000fe20000300000 */
.L_x_119:
[----:B------:R-:W-:Y:S01]  /*e2b0*/  VIADD R9, R7, 0x31c40 ;  /* 0x00031c4007097836 */ /* 0x000fe20000000000 */
[----:B------:R-:W-:Y:S01]  /*e2c0*/  SHF.L.U32 R4, R6, 0x1f, RZ ;  /* 0x0000001f06047819 */ /* 0x000fe200000006ff */
[C---:B0-----:R-:W-:Y:S02]  /*e2d0*/  VIADD R2, R0.reuse, 0x1 ;  /* 0x0000000100027836 */ /* 0x041fe40000000000 */
[----:B------:R-:W-:-:S03]  /*e2e0*/  IMAD R5, R0, 0x8, R9 ;  /* 0x0000000800057824 */ /* 0x000fc600078e0209 */
[C---:B------:R-:W-:Y:S01]  /*e2f0*/  ISETP.NE.AND P1, PT, R2.reuse, 0x2, PT ;  /* 0x000000020200780c */ /* 0x040fe20003f25270 */
[----:B------:R-:W0:Y:S03]  /*e300*/  SYNCS.PHASECHK.TRANS64.TRYWAIT P0, [R5+URZ], R4 ;  /* 0x00000004050075a7 */ /* 0x000e26000800017f */
[----:B------:R-:W-:Y:S02]  /*e310*/  SEL R3, RZ, 0x1, P1 ;  /* 0x00000001ff037807 */ /* 0x000fe40000800000 */
[----:B------:R-:W-:Y:S02]  /*e320*/  SEL R8, R2, RZ, P1 ;  /* 0x000000ff02087207 */ /* 0x000fe40000800000 */
[----:B------:R-:W-:-:S03]  /*e330*/  LOP3.LUT R2, R6, R3, RZ, 0x3c, !PT ;  /* 0x0000000306027212 */ /* 0x000fc600078e3cff */
[----:B------:R-:W-:Y:S01]  /*e340*/  IMAD R3, R8, 0x8, R9 ;  /* 0x0000000808037824 */ /* 0x000fe200078e0209 */
[----:B------:R-:W-:Y:S01]  /*e350*/  SHF.L.U32 R2, R2, 0x1f, RZ ;  /* 0x0000001f02027819 */ /* 0x000fe200000006ff */
[----:B0-----:R-:W-:Y:S06]  /*e360*/  @!P0 BRA `(.L_x_120) ;  /* 0x0000001000148947 */ /* 0x001fec0003800000 */
.L_x_160:
[----:B------:R-:W2:Y:S02]  /*e370*/  SYNCS.PHASECHK.TRANS64.TRYWAIT P0, [R3+URZ], R2 ;  /* 0x00000002030075a7 */ /* 0x000ea4000800017f */
[----:B--2---:R-:W-:Y:S05]  /*e380*/  @!P0 BRA `(.L_x_121) ;  /* 0x0000001000208947 */ /* 0x004fea0003800000 */
.L_x_161:
[----:B------:R-:W-:Y:S05]  /*e390*/  @!P2 BRA `(.L_x_122) ;  /* 0x000000000004a947 */ /* 0x000fea0003800000 */
[----:B------:R-:W-:Y:S01]  /*e3a0*/  BPT.TRAP 0x1 ;  /* 0x000000040000795c */ /* 0x000fe20000300000 */
.L_x_122:
[----:B--2---:R-:W-:-:S04]  /*e3b0*/  VIADD R3, R7, 0x31c60 ;  /* 0x00031c6007037836 */ /* 0x004fc80000000000 */
[----:B0-----:R-:W-:-:S04]  /*e3c0*/  IMAD R5, R0, 0x8, R3 ;  /* 0x0000000800057824 */ /* 0x001fc800078e0203 */
[----:B------:R-:W0:Y:S02]  /*e3d0*/  SYNCS.PHASECHK.TRANS64.TRYWAIT P0, [R5+URZ], R4 ;  /* 0x00000004050075a7 */ /* 0x000e24000800017f */
[----:B0-----:R-:W-:Y:S05]  /*e3e0*/  @!P0 BRA `(.L_x_123) ;  /* 0x00000010001c8947 */ /* 0x001fea0003800000 */
.L_x_162:
[----:B------:R-:W-:-:S07]  /*e3f0*/  IMAD R3, R8, 0x8, R3 ;  /* 0x0000000808037824 */ /* 0x000fce00078e0203 */
.L_x_124:
[----:B--2---:R2:W3:Y:S02]  /*e400*/  SYNCS.PHASECHK.TRANS64.TRYWAIT P0, [R3+URZ], R2 ;  /* 0x00000002030075a7 */ /* 0x0044e4000800017f */
[----:B---3--:R-:W-:Y:S05]  /*e410*/  @!P0 NANOSLEEP.SYNCS 0x989680 ;  /* 0x009896800000895d */ /* 0x008fea0003900000 */
[----:B------:R-:W3:Y:S02]  /*e420*/  @!P0 SYNCS.PHASECHK.TRANS64 P0, [R3+URZ], R2 ;  /* 0x00000002030085a7 */ /* 0x000ee4000800007f */
[----:B---3--:R-:W-:Y:S05]  /*e430*/  @!P0 BRA `(.L_x_124) ;  /* 0xfffffffc00f08947 */ /* 0x008fea000383ffff */
.L_x_10:
[----:B------:R-:W-:Y:S05]  /*e440*/  BSYNC B6 ;  /* 0x0000000000067941 */ /* 0x000fea0003800000 */
.L_x_7:
[----:B------:R-:W-:Y:S05]  /*e450*/  EXIT ;  /* 0x000000000000794d */ /* 0x000fea0003800000 */
.L_x_14:
[----:B0-----:R-:W-:-:S04]  /*e460*/  IMAD.U32 R3, RZ, RZ, UR37 ;  /* 0x00000025ff037e24 */ /* 0x001fc8000f8e00ff */
[----:B------:R0:W1:Y:S03]  /*e470*/  SYNCS.PHASECHK.TRANS64.TRYWAIT P1, [R3+URZ+0x31c00], R0 ;  /* 0x031c0000030075a7 */ /* 0x000066000802017f */
[----:B-1----:R-:W-:Y:S05]  /*e480*/  @!P1 NANOSLEEP.SYNCS 0x989680 ;  /* 0x009896800000995d */ /* 0x002fea0003900000 */
[----:B------:R-:W1:Y:S02]  /*e490*/  @!P1 SYNCS.PHASECHK.TRANS64 P1, [R3+URZ+0x31c00], R0 ;  /* 0x031c0000030095a7 */ /* 0x000e64000802007f */
[----:B-1----:R-:W-:Y:S05]  /*e4a0*/  @!P1 BRA `(.L_x_14) ;  /* 0xfffffffc00ec9947 */ /* 0x002fea000383ffff */
[----:B------:R-:W-:Y:S05]  /*e4b0*/  BRA `(.L_x_125) ;  /* 0xffffff2c00547947 */ /* 0x000fea000383ffff */
.L_x_18:
[----:B0-----:R-:W-:-:S04]  /*e4c0*/  IMAD.U32 R3, RZ, RZ, UR37 ;  /* 0x00000025ff037e24 */ /* 0x001fc8000f8e00ff */
[----:B------:R0:W2:Y:S03]  /*e4d0*/  SYNCS.PHASECHK.TRANS64.TRYWAIT P1, [R3+URZ+0x31c30], R0 ;  /* 0x031c3000030075a7 */ /* 0x0000a6000802017f */
[----:B--2---:R-:W-:Y:S05]  /*e4e0*/  @!P1 NANOSLEEP.SYNCS 0x989680 ;  /* 0x009896800000995d */ /* 0x004fea0003900000 */
[----:B------:R-:W2:Y:S02]  /*e4f0*/  @!P1 SYNCS.PHASECHK.TRANS64 P1, [R3+URZ+0x31c30], R0 ;  /* 0x031c3000030095a7 */ /* 0x000ea4000802007f */
[----:B--2---:R-:W-:Y:S05]  /*e500*/  @!P1 BRA `(.L_x_18) ;  /* 0xfffffffc00ec9947 */ /* 0x004fea000383ffff */
[----:B------:R-:W-:Y:S05]  /*e510*/  BRA `(.L_x_17) ;  /* 0xffffff2c005c7947 */ /* 0x000fea000383ffff */
.L_x_23:
[----:B-1----:R1:W2:Y:S02]  /*e520*/  SYNCS.PHASECHK.TRANS64.TRYWAIT P2, [R5+URZ+0x31c30], R4 ;  /* 0x031c3004050075a7 */ /* 0x0022a4000804017f */
[----:B--2---:R-:W-:Y:S05]  /*e530*/  @!P2 NANOSLEEP.SYNCS 0x989680 ;  /* 0x009896800000a95d */ /* 0x004fea0003900000 */
[----:B------:R-:W2:Y:S02]  /*e540*/  @!P2 SYNCS.PHASECHK.TRANS64 P2, [R5+URZ+0x31c30], R4 ;  /* 0x031c30040500a5a7 */ /* 0x000ea4000804007f */
[----:B--2---:R-:W-:Y:S05]  /*e550*/  @!P2 BRA `(.L_x_23) ;  /* 0xfffffffc00f0a947 */ /* 0x004fea000383ffff */
[----:B------:R-:W-:Y:S05]  /*e560*/  BRA `(.L_x_20) ;  /* 0xffffff6800987947 */ /* 0x000fea000383ffff */
.L_x_27:
[----:B-1----:R-:W-:-:S04]  /*e570*/  IMAD.U32 R5, RZ, RZ, UR6 ;  /* 0x00000006ff057e24 */ /* 0x002fc8000f8e00ff */
[----:B------:R1:W2:Y:S03]  /*e580*/  SYNCS.PHASECHK.TRANS64.TRYWAIT P2, [R5+URZ+0x31c50], R4 ;  /* 0x031c5004050075a7 */ /* 0x0002a6000804017f */
[----:B--2---:R-:W-:Y:S05]  /*e590*/  @!P2 NANOSLEEP.SYNCS 0x989680 ;  /* 0x009896800000a95d */ /* 0x004fea0003900000 */
[----:B------:R-:W2:Y:S02]  /*e5a0*/  @!P2 SYNCS.PHASECHK.TRANS64 P2, [R5+URZ+0x31c50], R4 ;  /* 0x031c50040500a5a7 */ /* 0x000ea4000804007f */
[----:B--2---:R-:W-:Y:S05]  /*e5b0*/  @!P2 BRA `(.L_x_27) ;  /* 0xfffffffc00eca947 */ /* 0x004fea000383ffff */
[----:B------:R-:W-:Y:S05]  /*e5c0*/  BRA `(.L_x_24) ;  /* 0xffffff8000347947 */ /* 0x000fea000383ffff */
.L_x_32:
[----:B-1----:R1:W2:Y:S02]  /*e5d0*/  SYNCS.PHASECHK.TRANS64.TRYWAIT P0, [R12+URZ+0x31c50], R7 ;  /* 0x031c50070c0075a7 */ /* 0x0022a4000800017f */
[----:B--2---:R-:W-:Y:S05]  /*e5e0*/  @!P0 NANOSLEEP.SYNCS 0x989680 ;  /* 0x009896800000895d */ /* 0x004fea0003900000 */
[----:B------:R-:W2:Y:S02]  /*e5f0*/  @!P0 SYNCS.PHASECHK.TRANS64 P0, [R12+URZ+0x31c50], R7 ;  /* 0x031c50070c0085a7 */ /* 0x000ea4000800007f */
[----:B--2---:R-:W-:Y:S05]  /*e600*/  @!P0 BRA `(.L_x_32) ;  /* 0xfffffffc00f08947 */ /* 0x004fea000383ffff */
[----:B------:R-:W-:Y:S05]  /*e610*/  BRA `(.L_x_31) ;  /* 0xffffffa0000c7947 */ /* 0x000fea000383ffff */
.L_x_43:
[----:B------:R-:W-:Y:S02]  /*e620*/  IMAD.MOV.U32 R13, RZ, RZ, R29 ;  /* 0x000000ffff0d7224 */ /* 0x000fe400078e001d */
[----:B------:R-:W-:Y:S02]  /*e630*/  IMAD.MOV.U32 R12, RZ, RZ, RZ ;  /* 0x000000ffff0c7224 */ /* 0x000fe400078e00ff */
[----:B------:R-:W-:Y:S02]  /*e640*/  IMAD.MOV.U32 R11, RZ, RZ, 0x1f ;  /* 0x0000001fff0b7424 */ /* 0x000fe400078e00ff */
[----:B------:R-:W-:-:S07]  /*e650*/  IMAD.MOV.U32 R15, RZ, RZ, -0x1 ;  /* 0xffffffffff0f7424 */ /* 0x000fce00078e00ff */
[----:B------:R-:W-:Y:S05]  /*e660*/  WARPSYNC.COLLECTIVE R15, `(.L_x_126) ;  /* 0x000000000f087348 */ /* 0x000fea0003c00000 */
[----:B------:R0:W1:Y:S02]  /*e670*/  SHFL.IDX P6, R14, R13, R12, R11 ;  /* 0x0000000c0d0e7389 */ /* 0x00006400000c000b */
[----:B01----:R-:W-:Y:S01]  /*e680*/  ENDCOLLECTIVE ;  /* 0x000000000000791b */ /* 0x003fe20003800000 */
.L_x_126:
[----:B------:R-:W-:Y:S05]  /*e690*/  BRA `(.L_x_127) ;  /* 0xffffffc800187947 */ /* 0x000fea000383ffff */
.L_x_45:
[----:B------:R-:W-:Y:S01]  /*e6a0*/  BSSY B0, `(.L_x_128) ;  /* 0x0000006000007945 */ /* 0x000fe20003800000 */
[----:B------:R-:W-:-:S07]  /*e6b0*/  IMAD.MOV.U32 R15, RZ, RZ, -0x1 ;  /* 0xffffffffff0f7424 */ /* 0x000fce00078e00ff */
[----:B0-----:R-:W-:Y:S05]  /*e6c0*/  WARPSYNC.COLLECTIVE R15, `(.L_x_129) ;  /* 0x000000000f0c7348 */ /* 0x001fea0003c00000 */
[----:B------:R-:W-:Y:S02]  /*e6d0*/  ELECT P6, UR62, PT ;  /* 0x00000000003e782f */ /* 0x000fe400038c0000 */
[----:B------:R-:W-:Y:S01]  /*e6e0*/  MOV R14, UR62 ;  /* 0x0000003e000e7c02 */ /* 0x000fe20008000f00 */
[----:B0-----:R-:W-:Y:S10]  /*e6f0*/  ENDCOLLECTIVE ;  /* 0x000000000000791b */ /* 0x001ff40003800000 */
.L_x_129:
[----:B------:R-:W-:Y:S05]  /*e700*/  BSYNC B0 ;  /* 0x0000000000007941 */ /* 0x000fea0003800000 */
.L_x_128:
[----:B------:R-:W-:Y:S05]  /*e710*/  BRA `(.L_x_130) ;  /* 0xffffffc800187947 */ /* 0x000fea000383ffff */
.L_x_47:
[----:B--2---:R-:W-:-:S04]  /*e720*/  IMAD.U32 R3, RZ, RZ, UR40 ;  /* 0x00000028ff037e24 */ /* 0x004fc8000f8e00ff */
[----:B------:R2:W3:Y:S03]  /*e730*/  SYNCS.PHASECHK.TRANS64.TRYWAIT P0, [R3+URZ+0x31c40], R0 ;  /* 0x031c4000030075a7 */ /* 0x0004e6000800017f */
[----:B---3--:R-:W-:Y:S05]  /*e740*/  @!P0 NANOSLEEP.SYNCS 0x989680 ;  /* 0x009896800000895d */ /* 0x008fea0003900000 */
[----:B------:R-:W3:Y:S02]  /*e750*/  @!P0 SYNCS.PHASECHK.TRANS64 P0, [R3+URZ+0x31c40], R0 ;  /* 0x031c4000030085a7 */ /* 0x000ee4000800007f */
[----:B---3--:R-:W-:Y:S05]  /*e760*/  @!P0 BRA `(.L_x_47) ;  /* 0xfffffffc00ec8947 */ /* 0x008fea000383ffff */
[----:B------:R-:W-:Y:S05]  /*e770*/  BRA `(.L_x_131) ;  /* 0xffffffc800687947 */ /* 0x000fea000383ffff */
.L_x_50:
[----:B------:R-:W-:Y:S01]  /*e780*/  IMAD R9, R13, 0xc0, R10 ;  /* 0x000000c00d097824 */ /* 0x000fe200078e020a */
[----:B------:R-:W1:Y:S01]  /*e790*/  LDC R5, c[0x0][0x448] ;  /* 0x00011200ff057b82 */ /* 0x000e620000000800 */
[----:B------:R-:W-:Y:S02]  /*e7a0*/  IMAD.MOV.U32 R13, RZ, RZ, R7 ;  /* 0x000000ffff0d7224 */ /* 0x000fe400078e0007 */
[----:B------:R-:W-:Y:S02]  /*e7b0*/  IMAD.MOV.U32 R12, RZ, RZ, RZ ;  /* 0x000000ffff0c7224 */ /* 0x000fe400078e00ff */
[----:B------:R-:W-:Y:S02]  /*e7c0*/  IMAD.MOV.U32 R11, RZ, RZ, 0x1c1f ;  /* 0x00001c1fff0b7424 */ /* 0x000fe400078e00ff */
[----:B------:R-:W-:-:S07]  /*e7d0*/  IMAD.MOV.U32 R15, RZ, RZ, -0x1 ;  /* 0xffffffffff0f7424 */ /* 0x000fce00078e00ff */
[----:B01----:R-:W-:Y:S05]  /*e7e0*/  WARPSYNC.COLLECTIVE R15, `(.L_x_132) ;  /* 0x000000000f087348 */ /* 0x003fea0003c00000 */
[----:B------:R2:W3:Y:S02]  /*e7f0*/  SHFL.IDX P6, R14, R13, R12, R11 ;  /* 0x0000000c0d0e7389 */ /* 0x0004e400000c000b */
[----:B0123--:R-:W-:Y:S01]  /*e800*/  ENDCOLLECTIVE ;  /* 0x000000000000791b */ /* 0x00ffe20003800000 */
.L_x_132:
[----:B------:R-:W-:Y:S02]  /*e810*/  IMAD.MOV.U32 R13, RZ, RZ, R6 ;  /* 0x000000ffff0d7224 */ /* 0x000fe400078e0006 */
[----:B------:R-:W-:-:S07]  /*e820*/  IMAD.MOV.U32 R3, RZ, RZ, R14 ;  /* 0x000000ffff037224 */ /* 0x000fce00078e000e */
[----:B------:R-:W-:Y:S05]  /*e830*/  WARPSYNC.COLLECTIVE R15, `(.L_x_133) ;  /* 0x000000000f087348 */ /* 0x000fea0003c00000 */
[----:B------:R0:W1:Y:S02]  /*e840*/  SHFL.IDX P6, R14, R13, R12, R11 ;  /* 0x0000000c0d0e7389 */ /* 0x00006400000c000b */
[----:B01----:R-:W-:Y:S01]  /*e850*/  ENDCOLLECTIVE ;  /* 0x000000000000791b */ /* 0x003fe20003800000 */
.L_x_133:
[----:B------:R-:W-:Y:S02]  /*e860*/  ULDC UR4, c[0x0][0x288] ;  /* 0x0000a20000047ab9 */ /* 0x000fe40000000800 */
[----:B------:R-:W-:Y:S02]  /*e870*/  IMAD R10, R5, UR4, RZ ;  /* 0x00000004050a7c24 */ /* 0x000fe4000f8e02ff */
[----:B------:R-:W-:-:S03]  /*e880*/  VIADD R5, R9, 0x20 ;  /* 0x0000002009057836 */ /* 0x000fc60000000000 */
[----:B------:R-:W-:Y:S01]  /*e890*/  ISETP.GE.AND P3, PT, R9, R10, PT ;  /* 0x0000000a0900720c */ /* 0x000fe20003f66270 */
[----:B------:R-:W-:Y:S02]  /*e8a0*/  IMAD.MOV.U32 R13, RZ, RZ, R7 ;  /* 0x000000ffff0d7224 */ /* 0x000fe400078e0007 */
[----:B------:R-:W-:-:S10]  /*e8b0*/  IMAD.MOV.U32 R12, RZ, RZ, 0x1 ;  /* 0x00000001ff0c7424 */ /* 0x000fd400078e00ff */
[----:B------:R-:W-:Y:S01]  /*e8c0*/  @!P3 LEA R28, R0, UR40, 0x1 ;  /* 0x00000028001cbc11 */ /* 0x000fe2000f8e08ff */
[----:B------:R-:W-:-:S07]  /*e8d0*/  IMAD.MOV.U32 R2, RZ, RZ, R14 ;  /* 0x000000ffff027224 */ /* 0x000fce00078e000e */
[----:B------:R-:W-:Y:S05]  /*e8e0*/  WARPSYNC.COLLECTIVE R15, `(.L_x_134) ;  /* 0x000000000f087348 */ /* 0x000fea0003c00000 */
[----:B------:R0:W1:Y:S02]  /*e8f0*/  SHFL.IDX P6, R14, R13, R12, R11 ;  /* 0x0000000c0d0e7389 */ /* 0x00006400000c000b */
[----:B01----:R-:W-:Y:S01]  /*e900*/  ENDCOLLECTIVE ;  /* 0x000000000000791b */ /* 0x003fe20003800000 */
.L_x_134:
[----:B------:R-:W-:-:S05]  /*e910*/  @!P3 IMAD.WIDE.U32 R2, R21, 0x2, R2 ;  /* 0x000000021502b825 */ /* 0x000fca00078e0002 */
[----:B------:R-:W-:Y:S01]  /*e920*/  @!PT LDS RZ, [RZ] ;  /* 0x00000000fffff984 */ /* 0x000fe20000000800 */
[----:B------:R-:W-:Y:S01]  /*e930*/  @!PT LDS RZ, [RZ] ;  /* 0x00000000fffff984 */ /* 0x000fe20000000800 */
[----:B------:R-:W-:Y:S01]  /*e940*/  @!PT LDS RZ, [RZ] ;  /* 0x00000000fffff984 */ /* 0x000fe20000000800 */
[----:B------:R0:W-:Y:S04]  /*e950*/  @!P3 LDGSTS.E.BYPASS.LTC128B.128 [R28+0xda00], desc[UR38][R2.64], !P2 ;  /* 0x0da00000021cbfae */ /* 0x0001e8000d101d66 */
[----:B------:R0:W-:Y:S01]  /*e960*/  @!P3 LDGSTS.E.BYPASS.LTC128B.128 [R28+0x10a00], desc[UR38][R2.64+0x40], !P0 ;  /* 0x10a00040021cbfae */ /* 0x0001e2000c101d66 */
[----:B------:R-:W-:-:S03]  /*e970*/  IMAD.MOV.U32 R13, RZ, RZ, R6 ;  /* 0x000000ffff0d7224 */ /* 0x000fc600078e0006 */
[----:B------:R0:W-:Y:S01]  /*e980*/  @!P3 LDGSTS.E.BYPASS.LTC128B.128 [R28+0x13a00], desc[UR38][R2.64+0x80], !P1 ;  /* 0x13a00080021cbfae */ /* 0x0001e2000c901d66 */
[----:B------:R-:W-:Y:S01]  /*e990*/  ISETP.GE.AND P3, PT, R5, R10, PT ;  /* 0x0000000a0500720c */ /* 0x000fe20003f66270 */
[----:B------:R-:W-:-:S12]  /*e9a0*/  IMAD.MOV.U32 R5, RZ, RZ, R14 ;  /* 0x000000ffff057224 */ /* 0x000fd800078e000e */
[----:B0-----:R-:W-:Y:S05]  /*e9b0*/  WARPSYNC.COLLECTIVE R15, `(.L_x_135) ;  /* 0x000000000f087348 */ /* 0x001fea0003c00000 */
[----:B------:R1:W2:Y:S02]  /*e9c0*/  SHFL.IDX P6, R14, R13, R12, R11 ;  /* 0x0000000c0d0e7389 */ /* 0x0002a400000c000b */
[----:B012---:R-:W-:Y:S01]  /*e9d0*/  ENDCOLLECTIVE ;  /* 0x000000000000791b */ /* 0x007fe20003800000 */
.L_x_135:
[----:B------:R-:W-:Y:S01]  /*e9e0*/  VIADD R3, R9, 0x40 ;  /* 0x0000004009037836 */ /* 0x000fe20000000000 */
[----:B------:R-:W-:Y:S01]  /*e9f0*/  @!P3 LEA R28, R0, UR40, 0x1 ;  /* 0x00000028001cbc11 */ /* 0x000fe2000f8e08ff */
[----:B------:R-:W-:Y:S02]  /*ea00*/  IMAD.MOV.U32 R13, RZ, RZ, R7 ;  /* 0x000000ffff0d7224 */ /* 0x000fe400078e0007 */
[----:B------:R-:W-:Y:S02]  /*ea10*/  IMAD.MOV.U32 R12, RZ, RZ, 0x2 ;  /* 0x00000002ff0c7424 */ /* 0x000fe400078e00ff */
[----:B------:R-:W-:-:S07]  /*ea20*/  IMAD.MOV.U32 R4, RZ, RZ, R14 ;  /* 0x000000ffff047224 */ /* 0x000fce00078e000e */
[----:B------:R-:W-:Y:S05]  /*ea30*/  WARPSYNC.COLLECTIVE R15, `(.L_x_136) ;  /* 0x000000000f087348 */ /* 0x000fea0003c00000 */
[----:B------:R0:W1:Y:S02]  /*ea40*/  SHFL.IDX P6, R14, R13, R12, R11 ;  /* 0x0000000c0d0e7389 */ /* 0x00006400000c000b */
[----:B01----:R-:W-:Y:S01]  /*ea50*/  ENDCOLLECTIVE ;  /* 0x000000000000791b */ /* 0x003fe20003800000 */
.L_x_136:
        /* <DEDUP_REMOVED lines=13> */
.L_x_137:
[----:B------:R-:W-:Y:S01]  /*eb30*/  IMAD.MOV.U32 R3, RZ, RZ, R2 ;  /* 0x000000ffff037224 */ /* 0x000fe200078e0002 */
[----:B------:R-:W-:Y:S01]  /*eb40*/  @!P3 LEA R5, R0, UR40, 0x1 ;  /* 0x000000280005bc11 */ /* 0x000fe2000f8e08ff */
[----:B------:R-:W-:Y:S02]  /*eb50*/  IMAD.MOV.U32 R13, RZ, RZ, R7 ;  /* 0x000000ffff0d7224 */ /* 0x000fe400078e0007 */
[----:B------:R-:W-:Y:S02]  /*eb60*/  IMAD.MOV.U32 R12, RZ, RZ, 0x3 ;  /* 0x00000003ff0c7424 */ /* 0x000fe400078e00ff */
[----:B------:R-:W-:-:S07]  /*eb70*/  IMAD.MOV.U32 R2, RZ, RZ, R14 ;  /* 0x000000ffff027224 */ /* 0x000fce00078e000e */
[----:B------:R-:W-:Y:S05]  /*eb80*/  WARPSYNC.COLLECTIVE R15, `(.L_x_138) ;  /* 0x000000000f087348 */ /* 0x000fea0003c00000 */
[----:B------:R0:W1:Y:S02]  /*eb90*/  SHFL.IDX P6, R14, R13, R12, R11 ;  /* 0x0000000c0d0e7389 */ /* 0x00006400000c000b */
[----:B01----:R-:W-:Y:S01]  /*eba0*/  ENDCOLLECTIVE ;  /* 0x000000000000791b */ /* 0x003fe20003800000 */
.L_x_138:
        /* <DEDUP_REMOVED lines=8> */
[----:B------:R-:W-:-:S07]  /*ec30*/  IMAD.MOV.U32 R7, RZ, RZ, R14 ;  /* 0x000000ffff077224 */ /* 0x000fce00078e000e */
[----:B0-----:R-:W-:Y:S05]  /*ec40*/  WARPSYNC.COLLECTIVE R15, `(.L_x_139) ;  /* 0x000000000f087348 */ /* 0x001fea0003c00000 */
[----:B------:R1:W2:Y:S02]  /*ec50*/  SHFL.IDX P6, R14, R13, R12, R11 ;  /* 0x0000000c0d0e7389 */ /* 0x0002a400000c000b */
[----:B012---:R-:W-:Y:S01]  /*ec60*/  ENDCOLLECTIVE ;  /* 0x000000000000791b */ /* 0x007fe20003800000 */
.L_x_139:
[----:B------:R-:W-:Y:S02]  /*ec70*/  VIADD R3, R9, 0x60 ;  /* 0x0000006009037836 */ /* 0x000fe40000000000 */
[----:B------:R-:W-:-:S03]  /*ec80*/  IMAD.MOV.U32 R5, RZ, RZ, R7 ;  /* 0x000000ffff057224 */ /* 0x000fc600078e0007 */
[----:B------:R-:W-:Y:S01]  /*ec90*/  ISETP.GE.AND P3, PT, R3, R10, PT ;  /* 0x0000000a0300720c */ /* 0x000fe20003f66270 */
[----:B------:R-:W-:Y:S02]  /*eca0*/  VIADD R3, R9, 0x80 ;  /* 0x0000008009037836 */ /* 0x000fe40000000000 */
[----:B------:R-:W-:Y:S02]  /*ecb0*/  IMAD.MOV.U32 R13, RZ, RZ, R8 ;  /* 0x000000ffff0d7224 */ /* 0x000fe400078e0008 */
[----:B------:R-:W-:-:S08]  /*ecc0*/  IMAD.MOV.U32 R12, RZ, RZ, RZ ;  /* 0x000000ffff0c7224 */ /* 0x000fd000078e00ff */
[----:B------:R-:W-:Y:S01]  /*ecd0*/  @!P3 LEA R7, R0, UR40, 0x1 ;  /* 0x000000280007bc11 */ /* 0x000fe2000f8e08ff */
[----:B------:R-:W-:-:S07]  /*ece0*/  IMAD.MOV.U32 R4, RZ, RZ, R14 ;  /* 0x000000ffff047224 */ /* 0x000fce00078e000e */
[----:B------:R-:W-:Y:S05]  /*ecf0*/  WARPSYNC.COLLECTIVE R15, `(.L_x_140) ;  /* 0x000000000f087348 */ /* 0x000fea0003c00000 */
[----:B------:R0:W1:Y:S02]  /*ed00*/  SHFL.IDX P6, R14, R13, R12, R11 ;  /* 0x0000000c0d0e7389 */ /* 0x00006400000c000b */
[----:B01----:R-:W-:Y:S01]  /*ed10*/  ENDCOLLECTIVE ;  /* 0x000000000000791b */ /* 0x003fe20003800000 */
.L_x_140:
        /* <DEDUP_REMOVED lines=13> */
.L_x_141:
        /* <DEDUP_REMOVED lines=8> */
.L_x_142:
[----:B------:R-:W-:Y:S02]  /*ee70*/  IMAD.MOV.U32 R2, RZ, RZ, R6 ;  /* 0x000000ffff027224 */ /* 0x000fe400078e0006 */
[----:B------:R-:W-:Y:S02]  /*ee80*/  IMAD.MOV.U32 R6, RZ, RZ, 0x1 ;  /* 0x00000001ff067424 */ /* 0x000fe400078e00ff */
[----:B------:R-:W-:-:S05]  /*ee90*/  @!P3 IMAD.WIDE.U32 R2, R21, 0x2, R2 ;  /* 0x000000021502b825 */ /* 0x000fca00078e0002 */
[----:B------:R-:W-:Y:S01]  /*eea0*/  @!PT LDS RZ, [RZ] ;  /* 0x00000000fffff984 */ /* 0x000fe20000000800 */
[----:B------:R-:W-:Y:S01]  /*eeb0*/  @!PT LDS RZ, [RZ] ;  /* 0x00000000fffff984 */ /* 0x000fe20000000800 */
[----:B------:R-:W-:Y:S01]  /*eec0*/  @!PT LDS RZ, [RZ] ;  /* 0x00000000fffff984 */ /* 0x000fe20000000800 */
[----:B------:R0:W-:Y:S01]  /*eed0*/  @!P3 LDGSTS.E.BYPASS.LTC128B.128 [R28+0xfa00], desc[UR38][R2.64], !P2 ;  /* 0x0fa00000021cbfae */ /* 0x0001e2000d101d66 */
[----:B------:R-:W-:-:S03]  /*eee0*/  IMAD.MOV.U32 R13, RZ, RZ, R20 ;  /* 0x000000ffff0d7224 */ /* 0x000fc600078e0014 */
[----:B------:R0:W-:Y:S04]  /*eef0*/  @!P3 LDGSTS.E.BYPASS.LTC128B.128 [R28+0x12a00], desc[UR38][R2.64+0x40], !P0 ;  /* 0x12a00040021cbfae */ /* 0x0001e8000c101d66 */
[----:B------:R0:W-:Y:S01]  /*ef00*/  @!P3 LDGSTS.E.BYPASS.LTC128B.128 [R28+0x15a00], desc[UR38][R2.64+0x80], !P1 ;  /* 0x15a00080021cbfae */ /* 0x0001e2000c901d66 */
[----:B------:R-:W-:-:S07]  /*ef10*/  IMAD.MOV.U32 R8, RZ, RZ, R14 ;  /* 0x000000ffff087224 */ /* 0x000fce00078e000e */
[----:B0-----:R-:W-:Y:S05]  /*ef20*/  WARPSYNC.COLLECTIVE R15, `(.L_x_143) ;  /* 0x000000000f087348 */ /* 0x001fea0003c00000 */
[----:B------:R1:W2:Y:S02]  /*ef30*/  SHFL.IDX P6, R14, R13, R12, R11 ;  /* 0x0000000c0d0e7389 */ /* 0x0002a400000c000b */
[----:B012---:R-:W-:Y:S01]  /*ef40*/  ENDCOLLECTIVE ;  /* 0x000000000000791b */ /* 0x007fe20003800000 */
.L_x_143:
[----:B------:R-:W-:Y:S05]  /*ef50*/  BRA `(.L_x_144) ;  /* 0xffffffcc00947947 */ /* 0x000fea000383ffff */
.L_x_53:
[----:B0-----:R-:W-:-:S04]  /*ef60*/  IMAD.U32 R3, RZ, RZ, UR40 ;  /* 0x00000028ff037e24 */ /* 0x001fc8000f8e00ff */
[----:B------:R0:W1:Y:S03]  /*ef70*/  SYNCS.PHASECHK.TRANS64.TRYWAIT P0, [R3+URZ+0x31c20], R0 ;  /* 0x031c2000030075a7 */ /* 0x000066000800017f */
[----:B-1----:R-:W-:Y:S05]  /*ef80*/  @!P0 NANOSLEEP.SYNCS 0x989680 ;  /* 0x009896800000895d */ /* 0x002fea0003900000 */
[----:B------:R-:W1:Y:S02]  /*ef90*/  @!P0 SYNCS.PHASECHK.TRANS64 P0, [R3+URZ+0x31c20], R0 ;  /* 0x031c2000030085a7 */ /* 0x000e64000800007f */
[----:B-1----:R-:W-:Y:S05]  /*efa0*/  @!P0 BRA `(.L_x_53) ;  /* 0xfffffffc00ec8947 */ /* 0x002fea000383ffff */
[----:B------:R-:W-:Y:S05]  /*efb0*/  BRA `(.L_x_145) ;  /* 0xffffffcc00e47947 */ /* 0x000fea000383ffff */
.L_x_60:
[----:B-1----:R-:W-:-:S04]  /*efc0*/  IMAD.U32 R3, RZ, RZ, UR40 ;  /* 0x00000028ff037e24 */ /* 0x002fc8000f8e00ff */
[----:B------:R1:W2:Y:S03]  /*efd0*/  SYNCS.PHASECHK.TRANS64.TRYWAIT P0, [R3+URZ+0x31c48], R6 ;  /* 0x031c4806030075a7 */ /* 0x0002a6000800017f */
[----:B--2---:R-:W-:Y:S05]  /*efe0*/  @!P0 NANOSLEEP.SYNCS 0x989680 ;  /* 0x009896800000895d */ /* 0x004fea0003900000 */
[----:B------:R-:W2:Y:S02]  /*eff0*/  @!P0 SYNCS.PHASECHK.TRANS64 P0, [R3+URZ+0x31c48], R6 ;  /* 0x031c4806030085a7 */ /* 0x000ea4000800007f */
[----:B--2---:R-:W-:Y:S05]  /*f000*/  @!P0 BRA `(.L_x_60) ;  /* 0xfffffffc00ec8947 */ /* 0x004fea000383ffff */
[----:B------:R-:W-:Y:S05]  /*f010*/  BRA `(.L_x_146) ;  /* 0xffffffd000a47947 */ /* 0x000fea000383ffff */
.L_x_67:
[----:B01----:R-:W-:-:S04]  /*f020*/  IMAD.U32 R3, RZ, RZ, UR40 ;  /* 0x00000028ff037e24 */ /* 0x003fc8000f8e00ff */
[----:B------:R0:W1:Y:S03]  /*f030*/  SYNCS.PHASECHK.TRANS64.TRYWAIT P0, [R3+URZ+0x31c60], R6 ;  /* 0x031c6006030075a7 */ /* 0x000066000800017f */
[----:B-1----:R-:W-:Y:S05]  /*f040*/  @!P0 NANOSLEEP.SYNCS 0x989680 ;  /* 0x009896800000895d */ /* 0x002fea0003900000 */
[----:B------:R-:W1:Y:S02]  /*f050*/  @!P0 SYNCS.PHASECHK.TRANS64 P0, [R3+URZ+0x31c60], R6 ;  /* 0x031c6006030085a7 */ /* 0x000e64000800007f */
[----:B-1----:R-:W-:Y:S05]  /*f060*/  @!P0 BRA `(.L_x_67) ;  /* 0xfffffffc00ec8947 */ /* 0x002fea000383ffff */
[----:B------:R-:W-:Y:S05]  /*f070*/  BRA `(.L_x_147) ;  /* 0xffffffd4007c7947 */ /* 0x000fea000383ffff */
.L_x_77:
[----:B-1----:R-:W-:-:S04]  /*f080*/  IMAD.U32 R3, RZ, RZ, UR40 ;  /* 0x00000028ff037e24 */ /* 0x002fc8000f8e00ff */
[----:B------:R1:W2:Y:S03]  /*f090*/  SYNCS.PHASECHK.TRANS64.TRYWAIT P0, [R3+URZ+0x31c40], R12 ;  /* 0x031c400c030075a7 */ /* 0x0002a6000800017f */
[----:B--2---:R-:W-:Y:S05]  /*f0a0*/  @!P0 NANOSLEEP.SYNCS 0x989680 ;  /* 0x009896800000895d */ /* 0x004fea0003900000 */
[----:B------:R-:W2:Y:S02]  /*f0b0*/  @!P0 SYNCS.PHASECHK.TRANS64 P0, [R3+URZ+0x31c40], R12 ;  /* 0x031c400c030085a7 */ /* 0x000ea4000800007f */
[----:B--2---:R-:W-:Y:S05]  /*f0c0*/  @!P0 BRA `(.L_x_77) ;  /* 0xfffffffc00ec8947 */ /* 0x004fea000383ffff */
[----:B------:R-:W-:Y:S05]  /*f0d0*/  BRA `(.L_x_148) ;  /* 0xffffffd800c87947 */ /* 0x000fea000383ffff */
.L_x_84:
[----:B0-----:R-:W-:-:S04]  /*f0e0*/  IMAD.U32 R3, RZ, RZ, UR40 ;  /* 0x00000028ff037e24 */ /* 0x001fc8000f8e00ff */
[----:B------:R0:W1:Y:S03]  /*f0f0*/  SYNCS.PHASECHK.TRANS64.TRYWAIT P0, [R3+URZ+0x31c68], R2 ;  /* 0x031c6802030075a7 */ /* 0x000066000800017f */
[----:B-1----:R-:W-:Y:S05]  /*f100*/  @!P0 NANOSLEEP.SYNCS 0x989680 ;  /* 0x009896800000895d */ /* 0x002fea0003900000 */
[----:B------:R-:W1:Y:S02]  /*f110*/  @!P0 SYNCS.PHASECHK.TRANS64 P0, [R3+URZ+0x31c68], R2 ;  /* 0x031c6802030085a7 */ /* 0x000e64000800007f */
[----:B-1----:R-:W-:Y:S05]  /*f120*/  @!P0 BRA `(.L_x_84) ;  /* 0xfffffffc00ec8947 */ /* 0x002fea000383ffff */
[----:B------:R-:W-:Y:S05]  /*f130*/  BRA `(.L_x_149) ;  /* 0xffffffdc00a07947 */ /* 0x000fea000383ffff */
.L_x_94:
[----:B-1----:R-:W-:-:S04]  /*f140*/  IMAD.U32 R2, RZ, RZ, UR40 ;  /* 0x00000028ff027e24 */ /* 0x002fc8000f8e00ff */
[----:B------:R1:W2:Y:S03]  /*f150*/  SYNCS.PHASECHK.TRANS64.TRYWAIT P0, [R2+URZ+0x31c48], R9 ;  /* 0x031c4809020075a7 */ /* 0x0002a6000800017f */
[----:B--2---:R-:W-:Y:S05]  /*f160*/  @!P0 NANOSLEEP.SYNCS 0x989680 ;  /* 0x009896800000895d */ /* 0x004fea0003900000 */
[----:B------:R-:W2:Y:S02]  /*f170*/  @!P0 SYNCS.PHASECHK.TRANS64 P0, [R2+URZ+0x31c48], R9 ;  /* 0x031c4809020085a7 */ /* 0x000ea4000800007f */
[----:B--2---:R-:W-:Y:S05]  /*f180*/  @!P0 BRA `(.L_x_94) ;  /* 0xfffffffc00ec8947 */ /* 0x004fea000383ffff */
[----:B------:R-:W-:Y:S05]  /*f190*/  BRA `(.L_x_150) ;  /* 0xffffffe400007947 */ /* 0x000fea000383ffff */
.L_x_101:
[----:B0-----:R-:W-:-:S04]  /*f1a0*/  IMAD.U32 R2, RZ, RZ, UR40 ;  /* 0x00000028ff027e24 */ /* 0x001fc8000f8e00ff */
[----:B------:R0:W1:Y:S03]  /*f1b0*/  SYNCS.PHASECHK.TRANS64.TRYWAIT P0, [R2+URZ+0x31c60], R9 ;  /* 0x031c6009020075a7 */ /* 0x000066000800017f */
[----:B-1----:R-:W-:Y:S05]  /*f1c0*/  @!P0 NANOSLEEP.SYNCS 0x989680 ;  /* 0x009896800000895d */ /* 0x002fea0003900000 */
[----:B------:R-:W1:Y:S02]  /*f1d0*/  @!P0 SYNCS.PHASECHK.TRANS64 P0, [R2+URZ+0x31c60], R9 ;  /* 0x031c6009020085a7 */ /* 0x000e64000800007f */
[----:B-1----:R-:W-:Y:S05]  /*f1e0*/  @!P0 BRA `(.L_x_101) ;  /* 0xfffffffc00ec8947 */ /* 0x002fea000383ffff */
[----:B------:R-:W-:Y:S05]  /*f1f0*/  BRA `(.L_x_151) ;  /* 0xffffffe400d47947 */ /* 0x000fea000383ffff */
.L_x_110:
[----:B0-----:R0:W1:Y:S02]  /*f200*/  SYNCS.PHASECHK.TRANS64.TRYWAIT P0, [R3+URZ+0x31c60], R2 ;  /* 0x031c6002030075a7 */ /* 0x001064000800017f */
[----:B-1----:R-:W-:Y:S05]  /*f210*/  @!P0 NANOSLEEP.SYNCS 0x989680 ;  /* 0x009896800000895d */ /* 0x002fea0003900000 */
[----:B------:R-:W1:Y:S02]  /*f220*/  @!P0 SYNCS.PHASECHK.TRANS64 P0, [R3+URZ+0x31c60], R2 ;  /* 0x031c6002030085a7 */ /* 0x000e64000800007f */
[----:B-1----:R-:W-:Y:S05]  /*f230*/  @!P0 BRA `(.L_x_110) ;  /* 0xfffffffc00f08947 */ /* 0x002fea000383ffff */
[----:B------:R-:W-:Y:S05]  /*f240*/  BRA `(.L_x_152) ;  /* 0xffffffe800cc7947 */ /* 0x000fea000383ffff */
.L_x_116:
[----:B0-----:R0:W1:Y:S02]  /*f250*/  SYNCS.PHASECHK.TRANS64.TRYWAIT P0, [R7+URZ+0x31c20], R2 ;  /* 0x031c2002070075a7 */ /* 0x001064000800017f */
[----:B-1----:R-:W-:Y:S05]  /*f260*/  @!P0 NANOSLEEP.SYNCS 0x989680 ;  /* 0x009896800000895d */ /* 0x002fea0003900000 */
[----:B------:R-:W1:Y:S02]  /*f270*/  @!P0 SYNCS.PHASECHK.TRANS64 P0, [R7+URZ+0x31c20], R2 ;  /* 0x031c2002070085a7 */ /* 0x000e64000800007f */
[----:B-1----:R-:W-:Y:S05]  /*f280*/  @!P0 BRA `(.L_x_116) ;  /* 0xfffffffc00f08947 */ /* 0x002fea000383ffff */
[----:B------:R-:W-:Y:S05]  /*f290*/  BRA `(.L_x_153) ;  /* 0xffffffec00d07947 */ /* 0x000fea000383ffff */
.L_x_117:
[----:B------:R-:W-:Y:S01]  /*f2a0*/  BSSY B0, `(.L_x_154) ;  /* 0x0000008000007945 */ /* 0x000fe20003800000 */
[----:B------:R-:W-:Y:S02]  /*f2b0*/  IMAD.MOV.U32 R13, RZ, RZ, R29 ;  /* 0x000000ffff0d7224 */ /* 0x000fe400078e001d */
[----:B------:R-:W-:Y:S02]  /*f2c0*/  IMAD.MOV.U32 R12, RZ, RZ, RZ ;  /* 0x000000ffff0c7224 */ /* 0x000fe400078e00ff */
[----:B------:R-:W-:Y:S02]  /*f2d0*/  IMAD.MOV.U32 R11, RZ, RZ, 0x1f ;  /* 0x0000001fff0b7424 */ /* 0x000fe400078e00ff */
[----:B------:R-:W-:-:S07]  /*f2e0*/  IMAD.MOV.U32 R15, RZ, RZ, -0x1 ;  /* 0xffffffffff0f7424 */ /* 0x000fce00078e00ff */
[----:B0-----:R-:W-:Y:S05]  /*f2f0*/  WARPSYNC.COLLECTIVE R15, `(.L_x_155) ;  /* 0x000000000f087348 */ /* 0x001fea0003c00000 */
[----:B------:R1:W2:Y:S02]  /*f300*/  SHFL.IDX P6, R14, R13, R12, R11 ;  /* 0x0000000c0d0e7389 */ /* 0x0002a400000c000b */
[----:B012---:R-:W-:Y:S01]  /*f310*/  ENDCOLLECTIVE ;  /* 0x000000000000791b */ /* 0x007fe20003800000 */
.L_x_155:
[----:B------:R-:W-:Y:S05]  /*f320*/  BSYNC B0 ;  /* 0x0000000000007941 */ /* 0x000fea0003800000 */
.L_x_154:
[----:B------:R-:W-:Y:S05]  /*f330*/  BRA `(.L_x_156) ;  /* 0xffffffec00b47947 */ /* 0x000fea000383ffff */
.L_x_118:
[----:B------:R-:W-:Y:S01]  /*f340*/  BSSY B0, `(.L_x_157) ;  /* 0x0000006000007945 */ /* 0x000fe20003800000 */
[----:B------:R-:W-:-:S07]  /*f350*/  IMAD.MOV.U32 R15, RZ, RZ, -0x1 ;  /* 0xffffffffff0f7424 */ /* 0x000fce00078e00ff */
[----:B01----:R-:W-:Y:S05]  /*f360*/  WARPSYNC.COLLECTIVE R15, `(.L_x_158) ;  /* 0x000000000f0c7348 */ /* 0x003fea0003c00000 */
[----:B------:R-:W-:Y:S02]  /*f370*/  ELECT P6, UR62, PT ;  /* 0x00000000003e782f */ /* 0x000fe400038c0000 */
[----:B------:R-:W-:Y:S01]  /*f380*/  MOV R14, UR62 ;  /* 0x0000003e000e7c02 */ /* 0x000fe20008000f00 */
[----:B01----:R-:W-:Y:S10]  /*f390*/  ENDCOLLECTIVE ;  /* 0x000000000000791b */ /* 0x003ff40003800000 */
.L_x_158:
[----:B------:R-:W-:Y:S05]  /*f3a0*/  BSYNC B0 ;  /* 0x0000000000007941 */ /* 0x000fea0003800000 */
.L_x_157:
[----:B------:R-:W-:Y:S05]  /*f3b0*/  BRA `(.L_x_159) ;  /* 0xffffffec00a87947 */ /* 0x000fea000383ffff */
.L_x_120:
[----:B0-----:R0:W2:Y:S02]  /*f3c0*/  SYNCS.PHASECHK.TRANS64.TRYWAIT P0, [R5+URZ], R4 ;  /* 0x00000004050075a7 */ /* 0x0010a4000800017f */
[----:B--2---:R-:W-:Y:S05]  /*f3d0*/  @!P0 NANOSLEEP.SYNCS 0x989680 ;  /* 0x009896800000895d */ /* 0x004fea0003900000 */
[----:B------:R-:W2:Y:S02]  /*f3e0*/  @!P0 SYNCS.PHASECHK.TRANS64 P0, [R5+URZ], R4 ;  /* 0x00000004050085a7 */ /* 0x000ea4000800007f */
[----:B--2---:R-:W-:Y:S05]  /*f3f0*/  @!P0 BRA `(.L_x_120) ;  /* 0xfffffffc00f08947 */ /* 0x004fea000383ffff */
[----:B------:R-:W-:Y:S05]  /*f400*/  BRA `(.L_x_160) ;  /* 0xffffffec00d87947 */ /* 0x000fea000383ffff */
.L_x_121:
[----:B--2---:R2:W3:Y:S02]  /*f410*/  SYNCS.PHASECHK.TRANS64.TRYWAIT P0, [R3+URZ], R2 ;  /* 0x00000002030075a7 */ /* 0x0044e4000800017f */
[----:B---3--:R-:W-:Y:S05]  /*f420*/  @!P0 NANOSLEEP.SYNCS 0x989680 ;  /* 0x009896800000895d */ /* 0x008fea0003900000 */
[----:B------:R-:W3:Y:S02]  /*f430*/  @!P0 SYNCS.PHASECHK.TRANS64 P0, [R3+URZ], R2 ;  /* 0x00000002030085a7 */ /* 0x000ee4000800007f */
[----:B---3--:R-:W-:Y:S05]  /*f440*/  @!P0 BRA `(.L_x_121) ;  /* 0xfffffffc00f08947 */ /* 0x008fea000383ffff */
[----:B------:R-:W-:Y:S05]  /*f450*/  BRA `(.L_x_161) ;  /* 0xffffffec00cc7947 */ /* 0x000fea000383ffff */
.L_x_123:
[----:B0-----:R0:W2:Y:S02]  /*f460*/  SYNCS.PHASECHK.TRANS64.TRYWAIT P0, [R5+URZ], R4 ;  /* 0x00000004050075a7 */ /* 0x0010a4000800017f */
[----:B--2---:R-:W-:Y:S05]  /*f470*/  @!P0 NANOSLEEP.SYNCS 0x989680 ;  /* 0x009896800000895d */ /* 0x004fea0003900000 */
[----:B------:R-:W2:Y:S02]  /*f480*/  @!P0 SYNCS.PHASECHK.TRANS64 P0, [R5+URZ], R4 ;  /* 0x00000004050085a7 */ /* 0x000ea4000800007f */
[----:B--2---:R-:W-:Y:S05]  /*f490*/  @!P0 BRA `(.L_x_123) ;  /* 0xfffffffc00f08947 */ /* 0x004fea000383ffff */
[----:B------:R-:W-:Y:S05]  /*f4a0*/  BRA `(.L_x_162) ;  /* 0xffffffec00d07947 */ /* 0x000fea000383ffff */
.L_x_163:
[----:B------:R-:W-:-:S00]  /*f4b0*/  BRA `(.L_x_163) ;  /* 0xfffffffc00fc7947 */ /* 0x000fc0000383ffff */
[----:B------:R-:W-:-:S00]  /*f4c0*/  NOP ;  /* 0x0000000000007918 */ /* 0x000fc00000000000 */
        /* <DEDUP_REMOVED lines=11> */
.L_x_2776:


//--------------------- .text._ZN7cutlass13device_kernelIN5flash11enable_sm90INS1_16FlashAttnFwdSm90INS1_25CollectiveMainloopFwdSm90ILi2EN4cute5tupleIJNS5_1CILi1EEES8_S8_EEENS6_IJNS7_ILi192EEENS7_ILi144EEENS7_ILi96EEEEEELi96ENS_6half_tEfNS_4arch4Sm90ELb0ELb0ELb0ELb1ELb0ELb0ELb0ELb0ELb1ELb1ELb1ELb0EEENS1_21CollectiveEpilogueFwdINS6_IJSA_SC_SB_EEES9_SE_SG_Li384ELb1ELb1ELb1ELb0EEENS1_36VarlenDynamicPersistentTileSchedulerILi192ELi144ELi384ELi128ELb1ELb1ELb1ELb0ELb1ELb1EEEEEEEEEvNT_6ParamsE --------------------------
	.section	.text._ZN7cutlass13device_kernelIN5flash11enable_sm90INS1_16FlashAttnFwdSm90INS1_25CollectiveMainloopFwdSm90ILi2EN4cute5tupleIJNS5_1CILi1EEES8_S8_EEENS6_IJNS7_ILi192EEENS7_ILi144EEENS7_ILi96EEEEEELi96ENS_6half_tEfNS_4arch4Sm90ELb0ELb0ELb0ELb1ELb0ELb0ELb0ELb0ELb1ELb1ELb1ELb0EEENS1_21CollectiveEpilogueFwdINS6_IJSA_SC_SB_EEES9_SE_SG_Li384ELb1ELb1ELb1ELb0EEENS1_36VarlenDynamicPersistentTileSchedulerILi192ELi144ELi384ELi128ELb1ELb1ELb1ELb0ELb1ELb1EEEEEEEEEvNT_6ParamsE,"ax",@progbits
	.align	128
.text._ZN7cutlass13device_kernelIN5flash11enable_sm90INS1_16FlashAttnFwdSm90INS1_25CollectiveMainloopFwdSm90ILi2EN4cute5tupleIJNS5_1CILi1EEES8_S8_EEENS6_IJNS7_ILi192EEENS7_ILi144EEENS7_ILi96EEEEEELi96ENS_6half_tEfNS_4arch4Sm90ELb0ELb0ELb0ELb1ELb0ELb0ELb0ELb0ELb1ELb1ELb1ELb0EEENS1_21CollectiveEpilogueFwdINS6_IJSA_SC_SB_EEES9_SE_SG_Li384ELb1ELb1ELb1ELb0EEENS1_36VarlenDynamicPersistentTileSchedulerILi192ELi144ELi384ELi128ELb1ELb1ELb1ELb0ELb1ELb1EEEEEEEEEvNT_6ParamsE:
        .type           _ZN7cutlass13device_kernelIN5flash11enable_sm90INS1_16FlashAttnFwdSm90INS1_25CollectiveMainloopFwdSm90ILi2EN4cute5tupleIJNS5_1CILi1EEES8_S8_EEENS6_IJNS7_ILi192EEENS7_ILi144EEENS7_ILi96EEEEEELi96ENS_6half_tEfNS_4arch4Sm90ELb0ELb0ELb0ELb1ELb0ELb0ELb0ELb0ELb1ELb1ELb1ELb0EEENS1_21CollectiveEpilogueFwdINS6_IJSA_SC_SB_EEES9_SE_SG_Li384ELb1ELb1ELb1ELb0EEENS1_36VarlenDynamicPersistentTileSchedulerILi192ELi144ELi384ELi128ELb1ELb1ELb1ELb0ELb1ELb1EEEEEEEEEvNT_6ParamsE,@function
        .size           _ZN7cutlass13device_kernelIN5flash11enable_sm90INS1_16FlashAttnFwdSm90INS1_25CollectiveMainloopFwdSm90ILi2EN4cute5tupleIJNS5_1CILi1EEES8_S8_EEENS6_IJNS7_ILi192EEENS7_ILi144EEENS7_ILi96EEEEEELi96ENS_6half_tEfNS_4arch4Sm90ELb0ELb0ELb0ELb1ELb0ELb0ELb0ELb0ELb1ELb1ELb1ELb0EEENS1_21CollectiveEpilogueFwdINS6_IJSA_SC_SB_EEES9_SE_SG_Li384ELb1ELb1ELb1ELb0EEENS1_36VarlenDynamicPersistentTileSchedulerILi192ELi144ELi384ELi128ELb1ELb1ELb1ELb0ELb1ELb1EEEEEEEEEvNT_6ParamsE,(.L_x_2777 - _ZN7cutlass13device_kernelIN5flash11enable_sm90INS1_16FlashAttnFwdSm90INS1_25CollectiveMainloopFwdSm90ILi2EN4cute5tupleIJNS5_1CILi1EEES8_S8_EEENS6_IJNS7_ILi192EEENS7_ILi144EEENS7_ILi96EEEEEELi96ENS_6half_tEfNS_4arch4Sm90ELb0ELb0ELb0ELb1ELb0ELb0ELb0ELb0ELb1ELb1ELb1ELb0EEENS1_21CollectiveEpilogueFwdINS6_IJSA_SC_SB_EEES9_SE_SG_Li384ELb1ELb1ELb1ELb0EEENS1_36VarlenDynamicPersistentTileSchedulerILi192ELi144ELi384ELi128ELb1ELb1ELb1ELb0ELb1ELb1EEEEEEEEEvNT_6ParamsE)
        .other          _ZN7cutlass13device_kernelIN5flash11enable_sm90INS1_16FlashAttnFwdSm90INS1_25CollectiveMainloopFwdSm90ILi2EN4cute5tupleIJNS5_1CILi1EEES8_S8_EEENS6_IJNS7_ILi192EEENS7_ILi144EEENS7_ILi96EEEEEELi96ENS_6half_tEfNS_4arch4Sm90ELb0ELb0ELb0ELb1ELb0ELb0ELb0ELb0ELb1ELb1ELb1ELb0EEENS1_21CollectiveEpilogueFwdINS6_IJSA_SC_SB_EEES9_SE_SG_Li384ELb1ELb1ELb1ELb0EEENS1_36VarlenDynamicPersistentTileSchedulerILi192ELi144ELi384ELi128ELb1ELb1ELb1ELb0ELb1ELb1EEEEEEEEEvNT_6ParamsE,@"STO_CUDA_ENTRY STV_DEFAULT"
_ZN7cutlass13device_kernelIN5flash11enable_sm90INS1_16FlashAttnFwdSm90INS1_25CollectiveMainloopFwdSm90ILi2EN4cute5tupleIJNS5_1CILi1EEES8_S8_EEENS6_IJNS7_ILi192EEENS7_ILi144EEENS7_ILi96EEEEEELi96ENS_6half_tEfNS_4arch4Sm90ELb0ELb0ELb0ELb1ELb0ELb0ELb0ELb0ELb1ELb1ELb1ELb0EEENS1_21CollectiveEpilogueFwdINS6_IJSA_SC_SB_EEES9_SE_SG_Li384ELb1ELb1ELb1ELb0EEENS1_36VarlenDynamicPersistentTileSchedulerILi192ELi144ELi384ELi128ELb1ELb1ELb1ELb0ELb1ELb1EEEEEEEEEvNT_6ParamsE:
[----:B------:R-:W0:Y:S02]  /*0000*/  LDC R1, c[0x0][0x28] ;  /* 0x00000a00ff017b82 */ /* 0x000e240000000800 */
[----:B0-----:R-:W-:Y:S01]  /*0010*/  VIADD R1, R1, 0xffffffb0 ;  /* 0xffffffb001017836 */ /* 0x001fe20000000000 */
[----:B------:R-:W0:Y:S01]  /*0020*/  S2R R3, SR_TID.X ;  /* 0x0000000000037919 */ /* 0x000e220000002100 */
[----:B------:R-:W-:Y:S01]  /*0030*/  ELECT P0, URZ, PT ;  /* 0x00000000003f782f */ /* 0x000fe20003800000 */
[----:B------:R-:W-:Y:S01]  /*0040*/  BSSY B0, `(.L_x_164) ;  /* 0x000000e000007945 */ /* 0x000fe20003800000 */
[--C-:B0-----:R-:W-:Y:S02]  /*0050*/  SHF.R.U32.HI R0, RZ, 0x5, R3.reuse ;  /* 0x00000005ff007819 */ /* 0x101fe40000011603 */
[----:B------:R-:W-:-:S03]  /*0060*/  SHF.R.U32.HI R3, RZ, 0x7, R3 ;  /* 0x00000007ff037819 */ /* 0x000fc60000011603 */
[----:B------:R-:W0:Y:S02]  /*0070*/  SHFL.IDX PT, R2, R0, RZ, 0x1f ;  /* 0x00001fff00027589 */ /* 0x000e2400000e0000 */
[----:B0-----:R-:W-:-:S13]  /*0080*/  ISETP.EQ.AND P0, PT, R2, RZ, P0 ;  /* 0x000000ff0200720c */ /* 0x001fda0000702270 */
[----:B------:R-:W-:Y:S05]  /*0090*/  @!P0 BRA `(.L_x_165) ;  /* 0x0000000000208947 */ /* 0x000fea0003800000 */
        /* <DEDUP_REMOVED lines=8> */
.L_x_165:
[----:B------:R-:W-:Y:S05]  /*0120*/  BSYNC B0 ;  /* 0x0000000000007941 */ /* 0x000fea0003800000 */
.L_x_164:
[----:B------:R-:W-:Y:S01]  /*0130*/  VOTEU.ANY UP0, P0 ;  /* 0x00000000003f7886 */ /* 0x000fe20000000100 */
[----:B------:R-:W0:Y:S01]  /*0140*/  SHFL.IDX PT, R3, R3, RZ, 0x1f ;  /* 0x00001fff03037589 */ /* 0x000e2200000e0000 */
[----:B------:R-:W-:Y:S01]  /*0150*/  UMOV UR4, 0x80 ;  /* 0x0000008000047882 */ /* 0x000fe20000000000 */
[----:B------:R-:W-:Y:S01]  /*0160*/  UMOV UR7, 0x180 ;  /* 0x0000018000077882 */ /* 0x000fe20000000000 */
[----:B------:R-:W-:Y:S01]  /*0170*/  VOTEU.ANY UP1, P0 ;  /* 0x00000000003f7886 */ /* 0x000fe20000020100 */
[----:B------:R-:W1:Y:S01]  /*0180*/  @UP0 S2UR UR8, SR_CgaCtaId ;  /* 0x00000000000809c3 */ /* 0x000e620000008800 */
[----:B------:R-:W2:Y:S01]  /*0190*/  SHFL.IDX PT, R2, R0, RZ, 0x1f ;  /* 0x00001fff00027589 */ /* 0x000ea200000e0000 */
[----:B------:R-:W-:Y:S01]  /*01a0*/  @UP0 UMOV UR6, 0x400 ;  /* 0x0000040000060882 */ /* 0x000fe20000000000 */
[----:B------:R-:W-:-:S04]  /*01b0*/  @UP0 UIADD3 UR4, -UR4, 0x100000, URZ ;  /* 0x0010000004040890 */ /* 0x000fc8000fffe13f */
[----:B------:R-:W-:Y:S02]  /*01c0*/  @UP0 USHF.L.U32 UR5, UR4, 0xb, URZ ;  /* 0x0000000b04050899 */ /* 0x000fe4000800063f */
[----:B------:R-:W-:Y:S01]  /*01d0*/  @UP0 USHF.L.U32 UR4, UR4, 0x1, URZ ;  /* 0x0000000104040899 */ /* 0x000fe2000800063f */
[----:B------:R-:W-:Y:S01]  /*01e0*/  VOTEU.ANY UP2, P0 ;  /* 0x00000000003f7886 */ /* 0x000fe20000040100 */
[----:B0-----:R-:W-:Y:S01]  /*01f0*/  R2UR UR9, R3 ;  /* 0x00000000030972ca */ /* 0x001fe200000e0000 */
[----:B-1----:R-:W-:Y:S01]  /*0200*/  @UP0 ULEA UR8, UR8, UR6, 0x18 ;  /* 0x0000000608080291 */ /* 0x002fe2000f8ec03f */
[----:B--2---:R-:W-:Y:S01]  /*0210*/  ISETP.NE.AND P1, PT, R2, RZ, PT ;  /* 0x000000ff0200720c */ /* 0x004fe20003f25270 */
[----:B------:R-:W-:-:S04]  /*0220*/  @UP0 UIADD3 UR6, -UR7, 0x100000, URZ ;  /* 0x0010000007060890 */ /* 0x000fc8000fffe13f */
[----:B------:R-:W-:Y:S02]  /*0230*/  @UP0 USHF.L.U32 UR7, UR6, 0xb, URZ ;  /* 0x0000000b06070899 */ /* 0x000fe4000800063f */
[----:B------:R-:W-:-:S04]  /*0240*/  @UP0 USHF.L.U32 UR6, UR6, 0x1, URZ ;  /* 0x0000000106060899 */ /* 0x000fc8000800063f */
[----:B------:R-:W-:Y:S01]  /*0250*/  UISETP.NE.AND UP0, UPT, UR9, URZ, UPT ;  /* 0x0000003f0900728c */ /* 0x000fe2000bf05270 */
[----:B------:R-:W0:Y:S02]  /*0260*/  FENCE.VIEW.ASYNC.S ;  /* 0x00000000000073c6 */ /* 0x000e240000000000 */
[----:B0-----:R0:W1:Y:S05]  /*0270*/  @UP1 SYNCS.EXCH.64 URZ, [UR8+0x31c00], UR4 ;  /* 0x031c0004083f15b2 */ /* 0x00106a0008000100 */
[----:B------:R0:W2:Y:S01]  /*0280*/  @UP2 SYNCS.EXCH.64 URZ, [UR8+0x31c20], UR6 ;  /* 0x031c2006083f25b2 */ /* 0x0000a20008000100 */
        /* <DEDUP_REMOVED lines=17> */
[----:B------:R3:W0:Y:S02]  /*03a0*/  SYNCS.EXCH.64 URZ, [UR8+0x31c48], UR6 ;  /* 0x031c4806083f75b2 */ /* 0x0006240008000100 */
[----:B---3--:R-:W-:Y:S01]  /*03b0*/  NOP ;  /* 0x0000000000007918 */ /* 0x008fe20000000000 */
.L_x_166:
[----:B------:R-:W3:Y:S01]  /*03c0*/  SHFL.IDX PT, R2, R0, RZ, 0x1f ;  /* 0x00001fff00027589 */ /* 0x000ee200000e0000 */
[----:B------:R-:W-:Y:S01]  /*03d0*/  NOP ;  /* 0x0000000000007918 */ /* 0x000fe20000000000 */
[----:B---3--:R-:W-:-:S13]  /*03e0*/  ISETP.NE.AND P0, PT, R2, RZ, PT ;  /* 0x000000ff0200720c */ /* 0x008fda0003f05270 */
        /* <DEDUP_REMOVED lines=17> */
[----:B------:R3:W0:Y:S02]  /*0500*/  SYNCS.EXCH.64 URZ, [UR8+0x31c68], UR6 ;  /* 0x031c6806083f75b2 */ /* 0x0006240008000100 */
[----:B---3--:R-:W-:Y:S01]  /*0510*/  NOP ;  /* 0x0000000000007918 */ /* 0x008fe20000000000 */
.L_x_167:
[----:B------:R-:W3:Y:S01]  /*0520*/  SHFL.IDX PT, R2, R0, RZ, 0x1f ;  /* 0x00001fff00027589 */ /* 0x000ee200000e0000 */
[----:B------:R-:W-:Y:S01]  /*0530*/  NOP ;  /* 0x0000000000007918 */ /* 0x000fe20000000000 */
[----:B---3--:R-:W-:-:S13]  /*0540*/  ISETP.NE.AND P0, PT, R2, RZ, PT ;  /* 0x000000ff0200720c */ /* 0x008fda0003f05270 */
        /* <DEDUP_REMOVED lines=13> */
[----:B------:R3:W0:Y:S02]  /*0620*/  SYNCS.EXCH.64 URZ, [UR6+0x31c88], UR4 ;  /* 0x031c8804063f75b2 */ /* 0x0006240008000100 */
[----:B---3--:R-:W-:Y:S01]  /*0630*/  NOP ;  /* 0x0000000000007918 */ /* 0x008fe20000000000 */
.L_x_168:
        /* <DEDUP_REMOVED lines=22> */
.L_x_169:
        /* <DEDUP_REMOVED lines=22> */
.L_x_170:
[----:B0-----:R-:W-:Y:S01]  /*0900*/  UMOV UR4, 0x1 ;  /* 0x0000000100047882 */ /* 0x001fe20000000000 */
[----:B------:R-:W-:Y:S01]  /*0910*/  PLOP3.LUT P0, PT, PT, PT, UP0, 0x80, 0x0 ;  /* 0x000000000000781c */ /* 0x000fe20003f0f008 */
[----:B------:R-:W-:Y:S01]  /*0920*/  USEL UR4, UR4, 0x2, !UP0 ;  /* 0x0000000204047887 */ /* 0x000fe2000c000000 */
[----:B------:R-:W-:-:S05]  /*0930*/  NOP ;  /* 0x0000000000007918 */ /* 0x000fca0000000000 */
[----:B------:R-:W-:-:S05]  /*0940*/  IMAD.U32 R2, RZ, RZ, UR4 ;  /* 0x00000004ff027e24 */ /* 0x000fca000f8e00ff */
[----:B------:R0:W-:Y:S01]  /*0950*/  STL [R1+0x4c], R2 ;  /* 0x00004c0201007387 */ /* 0x0001e20000100800 */
[----:B-12-4-:R-:W-:Y:S06]  /*0960*/  BAR.SYNC.DEFER_BLOCKING 0x0 ;  /* 0x0000000000007b1d */ /* 0x016fec0000010000 */
[----:B------:R-:W-:Y:S05]  /*0970*/  @!P0 BRA `(.L_x_171) ;  /* 0x000000b800e88947 */ /* 0x000fea0003800000 */
.L_x_172:
[----:B------:R-:W-:-:S08]  /*0980*/  NOP ;  /* 0x0000000000007918 */ /* 0x000fd00000000000 */
[----:B------:R-:W1:Y:S02]  /*0990*/  USETMAXREG.TRY_ALLOC.CTAPOOL UP0, 0xa0 ;  /* 0x000000a0000079c8 */ /* 0x000e640008000600 */
[----:B-1----:R-:W-:-:S13]  /*09a0*/  PLOP3.LUT P0, PT, PT, PT, UP0, 0x80, 0x0 ;  /* 0x000000000000781c */ /* 0x002fda0003f0f008 */
[----:B------:R-:W-:Y:S05]  /*09b0*/  @!P0 BRA `(.L_x_172) ;  /* 0xfffffffc00f08947 */ /* 0x000fea000383ffff */
[----:B------:R-:W1:Y:S01]  /*09c0*/  S2R R0, SR_TID.X ;  /* 0x0000000000007919 */ /* 0x000e620000002100 */
[----:B------:R-:W2:Y:S01]  /*09d0*/  S2UR UR4, SR_CgaCtaId ;  /* 0x00000000000479c3 */ /* 0x000ea20000008800 */
[----:B------:R-:W-:-:S07]  /*09e0*/  UMOV UR37, 0x400 ;  /* 0x0000040000257882 */ /* 0x000fce0000000000 */
[----:B------:R-:W-:Y:S06]  /*09f0*/  BAR.ARV 0x8, 0x200 ;  /* 0x0208000000007b1d */ /* 0x000fec0000002000 */
[----:B--2---:R-:W-:-:S03]  /*0a00*/  ULEA UR37, UR4, UR37, 0x18 ;  /* 0x0000002504257291 */ /* 0x004fc6000f8ec03f */
[----:B------:R-:W-:Y:S01]  /*0a10*/  ULDC UR4, c[0x0][0xc3c] ;  /* 0x00030f0000047ab9 */ /* 0x000fe20000000800 */
[----:B-1----:R-:W-:-:S04]  /*0a20*/  SHF.R.U32.HI R0, RZ, 0x7, R0 ;  /* 0x00000007ff007819 */ /* 0x002fc80000011600 */
[----:B------:R-:W-:-:S13]  /*0a30*/  ISETP.NE.AND P0, PT, R0, 0x1, PT ;  /* 0x000000010000780c */ /* 0x000fda0003f05270 */
[----:B------:R-:W-:Y:S08]  /*0a40*/  @!P0 BAR.ARV 0x9, 0x100 ;  /* 0x0244000000008b1d */ /* 0x000ff00000002000 */
[----:B------:R-:W-:Y:S06]  /*0a50*/  BAR.SYNC.DEFER_BLOCKING 0x5, 0x200 ;  /* 0x0148000000007b1d */ /* 0x000fec0000010000 */
[----:B------:R-:W1:Y:S02]  /*0a60*/  LDS.128 R8, [UR37+0x31cd0] ;  /* 0x031cd025ff087984 */ /* 0x000e640008000c00 */
[----:B------:R-:W-:Y:S06]  /*0a70*/  BAR.ARV 0x4, 0x200 ;  /* 0x0108000000007b1d */ /* 0x000fec0000002000 */
[----:B-1----:R-:W-:-:S13]  /*0a80*/  ISETP.GE.AND P0, PT, R11, UR4, PT ;  /* 0x000000040b007c0c */ /* 0x002fda000bf06270 */
[----:B------:R-:W-:Y:S05]  /*0a90*/  @P0 EXIT ;  /* 0x000000000000094d */ /* 0x000fea0003800000 */
[----:B0-----:R-:W2:Y:S01]  /*0aa0*/  LDL R2, [R1+0x4c] ;  /* 0x00004c0001027983 */ /* 0x001ea20000100800 */
[----:B------:R-:W-:Y:S01]  /*0ab0*/  R2UR UR6, R9 ;  /* 0x00000000090672ca */ /* 0x000fe200000e0000 */
[----:B------:R-:W-:Y:S01]  /*0ac0*/  UMOV UR39, URZ ;  /* 0x0000003f00277c82 */ /* 0x000fe20008000000 */
[----:B------:R-:W-:Y:S01]  /*0ad0*/  R2UR UR5, R10 ;  /* 0x000000000a0572ca */ /* 0x000fe200000e0000 */
[----:B------:R-:W0:Y:S01]  /*0ae0*/  S2R R0, SR_TID.X ;  /* 0x0000000000007919 */ /* 0x000e220000002100 */
[----:B------:R-:W-:Y:S01]  /*0af0*/  R2UR UR7, R11 ;  /* 0x000000000b0772ca */ /* 0x000fe200000e0000 */
[----:B------:R-:W-:Y:S01]  /*0b00*/  UMOV UR36, URZ ;  /* 0x0000003f00247c82 */ /* 0x000fe20008000000 */
[----:B0-----:R-:W-:-:S05]  /*0b10*/  VIADD R15, R0, 0xffffff80 ;  /* 0xffffff80000f7836 */ /* 0x001fca0000000000 */
[----:B------:R-:W-:-:S04]  /*0b20*/  SHF.R.S32.HI R0, RZ, 0x1f, R15 ;  /* 0x0000001fff007819 */ /* 0x000fc8000001140f */
[----:B------:R-:W-:-:S04]  /*0b30*/  LEA.HI R7, R0, R15, RZ, 0x5 ;  /* 0x0000000f00077211 */ /* 0x000fc800078f28ff */
[----:B------:R-:W-:Y:S02]  /*0b40*/  SHF.R.S32.HI R10, RZ, 0x5, R7 ;  /* 0x00000005ff0a7819 */ /* 0x000fe40000011407 */
[----:B--2---:R-:W-:Y:S02]  /*0b50*/  R2UR UR4, R2 ;  /* 0x00000000020472ca */ /* 0x004fe400000e0000 */
[----:B------:R-:W-:-:S04]  /*0b60*/  LEA.HI R2, R0, R15, RZ, 0x4 ;  /* 0x0000000f00027211 */ /* 0x000fc800078f20ff */
[----:B------:R-:W-:Y:S02]  /*0b70*/  SHF.R.S32.HI R5, RZ, 0x4, R2 ;  /* 0x00000004ff057819 */ /* 0x000fe40000011402 */
[C---:B------:R-:W-:Y:S02]  /*0b80*/  LOP3.LUT R3, R2.reuse, 0xfffffff0, RZ, 0xc0, !PT ;  /* 0xfffffff002037812 */ /* 0x040fe400078ec0ff */
[----:B------:R-:W-:Y:S02]  /*0b90*/  LEA.HI R4, R2, R5, RZ, 0x1 ;  /* 0x0000000502047211 */ /* 0x000fe400078f08ff */
[----:B------:R-:W-:Y:S01]  /*0ba0*/  LEA.HI R2, R0, R15, RZ, 0x7 ;  /* 0x0000000f00027211 */ /* 0x000fe200078f38ff */
[----:B------:R-:W-:Y:S01]  /*0bb0*/  IMAD.IADD R3, R15, 0x1, -R3 ;  /* 0x000000010f037824 */ /* 0x000fe200078e0a03 */
[----:B------:R-:W-:Y:S01]  /*0bc0*/  LOP3.LUT R6, R4, 0x1ffffffe, RZ, 0xc0, !PT ;  /* 0x1ffffffe04067812 */ /* 0x000fe200078ec0ff */
[----:B------:R-:W-:Y:S01]  /*0bd0*/  ULOP3.LUT UR8, UR4, 0x1, URZ, 0xfc, !UPT ;  /* 0x0000000104087892 */ /* 0x000fe2000f8efc3f */
[----:B------:R-:W-:Y:S01]  /*0be0*/  LOP3.LUT R8, R2, 0xffffff80, RZ, 0xc0, !PT ;  /* 0xffffff8002087812 */ /* 0x000fe200078ec0ff */
[--C-:B------:R-:W-:Y:S01]  /*0bf0*/  IMAD R12, R10, 0x10, R3.reuse ;  /* 0x000000100a0c7824 */ /* 0x100fe200078e0203 */
[----:B------:R-:W-:Y:S01]  /*0c00*/  SHF.R.S32.HI R4, RZ, 0x1f, R3 ;  /* 0x0000001fff047819 */ /* 0x000fe20000011403 */
[----:B------:R-:W-:Y:S01]  /*0c10*/  IMAD.IADD R6, R5, 0x1, -R6 ;  /* 0x0000000105067824 */ /* 0x000fe200078e0a06 */
[----:B------:R-:W-:Y:S01]  /*0c20*/  SHF.R.S32.HI R16, RZ, 0x7, R2 ;  /* 0x00000007ff107819 */ /* 0x000fe20000011402 */
[----:B------:R-:W-:Y:S01]  /*0c30*/  IMAD.IADD R14, R15, 0x1, -R8 ;  /* 0x000000010f0e7824 */ /* 0x000fe200078e0a08 */
[CC--:B------:R-:W-:Y:S01]  /*0c40*/  LEA.HI R5, R4.reuse, R3.reuse, RZ, 0x3 ;  /* 0x0000000304057211 */ /* 0x0c0fe200078f18ff */
[----:B------:R-:W-:Y:S01]  /*0c50*/  UMOV UR4, URZ ;  /* 0x0000003f00047c82 */ /* 0x000fe20008000000 */
[----:B------:R-:W-:Y:S01]  /*0c60*/  LEA.HI R4, R4, R3, RZ, 0x2 ;  /* 0x0000000304047211 */ /* 0x000fe200078f10ff */
[----:B------:R-:W-:Y:S01]  /*0c70*/  IMAD.HI R2, R16, 0x55555556, RZ ;  /* 0x5555555610027827 */ /* 0x000fe200078e02ff */
[----:B------:R-:W-:-:S02]  /*0c80*/  SHF.R.S32.HI R9, RZ, 0x1f, R14 ;  /* 0x0000001fff097819 */ /* 0x000fc4000001140e */
[----:B------:R-:W-:Y:S01]  /*0c90*/  LOP3.LUT R8, R4, 0x7fffffc, RZ, 0xc0, !PT ;  /* 0x07fffffc04087812 */ /* 0x000fe200078ec0ff */
[----:B------:R-:W-:Y:S01]  /*0ca0*/  IMAD.SHL.U32 R5, R5, 0x10, RZ ;  /* 0x0000001005057824 */ /* 0x000fe200078e00ff */
[-C--:B------:R-:W-:Y:S02]  /*0cb0*/  LEA.HI R11, R9, R14.reuse, RZ, 0x2 ;  /* 0x0000000e090b7211 */ /* 0x080fe400078f10ff */
[----:B------:R-:W-:Y:S01]  /*0cc0*/  SHF.R.S32.HI R4, RZ, 0x2, R4 ;  /* 0x00000002ff047819 */ /* 0x000fe20000011404 */
[----:B------:R-:W-:Y:S01]  /*0cd0*/  IMAD.IADD R8, R3, 0x1, -R8 ;  /* 0x0000000103087824 */ /* 0x000fe200078e0a08 */
[----:B------:R-:W-:Y:S02]  /*0ce0*/  LOP3.LUT R5, R5, 0x7fffff80, RZ, 0xc0, !PT ;  /* 0x7fffff8005057812 */ /* 0x000fe400078ec0ff */
[----:B------:R-:W-:Y:S01]  /*0cf0*/  SHF.R.S32.HI R3, RZ, 0x1f, R11 ;  /* 0x0000001fff037819 */ /* 0x000fe2000001140b */
[----:B------:R-:W-:Y:S01]  /*0d00*/  IMAD.SHL.U32 R4, R4, 0x40, RZ ;  /* 0x0000004004047824 */ /* 0x000fe200078e00ff */
[----:B------:R-:W-:Y:S01]  /*0d10*/  LEA.HI R9, R9, R14, RZ, 0x5 ;  /* 0x0000000e09097211 */ /* 0x000fe200078f28ff */
[----:B------:R-:W-:Y:S01]  /*0d20*/  IMAD R5, R10, 0x100, R5 ;  /* 0x000001000a057824 */ /* 0x000fe200078e0205 */
[----:B------:R-:W-:-:S02]  /*0d30*/  SHF.R.S32.HI R10, RZ, 0x2, R11 ;  /* 0x00000002ff0a7819 */ /* 0x000fc4000001140b */
[----:B------:R-:W-:Y:S01]  /*0d40*/  LEA.HI R0, R0, R15, RZ, 0x2 ;  /* 0x0000000f00007211 */ /* 0x000fe200078f10ff */
[----:B------:R-:W-:Y:S01]  /*0d50*/  IMAD R7, R8, 0x10, R5 ;  /* 0x0000001008077824 */ /* 0x000fe200078e0205 */
[----:B------:R-:W-:Y:S01]  /*0d60*/  LEA.HI R5, R3, R10, RZ, 0x3 ;  /* 0x0000000a03057211 */ /* 0x000fe200078f18ff */
[----:B------:R-:W-:Y:S01]  /*0d70*/  IMAD.SHL.U32 R3, R6, 0x8, RZ ;  /* 0x0000000806037824 */ /* 0x000fe200078e00ff */
[----:B------:R-:W-:Y:S02]  /*0d80*/  LEA.HI R6, R2, R2, RZ, 0x1 ;  /* 0x0000000202067211 */ /* 0x000fe400078f08ff */
[----:B------:R-:W-:Y:S02]  /*0d90*/  LOP3.LUT R13, R5, 0xfffffff8, RZ, 0xc0, !PT ;  /* 0xfffffff8050d7812 */ /* 0x000fe400078ec0ff */
[----:B------:R-:W-:Y:S01]  /*0da0*/  SHF.R.S32.HI R9, RZ, 0x5, R9 ;  /* 0x00000005ff097819 */ /* 0x000fe20000011409 */
[----:B------:R-:W-:Y:S01]  /*0db0*/  IMAD R6, R6, -0x3, R16 ;  /* 0xfffffffd06067824 */ /* 0x000fe200078e0210 */
[----:B------:R-:W-:Y:S01]  /*0dc0*/  LOP3.LUT R4, R4, 0x40, RZ, 0xc0, !PT ;  /* 0x0000004004047812 */ /* 0x000fe200078ec0ff */
[----:B------:R-:W-:Y:S01]  /*0dd0*/  IMAD.IADD R10, R10, 0x1, -R13 ;  /* 0x000000010a0a7824 */ /* 0x000fe200078e0a0d */
[----:B------:R-:W-:-:S02]  /*0de0*/  LOP3.LUT R157, R0, 0xfffffffc, RZ, 0xc0, !PT ;  /* 0xfffffffc009d7812 */ /* 0x000fc400078ec0ff */
[--C-:B------:R-:W-:Y:S01]  /*0df0*/  LOP3.LUT R2, R4, 0x8, R3.reuse, 0xf8, !PT ;  /* 0x0000000804027812 */ /* 0x100fe200078ef803 */
[----:B------:R-:W-:Y:S01]  /*0e00*/  IMAD R9, R9, 0x10, R10 ;  /* 0x0000001009097824 */ /* 0x000fe200078e020a */
[----:B------:R-:W-:Y:S01]  /*0e10*/  SHF.R.U32.HI R5, RZ, 0x3, R4 ;  /* 0x00000003ff057819 */ /* 0x000fe20000011604 */
[----:B------:R-:W-:Y:S01]  /*0e20*/  IMAD.U32 R3, R12, 0x20, R3 ;  /* 0x000000200c037824 */ /* 0x000fe200078e0003 */
[----:B------:R-:W-:Y:S01]  /*0e30*/  LOP3.LUT R11, R11, 0x7ffffffc, RZ, 0xc0, !PT ;  /* 0x7ffffffc0b0b7812 */ /* 0x000fe200078ec0ff */
[----:B------:R-:W-:Y:S01]  /*0e40*/  IMAD.IADD R157, R15, 0x1, -R157 ;  /* 0x000000010f9d7824 */ /* 0x000fe200078e0a9d */
[----:B------:R-:W-:Y:S01]  /*0e50*/  LOP3.LUT R2, R2, R5, RZ, 0x3c, !PT ;  /* 0x0000000502027212 */ /* 0x000fe200078e3cff */
[----:B------:R-:W-:Y:S01]  /*0e60*/  IMAD R4, R6, 0x40, R9 ;  /* 0x0000004006047824 */ /* 0x000fe200078e0209 */
[----:B------:R0:W-:Y:S01]  /*0e70*/  STL [R1+0x44], R3 ;  /* 0x0000440301007387 */ /* 0x0001e20000100800 */
[----:B------:R-:W-:Y:S02]  /*0e80*/  IMAD.U32 R5, RZ, RZ, UR8 ;  /* 0x00000008ff057e24 */ /* 0x000fe4000f8e00ff */
[----:B------:R-:W-:Y:S01]  /*0e90*/  IMAD.U32 R6, RZ, RZ, UR4 ;  /* 0x00000004ff067e24 */ /* 0x000fe2000f8e00ff */
[----:B------:R-:W-:Y:S01]  /*0ea0*/  STL [R1+0x3c], R4 ;  /* 0x00003c0401007387 */ /* 0x000fe20000100800 */
[----:B------:R-:W-:-:S02]  /*0eb0*/  IMAD.IADD R11, R14, 0x1, -R11 ;  /* 0x000000010e0b7824 */ /* 0x000fc400078e0a0b */
[----:B------:R-:W-:Y:S01]  /*0ec0*/  IMAD.SHL.U32 R17, R157, 0x8, RZ ;  /* 0x000000089d117824 */ /* 0x000fe200078e00ff */
[----:B------:R1:W-:Y:S01]  /*0ed0*/  STL [R1+0x48], R5 ;  /* 0x0000480501007387 */ /* 0x0003e20000100800 */
[----:B------:R-:W-:Y:S01]  /*0ee0*/  IMAD.SHL.U32 R156, R11, 0x2, RZ ;  /* 0x000000020b9c7824 */ /* 0x000fe200078e00ff */
[----:B0-----:R-:W-:Y:S01]  /*0ef0*/  LEA.HI R3, R157, R157, RZ, 0x1 ;  /* 0x0000009d9d037211 */ /* 0x001fe200078f08ff */
[C---:B------:R-:W-:Y:S01]  /*0f00*/  VIADD R19, R17.reuse, 0x20 ;  /* 0x0000002011137836 */ /* 0x040fe20000000000 */
[----:B------:R0:W-:Y:S01]  /*0f10*/  STL [R1+0xc], R6 ;  /* 0x00000c0601007387 */ /* 0x0001e20000100800 */
[----:B------:R-:W-:Y:S02]  /*0f20*/  VIADD R23, R17, 0x40 ;  /* 0x0000004011177836 */ /* 0x000fe40000000000 */
[C---:B------:R-:W-:Y:S02]  /*0f30*/  VIADD R154, R156.reuse, 0x8 ;  /* 0x000000089c9a7836 */ /* 0x040fe40000000000 */
[C---:B------:R-:W-:Y:S01]  /*0f40*/  VIADD R153, R156.reuse, 0x10 ;  /* 0x000000109c997836 */ /* 0x040fe20000000000 */
[----:B-1----:R-:W-:Y:S01]  /*0f50*/  SHF.R.S32.HI R5, RZ, 0x2, R0 ;  /* 0x00000002ff057819 */ /* 0x002fe20000011400 */
[C---:B------:R-:W-:Y:S01]  /*0f60*/  VIADD R152, R156.reuse, 0x18 ;  /* 0x000000189c987836 */ /* 0x040fe20000000000 */
[----:B------:R-:W-:Y:S01]  /*0f70*/  LOP3.LUT R0, R3, 0x1ffffffe, RZ, 0xc0, !PT ;  /* 0x1ffffffe03007812 */ /* 0x000fe200078ec0ff */
[C---:B------:R-:W-:Y:S01]  /*0f80*/  VIADD R151, R156.reuse, 0x20 ;  /* 0x000000209c977836 */ /* 0x040fe20000000000 */
[----:B------:R-:W-:Y:S01]  /*0f90*/  SHF.R.S32.HI R5, RZ, 0x1f, R19 ;  /* 0x0000001fff057819 */ /* 0x000fe20000011413 */
[C---:B------:R-:W-:Y:S01]  /*0fa0*/  VIADD R150, R156.reuse, 0x28 ;  /* 0x000000289c967836 */ /* 0x040fe20000000000 */
[----:B------:R-:W-:Y:S01]  /*0fb0*/  SHF.R.S32.HI R3, RZ, 0x1f, R23 ;  /* 0x0000001fff037819 */ /* 0x000fe20000011417 */
[----:B------:R-:W-:Y:S01]  /*0fc0*/  IMAD.IADD R0, R157, 0x1, -R0 ;  /* 0x000000019d007824 */ /* 0x000fe200078e0a00 */
[----:B------:R-:W-:Y:S01]  /*0fd0*/  SHF.R.S32.HI R5, RZ, 0x1f, R154 ;  /* 0x0000001fff057819 */ /* 0x000fe2000001149a */
[----:B------:R-:W-:Y:S01]  /*0fe0*/  VIADD R149, R156, 0x30 ;  /* 0x000000309c957836 */ /* 0x000fe20000000000 */
[----:B------:R-:W-:Y:S01]  /*0ff0*/  SHF.R.S32.HI R3, RZ, 0x1f, R153 ;  /* 0x0000001fff037819 */ /* 0x000fe20000011499 */
[----:B------:R-:W-:Y:S01]  /*1000*/  IMAD R0, R0, 0x8, R4 ;  /* 0x0000000800007824 */ /* 0x000fe200078e0204 */
[----:B0-----:R-:W-:Y:S01]  /*1010*/  SHF.R.S32.HI R6, RZ, 0x1f, R152 ;  /* 0x0000001fff067819 */ /* 0x001fe20000011498 */
[C---:B------:R-:W-:Y:S01]  /*1020*/  VIADD R148, R156.reuse, 0x38 ;  /* 0x000000389c947836 */ /* 0x040fe20000000000 */
[----:B------:R-:W-:Y:S01]  /*1030*/  SHF.R.S32.HI R5, RZ, 0x1f, R151 ;  /* 0x0000001fff057819 */ /* 0x000fe20000011497 */
[----:B------:R-:W-:Y:S01]  /*1040*/  VIADD R147, R156, 0x40 ;  /* 0x000000409c937836 */ /* 0x000fe20000000000 */
[----:B------:R0:W-:Y:S01]  /*1050*/  STL [R1+0x40], R0 ;  /* 0x0000400001007387 */ /* 0x0001e20000100800 */
[----:B------:R-:W-:Y:S01]  /*1060*/  IMAD.IADD R2, R2, 0x1, R7 ;  /* 0x0000000102027824 */ /* 0x000fe200078e0207 */
[----:B------:R-:W-:Y:S01]  /*1070*/  SHF.R.S32.HI R3, RZ, 0x1f, R150 ;  /* 0x0000001fff037819 */ /* 0x000fe20000011496 */
[C---:B------:R-:W-:Y:S01]  /*1080*/  VIADD R146, R156.reuse, 0x48 ;  /* 0x000000489c927836 */ /* 0x040fe20000000000 */
[----:B------:R-:W-:Y:S01]  /*1090*/  SHF.R.S32.HI R6, RZ, 0x1f, R149 ;  /* 0x0000001fff067819 */ /* 0x000fe20000011495 */
[C---:B------:R-:W-:Y:S01]  /*10a0*/  VIADD R145, R156.reuse, 0x50 ;  /* 0x000000509c917836 */ /* 0x040fe20000000000 */
[----:B------:R-:W-:Y:S01]  /*10b0*/  SHF.R.S32.HI R5, RZ, 0x1f, R148 ;  /* 0x0000001fff057819 */ /* 0x000fe20000011494 */
[----:B------:R-:W-:Y:S01]  /*10c0*/  VIADD R144, R156, 0x58 ;  /* 0x000000589c907836 */ /* 0x000fe20000000000 */
[----:B------:R-:W-:-:S02]  /*10d0*/  SHF.R.S32.HI R3, RZ, 0x1f, R147 ;  /* 0x0000001fff037819 */ /* 0x000fc40000011493 */
[----:B------:R-:W-:Y:S02]  /*10e0*/  SHF.R.S32.HI R6, RZ, 0x1f, R146 ;  /* 0x0000001fff067819 */ /* 0x000fe40000011492 */
[----:B------:R-:W-:Y:S02]  /*10f0*/  SHF.R.S32.HI R5, RZ, 0x1f, R145 ;  /* 0x0000001fff057819 */ /* 0x000fe40000011491 */
[----:B------:R-:W-:Y:S02]  /*1100*/  SHF.R.S32.HI R3, RZ, 0x1f, R144 ;  /* 0x0000001fff037819 */ /* 0x000fe40000011490 */
[----:B0-----:R-:W-:-:S07]  /*1110*/  LEA R2, R2, UR37, 0x1 ;  /* 0x0000002502027c11 */ /* 0x001fce000f8e08ff */
.L_x_210:
[----:B------:R-:W-:Y:S01]  /*1120*/  ULDC.64 UR8, c[0x0][0xc88] ;  /* 0x0003220000087ab9 */ /* 0x000fe20000000a00 */
[----:B------:R-:W-:Y:S01]  /*1130*/  ULDC.64 UR12, c[0x0][0x208] ;  /* 0x00008200000c7ab9 */ /* 0x000fe20000000a00 */
[----:B------:R-:W-:Y:S01]  /*1140*/  UIMAD.WIDE UR8, UR7, 0x4, UR8 ;  /* 0x00000004070878a5 */ /* 0x000fe2000f8e0208 */
[----:B------:R-:W-:Y:S02]  /*1150*/  ULDC.64 UR10, c[0x0][0xa20] ;  /* 0x00028800000a7ab9 */ /* 0x000fe40000000a00 */
[----:B------:R-:W-:-:S03]  /*1160*/  ULDC UR7, c[0x0][0x2f0] ;  /* 0x0000bc0000077ab9 */ /* 0x000fc60000000800 */
[----:B01----:R-:W-:Y:S02]  /*1170*/  IMAD.U32 R4, RZ, RZ, UR8 ;  /* 0x00000008ff047e24 */ /* 0x003fe4000f8e00ff */
[----:B--2-4-:R-:W-:Y:S01]  /*1180*/  IMAD.U32 R5, RZ, RZ, UR9 ;  /* 0x00000009ff057e24 */ /* 0x014fe2000f8e00ff */
[----:B------:R-:W-:-:S04]  /*1190*/  ULDC.64 UR8, c[0x0][0xa28] ;  /* 0x00028a0000087ab9 */ /* 0x000fc80000000a00 */
[----:B------:R-:W2:Y:S01]  /*11a0*/  LDG.E R4, desc[UR12][R4.64] ;  /* 0x0000000c04047981 */ /* 0x000ea2000c1e1900 */
[----:B------:R-:W-:Y:S02]  /*11b0*/  UISETP.NE.U32.AND UP0, UPT, UR8, URZ, UPT ;  /* 0x0000003f0800728c */ /* 0x000fe4000bf05070 */
[----:B------:R-:W-:Y:S02]  /*11c0*/  UISETP.NE.U32.AND UP1, UPT, UR10, URZ, UPT ;  /* 0x0000003f0a00728c */ /* 0x000fe4000bf25070 */
[----:B------:R-:W-:Y:S02]  /*11d0*/  UISETP.NE.AND.EX UP0, UPT, UR9, URZ, UPT, UP0 ;  /* 0x0000003f0900728c */ /* 0x000fe4000bf05300 */
[----:B------:R-:W-:-:S04]  /*11e0*/  UISETP.NE.AND.EX UP1, UPT, UR11, URZ, UPT, UP1 ;  /* 0x0000003f0b00728c */ /* 0x000fc8000bf25310 */
[----:B------:R-:W-:Y:S02]  /*11f0*/  PLOP3.LUT P0, PT, PT, PT, UP0, 0x80, 0x0 ;  /* 0x000000000000781c */ /* 0x000fe40003f0f008 */
[----:B------:R-:W-:Y:S02]  /*1200*/  PLOP3.LUT P1, PT, PT, PT, UP1, 0x80, 0x0 ;  /* 0x000000000000781c */ /* 0x000fe40003f2f018 */
[----:B--2---:R-:W-:-:S13]  /*1210*/  R2UR UR4, R4 ;  /* 0x00000000040472ca */ /* 0x004fda00000e0000 */
[----:B------:R-:W-:Y:S02]  /*1220*/  USHF.R.S32.HI UR14, URZ, 0x1f, UR4 ;  /* 0x0000001f3f0e7899 */ /* 0x000fe40008011404 */
[----:B-----5:R-:W-:Y:S01]  /*1230*/  IMAD.U32 R0, RZ, RZ, UR4 ;  /* 0x00000004ff007e24 */ /* 0x020fe2000f8e00ff */
[----:B------:R-:W-:-:S04]  /*1240*/  @UP0 ULEA UR8, UP2, UR4, UR8, 0x2 ;  /* 0x0000000804080291 */ /* 0x000fc8000f84103f */
[----:B------:R-:W-:Y:S02]  /*1250*/  @UP0 ULEA.HI.X UR9, UR4, UR9, UR14, 0x2, UP2 ;  /* 0x0000000904090291 */ /* 0x000fe400090f140e */
[----:B------:R-:W-:Y:S01]  /*1260*/  IMAD.U32 R3, RZ, RZ, UR14 ;  /* 0x0000000eff037e24 */ /* 0x000fe2000f8e00ff */
[----:B------:R-:W-:Y:S01]  /*1270*/  @UP1 ULEA UR10, UP0, UR4, UR10, 0x2 ;  /* 0x0000000a040a1291 */ /* 0x000fe2000f80103f */
[----:B------:R-:W-:Y:S01]  /*1280*/  IMAD.U32 R4, RZ, RZ, UR8 ;  /* 0x00000008ff047e24 */ /* 0x000fe2000f8e00ff */
[----:B------:R-:W-:Y:S02]  /*1290*/  STL [R1+0x8], R0 ;  /* 0x0000080001007387 */ /* 0x000fe40000100800 */
[----:B------:R-:W-:Y:S01]  /*12a0*/  @UP1 ULEA.HI.X UR11, UR4, UR11, UR14, 0x2, UP0 ;  /* 0x0000000b040b1291 */ /* 0x000fe200080f140e */
[----:B------:R-:W-:Y:S01]  /*12b0*/  IMAD.U32 R5, RZ, RZ, UR9 ;  /* 0x00000009ff057e24 */ /* 0x000fe2000f8e00ff */
[----:B------:R0:W-:Y:S01]  /*12c0*/  STL [R1+0x10], R3 ;  /* 0x0000100301007387 */ /* 0x0001e20000100800 */
[----:B------:R-:W-:Y:S01]  /*12d0*/  IMAD.U32 R6, RZ, RZ, UR10 ;  /* 0x0000000aff067e24 */ /* 0x000fe2000f8e00ff */
[----:B------:R-:W-:Y:S01]  /*12e0*/  ULDC.64 UR8, c[0x0][0x418] ;  /* 0x0001060000087ab9 */ /* 0x000fe20000000a00 */
[----:B------:R-:W-:Y:S01]  /*12f0*/  ULDC UR4, c[0x0][0x424] ;  /* 0x0001090000047ab9 */ /* 0x000fe20000000800 */
[----:B------:R-:W-:Y:S01]  /*1300*/  IMAD.U32 R7, RZ, RZ, UR11 ;  /* 0x0000000bff077e24 */ /* 0x000fe2000f8e00ff */
[----:B------:R-:W2:Y:S04]  /*1310*/  @P0 LDG.E R4, desc[UR12][R4.64] ;  /* 0x0000000c04040981 */ /* 0x000ea8000c1e1900 */
[----:B---3--:R-:W3:Y:S01]  /*1320*/  @P1 LDG.E R6, desc[UR12][R6.64] ;  /* 0x0000000c06061981 */ /* 0x008ee2000c1e1900 */
[----:B0-----:R-:W-:Y:S01]  /*1330*/  IMAD.U32 R3, RZ, RZ, UR6 ;  /* 0x00000006ff037e24 */ /* 0x001fe2000f8e00ff */
[----:B------:R-:W-:-:S02]  /*1340*/  UISETP.NE.U32.AND UP0, UPT, UR8, URZ, UPT ;  /* 0x0000003f0800728c */ /* 0x000fc4000bf05070 */
[----:B------:R-:W-:Y:S02]  /*1350*/  ULOP3.LUT UR6, UR5, 0xffff, URZ, 0xc0, !UPT ;  /* 0x0000ffff05067892 */ /* 0x000fe4000f8ec03f */
[----:B------:R0:W-:Y:S01]  /*1360*/  STL [R1], R3 ;  /* 0x0000000301007387 */ /* 0x0001e20000100800 */
[----:B------:R-:W-:Y:S01]  /*1370*/  UISETP.NE.AND.EX UP0, UPT, UR9, URZ, UPT, UP0 ;  /* 0x0000003f0900728c */ /* 0x000fe2000bf05300 */
[----:B------:R-:W-:Y:S02]  /*1380*/  UMOV UR38, URZ ;  /* 0x0000003f00267c82 */ /* 0x000fe40008000000 */
[----:B------:R-:W-:Y:S01]  /*1390*/  IMAD.U32 R155, RZ, RZ, UR6 ;  /* 0x00000006ff9b7e24 */ /* 0x000fe2000f8e00ff */
[----:B------:R-:W-:Y:S02]  /*13a0*/  USEL UR4, UR4, 0x1, UP0 ;  /* 0x0000000104047887 */ /* 0x000fe40008000000 */
[----:B------:R-:W-:Y:S02]  /*13b0*/  ULOP3.LUT UR6, UR5, 0xff0000, URZ, 0xc0, !UPT ;  /* 0x00ff000005067892 */ /* 0x000fe4000f8ec03f */
[----:B------:R-:W-:-:S02]  /*13c0*/  UIMAD UR4, UR4, UR7, URZ ;  /* 0x00000007040472a4 */ /* 0x000fc4000f8e023f */
[----:B------:R-:W-:Y:S01]  /*13d0*/  ULOP3.LUT UR7, UR5, 0xff000000, URZ, 0xc0, !UPT ;  /* 0xff00000005077892 */ /* 0x000fe2000f8ec03f */
[----:B--2---:R-:W-:-:S04]  /*13e0*/  @P0 R2UR UR38, R4 ;  /* 0x00000000042602ca */ /* 0x004fc800000e0000 */
[----:B---3--:R-:W-:Y:S01]  /*13f0*/  @P1 R2UR UR4, R6 ;  /* 0x00000000060412ca */ /* 0x008fe200000e0000 */
[----:B0-----:R-:W-:-:S14]  /*1400*/  @P1 BRA `(.L_x_173) ;  /* 0x00000000003c1947 */ /* 0x001fdc0003800000 */
[----:B------:R-:W-:Y:S02]  /*1410*/  ULDC.64 UR8, c[0x0][0xa08] ;  /* 0x0002820000087ab9 */ /* 0x000fe40000000a00 */
[----:B------:R-:W-:-:S04]  /*1420*/  ISETP.NE.U32.AND P0, PT, RZ, UR8, PT ;  /* 0x00000008ff007c0c */ /* 0x000fc8000bf05070 */
[----:B------:R-:W-:-:S13]  /*1430*/  ISETP.NE.AND.EX P0, PT, RZ, UR9, PT, P0 ;  /* 0x00000009ff007c0c */ /* 0x000fda000bf05300 */
[----:B------:R-:W-:Y:S05]  /*1440*/  @!P0 BRA `(.L_x_173) ;  /* 0x00000000002c8947 */ /* 0x000fea0003800000 */
[----:B------:R-:W-:Y:S01]  /*1450*/  R2UR UR10, R0 ;  /* 0x00000000000a72ca */ /* 0x000fe200000e0000 */
[----:B------:R-:W-:Y:S01]  /*1460*/  ULDC.64 UR4, c[0x0][0xa08] ;  /* 0x0002820000047ab9 */ /* 0x000fe20000000a00 */
[----:B------:R-:W-:-:S11]  /*1470*/  ULDC.64 UR8, c[0x0][0x208] ;  /* 0x0000820000087ab9 */ /* 0x000fd60000000a00 */
[----:B------:R-:W-:-:S06]  /*1480*/  UIMAD.WIDE UR4, UR10, 0x4, UR4 ;  /* 0x000000040a0478a5 */ /* 0x000fcc000f8e0204 */
[----:B------:R-:W-:Y:S02]  /*1490*/  IMAD.U32 R4, RZ, RZ, UR4 ;  /* 0x00000004ff047e24 */ /* 0x000fe4000f8e00ff */
[----:B------:R-:W-:-:S05]  /*14a0*/  IMAD.U32 R5, RZ, RZ, UR5 ;  /* 0x00000005ff057e24 */ /* 0x000fca000f8e00ff */
[----:B------:R-:W2:Y:S04]  /*14b0*/  LDG.E R3, desc[UR8][R4.64] ;  /* 0x0000000804037981 */ /* 0x000ea8000c1e1900 */
[----:B------:R-:W3:Y:S01]  /*14c0*/  LDG.E R0, desc[UR8][R4.64+0x4] ;  /* 0x0000040804007981 */ /* 0x000ee2000c1e1900 */
[----:B--2---:R-:W-:Y:S02]  /*14d0*/  R2UR UR4, R3 ;  /* 0x00000000030472ca */ /* 0x004fe400000e0000 */
[----:B---3--:R-:W-:-:S13]  /*14e0*/  R2UR UR5, R0 ;  /* 0x00000000000572ca */ /* 0x008fda00000e0000 */
[----:B------:R-:W-:-:S12]  /*14f0*/  UIADD3 UR4, -UR4, UR5, URZ ;  /* 0x0000000504047290 */ /* 0x000fd8000fffe13f */
.L_x_173:
[----:B------:R-:W-:Y:S02]  /*1500*/  UIADD3 UR38, -UR38, UR4, URZ ;  /* 0x0000000426267290 */ /* 0x000fe4000fffe13f */
[----:B------:R-:W-:Y:S02]  /*1510*/  USHF.R.U32.HI UR7, URZ, 0x8, UR7 ;  /* 0x000000083f077899 */ /* 0x000fe40008011607 */
[----:B------:R-:W-:Y:S02]  /*1520*/  UISETP.GE.AND UP0, UPT, UR38, 0x1, UPT ;  /* 0x000000012600788c */ /* 0x000fe4000bf06270 */
[----:B------:R-:W-:Y:S02]  /*1530*/  UIADD3 UR4, UR38, 0x8f, URZ ;  /* 0x0000008f26047890 */ /* 0x000fe4000fffe03f */
[----:B------:R-:W-:Y:S02]  /*1540*/  ULEA.HI UR7, UR6, UR7, URZ, 0x10 ;  /* 0x0000000706077291 */ /* 0x000fe4000f8f803f */
[----:B------:R-:W-:Y:S01]  /*1550*/  PLOP3.LUT P0, PT, PT, PT, UP0, 0x80, 0x0 ;  /* 0x000000000000781c */ /* 0x000fe20003f0f008 */
[----:B------:R-:W-:-:S02]  /*1560*/  UIMAD.WIDE UR4, UR4, 0x38e38e39, URZ ;  /* 0x38e38e39040478a5 */ /* 0x000fc4000f8e023f */
[----:B------:R-:W-:Y:S02]  /*1570*/  ULOP3.LUT UR8, UR7, 0xff, URZ, 0xc0, !UPT ;  /* 0x000000ff07087892 */ /* 0x000fe4000f8ec03f */
[----:B------:R-:W-:Y:S02]  /*1580*/  USHF.R.U32.HI UR7, URZ, 0x10, UR7 ;  /* 0x000000103f077899 */ /* 0x000fe40008011607 */
[----:B------:R-:W-:Y:S02]  /*1590*/  USHF.R.U32.HI UR6, URZ, 0x1f, UR5 ;  /* 0x0000001f3f067899 */ /* 0x000fe40008011605 */
[----:B------:R-:W-:Y:S01]  /*15a0*/  IMAD.U32 R22, RZ, RZ, UR8 ;  /* 0x00000008ff167e24 */ /* 0x000fe2000f8e00ff */
[----:B------:R-:W-:Y:S01]  /*15b0*/  UMOV UR4, URZ ;  /* 0x0000003f00047c82 */ /* 0x000fe20008000000 */
[----:B------:R-:W-:Y:S01]  /*15c0*/  ULEA.HI.SX32 UR9, UR5, UR6, 0x1b ;  /* 0x0000000605097291 */ /* 0x000fe2000f8fda3f */
[----:B------:R-:W-:Y:S01]  /*15d0*/  IMAD.U32 R18, RZ, RZ, UR7 ;  /* 0x00000007ff127e24 */ /* 0x000fe2000f8e00ff */
[----:B------:R-:W-:Y:S10]  /*15e0*/  @!P0 BRA `(.L_x_174) ;  /* 0x0000000000948947 */ /* 0x000ff40003800000 */
[----:B------:R-:W-:Y:S01]  /*15f0*/  R2UR UR5, R18 ;  /* 0x00000000120572ca */ /* 0x000fe200000e0000 */
[----:B------:R-:W-:-:S12]  /*1600*/  ULDC UR4, c[0x0][0x9f0] ;  /* 0x00027c0000047ab9 */ /* 0x000fd80000000800 */
[----:B------:R-:W-:-:S04]  /*1610*/  UISETP.NE.AND UP0, UPT, UR5, URZ, UPT ;  /* 0x0000003f0500728c */ /* 0x000fc8000bf05270 */
[----:B------:R-:W-:-:S03]  /*1620*/  USEL UR10, UR5, UR4, UP0 ;  /* 0x00000004050a7287 */ /* 0x000fc60008000000 */
[----:B------:R-:W-:Y:S01]  /*1630*/  UMOV UR4, URZ ;  /* 0x0000003f00047c82 */ /* 0x000fe20008000000 */
[----:B------:R-:W-:Y:S02]  /*1640*/  UIADD3 UR6, UR9, -0x1, UR10 ;  /* 0xffffffff09067890 */ /* 0x000fe4000fffe00a */
[----:B------:R-:W-:-:S04]  /*1650*/  IMAD.U32 R4, RZ, RZ, UR10 ;  /* 0x0000000aff047e24 */ /* 0x000fc8000f8e00ff */
[----:B------:R-:W-:Y:S01]  /*1660*/  IMAD.U32 R5, RZ, RZ, UR6 ;  /* 0x00000006ff057e24 */ /* 0x000fe2000f8e00ff */
[-C--:B------:R-:W-:Y:S01]  /*1670*/  IABS R0, R4.reuse ;  /* 0x0000000400007213 */ /* 0x080fe20000000000 */
[----:B------:R-:W-:Y:S01]  /*1680*/  ULOP3.LUT UR6, UR6, UR10, URZ, 0x3c, !UPT ;  /* 0x0000000a06067292 */ /* 0x000fe2000f8e3c3f */
[----:B------:R-:W-:Y:S02]  /*1690*/  IABS R6, R4 ;  /* 0x0000000400067213 */ /* 0x000fe40000000000 */
[----:B------:R-:W-:Y:S02]  /*16a0*/  R2UR UR11, R0 ;  /* 0x00000000000b72ca */ /* 0x000fe400000e0000 */
[----:B------:R-:W-:-:S05]  /*16b0*/  IABS R5, R5 ;  /* 0x0000000500057213 */ /* 0x000fca0000000000 */
[----:B------:R-:W-:-:S05]  /*16c0*/  IMAD.MOV.U32 R4, RZ, RZ, R5 ;  /* 0x000000ffff047224 */ /* 0x000fca00078e0005 */
[----:B------:R-:W-:Y:S01]  /*16d0*/  R2UR UR8, R4 ;  /* 0x00000000040872ca */ /* 0x000fe200000e0000 */
[----:B------:R-:W0:Y:S08]  /*16e0*/  I2F.RP R0, UR11 ;  /* 0x0000000b00007d06 */ /* 0x000e300008209400 */
[----:B0-----:R-:W0:Y:S02]  /*16f0*/  MUFU.RCP R0, R0 ;  /* 0x0000000000007308 */ /* 0x001e240000001000 */
[----:B0-----:R-:W-:-:S02]  /*1700*/  VIADD R3, R0, 0xffffffe ;  /* 0x0ffffffe00037836 */ /* 0x001fc40000000000 */
[----:B------:R-:W-:-:S04]  /*1710*/  IMAD.MOV R0, RZ, RZ, -R6 ;  /* 0x000000ffff007224 */ /* 0x000fc800078e0a06 */
[----:B------:R-:W0:Y:S02]  /*1720*/  F2I.FTZ.U32.TRUNC.NTZ R3, R3 ;  /* 0x0000000300037305 */ /* 0x000e24000021f000 */
[----:B0-----:R-:W-:-:S13]  /*1730*/  R2UR UR5, R3 ;  /* 0x00000000030572ca */ /* 0x001fda00000e0000 */
[----:B------:R-:W-:-:S04]  /*1740*/  UIADD3 UR7, URZ, -UR5, URZ ;  /* 0x800000053f077290 */ /* 0x000fc8000fffe03f */
[----:B------:R-:W-:-:S04]  /*1750*/  UIMAD UR7, UR7, UR11, URZ ;  /* 0x0000000b070772a4 */ /* 0x000fc8000f8e023f */
[----:B------:R-:W-:-:S03]  /*1760*/  UIMAD.WIDE.U32 UR4, UR5, UR7, UR4 ;  /* 0x00000007050472a5 */ /* 0x000fc6000f8e0004 */
[----:B------:R-:W-:Y:S01]  /*1770*/  R2UR UR7, R0 ;  /* 0x00000000000772ca */ /* 0x000fe200000e0000 */
[----:B------:R-:W-:-:S12]  /*1780*/  UIMAD.WIDE.U32 UR4, UR5, UR8, URZ ;  /* 0x00000008050472a5 */ /* 0x000fd8000f8e003f */
[----:B------:R-:W-:-:S04]  /*1790*/  UIMAD UR4, UR5, UR7, UR8 ;  /* 0x00000007050472a4 */ /* 0x000fc8000f8e0208 */
[----:B------:R-:W-:-:S11]  /*17a0*/  UISETP.GT.U32.AND UP1, UPT, UR11, UR4, UPT ;  /* 0x000000040b00728c */ /* 0x000fd6000bf24070 */
[----:B------:R-:W-:Y:S02]  /*17b0*/  @!UP1 UIADD3 UR4, UR4, -UR11, URZ ;  /* 0x8000000b04049290 */ /* 0x000fe4000fffe03f */
[----:B------:R-:W-:Y:S02]  /*17c0*/  @!UP1 UIADD3 UR5, UR5, 0x1, URZ ;  /* 0x0000000105059890 */ /* 0x000fe4000fffe03f */
[----:B------:R-:W-:Y:S02]  /*17d0*/  UISETP.GE.U32.AND UP0, UPT, UR4, UR11, UPT ;  /* 0x0000000b0400728c */ /* 0x000fe4000bf06070 */
[----:B------:R-:W-:-:S09]  /*17e0*/  UISETP.GE.AND UP1, UPT, UR6, URZ, UPT ;  /* 0x0000003f0600728c */ /* 0x000fd2000bf26270 */
[----:B------:R-:W-:Y:S02]  /*17f0*/  @UP0 UIADD3 UR5, UR5, 0x1, URZ ;  /* 0x0000000105050890 */ /* 0x000fe4000fffe03f */
[----:B------:R-:W-:-:S05]  /*1800*/  UISETP.NE.AND UP0, UPT, UR10, URZ, UPT ;  /* 0x0000003f0a00728c */ /* 0x000fca000bf05270 */
[----:B------:R-:W-:Y:S02]  /*1810*/  UMOV UR4, UR5 ;  /* 0x0000000500047c82 */ /* 0x000fe40008000000 */
[----:B------:R-:W-:-:S04]  /*1820*/  @!UP1 UIADD3 UR4, -UR4, URZ, URZ ;  /* 0x0000003f04049290 */ /* 0x000fc8000fffe13f */
[----:B------:R-:W-:-:S12]  /*1830*/  @!UP0 ULOP3.LUT UR4, URZ, UR10, URZ, 0x33, !UPT ;  /* 0x0000000a3f048292 */ /* 0x000fd8000f8e333f */
.L_x_174:
[----:B------:R-:W-:Y:S01]  /*1840*/  R2UR UR5, R22 ;  /* 0x00000000160572ca */ /* 0x000fe200000e0000 */
[----:B------:R-:W-:Y:S01]  /*1850*/  IMAD.U32 R0, RZ, RZ, UR9 ;  /* 0x00000009ff007e24 */ /* 0x000fe2000f8e00ff */
[----:B------:R-:W-:Y:S01]  /*1860*/  PLOP3.LUT P0, PT, PT, PT, PT, 0x80, 0x0 ;  /* 0x000000000000781c */ /* 0x000fe20003f0f070 */
[----:B------:R-:W-:Y:S01]  /*1870*/  IMAD.U32 R3, RZ, RZ, UR4 ;  /* 0x00000004ff037e24 */ /* 0x000fe2000f8e00ff */
[----:B------:R-:W-:Y:S01]  /*1880*/  CS2R R70, SRZ ;  /* 0x0000000000467805 */ /* 0x000fe2000001ff00 */
[----:B------:R-:W-:Y:S01]  /*1890*/  IMAD.MOV.U32 R16, RZ, RZ, RZ ;  /* 0x000000ffff107224 */ /* 0x000fe200078e00ff */
[----:B------:R-:W-:Y:S02]  /*18a0*/  CS2R R68, SRZ ;  /* 0x0000000000447805 */ /* 0x000fe4000001ff00 */
[----:B------:R-:W-:Y:S02]  /*18b0*/  CS2R R66, SRZ ;  /* 0x0000000000427805 */ /* 0x000fe4000001ff00 */
[----:B------:R-:W-:-:S02]  /*18c0*/  CS2R R64, SRZ ;  /* 0x0000000000407805 */ /* 0x000fc4000001ff00 */
[----:B------:R-:W-:Y:S02]  /*18d0*/  CS2R R62, SRZ ;  /* 0x00000000003e7805 */ /* 0x000fe4000001ff00 */
[----:B------:R-:W-:Y:S02]  /*18e0*/  CS2R R60, SRZ ;  /* 0x00000000003c7805 */ /* 0x000fe4000001ff00 */
[----:B------:R-:W-:Y:S02]  /*18f0*/  CS2R R58, SRZ ;  /* 0x00000000003a7805 */ /* 0x000fe4000001ff00 */
[----:B------:R-:W-:Y:S01]  /*1900*/  CS2R R56, SRZ ;  /* 0x0000000000387805 */ /* 0x000fe2000001ff00 */
[----:B------:R-:W-:Y:S01]  /*1910*/  UIMAD UR61, UR5, UR4, URZ ;  /* 0x00000004053d72a4 */ /* 0x000fe2000f8e023f */
[----:B------:R-:W-:Y:S02]  /*1920*/  CS2R R54, SRZ ;  /* 0x0000000000367805 */ /* 0x000fe4000001ff00 */
[----:B------:R-:W-:-:S02]  /*1930*/  CS2R R52, SRZ ;  /* 0x0000000000347805 */ /* 0x000fc4000001ff00 */
[----:B------:R-:W-:Y:S02]  /*1940*/  CS2R R50, SRZ ;  /* 0x0000000000327805 */ /* 0x000fe4000001ff00 */
[----:B------:R-:W-:Y:S02]  /*1950*/  CS2R R48, SRZ ;  /* 0x0000000000307805 */ /* 0x000fe4000001ff00 */
[----:B------:R-:W-:Y:S02]  /*1960*/  CS2R R46, SRZ ;  /* 0x00000000002e7805 */ /* 0x000fe4000001ff00 */
[----:B------:R-:W-:Y:S01]  /*1970*/  VIADDMNMX R0, R3, UR61, R0, PT ;  /* 0x0000003d03007c46 */ /* 0x000fe2000b800100 */
[----:B------:R-:W-:Y:S01]  /*1980*/  IMAD.MOV.U32 R3, RZ, RZ, RZ ;  /* 0x000000ffff037224 */ /* 0x000fe200078e00ff */
[----:B------:R-:W-:Y:S02]  /*1990*/  CS2R R44, SRZ ;  /* 0x00000000002c7805 */ /* 0x000fe4000001ff00 */
[----:B------:R-:W-:-:S02]  /*19a0*/  CS2R R42, SRZ ;  /* 0x00000000002a7805 */ /* 0x000fc4000001ff00 */
[----:B------:R-:W-:Y:S02]  /*19b0*/  R2UR UR40, R0 ;  /* 0x00000000002872ca */ /* 0x000fe400000e0000 */
        /* <DEDUP_REMOVED lines=8> */
[----:B------:R-:W-:Y:S01]  /*1a40*/  CS2R R20, SRZ ;  /* 0x0000000000147805 */ /* 0x000fe2000001ff00 */
[----:B------:R-:W-:-:S06]  /*1a50*/  UISETP.GT.AND UP0, UPT, UR40, UR61, UPT ;  /* 0x0000003d2800728c */ /* 0x000fcc000bf04270 */
[----:B------:R-:W-:-:S13]  /*1a60*/  PLOP3.LUT P1, PT, PT, PT, UP0, 0x80, 0x0 ;  /* 0x000000000000781c */ /* 0x000fda0003f2f008 */
[----:B------:R-:W-:Y:S05]  /*1a70*/  @!P1 BRA `(.L_x_175) ;  /* 0x0000007c00749947 */ /* 0x000fea0003800000 */
[----:B------:R-:W0:Y:S02]  /*1a80*/  S2R R4, SR_TID.X ;  /* 0x0000000000047919 */ /* 0x000e240000002100 */
[----:B0-----:R-:W-:-:S05]  /*1a90*/  VIADD R5, R4, 0xffffff80 ;  /* 0xffffff8004057836 */ /* 0x001fca0000000000 */
[----:B------:R-:W-:-:S04]  /*1aa0*/  SHF.R.S32.HI R4, RZ, 0x1f, R5 ;  /* 0x0000001fff047819 */ /* 0x000fc80000011405 */
[----:B------:R-:W-:-:S04]  /*1ab0*/  LEA.HI R4, R4, R5, RZ, 0x7 ;  /* 0x0000000504047211 */ /* 0x000fc800078f38ff */
[----:B------:R-:W-:-:S05]  /*1ac0*/  SHF.R.S32.HI R4, RZ, 0x7, R4 ;  /* 0x00000007ff047819 */ /* 0x000fca0000011404 */
[----:B------:R-:W0:Y:S02]  /*1ad0*/  SHFL.IDX PT, R0, R4, RZ, 0x1f ;  /* 0x00001fff04007589 */ /* 0x000e2400000e0000 */
[----:B0-----:R-:W-:-:S13]  /*1ae0*/  R2UR UR6, R0 ;  /* 0x00000000000672ca */ /* 0x001fda00000e0000 */
[----:B------:R-:W-:Y:S02]  /*1af0*/  UIMAD.WIDE UR4, UR6, 0x55555556, URZ ;  /* 0x55555556060478a5 */ /* 0x000fe4000f8e023f */
[----:B------:R-:W-:Y:S02]  /*1b00*/  IMAD.U32 R16, RZ, RZ, UR6 ;  /* 0x00000006ff107e24 */ /* 0x000fe4000f8e00ff */
[----:B------:R-:W-:Y:S02]  /*1b10*/  ULEA.HI UR41, UR5, UR5, URZ, 0x1 ;  /* 0x0000000505297291 */ /* 0x000fe4000f8f083f */
[----:B------:R-:W-:Y:S02]  /*1b20*/  UIADD3 UR5, UR37, 0x24300, URZ ;  /* 0x0002430025057890 */ /* 0x000fe4000fffe03f */
[----:B------:R-:W-:Y:S02]  /*1b30*/  UIMAD UR41, UR41, -0x3, UR6 ;  /* 0xfffffffd292978a4 */ /* 0x000fe4000f8e0206 */
[----:B------:R-:W-:-:S02]  /*1b40*/  ULOP3.LUT UP0, URZ, UR5, 0x9f, URZ, 0xc0, !UPT ;  /* 0x0000009f053f7892 */ /* 0x000fc4000f80c03f */
[----:B------:R-:W-:-:S04]  /*1b50*/  ULEA UR4, UR41, UR5, 0xb ;  /* 0x0000000529047291 */ /* 0x000fc8000f8e583f */
[----:B------:R-:W-:Y:S01]  /*1b60*/  PLOP3.LUT P0, PT, PT, PT, UP0, 0x80, 0x0 ;  /* 0x000000000000781c */ /* 0x000fe20003f0f008 */
[----:B------:R-:W-:-:S04]  /*1b70*/  USHF.R.U32.HI UR4, URZ, 0x4, UR4 ;  /* 0x000000043f047899 */ /* 0x000fc80008011604 */
[----:B------:R-:W-:-:S08]  /*1b80*/  ULOP3.LUT UR60, UR4, 0x3fff, URZ, 0xc0, !UPT ;  /* 0x00003fff043c7892 */ /* 0x000fd0000f8ec03f */
        /* <DEDUP_REMOVED lines=17> */
.L_x_176:
[----:B------:R-:W2:Y:S04]  /*1ca0*/  LDL R21, [R1+0xc] ;  /* 0x00000c0001157983 */ /* 0x000ea80000100800 */
[----:B------:R-:W3:Y:S01]  /*1cb0*/  LDL R20, [R1+0x48] ;  /* 0x0000480001147983 */ /* 0x000ee20000100800 */
[----:B--2---:R-:W-:Y:S02]  /*1cc0*/  R2UR UR6, R21 ;  /* 0x00000000150672ca */ /* 0x004fe400000e0000 */
[----:B---3--:R-:W-:-:S11]  /*1cd0*/  R2UR UR5, R20 ;  /* 0x00000000140572ca */ /* 0x008fd600000e0000 */
[----:B------:R-:W-:-:S04]  /*1ce0*/  ULEA.HI UR4, UR6, UR6, URZ, 0x1 ;  /* 0x0000000606047291 */ /* 0x000fc8000f8f083f */
[----:B------:R-:W-:Y:S01]  /*1cf0*/  ULOP3.LUT UR4, UR4, 0xfffffffe, URZ, 0xc0, !UPT ;  /* 0xfffffffe04047892 */ /* 0x000fe2000f8ec03f */
[----:B------:R-:W-:-:S03]  /*1d00*/  IMAD.U32 R3, RZ, RZ, UR5 ;  /* 0x00000005ff037e24 */ /* 0x000fc6000f8e00ff */
[----:B------:R-:W-:Y:S02]  /*1d10*/  UIADD3 UR4, UR6, -UR4, URZ ;  /* 0x8000000406047290 */ /* 0x000fe4000fffe03f */
[----:B------:R-:W-:-:S04]  /*1d20*/  ISETP.NE.AND P0, PT, R3, 0x3, PT ;  /* 0x000000030300780c */ /* 0x000fc80003f05270 */
[----:B------:R-:W-:-:S05]  /*1d30*/  IMAD.U32 R0, RZ, RZ, UR4 ;  /* 0x00000004ff007e24 */ /* 0x000fca000f8e00ff */
[----:B------:R-:W-:-:S04]  /*1d40*/  SHF.L.U32 R0, R0, 0x1f, RZ ;  /* 0x0000001f00007819 */ /* 0x000fc800000006ff */
[----:B------:R-:W0:Y:S02]  /*1d50*/  SYNCS.PHASECHK.TRANS64.TRYWAIT P1, [UR37+0x31c00], R0 ;  /* 0x031c0000ff0075a7 */ /* 0x000e240008020165 */
[----:B0-----:R-:W-:Y:S05]  /*1d60*/  @!P1 BRA `(.L_x_177) ;  /* 0x0000010c00c49947 */ /* 0x001fea0003800000 */
.L_x_335:
[----:B------:R-:W-:Y:S05]  /*1d70*/  @!P0 BRA `(.L_x_178) ;  /* 0x0000000000048947 */ /* 0x000fea0003800000 */
[----:B------:R-:W-:Y:S01]  /*1d80*/  BPT.TRAP 0x1 ;  /* 0x000000040000795c */ /* 0x000fe20000300000 */
.L_x_178:
[----:B0-----:R-:W-:Y:S02]  /*1d90*/  IMAD.U32 R3, RZ, RZ, UR36 ;  /* 0x00000024ff037e24 */ /* 0x001fe4000f8e00ff */
[----:B------:R-:W-:-:S03]  /*1da0*/  IMAD.U32 R0, RZ, RZ, UR39 ;  /* 0x00000027ff007e24 */ /* 0x000fc6000f8e00ff */
[----:B------:R-:W-:Y:S02]  /*1db0*/  LEA R3, R3, UR37, 0x3 ;  /* 0x0000002503037c11 */ /* 0x000fe4000f8e18ff */
[----:B------:R-:W-:-:S04]  /*1dc0*/  SHF.L.U32 R0, R0, 0x1f, RZ ;  /* 0x0000001f00007819 */ /* 0x000fc800000006ff */
[----:B------:R0:W1:Y:S01]  /*1dd0*/  SYNCS.PHASECHK.TRANS64.TRYWAIT P2, [R3+URZ+0x31c30], R0 ;  /* 0x031c3000030075a7 */ /* 0x000062000804017f */
[----:B------:R-:W-:Y:S05]  /*1de0*/  @!P0 BRA `(.L_x_179) ;  /* 0x0000000000048947 */ /* 0x000fea0003800000 */
[----:B------:R-:W-:Y:S01]  /*1df0*/  BPT.TRAP 0x1 ;  /* 0x000000040000795c */ /* 0x000fe20000300000 */
.L_x_179:
[----:B------:R-:W2:Y:S01]  /*1e00*/  S2R R4, SR_TID.X ;  /* 0x0000000000047919 */ /* 0x000ea20000002100 */
[----:B------:R-:W-:Y:S01]  /*1e10*/  IMAD.MOV.U32 R71, RZ, RZ, RZ ;  /* 0x000000ffff477224 */ /* 0x000fe200078e00ff */
[----:B--2---:R-:W-:Y:S01]  /*1e20*/  LOP3.LUT P1, RZ, R4, 0x7f, RZ, 0xc0, !PT ;  /* 0x0000007f04ff7812 */ /* 0x004fe2000782c0ff */
[----:B-1----:R-:W-:-:S12]  /*1e30*/  @P2 BRA `(.L_x_180) ;  /* 0x0000000000082947 */ /* 0x002fd80003800000 */
[----:B------:R-:W1:Y:S02]  /*1e40*/  SYNCS.PHASECHK.TRANS64.TRYWAIT P2, [R3+URZ+0x31c30], R0 ;  /* 0x031c3000030075a7 */ /* 0x000e64000804017f */
[----:B-1----:R-:W-:Y:S05]  /*1e50*/  @!P2 BRA `(.L_x_181) ;  /* 0x0000010c00a0a947 */ /* 0x002fea0003800000 */
.L_x_180:
[----:B------:R-:W-:Y:S05]  /*1e60*/  WARPSYNC.ALL ;  /* 0x0000000000007948 */ /* 0x000fea0003800000 */
[----:B------:R-:W-:Y:S01]  /*1e70*/  UIADD3 UR4, UR37, 0x16a00, URZ ;  /* 0x00016a0025047890 */ /* 0x000fe2000fffe03f */
[----:B------:R-:W-:Y:S01]  /*1e80*/  WARPGROUP.ARRIVE ;  /* 0x00000000000079c5 */ /* 0x000fe20000000000 */
[----:B------:R-:W-:Y:S01]  /*1e90*/  ULEA UR41, UR41, UR37, 0xc ;  /* 0x0000002529297291 */ /* 0x000fe2000f8e603f */
[----:B------:R-:W-:Y:S01]  /*1ea0*/  IMAD.U32 R7, RZ, RZ, UR38 ;  /* 0x00000026ff077e24 */ /* 0x000fe2000f8e00ff */
[----:B------:R-:W-:Y:S01]  /*1eb0*/  USHF.R.U32.HI UR4, URZ, 0x4, UR4 ;  /* 0x000000043f047899 */ /* 0x000fe20008011604 */
[----:B------:R-:W-:Y:S01]  /*1ec0*/  IMAD.U32 R9, RZ, RZ, UR40 ;  /* 0x00000028ff097e24 */ /* 0x000fe2000f8e00ff */
[----:B------:R-:W-:Y:S01]  /*1ed0*/  UIADD3 UR41, UR41, 0xda00, URZ ;  /* 0x0000da0029297890 */ /* 0x000fe2000fffe03f */
[----:B------:R-:W-:Y:S01]  /*1ee0*/  P2R R6, PR, RZ, 0x2 ;  /* 0x00000002ff067803 */ /* 0x000fe20000000000 */
[----:B------:R-:W-:Y:S01]  /*1ef0*/  ULOP3.LUT UR4, UR4, 0x3fff, URZ, 0xc0, !UPT ;  /* 0x00003fff04047892 */ /* 0x000fe2000f8ec03f */
[----:B------:R-:W-:Y:S01]  /*1f00*/  IADD3 R4, R7, 0x90, -R156 ;  /* 0x0000009007047810 */ /* 0x000fe20007ffe89c */
[----:B------:R-:W-:Y:S01]  /*1f10*/  USHF.R.U32.HI UR41, URZ, 0x4, UR41 ;  /* 0x000000043f297899 */ /* 0x000fe20008011629 */
[----:B------:R-:W-:Y:S01]  /*1f20*/  P2R R5, PR, RZ, 0x1 ;  /* 0x00000001ff057803 */ /* 0x000fe20000000000 */
[----:B------:R-:W-:-:S02]  /*1f30*/  ULOP3.LUT UR5, UR4, 0x10000, URZ, 0xfc, !UPT ;  /* 0x0001000004057892 */ /* 0x000fc4000f8efc3f */
[----:B------:R-:W-:Y:S01]  /*1f40*/  ULOP3.LUT UR6, UR41, 0x3fff, URZ, 0xc0, !UPT ;  /* 0x00003fff29067892 */ /* 0x000fe2000f8ec03f */
[----:B------:R-:W-:Y:S01]  /*1f50*/  IMAD R4, R9, -0x90, R4 ;  /* 0xffffff7009047824 */ /* 0x000fe200078e0204 */
[----:B------:R-:W-:Y:S02]  /*1f60*/  UIMAD UR4, UR36, 0x6c0, UR5 ;  /* 0x000006c0240478a4 */ /* 0x000fe4000f8e0205 */
[----:B------:R-:W-:Y:S01]  /*1f70*/  ULOP3.LUT UR6, UR6, 0x10000, URZ, 0xfc, !UPT ;  /* 0x0001000006067892 */ /* 0x000fe2000f8efc3f */
[----:B------:R-:W-:Y:S01]  /*1f80*/  UMOV UR31, 0x80000020 ;  /* 0x80000020001f7882 */ /* 0x000fe20000000000 */
[----:B------:R-:W-:Y:S01]  /*1f90*/  UMOV UR29, 0x80000020 ;  /* 0x80000020001d7882 */ /* 0x000fe20000000000 */
[----:B------:R-:W-:Y:S01]  /*1fa0*/  UIADD3 UR10, UR4, 0x40, URZ ;  /* 0x00000040040a7890 */ /* 0x000fe2000fffe03f */
[C---:B------:R-:W-:Y:S01]  /*1fb0*/  ISETP.GT.AND P2, PT, R4.reuse, RZ, PT ;  /* 0x000000ff0400720c */ /* 0x040fe20003f44270 */
[----:B------:R-:W-:Y:S02]  /*1fc0*/  UMOV UR30, UR4 ;  /* 0x00000004001e7c82 */ /* 0x000fe40008000000 */
[----:B------:R-:W-:Y:S01]  /*1fd0*/  UMOV UR28, UR6 ;  /* 0x00000006001c7c82 */ /* 0x000fe20008000000 */
[----:B------:R-:W-:Y:S01]  /*1fe0*/  UMOV UR9, UR29 ;  /* 0x0000001d00097c82 */ /* 0x000fe20008000000 */
[----:B------:R-:W-:Y:S01]  /*1ff0*/  HGMMA.64x16x16.F32 R96, gdesc[UR28], RZ, !UPT, gsb0 ;  /* 0x002000001c6079f0 */ /* 0x000fe2000c0008ff */
[----:B------:R-:W-:Y:S01]  /*2000*/  UMOV UR8, UR28 ;  /* 0x0000001c00087c82 */ /* 0x000fe20008000000 */
[----:B------:R-:W-:Y:S01]  /*2010*/  UMOV UR11, 0x80000020 ;  /* 0x80000020000b7882 */ /* 0x000fe20000000000 */
[----:B------:R-:W-:Y:S01]  /*2020*/  UIADD3 UR7, UR4, 0xc0, URZ ;  /* 0x000000c004077890 */ /* 0x000fe2000fffe03f */
[C---:B------:R-:W-:Y:S01]  /*2030*/  ISETP.GT.AND P3, PT, R4.reuse, 0x1, PT ;  /* 0x000000010400780c */ /* 0x040fe20003f64270 */
        /* <DEDUP_REMOVED lines=9> */
[----:B------:R-:W-:Y:S01]  /*20d0*/  ISETP.GT.AND P0, PT, R4, 0x70, PT ;  /* 0x000000700400780c */ /* 0x000fe20003f04270 */
[----:B------:R-:W-:Y:S01]  /*20e0*/  UIADD3 UR18, UR4, 0x242, URZ ;  /* 0x0000024204127890 */ /* 0x000fe2000fffe03f */
[----:B------:R-:W-:Y:S01]  /*20f0*/  UMOV UR17, 0x80000020 ;  /* 0x8000002000117882 */ /* 0x000fe20000000000 */
[----:B------:R-:W-:Y:S01]  /*2100*/  UMOV UR19, 0x80000020 ;  /* 0x8000002000137882 */ /* 0x000fe20000000000 */
[----:B------:R-:W-:-:S02]  /*2110*/  UIADD3 UR20, UR6, 0x600, URZ ;  /* 0x0000060006147890 */ /* 0x000fc4000fffe03f */
[----:B------:R-:W-:Y:S01]  /*2120*/  UIADD3 UR22, UR4, 0x480, URZ ;  /* 0x0000048004167890 */ /* 0x000fe2000fffe03f */
[----:B------:R-:W-:Y:S01]  /*2130*/  UMOV UR21, 0x80000020 ;  /* 0x8000002000157882 */ /* 0x000fe20000000000 */
[----:B------:R-:W-:Y:S01]  /*2140*/  UMOV UR23, 0x80000020 ;  /* 0x8000002000177882 */ /* 0x000fe20000000000 */
[----:B------:R-:W-:Y:S02]  /*2150*/  UIADD3 UR24, UR6, 0x602, URZ ;  /* 0x0000060206187890 */ /* 0x000fe4000fffe03f */
[----:B------:R-:W-:Y:S01]  /*2160*/  UIADD3 UR26, UR4, 0x482, URZ ;  /* 0x00000482041a7890 */ /* 0x000fe2000fffe03f */
[----:B------:R-:W-:Y:S01]  /*2170*/  UMOV UR25, 0x80000020 ;  /* 0x8000002000197882 */ /* 0x000fe20000000000 */
[----:B------:R-:W-:Y:S01]  /*2180*/  UMOV UR27, 0x80000020 ;  /* 0x80000020001b7882 */ /* 0x000fe20000000000 */
[----:B------:R-:W-:-:S04]  /*2190*/  UIADD3 UR38, UR40, -0x2, URZ ;  /* 0xfffffffe28267890 */ /* 0x000fc8000fffe03f */
[----:B------:R-:W-:Y:S01]  /*21a0*/  UISETP.GE.AND UP0, UPT, UR38, UR61, UPT ;  /* 0x0000003d2600728c */ /* 0x000fe2000bf06270 */
        /* <DEDUP_REMOVED lines=10> */
[----:B------:R-:W-:Y:S01]  /*2250*/  UMOV UR8, UR28 ;  /* 0x0000001c00087c82 */ /* 0x000fe20008000000 */
[----:B------:R-:W-:Y:S01]  /*2260*/  UMOV UR9, UR29 ;  /* 0x0000001d00097c82 */ /* 0x000fe20008000000 */
[----:B------:R-:W-:Y:S01]  /*2270*/  UMOV UR10, UR7 ;  /* 0x00000007000a7c82 */ /* 0x000fe20008000000 */
[----:B------:R-:W-:Y:S01]  /*2280*/  UMOV UR11, 0x80000020 ;  /* 0x80000020000b7882 */ /* 0x000fe20000000000 */
[----:B------:R-:W-:Y:S01]  /*2290*/  UIADD3 UR7, UR4, 0x1c0, URZ ;  /* 0x000001c004077890 */ /* 0x000fe2000fffe03f */
        /* <DEDUP_REMOVED lines=44> */
[----:B------:R-:W-:Y:S01]  /*2560*/  UMOV UR9, 0x80000020 ;  /* 0x8000002000097882 */ /* 0x000fe20000000000 */
[----:B------:R-:W-:Y:S01]  /*2570*/  UMOV UR10, UR14 ;  /* 0x0000000e000a7c82 */ /* 0x000fe20008000000 */
[----:B------:R-:W-:Y:S01]  /*2580*/  UMOV UR11, 0x80000020 ;  /* 0x80000020000b7882 */ /* 0x000fe20000000000 */
[----:B------:R-:W-:Y:S02]  /*2590*/  UIADD3 UR13, UR4, 0x142, URZ ;  /* 0x00000142040d7890 */ /* 0x000fe4000fffe03f */
        /* <DEDUP_REMOVED lines=48> */
[----:B------:R-:W-:Y:S02]  /*28a0*/  WARPGROUP.DEPBAR.LE gsb0, 0x0 ;  /* 0x00008000000079c5 */ /* 0x000fe40000010000 */
[----:B------:R-:W-:-:S06]  /*28b0*/  WARPGROUP.ARRIVE ;  /* 0x00000000000079c5 */ /* 0x000fcc0000000000 */
[----:B------:R-:W-:Y:S01]  /*28c0*/  HGMMA.64x16x16.F32 R24, gdesc[UR8], R24, gsb0 ;  /* 0x00200000081879f0 */ /* 0x000fe20008000818 */
        /* <DEDUP_REMOVED lines=29> */
[----:B------:R-:W-:Y:S02]  /*2aa0*/  UIADD3 UR11, UR6, 0x302, URZ ;  /* 0x00000302060b7890 */ /* 0x000fe4000fffe03f */
[----:B------:R-:W-:Y:S01]  /*2ab0*/  UIADD3 UR6, UR4, 0x540, URZ ;  /* 0x0000054004067890 */ /* 0x000fe2000fffe03f */
[----:B------:R-:W-:Y:S02]  /*2ac0*/  WARPGROUP.DEPBAR.LE gsb0, 0x0 ;  /* 0x00008000000079c5 */ /* 0x000fe40000010000 */
[----:B------:R-:W-:-:S06]  /*2ad0*/  WARPGROUP.ARRIVE ;  /* 0x00000000000079c5 */ /* 0x000fcc0000000000 */
[----:B------:R-:W-:Y:S01]  /*2ae0*/  HGMMA.64x16x16.F32 R48, gdesc[UR12], R48, gsb0 ;  /* 0x002000000c3079f0 */ /* 0x000fe20008000830 */
[----:B------:R-:W-:Y:S01]  /*2af0*/  UMOV UR14, UR16 ;  /* 0x00000010000e7c82 */ /* 0x000fe20008000000 */
[----:B------:R-:W-:Y:S01]  /*2b00*/  UMOV UR15, 0x80000020 ;  /* 0x80000020000f7882 */ /* 0x000fe20000000000 */
[----:B------:R-:W-:Y:S01]  /*2b10*/  UMOV UR16, UR11 ;  /* 0x0000000b00107c82 */ /* 0x000fe20008000000 */
        /* <DEDUP_REMOVED lines=108> */
[----:B------:R-:W-:Y:S01]  /*31e0*/  ULDC UR10, c[0x0][0x988] ;  /* 0x00026200000a7ab9 */ /* 0x000fe20000000800 */
        /* <DEDUP_REMOVED lines=20> */
[----:B01----:R-:W-:Y:S02]  /*3330*/  FMNMX.FTZ R0, R100, R7, !PT ;  /* 0x0000000764007209 */ /* 0x003fe40007810000 */
[----:B------:R-:W-:Y:S02]  /*3340*/  FSEL R99, R99, -INF , P3 ;  /* 0xff80000063637808 */ /* 0x000fe40001800000 */
[----:B------:R-:W-:Y:S02]  /*3350*/  ISETP.GT.AND P3, PT, R4, 0x11, PT ;  /* 0x000000110400780c */ /* 0x000fe40003f64270 */
[----:B------:R-:W-:-:S02]  /*3360*/  FMNMX.FTZ R7, R101, R0, !PT ;  /* 0x0000000065077209 */ /* 0x000fc40007810000 */
[----:B------:R-:W-:Y:S02]  /*3370*/  FSEL R102, R102, -INF , P4 ;  /* 0xff80000066667808 */ /* 0x000fe40002000000 */
[C---:B------:R-:W-:Y:S02]  /*3380*/  ISETP.GT.AND P4, PT, R4.reuse, 0x18, PT ;  /* 0x000000180400780c */ /* 0x040fe40003f84270 */
        /* <DEDUP_REMOVED lines=20> */
[C---:B------:R-:W-:Y:S02]  /*34d0*/  ISETP.GT.AND P4, PT, R4.reuse, 0x28, PT ;  /* 0x000000280400780c */ /* 0x040fe40003f84270 */
        /* <DEDUP_REMOVED lines=8> */
[----:B------:R-:W-:Y:S01]  /*3560*/  UIADD3 UR26, UR4, 0x582, URZ ;  /* 0x00000582041a7890 */ /* 0x000fe2000fffe03f */
[----:B------:R-:W-:Y:S01]  /*3570*/  FSEL R84, R84, -INF , P4 ;  /* 0xff80000054547808 */ /* 0x000fe20002000000 */
[----:B------:R-:W-:Y:S01]  /*3580*/  UMOV UR27, 0x80000020 ;  /* 0x80000020001b7882 */ /* 0x000fe20000000000 */
[----:B------:R-:W-:Y:S02]  /*3590*/  FMNMX.FTZ R7, R81, R0, !PT ;  /* 0x0000000051077209 */ /* 0x000fe40007810000 */
[----:B------:R-:W-:Y:S02]  /*35a0*/  FSEL R82, R82, -INF , P2 ;  /* 0xff80000052527808 */ /* 0x000fe40001000000 */
[----:B------:R-:W-:Y:S02]  /*35b0*/  FSEL R85, R85, -INF , P5 ;  /* 0xff80000055557808 */ /* 0x000fe40002800000 */
[----:B------:R-:W-:-:S02]  /*35c0*/  ISETP.GT.AND P2, PT, R4, 0x30, PT ;  /* 0x000000300400780c */ /* 0x000fc40003f44270 */
        /* <DEDUP_REMOVED lines=16> */
[----:B------:R-:W-:Y:S01]  /*36d0*/  UIADD3 UR6, UR4, 0x642, URZ ;  /* 0x0000064204067890 */ /* 0x000fe2000fffe03f */
        /* <DEDUP_REMOVED lines=8> */
[----:B------:R-:W-:Y:S02]  /*3760*/  ISETP.GT.AND P5, PT, R4, 0x48, PT ;  /* 0x000000480400780c */ /* 0x000fe40003fa4270 */
[----:B------:R-:W-:Y:S02]  /*3770*/  FSEL R78, R78, -INF , P4 ;  /* 0xff8000004e4e7808 */ /* 0x000fe40002000000 */
[C---:B------:R-:W-:Y:S02]  /*3780*/  ISETP.GT.AND P4, PT, R4.reuse, 0x49, PT ;  /* 0x000000490400780c */ /* 0x040fe40003f84270 */
        /* <DEDUP_REMOVED lines=8> */
[----:B------:R-:W-:Y:S01]  /*3810*/  UIADD3 UR26, UR4, 0x602, URZ ;  /* 0x00000602041a7890 */ /* 0x000fe2000fffe03f */
[----:B------:R-:W-:Y:S01]  /*3820*/  FSEL R60, R60, -INF , P5 ;  /* 0xff8000003c3c7808 */ /* 0x000fe20002800000 */
[----:B------:R-:W-:Y:S01]  /*3830*/  UMOV UR27, 0x80000020 ;  /* 0x80000020001b7882 */ /* 0x000fe20000000000 */
[----:B------:R-:W-:-:S02]  /*3840*/  FMNMX.FTZ R7, R57, R0, !PT ;  /* 0x0000000039077209 */ /* 0x000fc40007810000 */
[----:B------:R-:W-:Y:S02]  /*3850*/  FSEL R61, R61, -INF , P4 ;  /* 0xff8000003d3d7808 */ /* 0x000fe40002000000 */
[----:B------:R-:W-:Y:S02]  /*3860*/  FMNMX.FTZ R0, R60, R7, !PT ;  /* 0x000000073c007209 */ /* 0x000fe40007810000 */
[----:B------:R-:W-:Y:S02]  /*3870*/  FSEL R58, R58, -INF , P2 ;  /* 0xff8000003a3a7808 */ /* 0x000fe40001000000 */
[----:B------:R-:W-:Y:S02]  /*3880*/  ISETP.GT.AND P2, PT, R4, 0x51, PT ;  /* 0x000000510400780c */ /* 0x000fe40003f44270 */
[----:B------:R-:W-:Y:S02]  /*3890*/  FMNMX.FTZ R7, R61, R0, !PT ;  /* 0x000000003d077209 */ /* 0x000fe40007810000 */
[----:B------:R-:W-:-:S02]  /*38a0*/  FSEL R59, R59, -INF , P6 ;  /* 0xff8000003b3b7808 */ /* 0x000fc40003000000 */
[----:B------:R-:W-:Y:S02]  /*38b0*/  ISETP.GT.AND P6, PT, R4, 0x58, PT ;  /* 0x000000580400780c */ /* 0x000fe40003fc4270 */
        /* <DEDUP_REMOVED lines=10> */
[----:B------:R-:W-:Y:S01]  /*3960*/  UMOV UR26, UR6 ;  /* 0x00000006001a7c82 */ /* 0x000fe20008000000 */
[----:B------:R-:W-:Y:S01]  /*3970*/  UMOV UR27, 0x80000020 ;  /* 0x80000020001b7882 */ /* 0x000fe20000000000 */
[----:B------:R-:W-:Y:S02]  /*3980*/  FSEL R52, R52, -INF , P6 ;  /* 0xff80000034347808 */ /* 0x000fe40003000000 */
[----:B------:R-:W-:Y:S02]  /*3990*/  FMNMX.FTZ R7, R49, R0, !PT ;  /* 0x0000000031077209 */ /* 0x000fe40007810000 */
[----:B------:R-:W-:-:S02]  /*39a0*/  FSEL R53, R53, -INF , P5 ;  /* 0xff80000035357808 */ /* 0x000fc40002800000 */
[----:B------:R-:W-:Y:S02]  /*39b0*/  FMNMX.FTZ R0, R52, R7, !PT ;  /* 0x0000000734007209 */ /* 0x000fe40007810000 */
[----:B------:R-:W-:Y:S02]  /*39c0*/  FSEL R50, R50, -INF , P3 ;  /* 0xff80000032327808 */ /* 0x000fe40001800000 */
[C---:B------:R-:W-:Y:S02]  /*39d0*/  ISETP.GT.AND P3, PT, R4.reuse, 0x61, PT ;  /* 0x000000610400780c */ /* 0x040fe40003f64270 */
[----:B------:R-:W-:Y:S02]  /*39e0*/  FMNMX.FTZ R7, R53, R0, !PT ;  /* 0x0000000035077209 */ /* 0x000fe40007810000 */
[----:B------:R-:W-:Y:S02]  /*39f0*/  FSEL R51, R51, -INF , P2 ;  /* 0xff80000033337808 */ /* 0x000fe40001000000 */
[----:B------:R-:W-:-:S02]  /*3a00*/  ISETP.GT.AND P2, PT, R4, 0x68, PT ;  /* 0x000000680400780c */ /* 0x000fc40003f44270 */
        /* <DEDUP_REMOVED lines=15> */
[----:B------:R-:W-:-:S02]  /*3b00*/  FMNMX.FTZ R0, R44, R7, !PT ;  /* 0x000000072c007209 */ /* 0x000fc40007810000 */
[----:B------:R-:W-:Y:S02]  /*3b10*/  ISETP.GT.AND P1, PT, R4, 0x71, PT ;  /* 0x000000710400780c */ /* 0x000fe40003f24270 */
[----:B------:R-:W-:Y:S02]  /*3b20*/  FMNMX.FTZ R7, R45, R0, !PT ;  /* 0x000000002d077209 */ /* 0x000fe40007810000 */
[----:B------:R-:W-:Y:S02]  /*3b30*/  FSEL R46, R46, -INF , P2 ;  /* 0xff8000002e2e7808 */ /* 0x000fe40001000000 */
[C---:B------:R-:W-:Y:S02]  /*3b40*/  ISETP.GT.AND P2, PT, R4.reuse, 0x79, PT ;  /* 0x000000790400780c */ /* 0x040fe40003f44270 */
[----:B------:R-:W-:Y:S02]  /*3b50*/  FSEL R43, R43, -INF , P3 ;  /* 0xff8000002b2b7808 */ /* 0x000fe40001800000 */
[----:B------:R-:W-:-:S02]  /*3b60*/  ISETP.GT.AND P3, PT, R4, 0x80, PT ;  /* 0x000000800400780c */ /* 0x000fc40003f64270 */
[----:B------:R-:W-:Y:S02]  /*3b70*/  FSEL R42, R42, -INF , P4 ;  /* 0xff8000002a2a7808 */ /* 0x000fe40002000000 */
[----:B------:R-:W-:Y:S02]  /*3b80*/  ISETP.GT.AND P4, PT, R4, 0x81, PT ;  /* 0x000000810400780c */ /* 0x000fe40003f84270 */
[----:B------:R-:W-:Y:S02]  /*3b90*/  P2R R10, PR, RZ, 0x4 ;  /* 0x00000004ff0a7803 */ /* 0x000fe40000000000 */
[----:B------:R-:W-:Y:S01]  /*3ba0*/  P2R R12, PR, RZ, 0x2 ;  /* 0x00000002ff0c7803 */ /* 0x000fe20000000000 */
[----:B------:R-:W-:Y:S02]  /*3bb0*/  WARPGROUP.DEPBAR.LE gsb0, 0x0 ;  /* 0x00008000000079c5 */ /* 0x000fe40000010000 */
[----:B------:R-:W-:Y:S01]  /*3bc0*/  WARPGROUP.ARRIVE ;  /* 0x00000000000079c5 */ /* 0x000fe20000000000 */
[----:B------:R-:W-:-:S02]  /*3bd0*/  FSEL R32, R32, -INF , P0 ;  /* 0xff80000020207808 */ /* 0x000fc40000000000 */
[----:B------:R-:W-:Y:S02]  /*3be0*/  ISETP.GT.AND P0, PT, R4, 0x78, PT ;  /* 0x000000780400780c */ /* 0x000fe40003f04270 */
[----:B------:R-:W-:Y:S01]  /*3bf0*/  FSEL R33, R33, -INF , P1 ;  /* 0xff80000021217808 */ /* 0x000fe20000800000 */
[----:B------:R-:W-:Y:S01]  /*3c00*/  HGMMA.64x16x16.F32 R24, gdesc[UR24], R24, gsb0 ;  /* 0x00200000181879f0 */ /* 0x000fe20008000818 */
[----:B------:R-:W-:Y:S02]  /*3c10*/  FMNMX.FTZ R0, R32, R7, !PT ;  /* 0x0000000720007209 */ /* 0x000fe40007810000 */
[----:B------:R-:W-:Y:S02]  /*3c20*/  FSEL R36, R36, -INF , P0 ;  /* 0xff80000024247808 */ /* 0x000fe40000000000 */
[----:B------:R-:W-:Y:S02]  /*3c30*/  FMNMX.FTZ R7, R33, R0, !PT ;  /* 0x0000000021077209 */ /* 0x000fe40007810000 */
[----:B------:R-:W-:-:S02]  /*3c40*/  FSEL R37, R37, -INF , P2 ;  /* 0xff80000025257808 */ /* 0x000fc40001000000 */
[----:B------:R-:W-:Y:S02]  /*3c50*/  FMNMX.FTZ R0, R36, R7, !PT ;  /* 0x0000000724007209 */ /* 0x000fe40007810000 */
[----:B------:R-:W-:Y:S02]  /*3c60*/  P2R R11, PR, RZ, 0x1 ;  /* 0x00000001ff0b7803 */ /* 0x000fe40000000000 */
[----:B------:R-:W-:Y:S02]  /*3c70*/  FMNMX.FTZ R7, R37, R0, !PT ;  /* 0x0000000025077209 */ /* 0x000fe40007810000 */
[C---:B------:R-:W-:Y:S02]  /*3c80*/  ISETP.GT.AND P0, PT, R4.reuse, 0x69, PT ;  /* 0x000000690400780c */ /* 0x040fe40003f04270 */
[----:B------:R-:W-:Y:S02]  /*3c90*/  ISETP.GT.AND P1, PT, R4, 0x70, PT ;  /* 0x000000700400780c */ /* 0x000fe40003f24270 */
[----:B------:R-:W-:-:S02]  /*3ca0*/  FSEL R47, R47, -INF , P0 ;  /* 0xff8000002f2f7808 */ /* 0x000fc40000000000 */
[----:B------:R-:W-:Y:S02]  /*3cb0*/  FSEL R34, R34, -INF , P1 ;  /* 0xff80000022227808 */ /* 0x000fe40000800000 */
[----:B------:R-:W-:Y:S02]  /*3cc0*/  ISETP.NE.AND P1, PT, R12, RZ, PT ;  /* 0x000000ff0c00720c */ /* 0x000fe40003f25270 */
[----:B------:R-:W-:Y:S02]  /*3cd0*/  ISETP.NE.AND P0, PT, R11, RZ, PT ;  /* 0x000000ff0b00720c */ /* 0x000fe40003f05270 */
[----:B------:R-:W-:Y:S02]  /*3ce0*/  FSEL R35, R35, -INF , P1 ;  /* 0xff80000023237808 */ /* 0x000fe40000800000 */
[----:B------:R-:W-:Y:S02]  /*3cf0*/  FSEL R38, R38, -INF , P0 ;  /* 0xff80000026267808 */ /* 0x000fe40000000000 */
[----:B------:R-:W-:-:S02]  /*3d00*/  ISETP.NE.AND P1, PT, R6, RZ, PT ;  /* 0x000000ff0600720c */ /* 0x000fc40003f25270 */
[----:B------:R-:W-:-:S11]  /*3d10*/  ISETP.NE.AND P0, PT, R5, RZ, PT ;  /* 0x000000ff0500720c */ /* 0x000fd60003f05270 */
[----:B------:R-:W-:Y:S01]  /*3d20*/  @!P1 VIADD R3, R3, 0x31c40 ;  /* 0x00031c4003039836 */ /* 0x000fe20000000000 */
        /* <DEDUP_REMOVED lines=8> */
[----:B------:R-:W-:Y:S02]  /*3db0*/  FSEL R26, R26, -INF , P3 ;  /* 0xff8000001a1a7808 */ /* 0x000fe40001800000 */
[----:B------:R-:W-:Y:S02]  /*3dc0*/  FMNMX.FTZ R7, R29, R0, !PT ;  /* 0x000000001d077209 */ /* 0x000fe40007810000 */
[----:B------:R-:W-:Y:S02]  /*3dd0*/  FSEL R27, R27, -INF , P4 ;  /* 0xff8000001b1b7808 */ /* 0x000fe40002000000 */
[----:B------:R-:W-:Y:S01]  /*3de0*/  FSEL R30, R30, -INF , P5 ;  /* 0xff8000001e1e7808 */ /* 0x000fe20002800000 */
[----:B------:R-:W0:Y:S01]  /*3df0*/  SHFL.BFLY PT, R0, R7, 0x2, 0x1f ;  /* 0x0c401f0007007f89 */ /* 0x000e2200000e0000 */
[----:B------:R-:W-:-:S02]  /*3e00*/  FSEL R31, R31, -INF , P6 ;  /* 0xff8000001f1f7808 */ /* 0x000fc40003000000 */
[----:B0-----:R-:W-:-:S05]  /*3e10*/  FMNMX.FTZ R8, R7, R0, !PT ;  /* 0x0000000007087209 */ /* 0x001fca0007810000 */
[----:B------:R-:W0:Y:S02]  /*3e20*/  SHFL.BFLY PT, R9, R8, 0x1, 0x1f ;  /* 0x0c201f0008097f89 */ /* 0x000e2400000e0000 */
[----:B0-----:R-:W-:-:S04]  /*3e30*/  FMNMX.FTZ R0, R8, R9, !PT ;  /* 0x0000000908007209 */ /* 0x001fc80007810000 */
[C---:B------:R-:W-:Y:S01]  /*3e40*/  FSETP.NEU.FTZ.AND P2, PT, R0.reuse, -INF , PT ;  /* 0xff8000000000780b */ /* 0x040fe20003f5d000 */
[----:B------:R-:W-:-:S05]  /*3e50*/  FMUL.FTZ R9, R0, UR10 ;  /* 0x0000000a00097c20 */ /* 0x000fca0008410000 */
[----:B------:R-:W-:Y:S02]  /*3e60*/  FSEL R4, R9, RZ, P2 ;  /* 0x000000ff09047208 */ /* 0x000fe40001000000 */
[----:B------:R-:W-:Y:S02]  /*3e70*/  FMNMX.FTZ R9, R98, R99, !PT ;  /* 0x0000006362097209 */ /* 0x000fe40007810000 */
[----:B------:R-:W-:Y:S01]  /*3e80*/  ISETP.NE.AND P2, PT, R10, RZ, PT ;  /* 0x000000ff0a00720c */ /* 0x000fe20003f45270 */
[--C-:B------:R-:W-:Y:S01]  /*3e90*/  FFMA.FTZ R10, R56, UR10, -R4.reuse ;  /* 0x0000000a380a7c23 */ /* 0x100fe20008010804 */
[----:B------:R-:W-:Y:S01]  /*3ea0*/  FMNMX.FTZ R8, R102, R9, !PT ;  /* 0x0000000966087209 */ /* 0x000fe20007810000 */
[--C-:B------:R-:W-:Y:S01]  /*3eb0*/  FFMA.FTZ R20, R72, UR10, -R4.reuse ;  /* 0x0000000a48147c23 */ /* 0x100fe20008010804 */
[----:B------:R-:W-:Y:S01]  /*3ec0*/  FSEL R72, R39, -INF , P2 ;  /* 0xff80000027487808 */ /* 0x000fe20001000000 */
[--C-:B------:R-:W-:Y:S01]  /*3ed0*/  FFMA.FTZ R60, R60, UR10, -R4.reuse ;  /* 0x0000000a3c3c7c23 */ /* 0x100fe20008010804 */
[----:B------:R-:W-:Y:S01]  /*3ee0*/  FMNMX.FTZ R9, R103, R8, !PT ;  /* 0x0000000867097209 */ /* 0x000fe20007810000 */
[--C-:B------:R-:W-:Y:S01]  /*3ef0*/  FFMA.FTZ R61, R61, UR10, -R4.reuse ;  /* 0x0000000a3d3d7c23 */ /* 0x100fe20008010804 */
[--C-:B------:R-:W-:Y:S01]  /*3f00*/  FFMA.FTZ R69, R49, UR10, -R4.reuse ;  /* 0x0000000a31457c23 */ /* 0x100fe20008010804 */
[--C-:B------:R-:W-:Y:S01]  /*3f10*/  FFMA.FTZ R49, R52, UR10, -R4.reuse ;  /* 0x0000000a34317c23 */ /* 0x100fe20008010804 */
[----:B------:R-:W-:Y:S01]  /*3f20*/  FMNMX.FTZ R8, R90, R9, !PT ;  /* 0x000000095a087209 */ /* 0x000fe20007810000 */
[----:B------:R-:W-:Y:S01]  /*3f30*/  MUFU.EX2 R39, R61 ;  /* 0x0000003d00277308 */ /* 0x000fe20000000800 */
[--C-:B------:R-:W-:Y:S01]  /*3f40*/  FFMA.FTZ R52, R53, UR10, -R4.reuse ;  /* 0x0000000a35347c23 */ /* 0x100fe20008010804 */
        /* <DEDUP_REMOVED lines=22> */
[----:B------:R-:W0:Y:S01]  /*40b0*/  MUFU.EX2 R6, R6 ;  /* 0x0000000600067308 */ /* 0x000e220000000800 */
[--C-:B------:R-:W-:Y:S01]  /*40c0*/  FFMA.FTZ R21, R73, UR10, -R4.reuse ;  /* 0x0000000a49157c23 */ /* 0x100fe20008010804 */
[--C-:B------:R-:W-:Y:S01]  /*40d0*/  FFMA.FTZ R14, R84, UR10, -R4.reuse ;  /* 0x0000000a540e7c23 */ /* 0x100fe20008010804 */
[----:B------:R-:W-:Y:S01]  /*40e0*/  FMNMX.FTZ R9, R87, R8, !PT ;  /* 0x0000000857097209 */ /* 0x000fe20007810000 */
[--C-:B------:R-:W-:Y:S01]  /*40f0*/  FFMA.FTZ R11, R76, UR10, -R4.reuse ;  /* 0x0000000a4c0b7c23 */ /* 0x100fe20008010804 */
[--C-:B------:R-:W-:Y:S01]  /*4100*/  FFMA.FTZ R67, R81, UR10, -R4.reuse ;  /* 0x0000000a51437c23 */ /* 0x100fe20008010804 */
[--C-:B------:R-:W-:Y:S01]  /*4110*/  FFMA.FTZ R57, R57, UR10, -R4.reuse ;  /* 0x0000000a39397c23 */ /* 0x100fe20008010804 */
[----:B------:R-:W-:Y:S01]  /*4120*/  FMNMX.FTZ R8, R74, R9, !PT ;  /* 0x000000094a087209 */ /* 0x000fe20007810000 */
[----:B------:R-:W1:Y:S01]  /*4130*/  MUFU.EX2 R7, R7 ;  /* 0x0000000700077308 */ /* 0x000e620000000800 */
[--C-:B------:R-:W-:Y:S01]  /*4140*/  FFMA.FTZ R48, R48, UR10, -R4.reuse ;  /* 0x0000000a30307c23 */ /* 0x100fe20008010804 */
[----:B------:R-:W-:Y:S01]  /*4150*/  FFMA.FTZ R40, R40, UR10, -R4 ;  /* 0x0000000a28287c23 */ /* 0x000fe20008010804 */
[----:B------:R-:W-:-:S04]  /*4160*/  FMNMX.FTZ R9, R75, R8, !PT ;  /* 0x000000084b097209 */ /* 0x000fc80007810000 */
[----:B------:R-:W-:Y:S01]  /*4170*/  FMNMX.FTZ R8, R78, R9, !PT ;  /* 0x000000094e087209 */ /* 0x000fe20007810000 */
[----:B------:R-:W2:Y:S03]  /*4180*/  MUFU.EX2 R70, R70 ;  /* 0x0000004600467308 */ /* 0x000ea60000000800 */
[----:B------:R-:W-:-:S04]  /*4190*/  FMNMX.FTZ R9, R79, R8, !PT ;  /* 0x000000084f097209 */ /* 0x000fc80007810000 */
[----:B------:R-:W-:Y:S01]  /*41a0*/  FMNMX.FTZ R8, R58, R9, !PT ;  /* 0x000000093a087209 */ /* 0x000fe20007810000 */
[----:B------:R-:W3:Y:S03]  /*41b0*/  MUFU.EX2 R15, R15 ;  /* 0x0000000f000f7308 */ /* 0x000ee60000000800 */
[----:B------:R-:W-:-:S04]  /*41c0*/  FMNMX.FTZ R9, R59, R8, !PT ;  /* 0x000000083b097209 */ /* 0x000fc80007810000 */
[----:B------:R-:W-:Y:S01]  /*41d0*/  FMNMX.FTZ R8, R62, R9, !PT ;  /* 0x000000093e087209 */ /* 0x000fe20007810000 */
[----:B------:R-:W-:Y:S03]  /*41e0*/  MUFU.EX2 R68, R68 ;  /* 0x0000004400447308 */ /* 0x000fe60000000800 */
        /* <DEDUP_REMOVED lines=14> */
[----:B------:R4:W-:Y:S03]  /*42d0*/  MUFU.EX2 R8, R60 ;  /* 0x0000003c00087308 */ /* 0x0009e60000000800 */
        /* <DEDUP_REMOVED lines=9> */
[----:B------:R-:W-:Y:S01]  /*4370*/  FMNMX.FTZ R9, R31, R56, !PT ;  /* 0x000000381f097209 */ /* 0x000fe20007810000 */
[--C-:B------:R-:W-:Y:S01]  /*4380*/  FFMA.FTZ R56, R45, UR10, -R4.reuse ;  /* 0x0000000a2d387c23 */ /* 0x100fe20008010804 */
[--C-:B------:R-:W-:Y:S01]  /*4390*/  FFMA.FTZ R45, R33, UR10, -R4.reuse ;  /* 0x0000000a212d7c23 */ /* 0x100fe20008010804 */
[--C-:B------:R-:W-:Y:S01]  /*43a0*/  FFMA.FTZ R33, R36, UR10, -R4.reuse ;  /* 0x0000000a24217c23 */ /* 0x100fe20008010804 */
[--C-:B------:R-:W-:Y:S01]  /*43b0*/  FFMA.FTZ R36, R24, UR10, -R4.reuse ;  /* 0x0000000a18247c23 */ /* 0x100fe20008010804 */
[----:B----4-:R-:W4:Y:S01]  /*43c0*/  SHFL.BFLY PT, R60, R9, 0x2, 0x1f ;  /* 0x0c401f00093c7f89 */ /* 0x010f2200000e0000 */
[--C-:B------:R-:W-:Y:S01]  /*43d0*/  FFMA.FTZ R24, R25, UR10, -R4.reuse ;  /* 0x0000000a19187c23 */ /* 0x100fe20008010804 */
[----:B------:R-:W-:Y:S08]  /*43e0*/  MUFU.EX2 R21, R21 ;  /* 0x0000001500157308 */ /* 0x000ff00000000800 */
[----:B------:R-:W-:Y:S08]  /*43f0*/  MUFU.EX2 R11, R11 ;  /* 0x0000000b000b7308 */ /* 0x000ff00000000800 */
[----:B------:R-:W-:Y:S01]  /*4400*/  MUFU.EX2 R64, R64 ;  /* 0x0000004000407308 */ /* 0x000fe20000000800 */
[----:B----4-:R-:W-:Y:S01]  /*4410*/  FMNMX.FTZ R69, R9, R60, !PT ;  /* 0x0000003c09457209 */ /* 0x010fe20007810000 */
[--C-:B------:R-:W-:Y:S01]  /*4420*/  FFMA.FTZ R60, R37, UR10, -R4.reuse ;  /* 0x0000000a253c7c23 */ /* 0x100fe20008010804 */
[----:B------:R-:W-:-:S05]  /*4430*/  FFMA.FTZ R37, R29, UR10, -R4 ;  /* 0x0000000a1d257c23 */ /* 0x000fca0008010804 */
[----:B------:R-:W-:Y:S01]  /*4440*/  MUFU.EX2 R10, R10 ;  /* 0x0000000a000a7308 */ /* 0x000fe20000000800 */
[----:B------:R-:W4:Y:S07]  /*4450*/  SHFL.BFLY PT, R32, R69, 0x1, 0x1f ;  /* 0x0c201f0045207f89 */ /* 0x000f2e00000e0000 */
[----:B------:R-:W-:Y:S08]  /*4460*/  MUFU.EX2 R57, R57 ;  /* 0x0000003900397308 */ /* 0x000ff00000000800 */
[----:B------:R-:W-:Y:S08]  /*4470*/  MUFU.EX2 R48, R48 ;  /* 0x0000003000307308 */ /* 0x000ff00000000800 */
[----:B------:R-:W-:Y:S01]  /*4480*/  MUFU.EX2 R49, R49 ;  /* 0x0000003100317308 */ /* 0x000fe20000000800 */
[----:B----4-:R-:W-:Y:S01]  /*4490*/  FMNMX.FTZ R9, R69, R32, !PT ;  /* 0x0000002045097209 */ /* 0x010fe20007810000 */
[----:B------:R-:W-:Y:S01]  /*44a0*/  FFMA.FTZ R32, R28, UR10, -R4 ;  /* 0x0000000a1c207c23 */ /* 0x000fe20008010804 */
[----:B------:R-:W-:-:S02]  /*44b0*/  @!P1 PRMT R4, RZ, 0x654, R3 ;  /* 0x00000654ff049816 */ /* 0x000fc40000000003 */
[C---:B------:R-:W-:Y:S01]  /*44c0*/  FSETP.NEU.FTZ.AND P2, PT, R9.reuse, -INF , PT ;  /* 0xff8000000900780b */ /* 0x040fe20003f5d000 */
[----:B------:R-:W-:Y:S02]  /*44d0*/  FMUL.FTZ R25, R9, UR10 ;  /* 0x0000000a09197c20 */ /* 0x000fe40008410000 */
[----:B------:R4:W-:Y:S01]  /*44e0*/  MUFU.EX2 R69, R24 ;  /* 0x0000001800457308 */ /* 0x0009e20000000800 */
[----:B------:R5:W-:Y:S02]  /*44f0*/  @!P1 SYNCS.ARRIVE.TRANS64.RED.A1T0 RZ, [R4+URZ], RZ ;  /* 0x000000ff04ff99a7 */ /* 0x000be4000810043f */
[----:B------:R-:W-:Y:S02]  /*4500*/  FSEL R25, R25, RZ, P2 ;  /* 0x000000ff19197208 */ /* 0x000fe40001000000 */
[----:B------:R-:W-:-:S03]  /*4510*/  PLOP3.LUT P2, PT, PT, PT, UP0, 0x80, 0x0 ;  /* 0x000000000000781c */ /* 0x000fc60003f4f008 */
[----:B------:R-:W-:Y:S01]  /*4520*/  MUFU.EX2 R52, R52 ;  /* 0x0000003400347308 */ /* 0x000fe20000000800 */
[--C-:B------:R-:W-:Y:S01]  /*4530*/  FFMA.FTZ R88, R98, UR10, -R25.reuse ;  /* 0x0000000a62587c23 */ /* 0x100fe20008010819 */
[--C-:B------:R-:W-:Y:S01]  /*4540*/  FFMA.FTZ R89, R99, UR10, -R25.reuse ;  /* 0x0000000a63597c23 */ /* 0x100fe20008010819 */
[--C-:B------:R-:W-:Y:S01]  /*4550*/  FFMA.FTZ R92, R102, UR10, -R25.reuse ;  /* 0x0000000a665c7c23 */ /* 0x100fe20008010819 */
[--C-:B------:R-:W-:Y:S01]  /*4560*/  FFMA.FTZ R93, R103, UR10, -R25.reuse ;  /* 0x0000000a675d7c23 */ /* 0x100fe20008010819 */
[--C-:B------:R-:W-:Y:S01]  /*4570*/  FFMA.FTZ R80, R90, UR10, -R25.reuse ;  /* 0x0000000a5a507c23 */ /* 0x100fe20008010819 */
[--C-:B------:R-:W-:Y:S01]  /*4580*/  FFMA.FTZ R85, R91, UR10, -R25.reuse ;  /* 0x0000000a5b557c23 */ /* 0x100fe20008010819 */
[--C-:B------:R-:W-:Y:S01]  /*4590*/  FFMA.FTZ R29, R58, UR10, -R25.reuse ;  /* 0x0000000a3a1d7c23 */ /* 0x100fe20008010819 */
[----:B------:R-:W-:Y:S01]  /*45a0*/  MUFU.EX2 R88, R88 ;  /* 0x0000005800587308 */ /* 0x000fe20000000800 */
[--C-:B------:R-:W-:Y:S01]  /*45b0*/  FFMA.FTZ R77, R94, UR10, -R25.reuse ;  /* 0x0000000a5e4d7c23 */ /* 0x100fe20008010819 */
[--C-:B------:R-:W-:Y:S01]  /*45c0*/  FFMA.FTZ R28, R78, UR10, -R25.reuse ;  /* 0x0000000a4e1c7c23 */ /* 0x100fe20008010819 */
[--C-:B------:R-:W-:Y:S01]  /*45d0*/  FFMA.FTZ R58, R62, UR10, -R25.reuse ;  /* 0x0000000a3e3a7c23 */ /* 0x100fe20008010819 */
[--C-:B------:R-:W-:Y:S01]  /*45e0*/  FFMA.FTZ R62, R50, UR10, -R25.reuse ;  /* 0x0000000a323e7c23 */ /* 0x100fe20008010819 */
[----:B0-----:R-:W-:Y:S01]  /*45f0*/  FADD.FTZ R78, R5, R6 ;  /* 0x00000006054e7221 */ /* 0x001fe20000010000 */
[--C-:B------:R-:W-:Y:S01]  /*4600*/  FFMA.FTZ R73, R74, UR10, -R25.reuse ;  /* 0x0000000a4a497c23 */ /* 0x100fe20008010819 */
[--C-:B------:R-:W-:Y:S01]  /*4610*/  FFMA.FTZ R50, R51, UR10, -R25.reuse ;  /* 0x0000000a33327c23 */ /* 0x100fe20008010819 */
[----:B------:R-:W0:Y:S01]  /*4620*/  MUFU.EX2 R89, R89 ;  /* 0x0000005900597308 */ /* 0x000e220000000800 */
[--C-:B------:R-:W-:Y:S01]  /*4630*/  FFMA.FTZ R74, R59, UR10, -R25.reuse ;  /* 0x0000000a3b4a7c23 */ /* 0x100fe20008010819 */
[--C-:B------:R-:W-:Y:S01]  /*4640*/  FFMA.FTZ R84, R95, UR10, -R25.reuse ;  /* 0x0000000a5f547c23 */ /* 0x100fe20008010819 */
[--C-:B------:R-:W-:Y:S01]  /*4650*/  FFMA.FTZ R59, R63, UR10, -R25.reuse ;  /* 0x0000000a3f3b7c23 */ /* 0x100fe20008010819 */
[----:B-1----:R-:W-:Y:S01]  /*4660*/  FADD.FTZ R63, R7, R78 ;  /* 0x0000004e073f7221 */ /* 0x002fe20000010000 */
[--C-:B------:R-:W-:Y:S01]  /*4670*/  FFMA.FTZ R76, R82, UR10, -R25.reuse ;  /* 0x0000000a524c7c23 */ /* 0x100fe20008010819 */
[--C-:B----4-:R-:W-:Y:S01]  /*4680*/  FFMA.FTZ R24, R86, UR10, -R25.reuse ;  /* 0x0000000a56187c23 */ /* 0x110fe20008010819 */
[----:B------:R-:W-:Y:S01]  /*4690*/  FFMA.FTZ R81, R83, UR10, -R25 ;  /* 0x0000000a53517c23 */ /* 0x000fe20008010819 */
[----:B------:R-:W1:Y:S01]  /*46a0*/  MUFU.EX2 R92, R92 ;  /* 0x0000005c005c7308 */ /* 0x000e620000000800 */
[----:B--2---:R-:W-:Y:S01]  /*46b0*/  FADD.FTZ R86, R70, R63 ;  /* 0x0000003f46567221 */ /* 0x004fe20000010000 */
[--C-:B------:R-:W-:Y:S01]  /*46c0*/  FFMA.FTZ R63, R55, UR10, -R25.reuse ;  /* 0x0000000a373f7c23 */ /* 0x100fe20008010819 */
[--C-:B------:R-:W-:Y:S01]  /*46d0*/  FFMA.FTZ R82, R75, UR10, -R25.reuse ;  /* 0x0000000a4b527c23 */ /* 0x100fe20008010819 */
[--C-:B------:R-:W-:Y:S01]  /*46e0*/  FFMA.FTZ R75, R79, UR10, -R25.reuse ;  /* 0x0000000a4f4b7c23 */ /* 0x100fe20008010819 */
[----:B---3--:R-:W-:Y:S01]  /*46f0*/  FADD.FTZ R55, R15, R86 ;  /* 0x000000560f377221 */ /* 0x008fe20000010000 */
[----:B------:R-:W-:Y:S01]  /*4700*/  FFMA.FTZ R79, R46, UR10, -R25 ;  /* 0x0000000a2e4f7c23 */ /* 0x000fe20008010819 */
[----:B-----5:R-:W-:Y:S01]  /*4710*/  F2FP.F16.F32.PACK_AB R4, R6, R5 ;  /* 0x000000050604723e */ /* 0x020fe200000000ff */
[----:B------:R-:W2:Y:S01]  /*4720*/  MUFU.EX2 R93, R93 ;  /* 0x0000005d005d7308 */ /* 0x000ea20000000800 */
[----:B0-----:R-:W-:Y:S01]  /*4730*/  FADD.FTZ R51, R88, R89 ;  /* 0x0000005958337221 */ /* 0x001fe20000010000 */
[----:B------:R-:W-:Y:S01]  /*4740*/  FADD.FTZ R46, R68, R55 ;  /* 0x00000037442e7221 */ /* 0x000fe20000010000 */
[----:B------:R-:W-:Y:S01]  /*4750*/  F2FP.F16.F32.PACK_AB R5, R89, R88 ;  /* 0x000000585905723e */ /* 0x000fe200000000ff */
[--C-:B------:R-:W-:Y:S01]  /*4760*/  FFMA.FTZ R83, R87, UR10, -R25.reuse ;  /* 0x0000000a57537c23 */ /* 0x100fe20008010819 */
[--C-:B------:R-:W-:Y:S01]  /*4770*/  FFMA.FTZ R86, R47, UR10, -R25.reuse ;  /* 0x0000000a2f567c23 */ /* 0x100fe20008010819 */
[----:B------:R-:W-:Y:S01]  /*4780*/  FADD.FTZ R47, R13, R46 ;  /* 0x0000002e0d2f7221 */ /* 0x000fe20000010000 */
[----:B------:R-:W-:Y:S01]  /*4790*/  FFMA.FTZ R54, R54, UR10, -R25 ;  /* 0x0000000a36367c23 */ /* 0x000fe20008010819 */
[----:B------:R-:W-:Y:S01]  /*47a0*/  MUFU.EX2 R80, R80 ;  /* 0x0000005000507308 */ /* 0x000fe20000000800 */
[----:B-1----:R-:W-:Y:S01]  /*47b0*/  FADD.FTZ R78, R92, R51 ;  /* 0x000000335c4e7221 */ /* 0x002fe20000010000 */
[----:B------:R-:W-:Y:S01]  /*47c0*/  FADD.FTZ R47, R66, R47 ;  /* 0x0000002f422f7221 */ /* 0x000fe20000010000 */
[----:B------:R-:W-:Y:S01]  /*47d0*/  F2FP.F16.F32.PACK_AB R6, R70, R7 ;  /* 0x000000074606723e */ /* 0x000fe200000000ff */
[--C-:B------:R-:W-:Y:S01]  /*47e0*/  FFMA.FTZ R70, R42, UR10, -R25.reuse ;  /* 0x0000000a2a467c23 */ /* 0x100fe20008010819 */
[--C-:B------:R-:W-:Y:S01]  /*47f0*/  FFMA.FTZ R55, R35, UR10, -R25.reuse ;  /* 0x0000000a23377c23 */ /* 0x100fe20008010819 */
[----:B------:R-:W-:-:S02]  /*4800*/  FFMA.FTZ R72, R72, UR10, -R25 ;  /* 0x0000000a48487c23 */ /* 0x000fc40008010819 */
[----:B------:R-:W0:Y:S01]  /*4810*/  MUFU.EX2 R85, R85 ;  /* 0x0000005500557308 */ /* 0x000e220000000800 */
[C---:B--2---:R-:W-:Y:S01]  /*4820*/  FADD.FTZ R51, R93.reuse, R78 ;  /* 0x0000004e5d337221 */ /* 0x044fe20000010000 */
[----:B------:R-:W-:Y:S01]  /*4830*/  F2FP.F16.F32.PACK_AB R7, R93, R92 ;  /* 0x0000005c5d07723e */ /* 0x000fe200000000ff */
[----:B------:R-:W-:-:S04]  /*4840*/  FFMA.FTZ R78, R43, UR10, -R25 ;  /* 0x0000000a2b4e7c23 */ /* 0x000fc80008010819 */
[----:B------:R1:W-:Y:S01]  /*4850*/  STSM.16.M88.4 [R2+0x24300], R4 ;  /* 0x0243000402007844 */ /* 0x0003e20000000200 */
[----:B------:R-:W-:Y:S08]  /*4860*/  MUFU.EX2 R77, R77 ;  /* 0x0000004d004d7308 */ /* 0x000ff00000000800 */
[----:B------:R-:W2:Y:S01]  /*4870*/  MUFU.EX2 R84, R84 ;  /* 0x0000005400547308 */ /* 0x000ea20000000800 */
[----:B-1----:R-:W-:-:S07]  /*4880*/  F2FP.F16.F32.PACK_AB R4, R68, R15 ;  /* 0x0000000f4404723e */ /* 0x002fce00000000ff */
[----:B------:R-:W1:Y:S01]  /*4890*/  MUFU.EX2 R76, R76 ;  /* 0x0000004c004c7308 */ /* 0x000e620000000800 */
[----:B------:R-:W-:Y:S01]  /*48a0*/  F2FP.F16.F32.PACK_AB R6, R66, R13 ;  /* 0x0000000d4206723e */ /* 0x000fe200000000ff */
[----:B------:R-:W-:Y:S01]  /*48b0*/  IMAD.MOV.U32 R68, RZ, RZ, R71 ;  /* 0x000000ffff447224 */ /* 0x000fe200078e0047 */
[----:B0-----:R-:W-:-:S05]  /*48c0*/  F2FP.F16.F32.PACK_AB R5, R85, R80 ;  /* 0x000000505505723e */ /* 0x001fca00000000ff */
[----:B------:R0:W-:Y:S01]  /*48d0*/  MUFU.EX2 R3, R62 ;  /* 0x0000003e00037308 */ /* 0x0001e20000000800 */
[----:B--2---:R-:W-:-:S05]  /*48e0*/  F2FP.F16.F32.PACK_AB R7, R84, R77 ;  /* 0x0000004d5407723e */ /* 0x004fca00000000ff */
[----:B------:R-:W-:Y:S02]  /*48f0*/  STSM.16.M88.4 [R2+0x25b00], R4 ;  /* 0x025b000402007844 */ /* 0x000fe40000000200 */
[----:B------:R-:W2:Y:S01]  /*4900*/  MUFU.EX2 R81, R81 ;  /* 0x0000005100517308 */ /* 0x000ea20000000800 */
[----:B0-----:R-:W-:Y:S01]  /*4910*/  FADD.FTZ R62, R80, R51 ;  /* 0x00000033503e7221 */ /* 0x001fe20000010000 */
[----:B------:R-:W-:Y:S01]  /*4920*/  FFMA.FTZ R51, R38, UR10, -R25 ;  /* 0x0000000a26337c23 */ /* 0x000fe20008010819 */
[----:B------:R-:W-:Y:S01]  /*4930*/  FADD.FTZ R38, R12, R47 ;  /* 0x0000002f0c267221 */ /* 0x000fe20000010000 */
[----:B------:R-:W-:Y:S01]  /*4940*/  F2FP.F16.F32.PACK_AB R12, R67, R12 ;  /* 0x0000000c430c723e */ /* 0x000fe200000000ff */
[----:B------:R-:W-:Y:S01]  /*4950*/  FADD.FTZ R88, R85, R62 ;  /* 0x0000003e55587221 */ /* 0x000fe20000010000 */
[--C-:B------:R-:W-:Y:S01]  /*4960*/  FFMA.FTZ R62, R34, UR10, -R25.reuse ;  /* 0x0000000a223e7c23 */ /* 0x100fe20008010819 */
[----:B------:R-:W-:Y:S01]  /*4970*/  FADD.FTZ R47, R67, R38 ;  /* 0x00000026432f7221 */ /* 0x000fe20000010000 */
[----:B------:R-:W0:Y:S01]  /*4980*/  MUFU.EX2 R24, R24 ;  /* 0x0000001800187308 */ /* 0x000e220000000800 */
[----:B------:R-:W-:Y:S01]  /*4990*/  FADD.FTZ R87, R77, R88 ;  /* 0x000000584d577221 */ /* 0x000fe20000010000 */
[----:B------:R-:W-:Y:S01]  /*49a0*/  FFMA.FTZ R38, R27, UR10, -R25 ;  /* 0x0000000a1b267c23 */ /* 0x000fe20008010819 */
[----:B------:R-:W-:-:S02]  /*49b0*/  IMAD.MOV.U32 R67, RZ, RZ, R71 ;  /* 0x000000ffff437224 */ /* 0x000fc400078e0047 */
[----:B------:R-:W-:-:S03]  /*49c0*/  FADD.FTZ R87, R84, R87 ;  /* 0x0000005754577221 */ /* 0x000fc60000010000 */
[----:B------:R-:W3:Y:S01]  /*49d0*/  MUFU.EX2 R83, R83 ;  /* 0x0000005300537308 */ /* 0x000ee20000000800 */
[----:B-1----:R-:W-:-:S04]  /*49e0*/  FADD.FTZ R46, R76, R87 ;  /* 0x000000574c2e7221 */ /* 0x002fc80000010000 */
[----:B--2---:R-:W-:Y:S01]  /*49f0*/  FADD.FTZ R27, R81, R46 ;  /* 0x0000002e511b7221 */ /* 0x004fe20000010000 */
[--C-:B------:R-:W-:Y:S02]  /*4a00*/  FFMA.FTZ R46, R31, UR10, -R25.reuse ;  /* 0x0000000a1f2e7c23 */ /* 0x100fe40008010819 */
[----:B------:R-:W1:Y:S08]  /*4a10*/  MUFU.EX2 R73, R73 ;  /* 0x0000004900497308 */ /* 0x000e700000000800 */
[----:B------:R-:W2:Y:S08]  /*4a20*/  MUFU.EX2 R82, R82 ;  /* 0x0000005200527308 */ /* 0x000eb00000000800 */
[----:B------:R4:W-:Y:S08]  /*4a30*/  MUFU.EX2 R42, R54 ;  /* 0x00000036002a7308 */ /* 0x0009f00000000800 */
[----:B------:R-:W5:Y:S01]  /*4a40*/  MUFU.EX2 R28, R28 ;  /* 0x0000001c001c7308 */ /* 0x000f620000000800 */
[----:B----4-:R-:W-:Y:S01]  /*4a50*/  FFMA.FTZ R54, R26, UR10, -R25 ;  /* 0x0000000a1a367c23 */ /* 0x010fe20008010819 */
[----:B------:R-:W-:Y:S01]  /*4a60*/  FADD.FTZ R26, R14, R47 ;  /* 0x0000002f0e1a7221 */ /* 0x000fe20000010000 */
[----:B------:R-:W-:Y:S01]  /*4a70*/  FFMA.FTZ R47, R30, UR10, -R25 ;  /* 0x0000000a1e2f7c23 */ /* 0x000fe20008010819 */
[----:B0-----:R-:W-:Y:S01]  /*4a80*/  FADD.FTZ R30, R24, R27 ;  /* 0x0000001b181e7221 */ /* 0x001fe20000010000 */
[C---:B------:R-:W-:Y:S01]  /*4a90*/  F2FP.F16.F32.PACK_AB R14, R65.reuse, R14 ;  /* 0x0000000e410e723e */ /* 0x040fe200000000ff */
[----:B------:R-:W-:Y:S01]  /*4aa0*/  FADD.FTZ R25, R65, R26 ;  /* 0x0000001a41197221 */ /* 0x000fe20000010000 */
[----:B------:R-:W-:Y:S01]  /*4ab0*/  IMAD.MOV.U32 R65, RZ, RZ, R71 ;  /* 0x000000ffff417224 */ /* 0x000fe200078e0047 */
[----:B------:R-:W0:Y:S01]  /*4ac0*/  MUFU.EX2 R75, R75 ;  /* 0x0000004b004b7308 */ /* 0x000e220000000800 */
[----:B---3--:R-:W-:Y:S01]  /*4ad0*/  FADD.FTZ R30, R83, R30 ;  /* 0x0000001e531e7221 */ /* 0x008fe20000010000 */
[----:B------:R-:W-:-:S03]  /*4ae0*/  FADD.FTZ R26, R20, R25 ;  /* 0x00000019141a7221 */ /* 0x000fc60000010000 */
[----:B-1----:R-:W-:Y:S01]  /*4af0*/  FADD.FTZ R15, R73, R30 ;  /* 0x0000001e490f7221 */ /* 0x002fe20000010000 */
[----:B------:R-:W-:Y:S02]  /*4b00*/  FADD.FTZ R26, R21, R26 ;  /* 0x0000001a151a7221 */ /* 0x000fe40000010000 */
[----:B------:R-:W1:Y:S01]  /*4b10*/  MUFU.EX2 R29, R29 ;  /* 0x0000001d001d7308 */ /* 0x000e620000000800 */
[----:B--2---:R-:W-:Y:S01]  /*4b20*/  FADD.FTZ R15, R82, R15 ;  /* 0x0000000f520f7221 */ /* 0x004fe20000010000 */
[----:B------:R-:W-:-:S03]  /*4b30*/  FADD.FTZ R13, R11, R26 ;  /* 0x0000001a0b0d7221 */ /* 0x000fc60000010000 */
[----:B-----5:R-:W-:Y:S01]  /*4b40*/  FADD.FTZ R26, R28, R15 ;  /* 0x0000000f1c1a7221 */ /* 0x020fe20000010000 */
[----:B------:R-:W-:Y:S01]  /*4b50*/  FADD.FTZ R15, R64, R13 ;  /* 0x0000000d400f7221 */ /* 0x000fe20000010000 */
[----:B------:R-:W-:Y:S01]  /*4b60*/  F2FP.F16.F32.PACK_AB R13, R81, R76 ;  /* 0x0000004c510d723e */ /* 0x000fe200000000ff */
[----:B------:R-:W2:Y:S01]  /*4b70*/  MUFU.EX2 R74, R74 ;  /* 0x0000004a004a7308 */ /* 0x000ea20000000800 */
[----:B0-----:R-:W-:Y:S01]  /*4b80*/  FADD.FTZ R26, R75, R26 ;  /* 0x0000001a4b1a7221 */ /* 0x001fe20000010000 */
[----:B------:R-:W-:Y:S01]  /*4b90*/  FADD.FTZ R30, R10, R15 ;  /* 0x0000000f0a1e7221 */ /* 0x000fe20000010000 */
[----:B------:R-:W-:Y:S02]  /*4ba0*/  F2FP.F16.F32.PACK_AB R15, R83, R24 ;  /* 0x00000018530f723e */ /* 0x000fe400000000ff */
[----:B------:R-:W-:Y:S01]  /*4bb0*/  F2FP.F16.F32.PACK_AB R24, R21, R20 ;  /* 0x000000141518723e */ /* 0x000fe200000000ff */
[----:B------:R-:W-:Y:S02]  /*4bc0*/  FADD.FTZ R27, R57, R30 ;  /* 0x0000001e391b7221 */ /* 0x000fe40000010000 */
[----:B------:R-:W0:Y:S01]  /*4bd0*/  MUFU.EX2 R58, R58 ;  /* 0x0000003a003a7308 */ /* 0x000e220000000800 */
[----:B-1----:R-:W-:Y:S01]  /*4be0*/  FADD.FTZ R25, R29, R26 ;  /* 0x0000001a1d197221 */ /* 0x002fe20000010000 */
[----:B------:R-:W-:Y:S01]  /*4bf0*/  FADD.FTZ R20, R8, R27 ;  /* 0x0000001b08147221 */ /* 0x000fe20000010000 */
[----:B------:R-:W-:Y:S01]  /*4c00*/  F2FP.F16.F32.PACK_AB R26, R64, R11 ;  /* 0x0000000b401a723e */ /* 0x000fe200000000ff */
[----:B------:R1:W-:Y:S01]  /*4c10*/  STSM.16.M88.4 [R2+0x27300], R12 ;  /* 0x0273000c02007844 */ /* 0x0003e20000000200 */
[----:B------:R-:W-:Y:S01]  /*4c20*/  F2FP.F16.F32.PACK_AB R27, R75, R28 ;  /* 0x0000001c4b1b723e */ /* 0x000fe200000000ff */
[----:B------:R-:W-:Y:S01]  /*4c30*/  FADD.FTZ R11, R39, R20 ;  /* 0x00000014270b7221 */ /* 0x000fe20000010000 */
[----:B------:R-:W-:Y:S01]  /*4c40*/  F2FP.F16.F32.PACK_AB R28, R57, R10 ;  /* 0x0000000a391c723e */ /* 0x000fe200000000ff */
[----:B------:R-:W3:Y:S01]  /*4c50*/  MUFU.EX2 R59, R59 ;  /* 0x0000003b003b7308 */ /* 0x000ee20000000800 */
[----:B--2---:R-:W-:Y:S01]  /*4c60*/  FADD.FTZ R21, R74, R25 ;  /* 0x000000194a157221 */ /* 0x004fe20000010000 */
[----:B------:R-:W-:Y:S01]  /*4c70*/  FADD.FTZ R20, R48, R11 ;  /* 0x0000000b30147221 */ /* 0x000fe20000010000 */
[----:B------:R-:W-:Y:S01]  /*4c80*/  F2FP.F16.F32.PACK_AB R25, R82, R73 ;  /* 0x000000495219723e */ /* 0x000fe200000000ff */
[--C-:B------:R-:W-:Y:S01]  /*4c90*/  IMAD.MOV.U32 R64, RZ, RZ, R71.reuse ;  /* 0x000000ffff407224 */ /* 0x100fe200078e0047 */
[----:B------:R-:W-:Y:S01]  /*4ca0*/  F2FP.F16.F32.PACK_AB R29, R74, R29 ;  /* 0x0000001d4a1d723e */ /* 0x000fe200000000ff */
[----:B------:R-:W-:Y:S01]  /*4cb0*/  FADD.FTZ R20, R61, R20 ;  /* 0x000000143d147221 */ /* 0x000fe20000010000 */
[----:B------:R-:W-:Y:S01]  /*4cc0*/  IMAD.MOV.U32 R57, RZ, RZ, R71 ;  /* 0x000000ffff397224 */ /* 0x000fe200078e0047 */
[----:B------:R-:W2:Y:S01]  /*4cd0*/  MUFU.EX2 R50, R50 ;  /* 0x0000003200327308 */ /* 0x000ea20000000800 */
[----:B0-----:R-:W-:Y:S01]  /*4ce0*/  FADD.FTZ R30, R58, R21 ;  /* 0x000000153a1e7221 */ /* 0x001fe20000010000 */
[----:B------:R-:W-:Y:S01]  /*4cf0*/  FADD.FTZ R21, R49, R20 ;  /* 0x0000001431157221 */ /* 0x000fe20000010000 */
[----:B------:R-:W-:Y:S01]  /*4d00*/  STSM.16.M88.4 [R2+0x28b00], R24 ;  /* 0x028b001802007844 */ /* 0x000fe20000000200 */
[----:B-1----:R-:W-:Y:S01]  /*4d10*/  F2FP.F16.F32.PACK_AB R12, R61, R48 ;  /* 0x000000303d0c723e */ /* 0x002fe200000000ff */
[----:B------:R-:W-:-:S02]  /*4d20*/  IMAD.MOV.U32 R61, RZ, RZ, R71 ;  /* 0x000000ffff3d7224 */ /* 0x000fc400078e0047 */
[C---:B------:R-:W-:Y:S01]  /*4d30*/  FADD.FTZ R21, R52.reuse, R21 ;  /* 0x0000001534157221 */ /* 0x040fe20000010000 */
[----:B------:R-:W-:Y:S01]  /*4d40*/  F2FP.F16.F32.PACK_AB R14, R52, R49 ;  /* 0x00000031340e723e */ /* 0x000fe200000000ff */
[----:B------:R-:W0:Y:S01]  /*4d50*/  MUFU.EX2 R43, R63 ;  /* 0x0000003f002b7308 */ /* 0x000e220000000800 */
[C---:B---3--:R-:W-:Y:S01]  /*4d60*/  FADD.FTZ R30, R59.reuse, R30 ;  /* 0x0000001e3b1e7221 */ /* 0x048fe20000010000 */
[----:B------:R-:W-:Y:S01]  /*4d70*/  F2FP.F16.F32.PACK_AB R31, R59, R58 ;  /* 0x0000003a3b1f723e */ /* 0x000fe200000000ff */
[--C-:B------:R-:W-:Y:S02]  /*4d80*/  IMAD.MOV.U32 R59, RZ, RZ, R71.reuse ;  /* 0x000000ffff3b7224 */ /* 0x100fe400078e0047 */
[----:B------:R-:W-:Y:S01]  /*4d90*/  FADD.FTZ R11, R3, R30 ;  /* 0x0000001e030b7221 */ /* 0x000fe20000010000 */
[----:B------:R-:W-:Y:S01]  /*4da0*/  F2FP.F16.F32.PACK_AB R30, R39, R8 ;  /* 0x00000008271e723e */ /* 0x000fe200000000ff */
[----:B------:R-:W-:Y:S01]  /*4db0*/  IMAD.MOV.U32 R58, RZ, RZ, R71 ;  /* 0x000000ffff3a7224 */ /* 0x000fe200078e0047 */
[----:B------:R1:W3:Y:S01]  /*4dc0*/  MUFU.EX2 R34, R70 ;  /* 0x0000004600227308 */ /* 0x0002e20000000800 */
[C---:B--2---:R-:W-:Y:S01]  /*4dd0*/  FADD.FTZ R11, R50.reuse, R11 ;  /* 0x0000000b320b7221 */ /* 0x044fe20000010000 */
[----:B------:R-:W-:Y:S01]  /*4de0*/  F2FP.F16.F32.PACK_AB R13, R50, R3 ;  /* 0x00000003320d723e */ /* 0x000fe200000000ff */
[----:B------:R2:W-:Y:S01]  /*4df0*/  STSM.16.M88.4 [R2+0x2a300], R28 ;  /* 0x02a3001c02007844 */ /* 0x0005e20000000200 */
[----:B------:R-:W-:-:S02]  /*4e00*/  IMAD.MOV.U32 R52, RZ, RZ, R71 ;  /* 0x000000ffff347224 */ /* 0x000fc400078e0047 */
[----:B------:R-:W-:Y:S01]  /*4e10*/  FADD.FTZ R10, R42, R11 ;  /* 0x0000000b2a0a7221 */ /* 0x000fe20000010000 */
[--C-:B------:R-:W-:Y:S01]  /*4e20*/  IMAD.MOV.U32 R50, RZ, RZ, R71.reuse ;  /* 0x000000ffff327224 */ /* 0x100fe200078e0047 */
[----:B------:R-:W4:Y:S02]  /*4e30*/  MUFU.EX2 R35, R78 ;  /* 0x0000004e00237308 */ /* 0x000f240000000800 */
[C---:B0-----:R-:W-:Y:S01]  /*4e40*/  FADD.FTZ R5, R43.reuse, R10 ;  /* 0x0000000a2b057221 */ /* 0x041fe20000010000 */
[----:B------:R-:W-:Y:S01]  /*4e50*/  F2FP.F16.F32.PACK_AB R15, R43, R42 ;  /* 0x0000002a2b0f723e */ /* 0x000fe200000000ff */
[--C-:B-1----:R-:W-:Y:S02]  /*4e60*/  IMAD.MOV.U32 R70, RZ, RZ, R71.reuse ;  /* 0x000000ffff467224 */ /* 0x102fe400078e0047 */
[----:B------:R-:W-:Y:S02]  /*4e70*/  IMAD.MOV.U32 R49, RZ, RZ, R71 ;  /* 0x000000ffff317224 */ /* 0x000fe400078e0047 */
[----:B------:R0:W-:Y:S01]  /*4e80*/  STSM.16.M88.4 [R2+0x2bb00], R12 ;  /* 0x02bb000c02007844 */ /* 0x0001e20000000200 */
[----:B------:R-:W1:Y:S01]  /*4e90*/  MUFU.EX2 R63, R79 ;  /* 0x0000004f003f7308 */ /* 0x000e620000000800 */
[----:B---3--:R-:W-:Y:S01]  /*4ea0*/  FADD.FTZ R6, R34, R5 ;  /* 0x0000000522067221 */ /* 0x008fe20000010000 */
[----:B------:R-:W-:-:S02]  /*4eb0*/  IMAD.MOV.U32 R48, RZ, RZ, R71 ;  /* 0x000000ffff307224 */ /* 0x000fc400078e0047 */
[--C-:B------:R-:W-:Y:S02]  /*4ec0*/  IMAD.MOV.U32 R43, RZ, RZ, R71.reuse ;  /* 0x000000ffff2b7224 */ /* 0x100fe400078e0047 */
[--C-:B------:R-:W-:Y:S02]  /*4ed0*/  IMAD.MOV.U32 R42, RZ, RZ, R71.reuse ;  /* 0x000000ffff2a7224 */ /* 0x100fe400078e0047 */
[----:B------:R-:W3:Y:S01]  /*4ee0*/  MUFU.EX2 R40, R40 ;  /* 0x0000002800287308 */ /* 0x000ee20000000800 */
[----:B----4-:R-:W-:Y:S01]  /*4ef0*/  FADD.FTZ R6, R35, R6 ;  /* 0x0000000623067221 */ /* 0x010fe20000010000 */
[--C-:B------:R-:W-:Y:S02]  /*4f00*/  IMAD.MOV.U32 R39, RZ, RZ, R71.reuse ;  /* 0x000000ffff277224 */ /* 0x100fe400078e0047 */
[--C-:B--2---:R-:W-:Y:S02]  /*4f10*/  IMAD.MOV.U32 R31, RZ, RZ, R71.reuse ;  /* 0x000000ffff1f7224 */ /* 0x104fe400078e0047 */
[----:B------:R-:W-:-:S02]  /*4f20*/  IMAD.MOV.U32 R30, RZ, RZ, R71 ;  /* 0x000000ffff1e7224 */ /* 0x000fc400078e0047 */
[----:B------:R-:W2:Y:S01]  /*4f30*/  MUFU.EX2 R66, R86 ;  /* 0x0000005600427308 */ /* 0x000ea20000000800 */
[----:B-1----:R-:W-:Y:S01]  /*4f40*/  FADD.FTZ R5, R63, R6 ;  /* 0x000000063f057221 */ /* 0x002fe20000010000 */
[--C-:B------:R-:W-:Y:S02]  /*4f50*/  IMAD.MOV.U32 R29, RZ, RZ, R71.reuse ;  /* 0x000000ffff1d7224 */ /* 0x100fe400078e0047 */
[----:B------:R-:W-:-:S04]  /*4f60*/  IMAD.MOV.U32 R28, RZ, RZ, R71 ;  /* 0x000000ffff1c7224 */ /* 0x000fc800078e0047 */
[----:B------:R-:W1:Y:S01]  /*4f70*/  MUFU.EX2 R53, R53 ;  /* 0x0000003500357308 */ /* 0x000e620000000800 */
[----:B---3--:R-:W-:-:S07]  /*4f80*/  FADD.FTZ R4, R40, R21 ;  /* 0x0000001528047221 */ /* 0x008fce0000010000 */
[----:B------:R-:W3:Y:S01]  /*4f90*/  MUFU.EX2 R62, R62 ;  /* 0x0000003e003e7308 */ /* 0x000ee20000000800 */
[C---:B--2---:R-:W-:Y:S01]  /*4fa0*/  FADD.FTZ R5, R66.reuse, R5 ;  /* 0x0000000542057221 */ /* 0x044fe20000010000 */
[----:B------:R-:W-:Y:S01]  /*4fb0*/  F2FP.F16.F32.PACK_AB R7, R66, R63 ;  /* 0x0000003f4207723e */ /* 0x000fe200000000ff */
[--C-:B------:R-:W-:Y:S02]  /*4fc0*/  IMAD.MOV.U32 R66, RZ, RZ, R71.reuse ;  /* 0x000000ffff427224 */ /* 0x100fe400078e0047 */
[----:B------:R-:W-:-:S03]  /*4fd0*/  IMAD.MOV.U32 R63, RZ, RZ, R71 ;  /* 0x000000ffff3f7224 */ /* 0x000fc600078e0047 */
[----:B------:R-:W2:Y:S01]  /*4fe0*/  MUFU.EX2 R41, R41 ;  /* 0x0000002900297308 */ /* 0x000ea20000000800 */
[----:B-1----:R-:W-:-:S07]  /*4ff0*/  FADD.FTZ R4, R53, R4 ;  /* 0x0000000435047221 */ /* 0x002fce0000010000 */
[----:B------:R-:W1:Y:S01]  /*5000*/  MUFU.EX2 R55, R55 ;  /* 0x0000003700377308 */ /* 0x000e620000000800 */
[----:B---3--:R-:W-:Y:S01]  /*5010*/  FADD.FTZ R8, R62, R5 ;  /* 0x000000053e087221 */ /* 0x008fe20000010000 */
[----:B------:R-:W-:Y:S01]  /*5020*/  F2FP.F16.F32.PACK_AB R5, R35, R34 ;  /* 0x000000222305723e */ /* 0x000fe200000000ff */
[--C-:B------:R-:W-:Y:S02]  /*5030*/  IMAD.MOV.U32 R35, RZ, RZ, R71.reuse ;  /* 0x000000ffff237224 */ /* 0x100fe400078e0047 */
[----:B------:R-:W-:-:S03]  /*5040*/  IMAD.MOV.U32 R34, RZ, RZ, R71 ;  /* 0x000000ffff227224 */ /* 0x000fc600078e0047 */
[----:B------:R-:W3:Y:S01]  /*5050*/  MUFU.EX2 R56, R56 ;  /* 0x0000003800387308 */ /* 0x000ee20000000800 */
[----:B--2---:R-:W-:Y:S01]  /*5060*/  FADD.FTZ R3, R41, R4 ;  /* 0x0000000429037221 */ /* 0x004fe20000010000 */
[----:B------:R-:W-:Y:S01]  /*5070*/  F2FP.F16.F32.PACK_AB R4, R53, R40 ;  /* 0x000000283504723e */ /* 0x000fe200000000ff */
[--C-:B------:R-:W-:Y:S02]  /*5080*/  IMAD.MOV.U32 R53, RZ, RZ, R71.reuse ;  /* 0x000000ffff357224 */ /* 0x100fe400078e0047 */
[----:B------:R-:W-:-:S03]  /*5090*/  IMAD.MOV.U32 R40, RZ, RZ, R71 ;  /* 0x000000ffff287224 */ /* 0x000fc600078e0047 */
[----:B------:R-:W2:Y:S01]  /*50a0*/  MUFU.EX2 R51, R51 ;  /* 0x0000003300337308 */ /* 0x000ea20000000800 */
[C---:B-1----:R-:W-:Y:S01]  /*50b0*/  FADD.FTZ R8, R55.reuse, R8 ;  /* 0x0000000837087221 */ /* 0x042fe20000010000 */
[----:B0-----:R-:W-:Y:S01]  /*50c0*/  F2FP.F16.F32.PACK_AB R13, R55, R62 ;  /* 0x0000003e370d723e */ /* 0x001fe200000000ff */
[--C-:B------:R-:W-:Y:S02]  /*50d0*/  IMAD.MOV.U32 R62, RZ, RZ, R71.reuse ;  /* 0x000000ffff3e7224 */ /* 0x100fe400078e0047 */
[----:B------:R-:W-:-:S03]  /*50e0*/  IMAD.MOV.U32 R55, RZ, RZ, R71 ;  /* 0x000000ffff377224 */ /* 0x000fc600078e0047 */
[----:B------:R-:W0:Y:S01]  /*50f0*/  MUFU.EX2 R44, R44 ;  /* 0x0000002c002c7308 */ /* 0x000e220000000800 */
[----:B---3--:R-:W-:-:S07]  /*5100*/  FADD.FTZ R3, R56, R3 ;  /* 0x0000000338037221 */ /* 0x008fce0000010000 */
[----:B------:R-:W1:Y:S01]  /*5110*/  MUFU.EX2 R72, R72 ;  /* 0x0000004800487308 */ /* 0x000e620000000800 */
[----:B--2---:R-:W-:-:S07]  /*5120*/  FADD.FTZ R11, R51, R8 ;  /* 0x00000008330b7221 */ /* 0x004fce0000010000 */
[----:B------:R-:W2:Y:S01]  /*5130*/  MUFU.EX2 R45, R45 ;  /* 0x0000002d002d7308 */ /* 0x000ea20000000800 */
[----:B0-----:R-:W-:-:S07]  /*5140*/  FADD.FTZ R6, R44, R3 ;  /* 0x000000032c067221 */ /* 0x001fce0000010000 */
[----:B------:R-:W0:Y:S01]  /*5150*/  MUFU.EX2 R54, R54 ;  /* 0x0000003600367308 */ /* 0x000e220000000800 */
[C---:B-1----:R-:W-:Y:S01]  /*5160*/  FADD.FTZ R11, R72.reuse, R11 ;  /* 0x0000000b480b7221 */ /* 0x042fe20000010000 */
[----:B------:R-:W-:Y:S01]  /*5170*/  F2FP.F16.F32.PACK_AB R15, R72, R51 ;  /* 0x00000033480f723e */ /* 0x000fe200000000ff */
[----:B------:R-:W-:-:S05]  /*5180*/  IMAD.MOV.U32 R51, RZ, RZ, R71 ;  /* 0x000000ffff337224 */ /* 0x000fca00078e0047 */
[----:B------:R-:W1:Y:S01]  /*5190*/  MUFU.EX2 R33, R33 ;  /* 0x0000002100217308 */ /* 0x000e620000000800 */
[C---:B--2---:R-:W-:Y:S01]  /*51a0*/  FADD.FTZ R6, R45.reuse, R6 ;  /* 0x000000062d067221 */ /* 0x044fe20000010000 */
[----:B------:R-:W-:Y:S01]  /*51b0*/  F2FP.F16.F32.PACK_AB R12, R45, R44 ;  /* 0x0000002c2d0c723e */ /* 0x000fe200000000ff */
[--C-:B------:R-:W-:Y:S02]  /*51c0*/  IMAD.MOV.U32 R45, RZ, RZ, R71.reuse ;  /* 0x000000ffff2d7224 */ /* 0x100fe400078e0047 */
[----:B------:R-:W-:-:S03]  /*51d0*/  IMAD.MOV.U32 R44, RZ, RZ, R71 ;  /* 0x000000ffff2c7224 */ /* 0x000fc600078e0047 */
[----:B------:R-:W2:Y:S01]  /*51e0*/  MUFU.EX2 R60, R60 ;  /* 0x0000003c003c7308 */ /* 0x000ea20000000800 */
[----:B0-----:R-:W-:-:S07]  /*51f0*/  FADD.FTZ R10, R54, R11 ;  /* 0x0000000b360a7221 */ /* 0x001fce0000010000 */
[----:B------:R0:W3:Y:S01]  /*5200*/  MUFU.EX2 R25, R38 ;  /* 0x0000002600197308 */ /* 0x0000e20000000800 */
[----:B-1----:R-:W-:Y:S01]  /*5210*/  FADD.FTZ R3, R33, R6 ;  /* 0x0000000621037221 */ /* 0x002fe20000010000 */
[----:B------:R-:W-:Y:S01]  /*5220*/  F2FP.F16.F32.PACK_AB R6, R56, R41 ;  /* 0x000000293806723e */ /* 0x000fe200000000ff */
[--C-:B------:R-:W-:Y:S02]  /*5230*/  IMAD.MOV.U32 R56, RZ, RZ, R71.reuse ;  /* 0x000000ffff387224 */ /* 0x100fe400078e0047 */
[----:B------:R-:W-:Y:S02]  /*5240*/  IMAD.MOV.U32 R41, RZ, RZ, R71 ;  /* 0x000000ffff297224 */ /* 0x000fe400078e0047 */
[----:B------:R1:W-:Y:S01]  /*5250*/  STSM.16.M88.4 [R2+0x2d300], R4 ;  /* 0x02d3000402007844 */ /* 0x0003e20000000200 */
[----:B------:R-:W4:Y:S01]  /*5260*/  MUFU.EX2 R36, R36 ;  /* 0x0000002400247308 */ /* 0x000f220000000800 */
[C---:B--2---:R-:W-:Y:S01]  /*5270*/  F2FP.F16.F32.PACK_AB R14, R60.reuse, R33 ;  /* 0x000000213c0e723e */ /* 0x044fe200000000ff */
[----:B------:R-:W-:Y:S01]  /*5280*/  FADD.FTZ R3, R60, R3 ;  /* 0x000000033c037221 */ /* 0x000fe20000010000 */
[----:B------:R-:W-:-:S02]  /*5290*/  IMAD.MOV.U32 R60, RZ, RZ, R71 ;  /* 0x000000ffff3c7224 */ /* 0x000fc400078e0047 */
[--C-:B0-----:R-:W-:Y:S01]  /*52a0*/  IMAD.MOV.U32 R38, RZ, RZ, R71.reuse ;  /* 0x000000ffff267224 */ /* 0x101fe200078e0047 */
[----:B------:R-:W-:Y:S01]  /*52b0*/  STSM.16.M88.4 [R2+0x2eb00], R12 ;  /* 0x02eb000c02007844 */ /* 0x000fe20000000200 */
[--C-:B------:R-:W-:Y:S01]  /*52c0*/  IMAD.MOV.U32 R33, RZ, RZ, R71.reuse ;  /* 0x000000ffff217224 */ /* 0x100fe200078e0047 */
[----:B------:R-:W-:Y:S01]  /*52d0*/  MUFU.EX2 R32, R32 ;  /* 0x0000002000207308 */ /* 0x000fe20000000800 */
[C---:B---3--:R-:W-:Y:S01]  /*52e0*/  FADD.FTZ R10, R25.reuse, R10 ;  /* 0x0000000a190a7221 */ /* 0x048fe20000010000 */
[----:B------:R-:W-:Y:S01]  /*52f0*/  F2FP.F16.F32.PACK_AB R25, R25, R54 ;  /* 0x000000361919723e */ /* 0x000fe200000000ff */
[----:B------:R-:W-:-:S05]  /*5300*/  IMAD.MOV.U32 R54, RZ, RZ, R71 ;  /* 0x000000ffff367224 */ /* 0x000fca00078e0047 */
[----:B------:R-:W0:Y:S01]  /*5310*/  MUFU.EX2 R37, R37 ;  /* 0x0000002500257308 */ /* 0x000e220000000800 */
[----:B----4-:R-:W-:Y:S01]  /*5320*/  F2FP.F16.F32.PACK_AB R24, R69, R36 ;  /* 0x000000244518723e */ /* 0x010fe200000000ff */
[----:B------:R-:W-:Y:S01]  /*5330*/  FADD.FTZ R8, R36, R3 ;  /* 0x0000000324087221 */ /* 0x000fe20000010000 */
[----:B------:R-:W-:-:S03]  /*5340*/  IMAD.MOV.U32 R36, RZ, RZ, R71 ;  /* 0x000000ffff247224 */ /* 0x000fc600078e0047 */
[----:B------:R-:W-:Y:S01]  /*5350*/  FADD.FTZ R3, R69, R8 ;  /* 0x0000000845037221 */ /* 0x000fe20000010000 */
[----:B------:R-:W-:Y:S01]  /*5360*/  IMAD.MOV.U32 R69, RZ, RZ, R71 ;  /* 0x000000ffff457224 */ /* 0x000fe200078e0047 */
[----:B------:R-:W-:Y:S08]  /*5370*/  MUFU.EX2 R47, R47 ;  /* 0x0000002f002f7308 */ /* 0x000ff00000000800 */
[----:B------:R-:W2:Y:S01]  /*5380*/  MUFU.EX2 R46, R46 ;  /* 0x0000002e002e7308 */ /* 0x000ea20000000800 */
[----:B0-----:R-:W-:Y:S01]  /*5390*/  F2FP.F16.F32.PACK_AB R26, R37, R32 ;  /* 0x00000020251a723e */ /* 0x001fe200000000ff */
[----:B------:R-:W-:-:S04]  /*53a0*/  FADD.FTZ R32, R32, R3 ;  /* 0x0000000320207221 */ /* 0x000fc80000010000 */
[----:B-1----:R-:W-:Y:S01]  /*53b0*/  FADD.FTZ R7, R37, R32 ;  /* 0x0000002025077221 */ /* 0x002fe20000010000 */
[--C-:B------:R-:W-:Y:S02]  /*53c0*/  IMAD.MOV.U32 R37, RZ, RZ, R71.reuse ;  /* 0x000000ffff257224 */ /* 0x100fe400078e0047 */
[----:B------:R-:W-:Y:S01]  /*53d0*/  IMAD.MOV.U32 R32, RZ, RZ, R71 ;  /* 0x000000ffff207224 */ /* 0x000fe200078e0047 */
[----:B--2---:R-:W-:Y:S01]  /*53e0*/  F2FP.F16.F32.PACK_AB R27, R46, R47 ;  /* 0x0000002f2e1b723e */ /* 0x004fe200000000ff */
[----:B------:R-:W-:-:S04]  /*53f0*/  FADD.FTZ R47, R47, R10 ;  /* 0x0000000a2f2f7221 */ /* 0x000fc80000010000 */
[----:B------:R0:W-:Y:S01]  /*5400*/  STSM.16.M88.4 [R2+0x30300], R24 ;  /* 0x0303001802007844 */ /* 0x0001e20000000200 */
[----:B------:R-:W-:Y:S01]  /*5410*/  FADD.FTZ R5, R46, R47 ;  /* 0x0000002f2e057221 */ /* 0x000fe20000010000 */
[--C-:B------:R-:W-:Y:S01]  /*5420*/  IMAD.MOV.U32 R47, RZ, RZ, R71.reuse ;  /* 0x000000ffff2f7224 */ /* 0x100fe200078e0047 */
[----:B------:R1:W-:Y:S06]  /*5430*/  MEMBAR.ALL.CTA ;  /* 0x0000000000007992 */ /* 0x0003ec0000008000 */
[----:B-1----:R-:W1:Y:S01]  /*5440*/  FENCE.VIEW.ASYNC.S ;  /* 0x00000000000073c6 */ /* 0x002e620000000000 */
[----:B------:R-:W-:-:S02]  /*5450*/  IMAD.MOV.U32 R46, RZ, RZ, R71 ;  /* 0x000000ffff2e7224 */ /* 0x000fc400078e0047 */
[--C-:B0-----:R-:W-:Y:S02]  /*5460*/  IMAD.MOV.U32 R27, RZ, RZ, R71.reuse ;  /* 0x000000ffff1b7224 */ /* 0x101fe400078e0047 */
[--C-:B------:R-:W-:Y:S02]  /*5470*/  IMAD.MOV.U32 R26, RZ, RZ, R71.reuse ;  /* 0x000000ffff1a7224 */ /* 0x100fe400078e0047 */
[--C-:B------:R-:W-:Y:S02]  /*5480*/  IMAD.MOV.U32 R25, RZ, RZ, R71.reuse ;  /* 0x000000ffff197224 */ /* 0x100fe400078e0047 */
[----:B------:R-:W-:Y:S01]  /*5490*/  IMAD.MOV.U32 R24, RZ, RZ, R71 ;  /* 0x000000ffff187224 */ /* 0x000fe200078e0047 */
[----:B-1----:R-:W-:Y:S01]  /*54a0*/  NOP ;  /* 0x0000000000007918 */ /* 0x002fe20000000000 */
[----:B------:R-:W-:Y:S05]  /*54b0*/  @!P2 BRA `(.L_x_182) ;  /* 0x000000380040a947 */ /* 0x000fea0003800000 */
[----:B------:R-:W-:Y:S01]  /*54c0*/  IMAD.MOV.U32 R3, RZ, RZ, R9 ;  /* 0x000000ffff037224 */ /* 0x000fe200078e0009 */
[----:B------:R-:W-:Y:S01]  /*54d0*/  CS2R R70, SRZ ;  /* 0x0000000000467805 */ /* 0x000fe2000001ff00 */
[----:B------:R-:W-:Y:S01]  /*54e0*/  IMAD.MOV.U32 R4, RZ, RZ, R0 ;  /* 0x000000ffff047224 */ /* 0x000fe200078e0000 */
        /* <DEDUP_REMOVED lines=23> */
[----:B------:R-:W-:Y:S01]  /*5660*/  UMOV UR7, UR39 ;  /* 0x0000002700077c82 */ /* 0x000fe20008000000 */
[----:B------:R-:W-:-:S05]  /*5670*/  UMOV UR6, UR36 ;  /* 0x0000002400067c82 */ /* 0x000fca0008000000 */
.L_x_191:
[----:B------:R-:W-:Y:S01]  /*5680*/  R2UR UR4, R16 ;  /* 0x00000000100472ca */ /* 0x000fe200000e0000 */
[----:B------:R-:W-:-:S04]  /*5690*/  UIADD3 UR36, UR6, 0x1, URZ ;  /* 0x0000000106247890 */ /* 0x000fc8000fffe03f */
[----:B------:R-:W-:-:S04]  /*56a0*/  UISETP.NE.AND UP0, UPT, UR36, 0x2, UPT ;  /* 0x000000022400788c */ /* 0x000fc8000bf05270 */
[----:B------:R-:W-:Y:S02]  /*56b0*/  USEL UR39, URZ, 0x1, UP0 ;  /* 0x000000013f277887 */ /* 0x000fe40008000000 */
[----:B------:R-:W-:Y:S02]  /*56c0*/  USEL UR36, UR36, URZ, UP0 ;  /* 0x0000003f24247287 */ /* 0x000fe40008000000 */
[----:B------:R-:W-:Y:S01]  /*56d0*/  ISETP.NE.AND P3, PT, RZ, UR4, PT ;  /* 0x00000004ff007c0c */ /* 0x000fe2000bf65270 */
[----:B------:R-:W-:-:S12]  /*56e0*/  ULOP3.LUT UR39, UR7, UR39, URZ, 0x3c, !UPT ;  /* 0x0000002707277292 */ /* 0x000fd8000f8e3c3f */
[----:B----4-:R-:W-:Y:S05]  /*56f0*/  @P3 BRA `(.L_x_183) ;  /* 0x00000000002c3947 */ /* 0x010fea0003800000 */
[----:B------:R-:W-:Y:S05]  /*5700*/  @!P0 BRA `(.L_x_184) ;  /* 0x0000000000048947 */ /* 0x000fea0003800000 */
[----:B------:R-:W-:Y:S01]  /*5710*/  BPT.TRAP 0x1 ;  /* 0x000000040000795c */ /* 0x000fe20000300000 */
.L_x_184:
[----:B------:R-:W-:Y:S01]  /*5720*/  ULEA UR4, UR36, UR37, 0x3 ;  /* 0x0000002524047291 */ /* 0x000fe2000f8e183f */
[----:B------:R-:W-:-:S05]  /*5730*/  IMAD.U32 R0, RZ, RZ, UR39 ;  /* 0x00000027ff007e24 */ /* 0x000fca000f8e00ff */
[----:B------:R-:W-:-:S04]  /*5740*/  SHF.L.U32 R0, R0, 0x1f, RZ ;  /* 0x0000001f00007819 */ /* 0x000fc800000006ff */
[----:B------:R0:W1:Y:S01]  /*5750*/  SYNCS.PHASECHK.TRANS64.TRYWAIT P2, [UR4+0x31c30], R0 ;  /* 0x031c3000ff0075a7 */ /* 0x0000620008040144 */
[----:B------:R-:W-:Y:S05]  /*5760*/  @!P0 BRA `(.L_x_185) ;  /* 0x0000000000048947 */ /* 0x000fea0003800000 */
[----:B------:R-:W-:Y:S01]  /*5770*/  BPT.TRAP 0x1 ;  /* 0x000000040000795c */ /* 0x000fe20000300000 */
.L_x_185:
[----:B-1----:R-:W-:Y:S05]  /*5780*/  @P2 BRA `(.L_x_183) ;  /* 0x0000000000082947 */ /* 0x002fea0003800000 */
[----:B------:R-:W1:Y:S02]  /*5790*/  SYNCS.PHASECHK.TRANS64.TRYWAIT P2, [UR4+0x31c30], R0 ;  /* 0x031c3000ff0075a7 */ /* 0x000e640008040144 */
[----:B-1----:R-:W-:Y:S05]  /*57a0*/  @!P2 BRA `(.L_x_186) ;  /* 0x000000d40060a947 */ /* 0x002fea0003800000 */
.L_x_183:
[----:B------:R-:W2:Y:S01]  /*57b0*/  S2R R6, SR_TID.X ;  /* 0x0000000000067919 */ /* 0x000ea20000002100 */
[----:B------:R-:W-:Y:S01]  /*57c0*/  UIMAD UR4, UR36, 0x6c0, UR5 ;  /* 0x000006c0240478a4 */ /* 0x000fe2000f8e0205 */
[----:B------:R-:W-:Y:S01]  /*57d0*/  UMOV UR31, 0x80000020 ;  /* 0x80000020001f7882 */ /* 0x000fe20000000000 */
[----:B------:R-:W-:Y:S02]  /*57e0*/  UMOV UR32, UR28 ;  /* 0x0000001c00207c82 */ /* 0x000fe40008000000 */
[----:B------:R-:W-:Y:S01]  /*57f0*/  UIADD3 UR34, UR4, 0x40, URZ ;  /* 0x0000004004227890 */ /* 0x000fe2000fffe03f */
[----:B------:R-:W-:Y:S02]  /*5800*/  UMOV UR33, UR29 ;  /* 0x0000001d00217c82 */ /* 0x000fe40008000000 */
[----:B------:R-:W-:Y:S01]  /*5810*/  UMOV UR30, UR4 ;  /* 0x00000004001e7c82 */ /* 0x000fe20008000000 */
[----:B------:R-:W-:Y:S01]  /*5820*/  UMOV UR35, 0x80000020 ;  /* 0x8000002000237882 */ /* 0x000fe20000000000 */
[----:B------:R-:W-:Y:S01]  /*5830*/  UIADD3 UR42, UR4, 0x80, URZ ;  /* 0x00000080042a7890 */ /* 0x000fe2000fffe03f */
[----:B------:R-:W-:Y:S01]  /*5840*/  UMOV UR40, UR28 ;  /* 0x0000001c00287c82 */ /* 0x000fe20008000000 */
        /* <DEDUP_REMOVED lines=15> */
[----:B--2---:R-:W-:Y:S01]  /*5940*/  SHF.R.U32.HI R6, RZ, 0x7, R6 ;  /* 0x00000007ff067819 */ /* 0x004fe20000011606 */
[----:B------:R-:W-:Y:S01]  /*5950*/  UMOV UR56, UR28 ;  /* 0x0000001c00387c82 */ /* 0x000fe20008000000 */
[----:B------:R-:W-:Y:S01]  /*5960*/  UMOV UR57, UR29 ;  /* 0x0000001d00397c82 */ /* 0x000fe20008000000 */
[----:B------:R-:W-:Y:S01]  /*5970*/  UMOV UR59, 0x80000020 ;  /* 0x80000020003b7882 */ /* 0x000fe20000000000 */
[----:B------:R-:W-:Y:S01]  /*5980*/  UIADD3 UR10, UR4, 0x2, URZ ;  /* 0x00000002040a7890 */ /* 0x000fe2000fffe03f */
[----:B01----:R-:W-:Y:S01]  /*5990*/  VIADD R0, R6, 0x8 ;  /* 0x0000000806007836 */ /* 0x003fe20000000000 */
[----:B------:R-:W-:Y:S01]  /*59a0*/  UMOV UR11, 0x80000020 ;  /* 0x80000020000b7882 */ /* 0x000fe20000000000 */
[----:B------:R-:W-:Y:S01]  /*59b0*/  UIADD3 UR14, UR4, 0x202, URZ ;  /* 0x00000202040e7890 */ /* 0x000fe2000fffe03f */
[----:B------:R-:W-:-:S02]  /*59c0*/  UMOV UR15, 0x80000020 ;  /* 0x80000020000f7882 */ /* 0x000fc40000000000 */
[----:B------:R0:W-:Y:S01]  /*59d0*/  BAR.SYNC.DEFER_BLOCKING R0, 0x100 ;  /* 0x000400000000751d */ /* 0x0001e20000010000 */
[----:B------:R-:W-:Y:S02]  /*59e0*/  UIADD3 UR18, UR4, 0x242, URZ ;  /* 0x0000024204127890 */ /* 0x000fe4000fffe03f */
[----:B------:R-:W-:Y:S02]  /*59f0*/  UIADD3 UR22, UR4, 0x480, URZ ;  /* 0x0000048004167890 */ /* 0x000fe4000fffe03f */
[----:B------:R-:W-:Y:S01]  /*5a00*/  UIADD3 UR26, UR4, 0x482, URZ ;  /* 0x00000482041a7890 */ /* 0x000fe2000fffe03f */
[----:B------:R-:W-:Y:S01]  /*5a10*/  UMOV UR19, 0x80000020 ;  /* 0x8000002000137882 */ /* 0x000fe20000000000 */
[----:B------:R-:W-:Y:S01]  /*5a20*/  UMOV UR23, 0x80000020 ;  /* 0x8000002000177882 */ /* 0x000fe20000000000 */
[----:B------:R-:W-:Y:S01]  /*5a30*/  UMOV UR27, 0x80000020 ;  /* 0x80000020001b7882 */ /* 0x000fe20000000000 */
[----:B------:R-:W-:-:S06]  /*5a40*/  WARPGROUP.ARRIVE ;  /* 0x00000000000079c5 */ /* 0x000fcc0000000000 */
[----:B------:R-:W-:Y:S01]  /*5a50*/  HGMMA.64x16x16.F32 R136, gdesc[UR28], RZ, !UPT, gsb0 ;  /* 0x002000001c8879f0 */ /* 0x000fe2000c0008ff */
[----:B------:R-:W-:Y:S01]  /*5a60*/  UIADD3 UR30, UR4, 0x1c0, URZ ;  /* 0x000001c0041e7890 */ /* 0x000fe2000fffe03f */
        /* <DEDUP_REMOVED lines=45> */
[----:B------:R-:W-:Y:S03]  /*5d40*/  HGMMA.64x16x16.F32 R80, gdesc[UR28], RZ, !UPT, gsb0 ;  /* 0x002000001c5079f0 */ /* 0x000fe6000c0008ff */
        /* <DEDUP_REMOVED lines=267> */
.L_x_188:
[----:B------:R-:W-:Y:S01]  /*6e00*/  ULEA UR4, UR6, UR37, 0x3 ;  /* 0x0000002506047291 */ /* 0x000fe2000f8e183f */
[----:B------:R-:W-:-:S05]  /*6e10*/  IMAD.U32 R0, RZ, RZ, UR7 ;  /* 0x00000007ff007e24 */ /* 0x000fca000f8e00ff */
[----:B------:R-:W-:-:S04]  /*6e20*/  SHF.L.U32 R0, R0, 0x1f, RZ ;  /* 0x0000001f00007819 */ /* 0x000fc800000006ff */
[----:B------:R0:W1:Y:S01]  /*6e30*/  SYNCS.PHASECHK.TRANS64.TRYWAIT P2, [UR4+0x31c50], R0 ;  /* 0x031c5000ff0075a7 */ /* 0x0000620008040144 */
[----:B------:R-:W-:Y:S05]  /*6e40*/  @!P0 BRA `(.L_x_189) ;  /* 0x0000000000048947 */ /* 0x000fea0003800000 */
[----:B------:R-:W-:Y:S01]  /*6e50*/  BPT.TRAP 0x1 ;  /* 0x000000040000795c */ /* 0x000fe20000300000 */
.L_x_189:
[----:B-1----:R-:W-:Y:S05]  /*6e60*/  @P2 BRA `(.L_x_187) ;  /* 0x0000000000082947 */ /* 0x002fea0003800000 */
[----:B------:R-:W1:Y:S02]  /*6e70*/  SYNCS.PHASECHK.TRANS64.TRYWAIT P2, [UR4+0x31c50], R0 ;  /* 0x031c5000ff0075a7 */ /* 0x000e640008040144 */
[----:B-1----:R-:W-:Y:S05]  /*6e80*/  @!P2 BRA `(.L_x_190) ;  /* 0x000000bc00c0a947 */ /* 0x002fea0003800000 */
.L_x_187:
[----:B------:R-:W-:Y:S01]  /*6e90*/  UIADD3 UR4, UR37, 0x200, URZ ;  /* 0x0000020025047890 */ /* 0x000fe2000fffe03f */
[----:B------:R-:W-:Y:S01]  /*6ea0*/  WARPGROUP.ARRIVE ;  /* 0x00000000000079c5 */ /* 0x000fe20000000000 */
[----:B------:R-:W-:Y:S01]  /*6eb0*/  UMOV UR33, 0xc0000010 ;  /* 0xc000001000217882 */ /* 0x000fe20000000000 */
[----:B------:R-:W-:Y:S01]  /*6ec0*/  UMOV UR35, 0x80000020 ;  /* 0x8000002000237882 */ /* 0x000fe20000000000 */
[----:B------:R-:W-:Y:S01]  /*6ed0*/  USHF.R.U32.HI UR4, URZ, 0x4, UR4 ;  /* 0x000000043f047899 */ /* 0x000fe20008011604 */
[----:B01----:R-:W-:Y:S01]  /*6ee0*/  FMNMX.FTZ R0, R136, R4, !PT ;  /* 0x0000000488007209 */ /* 0x003fe20007810000 */
[----:B------:R-:W-:Y:S01]  /*6ef0*/  ULDC UR10, c[0x0][0x988] ;  /* 0x00026200000a7ab9 */ /* 0x000fe20000000800 */
[----:B------:R-:W0:Y:S01]  /*6f00*/  S2R R13, SR_TID.X ;  /* 0x00000000000d7919 */ /* 0x000e220000002100 */
[----:B------:R-:W-:Y:S01]  /*6f10*/  ULOP3.LUT UR4, UR4, 0x3fff, URZ, 0xc0, !UPT ;  /* 0x00003fff04047892 */ /* 0x000fe2000f8ec03f */
[----:B------:R-:W-:Y:S01]  /*6f20*/  FMNMX.FTZ R0, R137, R0, !PT ;  /* 0x0000000089007209 */ /* 0x000fe20007810000 */
[----:B------:R-:W-:-:S02]  /*6f30*/  UISETP.GT.AND UP0, UPT, UR38, UR61, UPT ;  /* 0x0000003d2600728c */ /* 0x000fc4000bf04270 */
[----:B------:R-:W-:Y:S01]  /*6f40*/  ULOP3.LUT UR7, UR4, 0x2400000, URZ, 0xfc, !UPT ;  /* 0x0240000004077892 */ /* 0x000fe2000f8efc3f */
[----:B------:R-:W-:Y:S01]  /*6f50*/  FMNMX.FTZ R0, R140, R0, !PT ;  /* 0x000000008c007209 */ /* 0x000fe20007810000 */
[----:B------:R-:W-:Y:S02]  /*6f60*/  ULOP3.LUT UR4, UR60, 0x10000, URZ, 0xfc, !UPT ;  /* 0x000100003c047892 */ /* 0x000fe4000f8efc3f */
[----:B------:R-:W-:Y:S01]  /*6f70*/  UIMAD UR7, UR6, 0x6c0, UR7 ;  /* 0x000006c0060778a4 */ /* 0x000fe2000f8e0207 */
[----:B------:R-:W-:-:S04]  /*6f80*/  FMNMX.FTZ R0, R141, R0, !PT ;  /* 0x000000008d007209 */ /* 0x000fc80007810000 */
[----:B------:R-:W-:Y:S01]  /*6f90*/  UMOV UR32, UR4 ;  /* 0x0000000400207c82 */ /* 0x000fe20008000000 */
[----:B------:R-:W-:Y:S01]  /*6fa0*/  FMNMX.FTZ R0, R128, R0, !PT ;  /* 0x0000000080007209 */ /* 0x000fe20007810000 */
[----:B------:R-:W-:Y:S02]  /*6fb0*/  UMOV UR34, UR7 ;  /* 0x0000000700227c82 */ /* 0x000fe40008000000 */
[----:B------:R-:W-:Y:S01]  /*6fc0*/  HGMMA.64x96x16.F32 R24, gdesc[UR32].tnspB, R24, gsb0 ;  /* 0x41600000201879f0 */ /* 0x000fe20008000818 */
[----:B------:R-:W-:Y:S01]  /*6fd0*/  UIADD3 UR32, UR4, 0x180, URZ ;  /* 0x0000018004207890 */ /* 0x000fe2000fffe03f */
[----:B------:R-:W-:Y:S01]  /*6fe0*/  FMNMX.FTZ R0, R129, R0, !PT ;  /* 0x0000000081007209 */ /* 0x000fe20007810000 */
[----:B------:R-:W-:Y:S01]  /*6ff0*/  UIADD3 UR34, UR7, 0x40, URZ ;  /* 0x0000004007227890 */ /* 0x000fe2000fffe03f */
[----:B------:R-:W-:Y:S01]  /*7000*/  UMOV UR33, 0xc0000010 ;  /* 0xc000001000217882 */ /* 0x000fe20000000000 */
[----:B------:R-:W-:Y:S01]  /*7010*/  UMOV UR35, 0x80000020 ;  /* 0x8000002000237882 */ /* 0x000fe20000000000 */
[----:B------:R-:W-:-:S04]  /*7020*/  FMNMX.FTZ R0, R132, R0, !PT ;  /* 0x0000000084007209 */ /* 0x000fc80007810000 */
[----:B------:R-:W-:Y:S02]  /*7030*/  FMNMX.FTZ R0, R133, R0, !PT ;  /* 0x0000000085007209 */ /* 0x000fe40007810000 */
[----:B0-----:R-:W-:Y:S02]  /*7040*/  SHF.R.U32.HI R12, RZ, 0x7, R13 ;  /* 0x00000007ff0c7819 */ /* 0x001fe4000001160d */
[----:B------:R-:W-:Y:S02]  /*7050*/  FMNMX.FTZ R0, R120, R0, !PT ;  /* 0x0000000078007209 */ /* 0x000fe40007810000 */
[----:B------:R-:W-:Y:S02]  /*7060*/  ISETP.GE.U32.AND P2, PT, R13, 0x180, PT ;  /* 0x000001800d00780c */ /* 0x000fe40003f46070 */
        /* <DEDUP_REMOVED lines=32> */
[----:B------:R-:W-:-:S04]  /*7270*/  FMNMX.FTZ R0, R76, R0, !PT ;  /* 0x000000004c007209 */ /* 0x000fc80007810000 */
[----:B------:R-:W-:-:S05]  /*7280*/  FMNMX.FTZ R0, R77, R0, !PT ;  /* 0x000000004d007209 */ /* 0x000fca0007810000 */
[----:B------:R-:W0:Y:S02]  /*7290*/  SHFL.BFLY PT, R6, R0, 0x2, 0x1f ;  /* 0x0c401f0000067f89 */ /* 0x000e2400000e0000 */
[----:B0-----:R-:W-:-:S05]  /*72a0*/  FMNMX.FTZ R0, R0, R6, !PT ;  /* 0x0000000600007209 */ /* 0x001fca0007810000 */
[----:B------:R-:W0:Y:S02]  /*72b0*/  SHFL.BFLY PT, R6, R0, 0x1, 0x1f ;  /* 0x0c201f0000067f89 */ /* 0x000e2400000e0000 */
[----:B0-----:R-:W-:-:S05]  /*72c0*/  FMNMX.FTZ R0, R0, R6, !PT ;  /* 0x0000000600007209 */ /* 0x001fca0007810000 */
[C---:B------:R-:W-:Y:S01]  /*72d0*/  FADD.FTZ R4, -R0.reuse, R4 ;  /* 0x0000000400047221 */ /* 0x040fe20000010100 */
[----:B------:R-:W-:-:S03]  /*72e0*/  FMUL.FTZ R6, R0, UR10 ;  /* 0x0000000a00067c20 */ /* 0x000fc60008410000 */
[----:B------:R-:W-:Y:S01]  /*72f0*/  FMUL.FTZ R4, R4, UR10 ;  /* 0x0000000a04047c20 */ /* 0x000fe20008410000 */
        /* <DEDUP_REMOVED lines=11> */
[----:B------:R-:W0:Y:S01]  /*73b0*/  MUFU.EX2 R4, R136 ;  /* 0x0000008800047308 */ /* 0x000e220000000800 */
[--C-:B------:R-:W-:Y:S01]  /*73c0*/  FFMA.FTZ R124, R124, UR10, -R6.reuse ;  /* 0x0000000a7c7c7c23 */ /* 0x100fe20008010806 */
[--C-:B------:R-:W-:Y:S01]  /*73d0*/  FFMA.FTZ R125, R125, UR10, -R6.reuse ;  /* 0x0000000a7d7d7c23 */ /* 0x100fe20008010806 */
[--C-:B------:R-:W-:Y:S01]  /*73e0*/  FFMA.FTZ R112, R112, UR10, -R6.reuse ;  /* 0x0000000a70707c23 */ /* 0x100fe20008010806 */
[--C-:B------:R-:W-:Y:S01]  /*73f0*/  FFMA.FTZ R113, R113, UR10, -R6.reuse ;  /* 0x0000000a71717c23 */ /* 0x100fe20008010806 */
[--C-:B------:R-:W-:Y:S01]  /*7400*/  FFMA.FTZ R116, R116, UR10, -R6.reuse ;  /* 0x0000000a74747c23 */ /* 0x100fe20008010806 */
[----:B------:R-:W-:Y:S01]  /*7410*/  FFMA.FTZ R117, R117, UR10, -R6 ;  /* 0x0000000a75757c23 */ /* 0x000fe20008010806 */
[----:B------:R-:W-:-:S02]  /*7420*/  WARPGROUP.DEPBAR.LE gsb0, 0x0 ;  /* 0x00008000000079c5 */ /* 0x000fc40000010000 */
[----:B------:R-:W-:Y:S01]  /*7430*/  WARPGROUP.ARRIVE ;  /* 0x00000000000079c5 */ /* 0x000fe20000000000 */
[--C-:B------:R-:W-:Y:S01]  /*7440*/  FFMA.FTZ R104, R104, UR10, -R6.reuse ;  /* 0x0000000a68687c23 */ /* 0x100fe20008010806 */
[--C-:B------:R-:W-:Y:S01]  /*7450*/  FFMA.FTZ R105, R105, UR10, -R6.reuse ;  /* 0x0000000a69697c23 */ /* 0x100fe20008010806 */
[--C-:B------:R-:W-:Y:S01]  /*7460*/  FFMA.FTZ R108, R108, UR10, -R6.reuse ;  /* 0x0000000a6c6c7c23 */ /* 0x100fe20008010806 */
[--C-:B------:R-:W-:Y:S01]  /*7470*/  FFMA.FTZ R109, R109, UR10, -R6.reuse ;  /* 0x0000000a6d6d7c23 */ /* 0x100fe20008010806 */
[--C-:B------:R-:W-:Y:S01]  /*7480*/  FFMA.FTZ R96, R96, UR10, -R6.reuse ;  /* 0x0000000a60607c23 */ /* 0x100fe20008010806 */
[----:B------:R-:W-:Y:S01]  /*7490*/  HGMMA.64x96x16.F32 R24, gdesc[UR32].tnspB, R24, gsb0 ;  /* 0x41600000201879f0 */ /* 0x000fe20008000818 */
[----:B------:R-:W-:Y:S01]  /*74a0*/  UIADD3 UR32, UR4, 0x480, URZ ;  /* 0x0000048004207890 */ /* 0x000fe2000fffe03f */
[--C-:B------:R-:W-:Y:S01]  /*74b0*/  FFMA.FTZ R97, R97, UR10, -R6.reuse ;  /* 0x0000000a61617c23 */ /* 0x100fe20008010806 */
[----:B------:R-:W-:Y:S01]  /*74c0*/  UIADD3 UR34, UR7, 0xc0, URZ ;  /* 0x000000c007227890 */ /* 0x000fe2000fffe03f */
[--C-:B------:R-:W-:Y:S01]  /*74d0*/  FFMA.FTZ R100, R100, UR10, -R6.reuse ;  /* 0x0000000a64647c23 */ /* 0x100fe20008010806 */
[----:B------:R-:W-:Y:S01]  /*74e0*/  UMOV UR33, 0xc0000010 ;  /* 0xc000001000217882 */ /* 0x000fe20000000000 */
[----:B------:R-:W-:Y:S01]  /*74f0*/  UMOV UR35, 0x80000020 ;  /* 0x8000002000237882 */ /* 0x000fe20000000000 */
[--C-:B------:R-:W-:Y:S01]  /*7500*/  FFMA.FTZ R101, R101, UR10, -R6.reuse ;  /* 0x0000000a65657c23 */ /* 0x100fe20008010806 */
        /* <DEDUP_REMOVED lines=11> */
[----:B------:R-:W-:Y:S01]  /*75c0*/  FFMA.FTZ R77, R77, UR10, -R6 ;  /* 0x0000000a4d4d7c23 */ /* 0x000fe20008010806 */
[----:B0-----:R-:W-:Y:S01]  /*75d0*/  FFMA.FTZ R6, R8, R7, R4 ;  /* 0x0000000708067223 */ /* 0x001fe20000010004 */
[----:B------:R-:W-:Y:S01]  /*75e0*/  FMNMX.FTZ R7, R138, R3, !PT ;  /* 0x000000038a077209 */ /* 0x000fe20007810000 */
[----:B------:R-:W0:Y:S03]  /*75f0*/  MUFU.EX2 R137, R137 ;  /* 0x0000008900897308 */ /* 0x000e260000000800 */
[----:B------:R-:W-:-:S04]  /*7600*/  FMNMX.FTZ R7, R139, R7, !PT ;  /* 0x000000078b077209 */ /* 0x000fc80007810000 */
[----:B------:R-:W-:Y:S01]  /*7610*/  FMNMX.FTZ R7, R142, R7, !PT ;  /* 0x000000078e077209 */ /* 0x000fe20007810000 */
[----:B------:R-:W1:Y:S03]  /*7620*/  MUFU.EX2 R140, R140 ;  /* 0x0000008c008c7308 */ /* 0x000e660000000800 */
[----:B------:R-:W-:-:S04]  /*7630*/  FMNMX.FTZ R7, R143, R7, !PT ;  /* 0x000000078f077209 */ /* 0x000fc80007810000 */
[----:B------:R-:W-:Y:S01]  /*7640*/  FMNMX.FTZ R7, R130, R7, !PT ;  /* 0x0000000782077209 */ /* 0x000fe20007810000 */
[----:B------:R-:W2:Y:S01]  /*7650*/  MUFU.EX2 R141, R141 ;  /* 0x0000008d008d7308 */ /* 0x000ea20000000800 */
[C---:B0-----:R-:W-:Y:S01]  /*7660*/  FADD.FTZ R6, R137.reuse, R6 ;  /* 0x0000000689067221 */ /* 0x041fe20000010000 */
[----:B------:R-:W-:Y:S02]  /*7670*/  F2FP.F16.F32.PACK_AB R4, R137, R4 ;  /* 0x000000048904723e */ /* 0x000fe400000000ff */
[----:B------:R-:W-:-:S04]  /*7680*/  FMNMX.FTZ R7, R131, R7, !PT ;  /* 0x0000000783077209 */ /* 0x000fc80007810000 */
[----:B------:R-:W-:Y:S01]  /*7690*/  FMNMX.FTZ R7, R134, R7, !PT ;  /* 0x0000000786077209 */ /* 0x000fe20007810000 */
[----:B-1----:R-:W-:Y:S01]  /*76a0*/  FADD.FTZ R6, R140, R6 ;  /* 0x000000068c067221 */ /* 0x002fe20000010000 */
[----:B------:R-:W-:Y:S02]  /*76b0*/  MUFU.EX2 R129, R129 ;  /* 0x0000008100817308 */ /* 0x000fe40000000800 */
[----:B------:R-:W-:-:S04]  /*76c0*/  FMNMX.FTZ R7, R135, R7, !PT ;  /* 0x0000000787077209 */ /* 0x000fc80007810000 */
[----:B------:R-:W-:Y:S01]  /*76d0*/  FMNMX.FTZ R7, R122, R7, !PT ;  /* 0x000000077a077209 */ /* 0x000fe20007810000 */
[C---:B--2---:R-:W-:Y:S01]  /*76e0*/  FADD.FTZ R10, R141.reuse, R6 ;  /* 0x000000068d0a7221 */ /* 0x044fe20000010000 */
[----:B------:R-:W-:Y:S01]  /*76f0*/  F2FP.F16.F32.PACK_AB R6, R141, R140 ;  /* 0x0000008c8d06723e */ /* 0x000fe200000000ff */
        /* <DEDUP_REMOVED lines=18> */
[----:B------:R-:W-:Y:S01]  /*7820*/  WARPGROUP.ARRIVE ;  /* 0x00000000000079c5 */ /* 0x000fe20000000000 */
[----:B------:R-:W-:-:S03]  /*7830*/  FMNMX.FTZ R7, R98, R7, !PT ;  /* 0x0000000762077209 */ /* 0x000fc60007810000 */
[----:B------:R-:W-:Y:S01]  /*7840*/  MUFU.EX2 R116, R116 ;  /* 0x0000007400747308 */ /* 0x000fe20000000800 */
[----:B------:R-:W-:Y:S01]  /*7850*/  FMNMX.FTZ R7, R99, R7, !PT ;  /* 0x0000000763077209 */ /* 0x000fe20007810000 */
[----:B------:R-:W-:Y:S01]  /*7860*/  HGMMA.64x96x16.F32 R24, gdesc[UR32].tnspB, R24, gsb0 ;  /* 0x41600000201879f0 */ /* 0x000fe20008000818 */
[----:B------:R-:W-:Y:S02]  /*7870*/  UIADD3 UR32, UR4, 0x600, URZ ;  /* 0x0000060004207890 */ /* 0x000fe4000fffe03f */
[----:B------:R-:W-:Y:S01]  /*7880*/  UIADD3 UR34, UR7, 0x100, URZ ;  /* 0x0000010007227890 */ /* 0x000fe2000fffe03f */
[----:B------:R-:W-:Y:S01]  /*7890*/  FMNMX.FTZ R7, R102, R7, !PT ;  /* 0x0000000766077209 */ /* 0x000fe20007810000 */
[----:B------:R-:W-:Y:S01]  /*78a0*/  UMOV UR33, 0xc0000010 ;  /* 0xc000001000217882 */ /* 0x000fe20000000000 */
[----:B------:R-:W-:Y:S01]  /*78b0*/  UMOV UR35, 0x80000020 ;  /* 0x8000002000237882 */ /* 0x000fe20000000000 */
        /* <DEDUP_REMOVED lines=19> */
[----:B------:R-:W-:-:S05]  /*79f0*/  FMNMX.FTZ R7, R79, R7, !PT ;  /* 0x000000074f077209 */ /* 0x000fca0007810000 */
[----:B------:R-:W0:Y:S02]  /*7a00*/  SHFL.BFLY PT, R9, R7, 0x2, 0x1f ;  /* 0x0c401f0007097f89 */ /* 0x000e2400000e0000 */
[----:B------:R-:W-:Y:S08]  /*7a10*/  MUFU.EX2 R100, R100 ;  /* 0x0000006400647308 */ /* 0x000ff00000000800 */
[----:B------:R-:W-:Y:S08]  /*7a20*/  MUFU.EX2 R101, R101 ;  /* 0x0000006500657308 */ /* 0x000ff00000000800 */
[----:B------:R-:W-:Y:S01]  /*7a30*/  MUFU.EX2 R88, R88 ;  /* 0x0000005800587308 */ /* 0x000fe20000000800 */
[----:B0-----:R-:W-:-:S07]  /*7a40*/  FMNMX.FTZ R9, R7, R9, !PT ;  /* 0x0000000907097209 */ /* 0x001fce0007810000 */
[----:B------:R-:W-:Y:S01]  /*7a50*/  MUFU.EX2 R89, R89 ;  /* 0x0000005900597308 */ /* 0x000fe20000000800 */
[----:B------:R-:W0:Y:S07]  /*7a60*/  SHFL.BFLY PT, R7, R9, 0x1, 0x1f ;  /* 0x0c201f0009077f89 */ /* 0x000e2e00000e0000 */
[----:B------:R-:W-:Y:S01]  /*7a70*/  MUFU.EX2 R92, R92 ;  /* 0x0000005c005c7308 */ /* 0x000fe20000000800 */
[----:B------:R-:W-:Y:S02]  /*7a80*/  WARPGROUP.DEPBAR.LE gsb0, 0x0 ;  /* 0x00008000000079c5 */ /* 0x000fe40000010000 */
[----:B------:R-:W-:-:S05]  /*7a90*/  WARPGROUP.ARRIVE ;  /* 0x00000000000079c5 */ /* 0x000fca0000000000 */
[----:B------:R-:W-:Y:S01]  /*7aa0*/  MUFU.EX2 R93, R93 ;  /* 0x0000005d005d7308 */ /* 0x000fe20000000800 */
[----:B------:R-:W-:Y:S01]  /*7ab0*/  HGMMA.64x96x16.F32 R24, gdesc[UR32].tnspB, R24, gsb0 ;  /* 0x41600000201879f0 */ /* 0x000fe20008000818 */
[----:B------:R-:W-:Y:S02]  /*7ac0*/  UIADD3 UR32, UR4, 0x780, URZ ;  /* 0x0000078004207890 */ /* 0x000fe4000fffe03f */
[----:B------:R-:W-:Y:S01]  /*7ad0*/  UIADD3 UR34, UR7, 0x140, URZ ;  /* 0x0000014007227890 */ /* 0x000fe2000fffe03f */
[----:B0-----:R-:W-:Y:S01]  /*7ae0*/  FMNMX.FTZ R9, R9, R7, !PT ;  /* 0x0000000709097209 */ /* 0x001fe20007810000 */
[----:B------:R-:W-:Y:S01]  /*7af0*/  UMOV UR33, 0xc0000010 ;  /* 0xc000001000217882 */ /* 0x000fe20000000000 */
[----:B------:R-:W-:Y:S01]  /*7b00*/  UMOV UR35, 0x80000020 ;  /* 0x8000002000237882 */ /* 0x000fe20000000000 */
[----:B------:R-:W-:Y:S02]  /*7b10*/  MUFU.EX2 R80, R80 ;  /* 0x0000005000507308 */ /* 0x000fe40000000800 */
[C---:B------:R-:W-:Y:S01]  /*7b20*/  FMUL.FTZ R7, R9.reuse, UR10 ;  /* 0x0000000a09077c20 */ /* 0x040fe20008410000 */
[----:B------:R-:W-:-:S03]  /*7b30*/  FADD.FTZ R3, -R9, R3 ;  /* 0x0000000309037221 */ /* 0x000fc60000010100 */
        /* <DEDUP_REMOVED lines=36> */
[----:B------:R-:W-:-:S02]  /*7d80*/  VIADD R7, R12, 0x9 ;  /* 0x000000090c077836 */ /* 0x000fc40000000000 */
[----:B------:R-:W-:Y:S01]  /*7d90*/  FMUL.FTZ R3, R3, UR10 ;  /* 0x0000000a03037c20 */ /* 0x000fe20008410000 */
[----:B------:R-:W-:Y:S02]  /*7da0*/  MUFU.EX2 R138, R138 ;  /* 0x0000008a008a7308 */ /* 0x000fe40000000800 */
[----:B------:R-:W-:Y:S02]  /*7db0*/  SEL R7, R7, 0x9, !P2 ;  /* 0x0000000907077807 */ /* 0x000fe40005000000 */
[----:B------:R-:W-:-:S04]  /*7dc0*/  PLOP3.LUT P2, PT, PT, PT, UP0, 0x80, 0x0 ;  /* 0x000000000000781c */ /* 0x000fc80003f4f008 */
[----:B------:R-:W0:Y:S08]  /*7dd0*/  MUFU.EX2 R3, R3 ;  /* 0x0000000300037308 */ /* 0x000e300000000800 */
[----:B------:R-:W1:Y:S08]  /*7de0*/  MUFU.EX2 R139, R139 ;  /* 0x0000008b008b7308 */ /* 0x000e700000000800 */
[----:B------:R-:W-:Y:S01]  /*7df0*/  MUFU.EX2 R143, R143 ;  /* 0x0000008f008f7308 */ /* 0x000fe20000000800 */
[----:B0-----:R-:W-:-:S07]  /*7e00*/  FFMA.FTZ R11, R3, R5, R138 ;  /* 0x00000005030b7223 */ /* 0x001fce000001008a */
[----:B------:R-:W-:Y:S01]  /*7e10*/  MUFU.EX2 R131, R131 ;  /* 0x0000008300837308 */ /* 0x000fe20000000800 */
[C---:B-1----:R-:W-:Y:S01]  /*7e20*/  FADD.FTZ R11, R139.reuse, R11 ;  /* 0x0000000b8b0b7221 */ /* 0x042fe20000010000 */
[----:B------:R-:W-:-:S06]  /*7e30*/  F2FP.F16.F32.PACK_AB R5, R139, R138 ;  /* 0x0000008a8b05723e */ /* 0x000fcc00000000ff */
[----:B------:R-:W-:Y:S08]  /*7e40*/  MUFU.EX2 R135, R135 ;  /* 0x0000008700877308 */ /* 0x000ff00000000800 */
[----:B------:R-:W-:Y:S01]  /*7e50*/  MUFU.EX2 R21, R107 ;  /* 0x0000006b00157308 */ /* 0x000fe20000000800 */
[----:B------:R-:W-:Y:S02]  /*7e60*/  WARPGROUP.DEPBAR.LE gsb0, 0x0 ;  /* 0x00008000000079c5 */ /* 0x000fe40000010000 */
[----:B------:R-:W-:-:S05]  /*7e70*/  WARPGROUP.ARRIVE ;  /* 0x00000000000079c5 */ /* 0x000fca0000000000 */
[----:B------:R-:W-:Y:S01]  /*7e80*/  MUFU.EX2 R13, R122 ;  /* 0x0000007a000d7308 */ /* 0x000fe20000000800 */
[----:B------:R-:W-:Y:S01]  /*7e90*/  HGMMA.64x96x16.F32 R24, gdesc[UR32].tnspB, R24, gsb0 ;  /* 0x41600000201879f0 */ /* 0x000fe20008000818 */
[----:B------:R-:W-:Y:S02]  /*7ea0*/  UIADD3 UR32, UR4, 0x900, URZ ;  /* 0x0000090004207890 */ /* 0x000fe4000fffe03f */
[----:B------:R-:W-:Y:S01]  /*7eb0*/  UIADD3 UR34, UR7, 0x180, URZ ;  /* 0x0000018007227890 */ /* 0x000fe2000fffe03f */
[----:B------:R-:W-:Y:S01]  /*7ec0*/  UMOV UR33, 0xc0000010 ;  /* 0xc000001000217882 */ /* 0x000fe20000000000 */
[----:B------:R-:W-:Y:S02]  /*7ed0*/  UMOV UR35, 0x80000020 ;  /* 0x8000002000237882 */ /* 0x000fe40000000000 */
        /* <DEDUP_REMOVED lines=41> */
[----:B------:R-:W-:Y:S01]  /*8170*/  MUFU.EX2 R76, R76 ;  /* 0x0000004c004c7308 */ /* 0x000fe20000000800 */
[----:B------:R-:W-:Y:S01]  /*8180*/  UIADD3 UR4, UR38, -0x1, URZ ;  /* 0xffffffff26047890 */ /* 0x000fe2000fffe03f */
[----:B------:R-:W-:-:S06]  /*8190*/  UMOV UR7, UR39 ;  /* 0x0000002700077c82 */ /* 0x000fcc0008000000 */
[----:B------:R-:W-:Y:S01]  /*81a0*/  MUFU.EX2 R77, R77 ;  /* 0x0000004d004d7308 */ /* 0x000fe20000000800 */
[----:B------:R-:W-:-:S07]  /*81b0*/  UMOV UR38, UR4 ;  /* 0x0000000400267c82 */ /* 0x000fce0008000000 */
[----:B------:R-:W-:Y:S01]  /*81c0*/  MUFU.EX2 R79, R79 ;  /* 0x0000004f004f7308 */ /* 0x000fe20000000800 */
[----:B------:R-:W-:Y:S02]  /*81d0*/  WARPGROUP.DEPBAR.LE gsb0, 0x0 ;  /* 0x00008000000079c5 */ /* 0x000fe40000010000 */
[----:B------:R-:W-:-:S06]  /*81e0*/  WARPGROUP.ARRIVE ;  /* 0x00000000000079c5 */ /* 0x000fcc0000000000 */
[----:B------:R-:W-:Y:S03]  /*81f0*/  HGMMA.64x96x16.F32 R24, gdesc[UR32].tnspB, R24, gsb0 ;  /* 0x41600000201879f0 */ /* 0x000fe60008000818 */
[----:B------:R-:W-:Y:S02]  /*8200*/  WARPGROUP.DEPBAR.LE gsb0, 0x0 ;  /* 0x00008000000079c5 */ /* 0x000fe40000010000 */
[----:B------:R0:W-:Y:S06]  /*8210*/  BAR.ARV R7, 0x100 ;  /* 0x000400070000751d */ /* 0x0001ec0000002000 */
[-C--:B------:R-:W-:Y:S01]  /*8220*/  FMUL.FTZ R26, R26, R3.reuse ;  /* 0x000000031a1a7220 */ /* 0x080fe20000410000 */
[----:B------:R-:W-:Y:S01]  /*8230*/  FMUL.FTZ R27, R27, R3 ;  /* 0x000000031b1b7220 */ /* 0x000fe20000410000 */
[----:B0-----:R-:W-:-:S02]  /*8240*/  IMAD.U32 R7, RZ, RZ, UR36 ;  /* 0x00000024ff077e24 */ /* 0x001fc4000f8e00ff */
[-C--:B------:R-:W-:Y:S01]  /*8250*/  FMUL.FTZ R30, R30, R3.reuse ;  /* 0x000000031e1e7220 */ /* 0x080fe20000410000 */
[-C--:B------:R-:W-:Y:S01]  /*8260*/  FMUL.FTZ R31, R31, R3.reuse ;  /* 0x000000031f1f7220 */ /* 0x080fe20000410000 */
[-C--:B------:R-:W-:Y:S01]  /*8270*/  FMUL.FTZ R34, R34, R3.reuse ;  /* 0x0000000322227220 */ /* 0x080fe20000410000 */
[-C--:B------:R-:W-:Y:S01]  /*8280*/  FMUL.FTZ R35, R35, R3.reuse ;  /* 0x0000000323237220 */ /* 0x080fe20000410000 */
[----:B------:R-:W-:Y:S01]  /*8290*/  @!P1 LEA R7, R7, UR37, 0x3 ;  /* 0x0000002507079c11 */ /* 0x000fe2000f8e18ff */
[-C--:B------:R-:W-:Y:S01]  /*82a0*/  FMUL.FTZ R38, R38, R3.reuse ;  /* 0x0000000326267220 */ /* 0x080fe20000410000 */
[-C--:B------:R-:W-:Y:S01]  /*82b0*/  FMUL.FTZ R39, R39, R3.reuse ;  /* 0x0000000327277220 */ /* 0x080fe20000410000 */
[-C--:B------:R-:W-:Y:S01]  /*82c0*/  FMUL.FTZ R42, R42, R3.reuse ;  /* 0x000000032a2a7220 */ /* 0x080fe20000410000 */
[-C--:B------:R-:W-:Y:S01]  /*82d0*/  FMUL.FTZ R43, R43, R3.reuse ;  /* 0x000000032b2b7220 */ /* 0x080fe20000410000 */
[----:B------:R-:W-:Y:S02]  /*82e0*/  @!P1 VIADD R12, R7, 0x31c40 ;  /* 0x00031c40070c9836 */ /* 0x000fe40000000000 */
[-C--:B------:R-:W-:Y:S01]  /*82f0*/  FMUL.FTZ R46, R46, R3.reuse ;  /* 0x000000032e2e7220 */ /* 0x080fe20000410000 */
[----:B------:R-:W0:Y:S01]  /*8300*/  MUFU.EX2 R7, R142 ;  /* 0x0000008e00077308 */ /* 0x000e220000000800 */
[-C--:B------:R-:W-:Y:S01]  /*8310*/  FMUL.FTZ R47, R47, R3.reuse ;  /* 0x000000032f2f7220 */ /* 0x080fe20000410000 */
[-C--:B------:R-:W-:Y:S01]  /*8320*/  FMUL.FTZ R50, R50, R3.reuse ;  /* 0x0000000332327220 */ /* 0x080fe20000410000 */
[----:B------:R-:W-:Y:S01]  /*8330*/  @!P1 PRMT R12, RZ, 0x654, R12 ;  /* 0x00000654ff0c9816 */ /* 0x000fe2000000000c */
[-C--:B------:R-:W-:Y:S01]  /*8340*/  FMUL.FTZ R51, R51, R3.reuse ;  /* 0x0000000333337220 */ /* 0x080fe20000410000 */
[-C--:B------:R-:W-:Y:S01]  /*8350*/  FMUL.FTZ R54, R54, R3.reuse ;  /* 0x0000000336367220 */ /* 0x080fe20000410000 */
[-C--:B------:R-:W-:Y:S01]  /*8360*/  FMUL.FTZ R55, R55, R3.reuse ;  /* 0x0000000337377220 */ /* 0x080fe20000410000 */
        /* <DEDUP_REMOVED lines=8> */
[----:B-1----:R-:W-:Y:S01]  /*83f0*/  IMAD.U32 R12, RZ, RZ, UR6 ;  /* 0x00000006ff0c7e24 */ /* 0x002fe2000f8e00ff */
[----:B------:R-:W-:Y:S01]  /*8400*/  UMOV UR6, UR36 ;  /* 0x0000002400067c82 */ /* 0x000fe20008000000 */
[----:B0-----:R-:W-:Y:S01]  /*8410*/  FADD.FTZ R11, R7, R11 ;  /* 0x0000000b070b7221 */ /* 0x001fe20000010000 */
[----:B------:R-:W-:Y:S01]  /*8420*/  F2FP.F16.F32.PACK_AB R7, R143, R7 ;  /* 0x000000078f07723e */ /* 0x000fe200000000ff */
[----:B------:R-:W-:Y:S01]  /*8430*/  FMUL.FTZ R71, R71, R3 ;  /* 0x0000000347477220 */ /* 0x000fe20000410000 */
[----:B------:R-:W-:Y:S01]  /*8440*/  @!P1 LEA R12, R12, UR37, 0x3 ;  /* 0x000000250c0c9c11 */ /* 0x000fe2000f8e18ff */
[----:B------:R-:W-:Y:S01]  /*8450*/  FADD.FTZ R11, R143, R11 ;  /* 0x0000000b8f0b7221 */ /* 0x000fe20000010000 */
[-C--:B------:R-:W-:Y:S01]  /*8460*/  FMUL.FTZ R24, R24, R8.reuse ;  /* 0x0000000818187220 */ /* 0x080fe20000410000 */
[-C--:B------:R-:W-:Y:S01]  /*8470*/  FMUL.FTZ R25, R25, R8.reuse ;  /* 0x0000000819197220 */ /* 0x080fe20000410000 */
[----:B------:R-:W-:Y:S01]  /*8480*/  FMUL.FTZ R28, R28, R8 ;  /* 0x000000081c1c7220 */ /* 0x000fe20000410000 */
[----:B------:R-:W-:-:S02]  /*8490*/  @!P1 VIADD R12, R12, 0x31c60 ;  /* 0x00031c600c0c9836 */ /* 0x000fc40000000000 */
[-C--:B------:R-:W-:Y:S01]  /*84a0*/  FMUL.FTZ R29, R29, R8.reuse ;  /* 0x000000081d1d7220 */ /* 0x080fe20000410000 */
[-C--:B------:R-:W-:Y:S01]  /*84b0*/  FMUL.FTZ R32, R32, R8.reuse ;  /* 0x0000000820207220 */ /* 0x080fe20000410000 */
[-C--:B------:R-:W-:Y:S01]  /*84c0*/  FMUL.FTZ R33, R33, R8.reuse ;  /* 0x0000000821217220 */ /* 0x080fe20000410000 */
[-C--:B------:R-:W-:Y:S01]  /*84d0*/  FMUL.FTZ R36, R36, R8.reuse ;  /* 0x0000000824247220 */ /* 0x080fe20000410000 */
[----:B------:R-:W-:Y:S01]  /*84e0*/  @!P1 PRMT R12, RZ, 0x654, R12 ;  /* 0x00000654ff0c9816 */ /* 0x000fe2000000000c */
[-C--:B------:R-:W-:Y:S01]  /*84f0*/  FMUL.FTZ R37, R37, R8.reuse ;  /* 0x0000000825257220 */ /* 0x080fe20000410000 */
[-C--:B------:R-:W-:Y:S01]  /*8500*/  FMUL.FTZ R40, R40, R8.reuse ;  /* 0x0000000828287220 */ /* 0x080fe20000410000 */
[-C--:B------:R-:W-:Y:S01]  /*8510*/  FMUL.FTZ R41, R41, R8.reuse ;  /* 0x0000000829297220 */ /* 0x080fe20000410000 */
[----:B------:R0:W-:Y:S01]  /*8520*/  @!P1 SYNCS.ARRIVE.TRANS64.RED.A1T0 RZ, [R12+URZ], RZ ;  /* 0x000000ff0cff99a7 */ /* 0x0001e2000810043f */
[----:B------:R1:W-:Y:S01]  /*8530*/  STSM.16.M88.4 [R2+0x24300], R4 ;  /* 0x0243000402007844 */ /* 0x0003e20000000200 */
[-C--:B------:R-:W-:Y:S01]  /*8540*/  FMUL.FTZ R44, R44, R8.reuse ;  /* 0x000000082c2c7220 */ /* 0x080fe20000410000 */
[-C--:B------:R-:W-:Y:S01]  /*8550*/  FMUL.FTZ R45, R45, R8.reuse ;  /* 0x000000082d2d7220 */ /* 0x080fe20000410000 */
[-C--:B------:R-:W-:Y:S01]  /*8560*/  FMUL.FTZ R48, R48, R8.reuse ;  /* 0x0000000830307220 */ /* 0x080fe20000410000 */
[-C--:B------:R-:W-:Y:S01]  /*8570*/  FMUL.FTZ R49, R49, R8.reuse ;  /* 0x0000000831317220 */ /* 0x080fe20000410000 */
[-C--:B------:R-:W-:Y:S01]  /*8580*/  FMUL.FTZ R52, R52, R8.reuse ;  /* 0x0000000834347220 */ /* 0x080fe20000410000 */
[-C--:B------:R-:W-:Y:S01]  /*8590*/  FMUL.FTZ R53, R53, R8.reuse ;  /* 0x0000000835357220 */ /* 0x080fe20000410000 */
[----:B0-----:R-:W-:Y:S01]  /*85a0*/  MUFU.EX2 R12, R120 ;  /* 0x00000078000c7308 */ /* 0x001fe20000000800 */
        /* <DEDUP_REMOVED lines=8> */
[----:B-1----:R-:W0:Y:S01]  /*8630*/  MUFU.EX2 R4, R128 ;  /* 0x0000008000047308 */ /* 0x002e220000000800 */
[----:B------:R-:W-:-:S07]  /*8640*/  IMAD.MOV.U32 R3, RZ, RZ, R9 ;  /* 0x000000ffff037224 */ /* 0x000fce00078e0009 */
[----:B------:R-:W1:Y:S08]  /*8650*/  MUFU.EX2 R5, R130 ;  /* 0x0000008200057308 */ /* 0x000e700000000800 */
[----:B------:R-:W2:Y:S01]  /*8660*/  MUFU.EX2 R6, R132 ;  /* 0x0000008400067308 */ /* 0x000ea20000000800 */
[----:B0-----:R-:W-:Y:S01]  /*8670*/  FADD.FTZ R10, R4, R10 ;  /* 0x0000000a040a7221 */ /* 0x001fe20000010000 */
[----:B------:R-:W-:-:S03]  /*8680*/  F2FP.F16.F32.PACK_AB R4, R129, R4 ;  /* 0x000000048104723e */ /* 0x000fc600000000ff */
[----:B------:R-:W-:-:S03]  /*8690*/  FADD.FTZ R10, R129, R10 ;  /* 0x0000000a810a7221 */ /* 0x000fc60000010000 */
[----:B------:R-:W0:Y:S01]  /*86a0*/  MUFU.EX2 R7, R134 ;  /* 0x0000008600077308 */ /* 0x000e220000000800 */
[----:B-1----:R-:W-:Y:S01]  /*86b0*/  FADD.FTZ R110, R5, R11 ;  /* 0x0000000b056e7221 */ /* 0x002fe20000010000 */
[C---:B------:R-:W-:Y:S01]  /*86c0*/  F2FP.F16.F32.PACK_AB R5, R131.reuse, R5 ;  /* 0x000000058305723e */ /* 0x040fe200000000ff */
[----:B--2---:R-:W-:Y:S02]  /*86d0*/  FADD.FTZ R11, R6, R10 ;  /* 0x0000000a060b7221 */ /* 0x004fe40000010000 */
[----:B------:R-:W-:Y:S01]  /*86e0*/  FADD.FTZ R10, R131, R110 ;  /* 0x0000006e830a7221 */ /* 0x000fe20000010000 */
[C---:B------:R-:W-:Y:S01]  /*86f0*/  F2FP.F16.F32.PACK_AB R6, R133.reuse, R6 ;  /* 0x000000068506723e */ /* 0x040fe200000000ff */
[----:B------:R-:W-:Y:S02]  /*8700*/  FADD.FTZ R11, R133, R11 ;  /* 0x0000000b850b7221 */ /* 0x000fe40000010000 */
[----:B0-----:R-:W-:Y:S02]  /*8710*/  FADD.FTZ R10, R7, R10 ;  /* 0x0000000a070a7221 */ /* 0x001fe40000010000 */
[----:B------:R-:W-:Y:S01]  /*8720*/  FADD.FTZ R11, R12, R11 ;  /* 0x0000000b0c0b7221 */ /* 0x000fe20000010000 */
[C---:B------:R-:W-:Y:S01]  /*8730*/  F2FP.F16.F32.PACK_AB R7, R135.reuse, R7 ;  /* 0x000000078707723e */ /* 0x040fe200000000ff */
[----:B------:R-:W-:-:S02]  /*8740*/  FADD.FTZ R10, R135, R10 ;  /* 0x0000000a870a7221 */ /* 0x000fc40000010000 */
[C---:B------:R-:W-:Y:S01]  /*8750*/  FADD.FTZ R11, R121.reuse, R11 ;  /* 0x0000000b790b7221 */ /* 0x040fe20000010000 */
[----:B------:R-:W-:Y:S01]  /*8760*/  F2FP.F16.F32.PACK_AB R12, R121, R12 ;  /* 0x0000000c790c723e */ /* 0x000fe200000000ff */
[----:B------:R0:W-:Y:S01]  /*8770*/  STSM.16.M88.4 [R2+0x25b00], R4 ;  /* 0x025b000402007844 */ /* 0x0001e20000000200 */
[----:B------:R-:W-:Y:S01]  /*8780*/  FADD.FTZ R110, R13, R10 ;  /* 0x0000000a0d6e7221 */ /* 0x000fe20000010000 */
[----:B------:R-:W-:Y:S01]  /*8790*/  FADD.FTZ R10, R14, R11 ;  /* 0x0000000b0e0a7221 */ /* 0x000fe20000010000 */
[C---:B------:R-:W-:Y:S02]  /*87a0*/  F2FP.F16.F32.PACK_AB R13, R123.reuse, R13 ;  /* 0x0000000d7b0d723e */ /* 0x040fe400000000ff */
[----:B------:R-:W-:Y:S01]  /*87b0*/  FADD.FTZ R11, R123, R110 ;  /* 0x0000006e7b0b7221 */ /* 0x000fe20000010000 */
[C---:B------:R-:W-:Y:S01]  /*87c0*/  FADD.FTZ R110, R125.reuse, R10 ;  /* 0x0000000a7d6e7221 */ /* 0x040fe20000010000 */
[----:B------:R-:W-:Y:S01]  /*87d0*/  F2FP.F16.F32.PACK_AB R14, R125, R14 ;  /* 0x0000000e7d0e723e */ /* 0x000fe200000000ff */
[----:B------:R-:W1:Y:S01]  /*87e0*/  MUFU.EX2 R10, R91 ;  /* 0x0000005b000a7308 */ /* 0x000e620000000800 */
[----:B------:R-:W-:Y:S01]  /*87f0*/  FADD.FTZ R11, R15, R11 ;  /* 0x0000000b0f0b7221 */ /* 0x000fe20000010000 */
[----:B------:R-:W-:Y:S01]  /*8800*/  FADD.FTZ R110, R112, R110 ;  /* 0x0000006e706e7221 */ /* 0x000fe20000010000 */
[----:B------:R-:W-:-:S02]  /*8810*/  F2FP.F16.F32.PACK_AB R112, R113, R112 ;  /* 0x000000707170723e */ /* 0x000fc400000000ff */
[----:B------:R-:W-:Y:S01]  /*8820*/  FADD.FTZ R11, R127, R11 ;  /* 0x0000000b7f0b7221 */ /* 0x000fe20000010000 */
[----:B------:R-:W-:Y:S01]  /*8830*/  FADD.FTZ R110, R113, R110 ;  /* 0x0000006e716e7221 */ /* 0x000fe20000010000 */
[----:B------:R-:W-:Y:S01]  /*8840*/  F2FP.F16.F32.PACK_AB R15, R127, R15 ;  /* 0x0000000f7f0f723e */ /* 0x000fe200000000ff */
[----:B------:R2:W3:Y:S01]  /*8850*/  MUFU.EX2 R91, R94 ;  /* 0x0000005e005b7308 */ /* 0x0004e20000000800 */
[----:B------:R-:W-:Y:S01]  /*8860*/  FADD.FTZ R11, R114, R11 ;  /* 0x0000000b720b7221 */ /* 0x000fe20000010000 */
[C---:B------:R-:W-:Y:S02]  /*8870*/  F2FP.F16.F32.PACK_AB R113, R20.reuse, R114 ;  /* 0x000000721471723e */ /* 0x040fe400000000ff */
[----:B------:R-:W-:Y:S01]  /*8880*/  F2FP.F16.F32.PACK_AB R114, R117, R116 ;  /* 0x000000747572723e */ /* 0x000fe200000000ff */
[----:B------:R-:W-:Y:S01]  /*8890*/  FADD.FTZ R11, R20, R11 ;  /* 0x0000000b140b7221 */ /* 0x000fe20000010000 */
[----:B------:R4:W-:Y:S01]  /*88a0*/  STSM.16.M88.4 [R2+0x27300], R12 ;  /* 0x0273000c02007844 */ /* 0x0009e20000000200 */
[----:B--2---:R-:W-:-:S02]  /*88b0*/  FADD.FTZ R94, R116, R110 ;  /* 0x0000006e745e7221 */ /* 0x004fc40000010000 */
[----:B------:R-:W-:Y:S01]  /*88c0*/  FADD.FTZ R11, R115, R11 ;  /* 0x0000000b730b7221 */ /* 0x000fe20000010000 */
[----:B------:R-:W-:Y:S01]  /*88d0*/  F2FP.F16.F32.PACK_AB R115, R119, R115 ;  /* 0x000000737773723e */ /* 0x000fe200000000ff */
[----:B------:R-:W-:-:S04]  /*88e0*/  FADD.FTZ R94, R117, R94 ;  /* 0x0000005e755e7221 */ /* 0x000fc80000010000 */
[----:B------:R4:W-:Y:S01]  /*88f0*/  STSM.16.M88.4 [R2+0x28b00], R112 ;  /* 0x028b007002007844 */ /* 0x0009e20000000200 */
[----:B------:R-:W-:Y:S01]  /*8900*/  FADD.FTZ R110, R104, R94 ;  /* 0x0000005e686e7221 */ /* 0x000fe20000010000 */
[----:B------:R-:W-:Y:S01]  /*8910*/  FADD.FTZ R94, R119, R11 ;  /* 0x0000000b775e7221 */ /* 0x000fe20000010000 */
[C---:B------:R-:W-:Y:S02]  /*8920*/  F2FP.F16.F32.PACK_AB R104, R105.reuse, R104 ;  /* 0x000000686968723e */ /* 0x040fe400000000ff */
[----:B------:R-:W-:Y:S01]  /*8930*/  FADD.FTZ R11, R105, R110 ;  /* 0x0000006e690b7221 */ /* 0x000fe20000010000 */
[----:B------:R-:W-:Y:S01]  /*8940*/  FADD.FTZ R94, R106, R94 ;  /* 0x0000005e6a5e7221 */ /* 0x000fe20000010000 */
[C---:B------:R-:W-:Y:S02]  /*8950*/  F2FP.F16.F32.PACK_AB R105, R21.reuse, R106 ;  /* 0x0000006a1569723e */ /* 0x040fe400000000ff */
[----:B------:R-:W-:Y:S01]  /*8960*/  FADD.FTZ R11, R108, R11 ;  /* 0x0000000b6c0b7221 */ /* 0x000fe20000010000 */
[----:B------:R-:W-:Y:S01]  /*8970*/  FADD.FTZ R94, R21, R94 ;  /* 0x0000005e155e7221 */ /* 0x000fe20000010000 */
[----:B------:R-:W-:-:S02]  /*8980*/  F2FP.F16.F32.PACK_AB R106, R109, R108 ;  /* 0x0000006c6d6a723e */ /* 0x000fc400000000ff */
[----:B------:R-:W-:Y:S01]  /*8990*/  FADD.FTZ R11, R109, R11 ;  /* 0x0000000b6d0b7221 */ /* 0x000fe20000010000 */
[----:B------:R-:W-:Y:S01]  /*89a0*/  FADD.FTZ R94, R107, R94 ;  /* 0x0000005e6b5e7221 */ /* 0x000fe20000010000 */
[C---:B------:R-:W-:Y:S02]  /*89b0*/  F2FP.F16.F32.PACK_AB R107, R111.reuse, R107 ;  /* 0x0000006b6f6b723e */ /* 0x040fe400000000ff */
[----:B------:R-:W-:Y:S01]  /*89c0*/  FADD.FTZ R110, R96, R11 ;  /* 0x0000000b606e7221 */ /* 0x000fe20000010000 */
[----:B------:R-:W-:Y:S01]  /*89d0*/  FADD.FTZ R11, R111, R94 ;  /* 0x0000005e6f0b7221 */ /* 0x000fe20000010000 */
[C---:B------:R-:W-:Y:S01]  /*89e0*/  F2FP.F16.F32.PACK_AB R96, R97.reuse, R96 ;  /* 0x000000606160723e */ /* 0x040fe200000000ff */
[----:B------:R4:W-:Y:S01]  /*89f0*/  STSM.16.M88.4 [R2+0x2a300], R104 ;  /* 0x02a3006802007844 */ /* 0x0009e20000000200 */
[----:B------:R-:W-:Y:S01]  /*8a00*/  FADD.FTZ R121, R97, R110 ;  /* 0x0000006e61797221 */ /* 0x000fe20000010000 */
[----:B0-----:R-:W-:Y:S01]  /*8a10*/  FADD.FTZ R4, R98, R11 ;  /* 0x0000000b62047221 */ /* 0x001fe20000010000 */
[C---:B------:R-:W-:Y:S01]  /*8a20*/  F2FP.F16.F32.PACK_AB R97, R99.reuse, R98 ;  /* 0x000000626361723e */ /* 0x040fe200000000ff */
[----:B------:R-:W0:Y:S01]  /*8a30*/  MUFU.EX2 R11, R78 ;  /* 0x0000004e000b7308 */ /* 0x000e220000000800 */
        /* <DEDUP_REMOVED lines=11> */
[----:B------:R-:W-:Y:S01]  /*8af0*/  FADD.FTZ R5, R90, R5 ;  /* 0x000000055a057221 */ /* 0x000fe20000010000 */
[----:B-1----:R-:W-:-:S02]  /*8b00*/  F2FP.F16.F32.PACK_AB R89, R10, R90 ;  /* 0x0000005a0a59723e */ /* 0x002fc400000000ff */
[----:B------:R-:W-:Y:S01]  /*8b10*/  FADD.FTZ R6, R92, R7 ;  /* 0x000000075c067221 */ /* 0x000fe20000010000 */
[----:B------:R-:W-:Y:S01]  /*8b20*/  FADD.FTZ R4, R10, R5 ;  /* 0x000000050a047221 */ /* 0x000fe20000010000 */
[C---:B------:R-:W-:Y:S02]  /*8b30*/  F2FP.F16.F32.PACK_AB R90, R93.reuse, R92 ;  /* 0x0000005c5d5a723e */ /* 0x040fe400000000ff */
[----:B------:R-:W-:Y:S01]  /*8b40*/  FADD.FTZ R5, R93, R6 ;  /* 0x000000065d057221 */ /* 0x000fe20000010000 */
[----:B---3--:R-:W-:Y:S01]  /*8b50*/  FADD.FTZ R4, R91, R4 ;  /* 0x000000045b047221 */ /* 0x008fe20000010000 */
[C---:B------:R-:W-:Y:S02]  /*8b60*/  F2FP.F16.F32.PACK_AB R91, R95.reuse, R91 ;  /* 0x0000005b5f5b723e */ /* 0x040fe400000000ff */
[----:B------:R-:W-:Y:S01]  /*8b70*/  FADD.FTZ R6, R80, R5 ;  /* 0x0000000550067221 */ /* 0x000fe20000010000 */
[----:B------:R-:W-:Y:S01]  /*8b80*/  FADD.FTZ R5, R95, R4 ;  /* 0x000000045f057221 */ /* 0x000fe20000010000 */
[C---:B------:R-:W-:Y:S01]  /*8b90*/  F2FP.F16.F32.PACK_AB R80, R81.reuse, R80 ;  /* 0x000000505150723e */ /* 0x040fe200000000ff */
[----:B------:R4:W-:Y:S01]  /*8ba0*/  STSM.16.M88.4 [R2+0x2d300], R88 ;  /* 0x02d3005802007844 */ /* 0x0009e20000000200 */
        /* <DEDUP_REMOVED lines=16> */
[----:B------:R-:W-:Y:S01]  /*8cb0*/  F2FP.F16.F32.PACK_AB R74, R77, R76 ;  /* 0x0000004c4d4a723e */ /* 0x000fe200000000ff */
[----:B------:R-:W-:Y:S01]  /*8cc0*/  FADD.FTZ R4, R75, R4 ;  /* 0x000000044b047221 */ /* 0x000fe20000010000 */
[----:B0-----:R-:W-:Y:S01]  /*8cd0*/  F2FP.F16.F32.PACK_AB R75, R79, R11 ;  /* 0x0000000b4f4b723e */ /* 0x001fe200000000ff */
[----:B------:R-:W-:Y:S02]  /*8ce0*/  FADD.FTZ R6, R76, R7 ;  /* 0x000000074c067221 */ /* 0x000fe40000010000 */
[----:B------:R-:W-:Y:S02]  /*8cf0*/  FADD.FTZ R4, R11, R4 ;  /* 0x000000040b047221 */ /* 0x000fe40000010000 */
[----:B------:R4:W-:Y:S01]  /*8d00*/  STSM.16.M88.4 [R2+0x30300], R72 ;  /* 0x0303004802007844 */ /* 0x0009e20000000200 */
[----:B------:R-:W-:Y:S01]  /*8d10*/  FADD.FTZ R7, R77, R6 ;  /* 0x000000064d077221 */ /* 0x000fe20000010000 */
[----:B------:R-:W-:Y:S01]  /*8d20*/  FADD.FTZ R5, R79, R4 ;  /* 0x000000044f057221 */ /* 0x000fe20000010000 */
[----:B------:R-:W-:Y:S01]  /*8d30*/  IMAD.MOV.U32 R4, RZ, RZ, R0 ;  /* 0x000000ffff047224 */ /* 0x000fe200078e0000 */
[----:B------:R-:W-:Y:S01]  /*8d40*/  @!PT LDS RZ, [RZ] ;  /* 0x00000000fffff984 */ /* 0x000fe20000000800 */
[----:B------:R-:W-:Y:S01]  /*8d50*/  @!PT LDS RZ, [RZ] ;  /* 0x00000000fffff984 */ /* 0x000fe20000000800 */
[----:B------:R-:W-:Y:S01]  /*8d60*/  @!PT LDS RZ, [RZ] ;  /* 0x00000000fffff984 */ /* 0x000fe20000000800 */
[----:B------:R-:W-:Y:S01]  /*8d70*/  @!PT LDS RZ, [RZ] ;  /* 0x00000000fffff984 */ /* 0x000fe20000000800 */
[----:B------:R0:W-:Y:S06]  /*8d80*/  MEMBAR.ALL.CTA ;  /* 0x0000000000007992 */ /* 0x0001ec0000008000 */
[----:B0-----:R-:W0:Y:S02]  /*8d90*/  FENCE.VIEW.ASYNC.S ;  /* 0x00000000000073c6 */ /* 0x001e240000000000 */
[----:B0-----:R-:W-:Y:S01]  /*8da0*/  NOP ;  /* 0x0000000000007918 */ /* 0x001fe20000000000 */
[----:B------:R-:W-:Y:S05]  /*8db0*/  @P2 BRA `(.L_x_191) ;  /* 0xffffffc800302947 */ /* 0x000fea000383ffff */
.L_x_182:
[----:B------:R-:W-:Y:S06]  /*8dc0*/  BAR.ARV 0x8, 0x200 ;  /* 0x0208000000007b1d */ /* 0x000fec0000002000 */
[----:B------:R-:W-:Y:S05]  /*8dd0*/  @!P0 BRA `(.L_x_192) ;  /* 0x0000000000048947 */ /* 0x000fea0003800000 */
[----:B------:R-:W-:Y:S01]  /*8de0*/  BPT.TRAP 0x1 ;  /* 0x000000040000795c */ /* 0x000fe20000300000 */
.L_x_192:
[----:B------:R-:W-:Y:S01]  /*8df0*/  ULEA UR9, UR36, UR37, 0x3 ;  /* 0x0000002524097291 */ /* 0x000fe2000f8e183f */
[----:B------:R-:W-:-:S05]  /*8e00*/  IMAD.U32 R3, RZ, RZ, UR39 ;  /* 0x00000027ff037e24 */ /* 0x000fca000f8e00ff */
[----:B------:R-:W-:-:S04]  /*8e10*/  SHF.L.U32 R3, R3, 0x1f, RZ ;  /* 0x0000001f03037819 */ /* 0x000fc800000006ff */
[----:B------:R0:W1:Y:S01]  /*8e20*/  SYNCS.PHASECHK.TRANS64.TRYWAIT P2, [UR9+0x31c50], R3 ;  /* 0x031c5003ff0075a7 */ /* 0x0000620008040149 */
[----:B------:R-:W-:Y:S05]  /*8e30*/  @!P0 BRA `(.L_x_193) ;  /* 0x0000000000048947 */ /* 0x000fea0003800000 */
[----:B------:R-:W-:Y:S01]  /*8e40*/  BPT.TRAP 0x1 ;  /* 0x000000040000795c */ /* 0x000fe20000300000 */
.L_x_193:
[----:B-1----:R-:W-:Y:S05]  /*8e50*/  @P2 BRA `(.L_x_194) ;  /* 0x0000000000082947 */ /* 0x002fea0003800000 */
[----:B------:R-:W1:Y:S02]  /*8e60*/  SYNCS.PHASECHK.TRANS64.TRYWAIT P0, [UR9+0x31c50], R3 ;  /* 0x031c5003ff0075a7 */ /* 0x000e640008000149 */
[----:B-1----:R-:W-:Y:S05]  /*8e70*/  @!P0 BRA `(.L_x_195) ;  /* 0x0000009c00dc8947 */ /* 0x002fea0003800000 */
.L_x_194:
[----:B------:R-:W-:Y:S01]  /*8e80*/  UIADD3 UR37, UR37, 0x200, URZ ;  /* 0x0000020025257890 */ /* 0x000fe2000fffe03f */
[----:B-1----:R-:W2:Y:S01]  /*8e90*/  LDL.LU R4, [R1+0xc] ;  /* 0x00000c0001047983 */ /* 0x002ea20000300800 */
[----:B------:R-:W-:Y:S01]  /*8ea0*/  ULOP3.LUT UR60, UR60, 0x10000, URZ, 0xfc, !UPT ;  /* 0x000100003c3c7892 */ /* 0x000fe2000f8efc3f */
[----:B------:R-:W-:Y:S01]  /*8eb0*/  WARPGROUP.ARRIVE ;  /* 0x00000000000079c5 */ /* 0x000fe20000000000 */
[----:B------:R-:W-:Y:S01]  /*8ec0*/  USHF.R.U32.HI UR37, URZ, 0x4, UR37 ;  /* 0x000000043f257899 */ /* 0x000fe20008011625 */
[----:B------:R-:W1:Y:S01]  /*8ed0*/  SHFL.BFLY PT, R6, R5, 0x2, 0x1f ;  /* 0x0c401f0005067f89 */ /* 0x000e6200000e0000 */
[----:B------:R-:W-:Y:S01]  /*8ee0*/  UMOV UR5, 0xc0000010 ;  /* 0xc000001000057882 */ /* 0x000fe20000000000 */
[----:B------:R-:W-:Y:S01]  /*8ef0*/  UMOV UR7, 0x80000020 ;  /* 0x8000002000077882 */ /* 0x000fe20000000000 */
[----:B------:R-:W-:Y:S01]  /*8f00*/  ULOP3.LUT UR37, UR37, 0x3fff, URZ, 0xc0, !UPT ;  /* 0x00003fff25257892 */ /* 0x000fe2000f8ec03f */
[----:B----4-:R-:W-:Y:S01]  /*8f10*/  IMAD.U32 R13, RZ, RZ, UR10 ;  /* 0x0000000aff0d7e24 */ /* 0x010fe2000f8e00ff */
[----:B------:R-:W-:Y:S01]  /*8f20*/  UMOV UR4, UR60 ;  /* 0x0000003c00047c82 */ /* 0x000fe20008000000 */
[----:B------:R-:W-:Y:S01]  /*8f30*/  IMAD.MOV.U32 R16, RZ, RZ, -0x800000 ;  /* 0xff800000ff107424 */ /* 0x000fe200078e00ff */
[----:B------:R-:W-:-:S04]  /*8f40*/  ULOP3.LUT UR8, UR37, 0x2400000, URZ, 0xfc, !UPT ;  /* 0x0240000025087892 */ /* 0x000fc8000f8efc3f */
[----:B------:R-:W-:Y:S02]  /*8f50*/  UIMAD UR8, UR36, 0x6c0, UR8 ;  /* 0x000006c0240878a4 */ /* 0x000fe4000f8e0208 */
[----:B------:R-:W-:-:S04]  /*8f60*/  UIADD3 UR36, UR36, 0x1, URZ ;  /* 0x0000000124247890 */ /* 0x000fc8000fffe03f */
[----:B------:R-:W-:Y:S01]  /*8f70*/  UISETP.NE.AND UP0, UPT, UR36, 0x2, UPT ;  /* 0x000000022400788c */ /* 0x000fe2000bf05270 */
[----:B------:R-:W-:Y:S02]  /*8f80*/  UMOV UR6, UR8 ;  /* 0x0000000800067c82 */ /* 0x000fe40008000000 */
[----:B------:R-:W-:Y:S01]  /*8f90*/  HGMMA.64x96x16.F32 R24, gdesc[UR4].tnspB, R24, gsb0 ;  /* 0x41600000041879f0 */ /* 0x000fe20008000818 */
[----:B------:R-:W-:Y:S02]  /*8fa0*/  UIADD3 UR4, UR60, 0x180, URZ ;  /* 0x000001803c047890 */ /* 0x000fe4000fffe03f */
[----:B------:R-:W-:Y:S01]  /*8fb0*/  UIADD3 UR6, UR8, 0x40, URZ ;  /* 0x0000004008067890 */ /* 0x000fe2000fffe03f */
[----:B-1----:R-:W-:Y:S01]  /*8fc0*/  FADD.FTZ R6, R6, R5 ;  /* 0x0000000506067221 */ /* 0x002fe20000010000 */
[----:B------:R-:W-:Y:S01]  /*8fd0*/  UMOV UR5, 0xc0000010 ;  /* 0xc000001000057882 */ /* 0x000fe20000000000 */
[----:B------:R-:W-:Y:S01]  /*8fe0*/  UMOV UR7, 0x80000020 ;  /* 0x8000002000077882 */ /* 0x000fe20000000000 */
[----:B------:R-:W-:-:S02]  /*8ff0*/  USEL UR36, UR36, URZ, UP0 ;  /* 0x0000003f24247287 */ /* 0x000fc40008000000 */
[----:B------:R-:W1:Y:S02]  /*9000*/  SHFL.BFLY PT, R11, R6, 0x1, 0x1f ;  /* 0x0c201f00060b7f89 */ /* 0x000e6400000e0000 */
[----:B-1----:R-:W-:Y:S01]  /*9010*/  FADD.FTZ R11, R6, R11 ;  /* 0x0000000b060b7221 */ /* 0x002fe20000010000 */
[----:B------:R-:W-:-:S04]  /*9020*/  IMAD.U32 R6, RZ, RZ, UR9 ;  /* 0x00000009ff067e24 */ /* 0x000fc8000f8e00ff */
[----:B------:R-:W-:Y:S01]  /*9030*/  FSETP.NE.FTZ.AND P2, PT, R11, RZ, PT ;  /* 0x000000ff0b00720b */ /* 0x000fe20003f55000 */
[----:B------:R-:W-:-:S05]  /*9040*/  @!P1 VIADD R6, R6, 0x31c60 ;  /* 0x00031c6006069836 */ /* 0x000fca0000000000 */
[----:B------:R-:W-:-:S07]  /*9050*/  @!P1 PRMT R6, RZ, 0x654, R6 ;  /* 0x00000654ff069816 */ /* 0x000fce0000000006 */
[----:B------:R-:W1:Y:S01]  /*9060*/  @P2 MUFU.LG2 R10, R11 ;  /* 0x0000000b000a2308 */ /* 0x000e620000000c00 */
[----:B------:R-:W-:Y:S01]  /*9070*/  @P2 FMUL.FTZ R13, R13, 0.69314718246459960938 ;  /* 0x3f3172180d0d2820 */ /* 0x000fe20000410000 */
        /* <DEDUP_REMOVED lines=16> */
[----:B--2---:R-:W-:Y:S02]  /*9180*/  R2UR UR11, R4 ;  /* 0x00000000040b72ca */ /* 0x004fe400000e0000 */
[----:B------:R-:W0:Y:S11]  /*9190*/  SHFL.BFLY PT, R4, R7, 0x2, 0x1f ;  /* 0x0c401f0007047f89 */ /* 0x000e3600000e0000 */
[----:B------:R-:W-:Y:S01]  /*91a0*/  UIADD3 UR11, UR11, 0x1, URZ ;  /* 0x000000010b0b7890 */ /* 0x000fe2000fffe03f */
[----:B0-----:R-:W-:Y:S01]  /*91b0*/  FADD.FTZ R3, R4, R7 ;  /* 0x0000000704037221 */ /* 0x001fe20000010000 */
[----:B------:R-:W-:-:S04]  /*91c0*/  IMAD.U32 R7, RZ, RZ, UR10 ;  /* 0x0000000aff077e24 */ /* 0x000fc8000f8e00ff */
[----:B------:R-:W0:Y:S01]  /*91d0*/  SHFL.BFLY PT, R4, R3, 0x1, 0x1f ;  /* 0x0c201f0003047f89 */ /* 0x000e2200000e0000 */
[----:B------:R-:W-:Y:S02]  /*91e0*/  WARPGROUP.DEPBAR.LE gsb0, 0x0 ;  /* 0x00008000000079c5 */ /* 0x000fe40000010000 */
[----:B------:R-:W-:-:S06]  /*91f0*/  WARPGROUP.ARRIVE ;  /* 0x00000000000079c5 */ /* 0x000fcc0000000000 */
[----:B------:R-:W-:Y:S01]  /*9200*/  HGMMA.64x96x16.F32 R24, gdesc[UR4].tnspB, R24, gsb0 ;  /* 0x41600000041879f0 */ /* 0x000fe20008000818 */
[----:B------:R-:W-:Y:S01]  /*9210*/  UIADD3 UR4, UR60, 0x600, URZ ;  /* 0x000006003c047890 */ /* 0x000fe2000fffe03f */
[----:B0-----:R-:W-:Y:S01]  /*9220*/  FADD.FTZ R12, R3, R4 ;  /* 0x00000004030c7221 */ /* 0x001fe20000010000 */
[----:B------:R-:W-:Y:S01]  /*9230*/  UIADD3 UR6, UR8, 0x100, URZ ;  /* 0x0000010008067890 */ /* 0x000fe2000fffe03f */
[----:B------:R-:W-:Y:S01]  /*9240*/  IMAD.MOV.U32 R3, RZ, RZ, -0x800000 ;  /* 0xff800000ff037424 */ /* 0x000fe200078e00ff */
[----:B------:R-:W-:Y:S01]  /*9250*/  UMOV UR5, 0xc0000010 ;  /* 0xc000001000057882 */ /* 0x000fe20000000000 */
[----:B------:R-:W-:Y:S01]  /*9260*/  UMOV UR7, 0x80000020 ;  /* 0x8000002000077882 */ /* 0x000fe20000000000 */
[----:B------:R-:W-:Y:S02]  /*9270*/  FSETP.NE.FTZ.AND P0, PT, R12, RZ, PT ;  /* 0x000000ff0c00720b */ /* 0x000fe40003f15000 */
[----:B------:R-:W-:-:S06]  /*9280*/  CS2R R4, SRZ ;  /* 0x0000000000047805 */ /* 0x000fcc000001ff00 */
[----:B------:R-:W-:Y:S05]  /*9290*/  @P2 MUFU.RCP R4, R11 ;  /* 0x0000000b00042308 */ /* 0x000fea0000001000 */
[----:B------:R-:W-:-:S03]  /*92a0*/  @P0 FMUL.FTZ R7, R7, 0.69314718246459960938 ;  /* 0x3f31721807070820 */ /* 0x000fc60000410000 */
[----:B------:R-:W0:Y:S08]  /*92b0*/  @P0 MUFU.LG2 R8, R12 ;  /* 0x0000000c00080308 */ /* 0x000e300000000c00 */
[----:B------:R-:W1:Y:S01]  /*92c0*/  @P0 MUFU.RCP R5, R12 ;  /* 0x0000000c00050308 */ /* 0x000e620000001000 */
[----:B0-----:R-:W-:-:S04]  /*92d0*/  @P0 FMUL.FTZ R8, R8, 0.69314718246459960938 ;  /* 0x3f31721808080820 */ /* 0x001fc80000410000 */
[----:B------:R-:W-:Y:S01]  /*92e0*/  @P0 FFMA.FTZ R3, R7, R0, R8 ;  /* 0x0000000007030223 */ /* 0x000fe20000010008 */
[----:B------:R-:W-:Y:S01]  /*92f0*/  IMAD.U32 R0, RZ, RZ, UR11 ;  /* 0x0000000bff007e24 */ /* 0x000fe2000f8e00ff */
[----:B------:R-:W-:-:S04]  /*9300*/  PLOP3.LUT P0, PT, PT, PT, PT, 0x8, 0x0 ;  /* 0x000000000000781c */ /* 0x000fc80003f0e170 */
[----:B------:R0:W-:Y:S01]  /*9310*/  STL [R1+0xc], R0 ;  /* 0x00000c0001007387 */ /* 0x0001e20000100800 */
        /* <DEDUP_REMOVED lines=31> */
[----:B------:R-:W-:-:S04]  /*9510*/  USEL UR4, URZ, 0x1, UP0 ;  /* 0x000000013f047887 */ /* 0x000fc80008000000 */
[----:B------:R-:W-:Y:S01]  /*9520*/  ULOP3.LUT UR39, UR39, UR4, URZ, 0x3c, !UPT ;  /* 0x0000000427277292 */ /* 0x000fe2000f8e3c3f */
[----:B------:R-:W-:Y:S02]  /*9530*/  WARPGROUP.DEPBAR.LE gsb0, 0x0 ;  /* 0x00008000000079c5 */ /* 0x000fe40000010000 */
[----:B------:R0:W-:Y:S01]  /*9540*/  @!P1 SYNCS.ARRIVE.TRANS64.RED.A1T0 RZ, [R6+URZ], RZ ;  /* 0x000000ff06ff99a7 */ /* 0x0001e2000810043f */
[-C--:B-1----:R-:W-:Y:S01]  /*9550*/  FMUL.FTZ R20, R24, R5.reuse ;  /* 0x0000000518147220 */ /* 0x082fe20000410000 */
        /* <DEDUP_REMOVED lines=46> */
[----:B0-----:R-:W-:-:S07]  /*9840*/  FMUL.FTZ R71, R71, R4 ;  /* 0x0000000447477220 */ /* 0x001fce0000410000 */
.L_x_175:
[----:B------:R-:W0:Y:S08]  /*9850*/  S2UR UR4, SR_CgaCtaId ;  /* 0x00000000000479c3 */ /* 0x000e300000008800 */
[----:B------:R-:W-:Y:S06]  /*9860*/  BAR.SYNC.DEFER_BLOCKING 0x5, 0x200 ;  /* 0x0148000000007b1d */ /* 0x000fec0000010000 */
[----:B------:R-:W-:Y:S01]  /*9870*/  UMOV UR37, 0x400 ;  /* 0x0000040000257882 */ /* 0x000fe20000000000 */
[----:B------:R-:W-:Y:S01]  /*9880*/  BSSY B0, `(.L_x_196) ;  /* 0x00002c4000007945 */ /* 0x000fe20003800000 */
[----:B0-----:R-:W-:-:S09]  /*9890*/  ULEA UR37, UR4, UR37, 0x18 ;  /* 0x0000002504257291 */ /* 0x001fd2000f8ec03f */
[----:B------:R-:W0:Y:S02]  /*98a0*/  LDS.128 R4, [UR37+0x31cd0] ;  /* 0x031cd025ff047984 */ /* 0x000e240008000c00 */
[----:B0-----:R-:W-:Y:S02]  /*98b0*/  R2UR UR6, R5 ;  /* 0x00000000050672ca */ /* 0x001fe400000e0000 */
[----:B------:R-:W-:Y:S02]  /*98c0*/  R2UR UR5, R6 ;  /* 0x00000000060572ca */ /* 0x000fe400000e0000 */
[----:B------:R-:W-:Y:S01]  /*98d0*/  R2UR UR7, R7 ;  /* 0x00000000070772ca */ /* 0x000fe200000e0000 */
[----:B------:R-:W-:Y:S06]  /*98e0*/  BAR.ARV 0x4, 0x200 ;  /* 0x0108000000007b1d */ /* 0x000fec0000002000 */
[----:B------:R-:W-:Y:S08]  /*98f0*/  @P0 BRA `(.L_x_197) ;  /* 0x0000001c00cc0947 */ /* 0x000ff00003800000 */
[----:B------:R-:W2:Y:S01]  /*9900*/  LDL.LU R9, [R1+0x8] ;  /* 0x0000080001097983 */ /* 0x000ea20000300800 */
[----:B------:R-:W0:Y:S01]  /*9910*/  S2UR UR4, SR_SWINHI ;  /* 0x00000000000479c3 */ /* 0x000e220000002f00 */
[----:B------:R-:W-:Y:S01]  /*9920*/  R2UR UR16, R18 ;  /* 0x00000000121072ca */ /* 0x000fe200000e0000 */
[----:B------:R-:W-:Y:S01]  /*9930*/  ULDC.64 UR10, c[0x0][0xc00] ;  /* 0x00030000000a7ab9 */ /* 0x000fe20000000a00 */
[----:B------:R-:W3:Y:S04]  /*9940*/  LDL.LU R8, [R1+0x10] ;  /* 0x0000100001087983 */ /* 0x000ee80000300800 */
[----:B------:R-:W4:Y:S04]  /*9950*/  LDL R0, [R1+0x44] ;  /* 0x0000440001007983 */ /* 0x000f280000100800 */
[----:B------:R-:W4:Y:S01]  /*9960*/  LDL R82, [R1] ;  /* 0x0000000001527983 */ /* 0x000f220000100800 */
[----:B------:R-:W-:Y:S01]  /*9970*/  ULDC.64 UR18, c[0x0][0x208] ;  /* 0x0000820000127ab9 */ /* 0x000fe20000000a00 */
[----:B------:R-:W-:-:S02]  /*9980*/  R2UR UR15, R22 ;  /* 0x00000000160f72ca */ /* 0x000fc400000e0000 */
[----:B------:R-:W4:Y:S01]  /*9990*/  LDL R84, [R1+0x40] ;  /* 0x0000400001547983 */ /* 0x000f220000100800 */
[----:B------:R-:W-:Y:S01]  /*99a0*/  R2UR UR20, R155 ;  /* 0x000000009b1472ca */ /* 0x000fe200000e0000 */
[----:B------:R-:W-:Y:S01]  /*99b0*/  UMOV UR8, UR37 ;  /* 0x0000002500087c82 */ /* 0x000fe20008000000 */
[----:B0-----:R-:W-:Y:S01]  /*99c0*/  UMOV UR9, UR4 ;  /* 0x0000000400097c82 */ /* 0x001fe20008000000 */
[----:B------:R-:W-:Y:S02]  /*99d0*/  IMAD.U32 R74, RZ, RZ, UR8 ;  /* 0x00000008ff4a7e24 */ /* 0x000fe4000f8e00ff */
[----:B------:R-:W-:Y:S01]  /*99e0*/  IMAD.U32 R75, RZ, RZ, UR9 ;  /* 0x00000009ff4b7e24 */ /* 0x000fe2000f8e00ff */
[----:B------:R-:W-:Y:S01]  /*99f0*/  BAR.SYNC.DEFER_BLOCKING 0x1, 0x180 ;  /* 0x0046000000007b1d */ /* 0x000fe20000010000 */
[----:B--2---:R-:W-:Y:S02]  /*9a00*/  R2UR UR14, R9 ;  /* 0x00000000090e72ca */ /* 0x004fe400000e0000 */
[----:B---3--:R-:W-:Y:S01]  /*9a10*/  R2UR UR13, R8 ;  /* 0x00000000080d72ca */ /* 0x008fe200000e0000 */
[----:B----4-:R-:W-:Y:S01]  /*9a20*/  IMAD.WIDE R4, R0, 0x2, R74 ;  /* 0x0000000200047825 */ /* 0x010fe200078e024a */
[----:B------:R-:W-:-:S02]  /*9a30*/  R2UR UR21, R82 ;  /* 0x00000000521572ca */ /* 0x000fc400000e0000 */
[C---:B------:R-:W-:Y:S02]  /*9a40*/  IADD3 R27, P4, R4.reuse, 0x20, RZ ;  /* 0x00000020041b7810 */ /* 0x040fe40007f9e0ff */
[C---:B------:R-:W-:Y:S02]  /*9a50*/  IADD3 R77, P3, R4.reuse, 0x3000, RZ ;  /* 0x00003000044d7810 */ /* 0x040fe40007f7e0ff */
[----:B------:R-:W-:Y:S02]  /*9a60*/  LOP3.LUT R0, R27, 0x180, RZ, 0xc0, !PT ;  /* 0x000001801b007812 */ /* 0x000fe400078ec0ff */
[----:B------:R-:W-:Y:S02]  /*9a70*/  LOP3.LUT R7, R4, 0x180, RZ, 0xc0, !PT ;  /* 0x0000018004077812 */ /* 0x000fe400078ec0ff */
[----:B------:R-:W-:Y:S02]  /*9a80*/  SHF.R.U64 R0, R0, 0x3, RZ ;  /* 0x0000000300007819 */ /* 0x000fe400000012ff */
[----:B------:R-:W-:-:S02]  /*9a90*/  IADD3 R79, P2, R4, 0x3020, RZ ;  /* 0x00003020044f7810 */ /* 0x000fc40007f5e0ff */
[----:B------:R-:W-:Y:S02]  /*9aa0*/  LOP3.LUT R6, R77, 0x180, RZ, 0xc0, !PT ;  /* 0x000001804d067812 */ /* 0x000fe400078ec0ff */
[C---:B------:R-:W-:Y:S02]  /*9ab0*/  IADD3 R81, P1, R4.reuse, 0x6000, RZ ;  /* 0x0000600004517810 */ /* 0x040fe40007f3e0ff */
[----:B------:R-:W-:Y:S02]  /*9ac0*/  IADD3 R83, P0, R4, 0x6020, RZ ;  /* 0x0000602004537810 */ /* 0x000fe40007f1e0ff */
[----:B------:R-:W-:Y:S02]  /*9ad0*/  SHF.R.U64 R7, R7, 0x3, RZ ;  /* 0x0000000307077819 */ /* 0x000fe400000012ff */
[----:B------:R-:W-:Y:S02]  /*9ae0*/  LOP3.LUT R12, R0, R27, RZ, 0x3c, !PT ;  /* 0x0000001b000c7212 */ /* 0x000fe400078e3cff */
[----:B------:R-:W-:-:S02]  /*9af0*/  LOP3.LUT R0, R79, 0x180, RZ, 0xc0, !PT ;  /* 0x000001804f007812 */ /* 0x000fc400078ec0ff */
[----:B------:R-:W-:Y:S02]  /*9b00*/  SHF.R.U64 R6, R6, 0x3, RZ ;  /* 0x0000000306067819 */ /* 0x000fe400000012ff */
[----:B------:R-:W-:Y:S02]  /*9b10*/  LOP3.LUT R8, R81, 0x180, RZ, 0xc0, !PT ;  /* 0x0000018051087812 */ /* 0x000fe400078ec0ff */
[----:B------:R-:W-:Y:S01]  /*9b20*/  LOP3.LUT R10, R83, 0x180, RZ, 0xc0, !PT ;  /* 0x00000180530a7812 */ /* 0x000fe200078ec0ff */
[--C-:B------:R-:W-:Y:S01]  /*9b30*/  IMAD.X R13, RZ, RZ, R5.reuse, P4 ;  /* 0x000000ffff0d7224 */ /* 0x100fe200020e0605 */
[----:B------:R-:W-:Y:S01]  /*9b40*/  LOP3.LUT R4, R7, R4, RZ, 0x3c, !PT ;  /* 0x0000000407047212 */ /* 0x000fe200078e3cff */
[--C-:B------:R-:W-:Y:S01]  /*9b50*/  IMAD.X R15, RZ, RZ, R5.reuse, P3 ;  /* 0x000000ffff0f7224 */ /* 0x100fe200018e0605 */
[----:B------:R-:W-:Y:S02]  /*9b60*/  SHF.R.U64 R0, R0, 0x3, RZ ;  /* 0x0000000300007819 */ /* 0x000fe400000012ff */
[----:B------:R-:W-:Y:S01]  /*9b70*/  LOP3.LUT R14, R6, R77, RZ, 0x3c, !PT ;  /* 0x0000004d060e7212 */ /* 0x000fe200078e3cff */
[--C-:B------:R-:W-:Y:S01]  /*9b80*/  IMAD.X R25, RZ, RZ, R5.reuse, P2 ;  /* 0x000000ffff197224 */ /* 0x100fe200010e0605 */
[----:B------:R-:W-:Y:S01]  /*9b90*/  SHF.R.U64 R8, R8, 0x3, RZ ;  /* 0x0000000308087819 */ /* 0x000fe200000012ff */
[--C-:B------:R-:W-:Y:S01]  /*9ba0*/  IMAD.X R9, RZ, RZ, R5.reuse, P1 ;  /* 0x000000ffff097224 */ /* 0x100fe200008e0605 */
[----:B------:R-:W-:Y:S01]  /*9bb0*/  SHF.R.U64 R10, R10, 0x3, RZ ;  /* 0x000000030a0a7819 */ /* 0x000fe200000012ff */
[----:B------:R-:W-:Y:S01]  /*9bc0*/  IMAD.X R11, RZ, RZ, R5, P0 ;  /* 0x000000ffff0b7224 */ /* 0x000fe200000e0605 */
[----:B------:R-:W-:-:S02]  /*9bd0*/  MOV R26, R4 ;  /* 0x00000004001a7202 */ /* 0x000fc40000000f00 */
[----:B------:R-:W-:Y:S02]  /*9be0*/  F2FP.F16.F32.PACK_AB R4, R21, R20 ;  /* 0x000000141504723e */ /* 0x000fe400000000ff */
[----:B------:R-:W-:Y:S02]  /*9bf0*/  F2FP.F16.F32.PACK_AB R5, R73, R72 ;  /* 0x000000484905723e */ /* 0x000fe400000000ff */
[----:B------:R-:W-:Y:S02]  /*9c00*/  F2FP.F16.F32.PACK_AB R6, R29, R28 ;  /* 0x0000001c1d06723e */ /* 0x000fe400000000ff */
[----:B------:R-:W-:Y:S02]  /*9c10*/  F2FP.F16.F32.PACK_AB R7, R31, R30 ;  /* 0x0000001e1f07723e */ /* 0x000fe400000000ff */
[----:B------:R-:W-:Y:S02]  /*9c20*/  LOP3.LUT R24, R0, R79, RZ, 0x3c, !PT ;  /* 0x0000004f00187212 */ /* 0x000fe400078e3cff */
[----:B------:R-:W-:-:S02]  /*9c30*/  MOV R0, R12 ;  /* 0x0000000c00007202 */ /* 0x000fc40000000f00 */
[----:B------:R-:W-:Y:S02]  /*9c40*/  MOV R80, R14 ;  /* 0x0000000e00507202 */ /* 0x000fe40000000f00 */
[----:B------:R-:W-:Y:S02]  /*9c50*/  LOP3.LUT R8, R8, R81, RZ, 0x3c, !PT ;  /* 0x0000005108087212 */ /* 0x000fe400078e3cff */
[----:B------:R-:W-:Y:S02]  /*9c60*/  LOP3.LUT R10, R10, R83, RZ, 0x3c, !PT ;  /* 0x000000530a0a7212 */ /* 0x000fe400078e3cff */
[----:B------:R-:W-:Y:S02]  /*9c70*/  F2FP.F16.F32.PACK_AB R12, R33, R32 ;  /* 0x00000020210c723e */ /* 0x000fe400000000ff */
[----:B------:R-:W-:Y:S02]  /*9c80*/  F2FP.F16.F32.PACK_AB R13, R35, R34 ;  /* 0x00000022230d723e */ /* 0x000fe400000000ff */
[----:B------:R-:W-:-:S02]  /*9c90*/  F2FP.F16.F32.PACK_AB R14, R37, R36 ;  /* 0x00000024250e723e */ /* 0x000fc400000000ff */
[----:B------:R-:W-:Y:S01]  /*9ca0*/  F2FP.F16.F32.PACK_AB R15, R39, R38 ;  /* 0x00000026270f723e */ /* 0x000fe200000000ff */
[----:B------:R0:W-:Y:S01]  /*9cb0*/  STSM.16.M88.4 [R26], R4 ;  /* 0x000000041a007844 */ /* 0x0001e20000000200 */
[----:B------:R-:W-:Y:S02]  /*9cc0*/  MOV R78, R8 ;  /* 0x00000008004e7202 */ /* 0x000fe40000000f00 */
[----:B------:R-:W-:Y:S01]  /*9cd0*/  MOV R18, R10 ;  /* 0x0000000a00127202 */ /* 0x000fe20000000f00 */
[----:B------:R1:W-:Y:S01]  /*9ce0*/  STSM.16.M88.4 [R0], R12 ;  /* 0x0000000c00007844 */ /* 0x0003e20000000200 */
[----:B------:R-:W-:Y:S02]  /*9cf0*/  MOV R79, R24 ;  /* 0x00000018004f7202 */ /* 0x000fe40000000f00 */
[----:B------:R-:W-:Y:S02]  /*9d00*/  F2FP.F16.F32.PACK_AB R8, R49, R48 ;  /* 0x000000303108723e */ /* 0x000fe400000000ff */
[----:B------:R-:W-:-:S02]  /*9d10*/  F2FP.F16.F32.PACK_AB R9, R51, R50 ;  /* 0x000000323309723e */ /* 0x000fc400000000ff */
[----:B------:R-:W-:Y:S02]  /*9d20*/  F2FP.F16.F32.PACK_AB R10, R53, R52 ;  /* 0x00000034350a723e */ /* 0x000fe400000000ff */
[----:B------:R-:W-:Y:S02]  /*9d30*/  F2FP.F16.F32.PACK_AB R11, R55, R54 ;  /* 0x00000036370b723e */ /* 0x000fe400000000ff */
[----:B0-----:R-:W-:Y:S02]  /*9d40*/  F2FP.F16.F32.PACK_AB R4, R41, R40 ;  /* 0x000000282904723e */ /* 0x001fe400000000ff */
[----:B------:R-:W-:Y:S02]  /*9d50*/  F2FP.F16.F32.PACK_AB R5, R43, R42 ;  /* 0x0000002a2b05723e */ /* 0x000fe400000000ff */
[----:B------:R-:W-:Y:S02]  /*9d60*/  F2FP.F16.F32.PACK_AB R6, R45, R44 ;  /* 0x0000002c2d06723e */ /* 0x000fe400000000ff */
[----:B------:R-:W-:-:S02]  /*9d70*/  F2FP.F16.F32.PACK_AB R7, R47, R46 ;  /* 0x0000002e2f07723e */ /* 0x000fc400000000ff */
[----:B-1----:R-:W-:Y:S02]  /*9d80*/  F2FP.F16.F32.PACK_AB R12, R57, R56 ;  /* 0x00000038390c723e */ /* 0x002fe400000000ff */
[----:B------:R-:W-:Y:S02]  /*9d90*/  F2FP.F16.F32.PACK_AB R13, R59, R58 ;  /* 0x0000003a3b0d723e */ /* 0x000fe400000000ff */
[----:B------:R-:W-:Y:S02]  /*9da0*/  F2FP.F16.F32.PACK_AB R14, R61, R60 ;  /* 0x0000003c3d0e723e */ /* 0x000fe400000000ff */
[----:B------:R-:W-:Y:S02]  /*9db0*/  F2FP.F16.F32.PACK_AB R15, R63, R62 ;  /* 0x0000003e3f0f723e */ /* 0x000fe400000000ff */
[----:B------:R-:W-:Y:S02]  /*9dc0*/  F2FP.F16.F32.PACK_AB R24, R65, R64 ;  /* 0x000000404118723e */ /* 0x000fe400000000ff */
[----:B------:R-:W-:-:S02]  /*9dd0*/  F2FP.F16.F32.PACK_AB R25, R67, R66 ;  /* 0x000000424319723e */ /* 0x000fc400000000ff */
[----:B------:R-:W-:Y:S02]  /*9de0*/  F2FP.F16.F32.PACK_AB R26, R69, R68 ;  /* 0x00000044451a723e */ /* 0x000fe400000000ff */
[----:B------:R-:W-:Y:S01]  /*9df0*/  F2FP.F16.F32.PACK_AB R27, R71, R70 ;  /* 0x00000046471b723e */ /* 0x000fe200000000ff */
[----:B------:R-:W-:Y:S04]  /*9e00*/  STSM.16.M88.4 [R80], R4 ;  /* 0x0000000450007844 */ /* 0x000fe80000000200 */
[----:B------:R-:W-:Y:S04]  /*9e10*/  STSM.16.M88.4 [R79], R8 ;  /* 0x000000084f007844 */ /* 0x000fe80000000200 */
[----:B------:R-:W-:Y:S04]  /*9e20*/  STSM.16.M88.4 [R78], R12 ;  /* 0x0000000c4e007844 */ /* 0x000fe80000000200 */
[----:B------:R0:W-:Y:S01]  /*9e30*/  STSM.16.M88.4 [R18], R24 ;  /* 0x0000001812007844 */ /* 0x0001e20000000200 */
[----:B------:R-:W-:Y:S01]  /*9e40*/  USHF.L.U32 UR4, UR14, 0x2, URZ ;  /* 0x000000020e047899 */ /* 0x000fe2000800063f */
[----:B------:R-:W-:Y:S01]  /*9e50*/  BAR.SYNC.DEFER_BLOCKING 0x1, 0x180 ;  /* 0x0046000000007b1d */ /* 0x000fe20000010000 */
[----:B------:R-:W-:Y:S01]  /*9e60*/  ISETP.NE.U32.AND P0, PT, RZ, UR10, PT ;  /* 0x0000000aff007c0c */ /* 0x000fe2000bf05070 */
[----:B------:R-:W-:-:S02]  /*9e70*/  USHF.L.U64.HI UR12, UR14, 0x2, UR13 ;  /* 0x000000020e0c7899 */ /* 0x000fc4000801020d */
[----:B------:R-:W-:Y:S01]  /*9e80*/  UIADD3 UR8, UP0, UR4, UR10, URZ ;  /* 0x0000000a04087290 */ /* 0x000fe2000ff1e03f */
[----:B------:R-:W-:-:S03]  /*9e90*/  ISETP.NE.AND.EX P0, PT, RZ, UR11, PT, P0 ;  /* 0x0000000bff007c0c */ /* 0x000fc6000bf05300 */
[----:B------:R-:W-:Y:S02]  /*9ea0*/  UIADD3.X UR9, UR12, UR11, URZ, UP0, !UPT ;  /* 0x0000000b0c097290 */ /* 0x000fe400087fe43f */
[----:B------:R-:W-:Y:S01]  /*9eb0*/  IMAD.U32 R76, RZ, RZ, UR8 ;  /* 0x00000008ff4c7e24 */ /* 0x000fe2000f8e00ff */
[----:B0-----:R-:W0:Y:S03]  /*9ec0*/  LDC R18, c[0x0][0xbe8] ;  /* 0x0002fa00ff127b82 */ /* 0x001e260000000800 */
[----:B------:R-:W-:Y:S01]  /*9ed0*/  IMAD.U32 R77, RZ, RZ, UR9 ;  /* 0x00000009ff4d7e24 */ /* 0x000fe2000f8e00ff */
[----:B------:R-:W-:-:S04]  /*9ee0*/  ULDC.64 UR8, c[0x0][0xc08] ;  /* 0x0003020000087ab9 */ /* 0x000fc80000000a00 */
[----:B------:R-:W2:Y:S01]  /*9ef0*/  @P0 LDG.E R0, desc[UR18][R76.64] ;  /* 0x000000124c000981 */ /* 0x000ea2000c1e1900 */
[----:B------:R-:W-:-:S04]  /*9f00*/  UISETP.NE.U32.AND UP0, UPT, UR8, URZ, UPT ;  /* 0x0000003f0800728c */ /* 0x000fc8000bf05070 */
[----:B------:R-:W-:Y:S01]  /*9f10*/  UISETP.NE.AND.EX UP0, UPT, UR9, URZ, UPT, UP0 ;  /* 0x0000003f0900728c */ /* 0x000fe2000bf05300 */
[----:B0-----:R-:W-:-:S05]  /*9f20*/  ISETP.NE.AND P1, PT, R18, 0x1, PT ;  /* 0x000000011200780c */ /* 0x001fca0003f25270 */
[----:B------:R-:W-:-:S05]  /*9f30*/  PLOP3.LUT P4, PT, PT, PT, UP0, 0x80, 0x0 ;  /* 0x000000000000781c */ /* 0x000fca0003f8f008 */
[----:B------:R-:W-:-:S03]  /*9f40*/  @UP0 UIADD3 UR8, UP1, UR4, UR8, URZ ;  /* 0x0000000804080290 */ /* 0x000fc6000ff3e03f */
[----:B------:R-:W-:Y:S01]  /*9f50*/  ULDC UR4, c[0x0][0xa88] ;  /* 0x0002a20000047ab9 */ /* 0x000fe20000000800 */
[----:B------:R-:W-:Y:S01]  /*9f60*/  @UP0 UIADD3.X UR9, UR12, UR9, URZ, UP1, !UPT ;  /* 0x000000090c090290 */ /* 0x000fe20008ffe43f */
[----:B------:R-:W-:Y:S01]  /*9f70*/  IMAD.U32 R9, RZ, RZ, UR4 ;  /* 0x00000004ff097e24 */ /* 0x000fe2000f8e00ff */
[----:B------:R-:W-:Y:S01]  /*9f80*/  UISETP.NE.AND UP0, UPT, UR16, URZ, UPT ;  /* 0x0000003f1000728c */ /* 0x000fe2000bf05270 */
[----:B------:R-:W-:Y:S01]  /*9f90*/  ULDC UR4, c[0x0][0xad4] ;  /* 0x0002b50000047ab9 */ /* 0x000fe20000000800 */
[----:B------:R-:W0:Y:S01]  /*9fa0*/  @P1 LDC R6, c[0x0][0xbec] ;  /* 0x0002fb00ff061b82 */ /* 0x000e220000000800 */
[----:B------:R-:W-:Y:S01]  /*9fb0*/  IMAD.U32 R4, RZ, RZ, UR8 ;  /* 0x00000008ff047e24 */ /* 0x000fe2000f8e00ff */
[----:B------:R-:W-:Y:S01]  /*9fc0*/  USEL UR4, UR16, UR4, UP0 ;  /* 0x0000000410047287 */ /* 0x000fe20008000000 */
[----:B------:R-:W-:-:S03]  /*9fd0*/  IMAD.U32 R5, RZ, RZ, UR9 ;  /* 0x00000009ff057e24 */ /* 0x000fc6000f8e00ff */
[----:B------:R-:W-:Y:S02]  /*9fe0*/  UISETP.GT.AND UP1, UPT, UR4, 0x1, UPT ;  /* 0x000000010400788c */ /* 0x000fe4000bf24270 */
[----:B------:R-:W1:Y:S01]  /*9ff0*/  @P1 LDC R11, c[0x0][0xbf0] ;  /* 0x0002fc00ff0b1b82 */ /* 0x000e620000000800 */
[----:B------:R3:W5:Y:S01]  /*a000*/  @P4 LDG.E R9, desc[UR18][R4.64] ;  /* 0x0000001204094981 */ /* 0x000762000c1e1900 */
[----:B------:R-:W-:Y:S02]  /*a010*/  UMOV UR19, 0x9b8 ;  /* 0x000009b800137882 */ /* 0x000fe40000000000 */
[----:B------:R-:W-:Y:S02]  /*a020*/  USEL UR19, UR19, 0x978, UP1 ;  /* 0x0000097813137887 */ /* 0x000fe40008800000 */
[----:B------:R-:W-:Y:S01]  /*a030*/  UISETP.NE.U32.AND UP0, UPT, UR10, URZ, UPT ;  /* 0x0000003f0a00728c */ /* 0x000fe2000bf05070 */
[----:B------:R-:W-:Y:S01]  /*a040*/  IMAD.U32 R13, RZ, RZ, UR21 ;  /* 0x00000015ff0d7e24 */ /* 0x000fe2000f8e00ff */
[----:B------:R-:W-:-:S02]  /*a050*/  UMOV UR4, URZ ;  /* 0x0000003f00047c82 */ /* 0x000fc40008000000 */
[----:B------:R-:W-:Y:S01]  /*a060*/  UISETP.NE.AND.EX UP0, UPT, UR11, URZ, UPT, UP0 ;  /* 0x0000003f0b00728c */ /* 0x000fe2000bf05300 */
[----:B------:R-:W-:Y:S01]  /*a070*/  IMAD R13, R13, 0xc0, R84 ;  /* 0x000000c00d0d7824 */ /* 0x000fe200078e0254 */
[----:B------:R-:W-:Y:S02]  /*a080*/  USEL UR9, UR15, URZ, UP1 ;  /* 0x0000003f0f097287 */ /* 0x000fe40008800000 */
[----:B------:R-:W-:Y:S02]  /*a090*/  USEL UR8, UR14, URZ, !UP0 ;  /* 0x0000003f0e087287 */ /* 0x000fe4000c000000 */
[----:B------:R-:W-:Y:S01]  /*a0a0*/  USEL UR18, UR13, URZ, !UP0 ;  /* 0x0000003f0d127287 */ /* 0x000fe2000c000000 */
[----:B------:R-:W-:Y:S02]  /*a0b0*/  ULDC.64 UR10, c[0x0][UR19+0x218] ;  /* 0x00008600130a7abb */ /* 0x000fe40008000a00 */
[----:B------:R-:W-:Y:S01]  /*a0c0*/  ULDC.64 UR12, c[0x0][UR19+0x220] ;  /* 0x00008800130c7abb */ /* 0x000fe20008000a00 */
[----:B------:R-:W-:Y:S01]  /*a0d0*/  ULDC.64 UR14, c[0x0][UR19+0x228] ;  /* 0x00008a00130e7abb */ /* 0x000fe20008000a00 */
[----:B------:R-:W-:-:S02]  /*a0e0*/  UIMAD.WIDE.U32 UR16, UR10, UR20, URZ ;  /* 0x000000140a1072a5 */ /* 0x000fc4000f8e003f */
[----:B------:R-:W-:Y:S02]  /*a0f0*/  UIMAD UR13, UR13, UR8, URZ ;  /* 0x000000080d0d72a4 */ /* 0x000fe4000f8e023f */
[----:B------:R-:W-:Y:S01]  /*a100*/  UIMAD UR20, UR11, UR20, URZ ;  /* 0x000000140b1472a4 */ /* 0x000fe2000f8e023f */
[----:B------:R-:W-:Y:S01]  /*a110*/  IMAD.MOV.U32 R7, RZ, RZ, R13 ;  /* 0x000000ffff077224 */ /* 0x000fe200078e000d */
[----:B------:R-:W-:Y:S02]  /*a120*/  UIMAD.WIDE.U32 UR10, UR12, UR8, URZ ;  /* 0x000000080c0a72a5 */ /* 0x000fe4000f8e003f */
[----:B------:R-:W-:Y:S02]  /*a130*/  UIMAD.WIDE.U32 UR22, UR14, UR9, URZ ;  /* 0x000000090e1672a5 */ /* 0x000fe4000f8e003f */
[----:B------:R-:W-:Y:S02]  /*a140*/  UIMAD UR9, UR15, UR9, URZ ;  /* 0x000000090f0972a4 */ /* 0x000fe4000f8e023f */
[----:B------:R-:W-:-:S02]  /*a150*/  UIMAD UR13, UR12, UR18, UR13 ;  /* 0x000000120c0d72a4 */ /* 0x000fc4000f8e020d */
[----:B------:R-:W-:Y:S01]  /*a160*/  UIADD3 UR20, UR17, UR20, URZ ;  /* 0x0000001411147290 */ /* 0x000fe2000fffe03f */
[----:B---3--:R-:W-:Y:S02]  /*a170*/  IMAD.U32 R4, RZ, RZ, UR22 ;  /* 0x00000016ff047e24 */ /* 0x008fe4000f8e00ff */
[----:B------:R-:W-:Y:S02]  /*a180*/  IMAD.U32 R5, RZ, RZ, UR23 ;  /* 0x00000017ff057e24 */ /* 0x000fe4000f8e00ff */
[----:B------:R-:W-:Y:S01]  /*a190*/  IMAD.U32 R15, RZ, RZ, UR21 ;  /* 0x00000015ff0f7e24 */ /* 0x000fe2000f8e00ff */
[----:B--2---:R-:W-:Y:S01]  /*a1a0*/  @P0 R2UR UR4, R0 ;  /* 0x00000000000402ca */ /* 0x004fe200000e0000 */
[----:B0-----:R-:W-:-:S05]  /*a1b0*/  @P1 IMAD.HI.U32 R0, R13, R6, RZ ;  /* 0x000000060d001227 */ /* 0x001fca00078e00ff */
[----:B-1----:R-:W-:-:S07]  /*a1c0*/  @P1 SHF.R.U32.HI R7, RZ, R11, R0 ;  /* 0x0000000bff071219 */ /* 0x002fce0000011600 */
[----:B------:R-:W-:Y:S02]  /*a1d0*/  UIADD3 UR16, UP0, UP2, UR10, UR16, UR4 ;  /* 0x000000100a107290 */ /* 0x000fe4000fa1e004 */
[----:B------:R-:W-:Y:S01]  /*a1e0*/  UIADD3 UR10, UR23, UR9, URZ ;  /* 0x00000009170a7290 */ /* 0x000fe2000fffe03f */
[----:B------:R-:W-:Y:S01]  /*a1f0*/  IMAD.MOV R11, RZ, RZ, -R7 ;  /* 0x000000ffff0b7224 */ /* 0x000fe200078e0a07 */
[----:B------:R-:W-:Y:S02]  /*a200*/  UIADD3 UR9, UR11, UR13, URZ ;  /* 0x0000000d0b097290 */ /* 0x000fe4000fffe03f */
[----:B------:R-:W-:Y:S01]  /*a210*/  USHF.R.S32.HI UR14, URZ, 0x1f, UR4 ;  /* 0x0000001f3f0e7899 */ /* 0x000fe20008011404 */
[----:B------:R-:W-:Y:S01]  /*a220*/  IMAD R11, R18, R11, R13 ;  /* 0x0000000b120b7224 */ /* 0x000fe200078e020d */
[----:B------:R-:W-:Y:S01]  /*a230*/  IADD3 R4, P2, P3, R7, UR16, R4 ;  /* 0x0000001007047c10 */ /* 0x000fe2000fb5e004 */
[----:B------:R-:W-:Y:S01]  /*a240*/  IMAD.U32 R6, RZ, RZ, UR10 ;  /* 0x0000000aff067e24 */ /* 0x000fe2000f8e00ff */
[----:B------:R-:W-:Y:S01]  /*a250*/  UIADD3.X UR9, UR9, UR20, UR14, UP0, UP2 ;  /* 0x0000001409097290 */ /* 0x000fe200087e440e */
[----:B------:R-:W-:Y:S01]  /*a260*/  SHF.R.S32.HI R5, RZ, 0x1f, R7 ;  /* 0x0000001fff057819 */ /* 0x000fe20000011407 */
[----:B------:R-:W-:Y:S01]  /*a270*/  ULDC.64 UR10, c[0x0][UR19+0x210] ;  /* 0x00008400130a7abb */ /* 0x000fe20008000a00 */
[----:B------:R-:W-:Y:S01]  /*a280*/  SHF.R.S32.HI R0, RZ, 0x1f, R11 ;  /* 0x0000001fff007819 */ /* 0x000fe2000001140b */
[----:B------:R-:W-:Y:S01]  /*a290*/  IMAD R7, R11, UR11, RZ ;  /* 0x0000000b0b077c24 */ /* 0x000fe2000f8e02ff */
[----:B------:R-:W-:Y:S01]  /*a2a0*/  ULDC.64 UR12, c[0x0][0xba8] ;  /* 0x0002ea00000c7ab9 */ /* 0x000fe20000000a00 */
[----:B------:R-:W-:Y:S01]  /*a2b0*/  IADD3.X R5, R5, UR9, R6, P2, P3 ;  /* 0x0000000905057c10 */ /* 0x000fe200097e6406 */
[----:B------:R-:W-:Y:S01]  /*a2c0*/  @!UP1 ULDC UR12, c[0x0][0xb50] ;  /* 0x0002d400000c9ab9 */ /* 0x000fe20000000800 */
[----:B------:R-:W-:Y:S01]  /*a2d0*/  IMAD R7, R0, UR10, R7 ;  /* 0x0000000a00077c24 */ /* 0x000fe2000f8e0207 */
[----:B------:R-:W-:Y:S01]  /*a2e0*/  @!UP1 ULDC UR13, c[0x0][0xb54] ;  /* 0x0002d500000d9ab9 */ /* 0x000fe20000000800 */
[----:B------:R-:W-:-:S04]  /*a2f0*/  IMAD.WIDE.U32 R4, R11, UR10, R4 ;  /* 0x0000000a0b047c25 */ /* 0x000fc8000f8e0004 */
[----:B------:R-:W-:Y:S01]  /*a300*/  IMAD.IADD R5, R5, 0x1, R7 ;  /* 0x0000000105057824 */ /* 0x000fe200078e0207 */
[----:B------:R-:W-:-:S04]  /*a310*/  LEA R8, P2, R4, UR12, 0x2 ;  /* 0x0000000c04087c11 */ /* 0x000fc8000f8410ff */
[----:B------:R-:W-:Y:S01]  /*a320*/  LEA.HI.X R10, R4, UR13, R5, 0x2, P2 ;  /* 0x0000000d040a7c11 */ /* 0x000fe200090f1405 */
[----:B------:R-:W-:Y:S08]  /*a330*/  @P4 BRA `(.L_x_198) ;  /* 0x0000000000144947 */ /* 0x000ff00003800000 */
[----:B------:R-:W-:Y:S05]  /*a340*/  @!P0 BRA `(.L_x_198) ;  /* 0x0000000000108947 */ /* 0x000fea0003800000 */
[----:B------:R-:W-:Y:S02]  /*a350*/  ULDC.64 UR10, c[0x0][0x208] ;  /* 0x00008200000a7ab9 */ /* 0x000fe40000000a00 */
[----:B------:R-:W2:Y:S04]  /*a360*/  LDG.E R0, desc[UR10][R76.64] ;  /* 0x0000000a4c007981 */ /* 0x000ea8000c1e1900 */
[----:B-----5:R-:W2:Y:S02]  /*a370*/  LDG.E R9, desc[UR10][R76.64+0x4] ;  /* 0x0000040a4c097981 */ /* 0x020ea4000c1e1900 */
[----:B--2---:R-:W-:-:S07]  /*a380*/  IMAD.IADD R9, R9, 0x1, -R0 ;  /* 0x0000000109097824 */ /* 0x004fce00078e0a00 */
.L_x_198:
[----:B------:R-:W2:Y:S01]  /*a390*/  LDL R0, [R1+0x3c] ;  /* 0x00003c0001007983 */ /* 0x000ea20000100800 */
[----:B------:R-:W0:Y:S03]  /*a3a0*/  S2R R4, SR_TID.X ;  /* 0x0000000000047919 */ /* 0x000e260000002100 */
[----:B------:R-:W-:Y:S04]  /*a3b0*/  SHFL.IDX PT, R5, R10, RZ, 0x1c1f ;  /* 0x001c1fff0a057589 */ /* 0x000fe800000e0000 */
[----:B------:R-:W-:Y:S04]  /*a3c0*/  SHFL.IDX PT, R6, R8, 0x1, 0x1c1f ;  /* 0x003c1f0008067f89 */ /* 0x000fe800000e0000 */
[----:B------:R-:W-:Y:S01]  /*a3d0*/  SHFL.IDX PT, R7, R10, 0x1, 0x1c1f ;  /* 0x003c1f000a077f89 */ /* 0x000fe200000e0000 */
[----:B0-----:R-:W-:-:S05]  /*a3e0*/  VIADD R12, R4, 0xffffff80 ;  /* 0xffffff80040c7836 */ /* 0x001fca0000000000 */
[----:B------:R-:W-:-:S04]  /*a3f0*/  SHF.R.S32.HI R11, RZ, 0x1f, R12 ;  /* 0x0000001fff0b7819 */ /* 0x000fc8000001140c */
[----:B------:R-:W-:Y:S01]  /*a400*/  LEA.HI R11, R11, R12, RZ, 0x7 ;  /* 0x0000000c0b0b7211 */ /* 0x000fe200078f38ff */
[----:B------:R-:W0:Y:S03]  /*a410*/  SHFL.IDX PT, R4, R8, RZ, 0x1c1f ;  /* 0x001c1fff08047589 */ /* 0x000e2600000e0000 */
[----:B------:R-:W-:-:S05]  /*a420*/  LOP3.LUT R11, R11, 0xffffff80, RZ, 0xc0, !PT ;  /* 0xffffff800b0b7812 */ /* 0x000fca00078ec0ff */
[----:B------:R-:W-:-:S05]  /*a430*/  IMAD.IADD R11, R12, 0x1, -R11 ;  /* 0x000000010c0b7824 */ /* 0x000fca00078e0a0b */
[----:B------:R-:W-:Y:S01]  /*a440*/  LOP3.LUT P0, RZ, R11, 0x3, RZ, 0xc0, !PT ;  /* 0x000000030bff7812 */ /* 0x000fe2000780c0ff */
[----:B------:R-:W-:Y:S01]  /*a450*/  ULDC.64 UR10, c[0x0][0x208] ;  /* 0x00008200000a7ab9 */ /* 0x000fe20000000a00 */
[----:B--2---:R-:W-:Y:S02]  /*a460*/  IMAD R15, R15, 0xc0, R0 ;  /* 0x000000c00f0f7824 */ /* 0x004fe400078e0200 */
[----:B-----5:R-:W-:Y:S02]  /*a470*/  IMAD R0, R9, R18, RZ ;  /* 0x0000001209007224 */ /* 0x020fe400078e02ff */
[----:B------:R-:W-:-:S03]  /*a480*/  VIADD R9, R15, 0x8 ;  /* 0x000000080f097836 */ /* 0x000fc60000000000 */
[-C--:B------:R-:W-:Y:S02]  /*a490*/  ISETP.GE.OR P2, PT, R15, R0.reuse, P0 ;  /* 0x000000000f00720c */ /* 0x080fe40000746670 */
[----:B------:R-:W-:-:S11]  /*a4a0*/  ISETP.GE.OR P0, PT, R9, R0, P0 ;  /* 0x000000000900720c */ /* 0x000fd60000706670 */
[----:B0-----:R0:W-:Y:S04]  /*a4b0*/  @!P2 ST.E desc[UR10][R4.64], R3 ;  /* 0x000000030400a985 */ /* 0x0011e8000c10190a */
[----:B------:R0:W-:Y:S01]  /*a4c0*/  @!P0 ST.E desc[UR10][R6.64], R16 ;  /* 0x0000001006008985 */ /* 0x0001e2000c10190a */
[----:B------:R-:W-:-:S13]  /*a4d0*/  PLOP3.LUT P0, PT, PT, PT, UP1, 0x80, 0x0 ;  /* 0x000000000000781c */ /* 0x000fda0003f0f018 */
[----:B0-----:R-:W-:Y:S05]  /*a4e0*/  @P0 BRA `(.L_x_199) ;  /* 0x00000008002c0947 */ /* 0x001fea0003800000 */
[----:B------:R-:W0:Y:S01]  /*a4f0*/  S2R R11, SR_TID.X ;  /* 0x00000000000b7919 */ /* 0x000e220000002100 */
[----:B------:R-:W1:Y:S01]  /*a500*/  @P1 LDC R21, c[0x0][0xbec] ;  /* 0x0002fb00ff151b82 */ /* 0x000e620000000800 */
[----:B------:R-:W-:Y:S01]  /*a510*/  R2UR UR16, R82 ;  /* 0x00000000521072ca */ /* 0x000fe200000e0000 */
[----:B------:R-:W-:Y:S01]  /*a520*/  ULDC.64 UR12, c[0x0][0xaa0] ;  /* 0x0002a800000c7ab9 */ /* 0x000fe20000000a00 */
[----:B------:R-:W-:Y:S01]  /*a530*/  R2UR UR17, R155 ;  /* 0x000000009b1172ca */ /* 0x000fe200000e0000 */
[----:B------:R-:W-:-:S04]  /*a540*/  ULDC.64 UR10, c[0x0][0x208] ;  /* 0x00008200000a7ab9 */ /* 0x000fc80000000a00 */
[----:B------:R-:W2:Y:S01]  /*a550*/  @P1 LDC R37, c[0x0][0xbf0] ;  /* 0x0002fc00ff251b82 */ /* 0x000ea20000000800 */
[----:B0-----:R-:W-:-:S05]  /*a560*/  VIADD R11, R11, 0xffffff80 ;  /* 0xffffff800b0b7836 */ /* 0x001fca0000000000 */
[----:B------:R-:W-:-:S04]  /*a570*/  SHF.R.S32.HI R76, RZ, 0x1f, R11 ;  /* 0x0000001fff4c7819 */ /* 0x000fc8000001140b */
[----:B------:R-:W-:-:S04]  /*a580*/  LEA.HI R76, R76, R11, RZ, 0x2 ;  /* 0x0000000b4c4c7211 */ /* 0x000fc800078f10ff */
[----:B------:R-:W-:-:S05]  /*a590*/  SHF.R.S32.HI R76, RZ, 0x2, R76 ;  /* 0x00000002ff4c7819 */ /* 0x000fca000001144c */
[----:B------:R-:W-:-:S04]  /*a5a0*/  IMAD R3, R76, 0x20, R17 ;  /* 0x000000204c037824 */ /* 0x000fc800078e0211 */
[----:B------:R-:W-:-:S03]  /*a5b0*/  IMAD.WIDE R74, R3, 0x2, R74 ;  /* 0x00000002034a7825 */ /* 0x000fc600078e024a */
[C---:B------:R-:W-:Y:S02]  /*a5c0*/  IADD3 R9, P0, R74.reuse, 0x1800, RZ ;  /* 0x000018004a097810 */ /* 0x040fe40007f1e0ff */
[C---:B------:R-:W-:Y:S02]  /*a5d0*/  IADD3 R13, P2, R74.reuse, 0x3000, RZ ;  /* 0x000030004a0d7810 */ /* 0x040fe40007f5e0ff */
[C---:B------:R-:W-:Y:S02]  /*a5e0*/  IADD3 R25, P3, R74.reuse, 0x4800, RZ ;  /* 0x000048004a197810 */ /* 0x040fe40007f7e0ff */
[C---:B------:R-:W-:Y:S02]  /*a5f0*/  IADD3 R29, P4, R74.reuse, 0x6000, RZ ;  /* 0x000060004a1d7810 */ /* 0x040fe40007f9e0ff */
[----:B------:R-:W-:Y:S02]  /*a600*/  IADD3 R4, P5, R74, 0x7800, RZ ;  /* 0x000078004a047810 */ /* 0x000fe40007fbe0ff */
[----:B------:R-:W-:-:S02]  /*a610*/  LOP3.LUT R8, R9, 0x180, RZ, 0xc0, !PT ;  /* 0x0000018009087812 */ /* 0x000fc400078ec0ff */
[----:B------:R-:W-:Y:S01]  /*a620*/  LOP3.LUT R12, R13, 0x180, RZ, 0xc0, !PT ;  /* 0x000001800d0c7812 */ /* 0x000fe200078ec0ff */
[----:B------:R-:W-:Y:S01]  /*a630*/  IMAD.X R33, RZ, RZ, R75, P5 ;  /* 0x000000ffff217224 */ /* 0x000fe200028e064b */
[----:B------:R-:W-:Y:S02]  /*a640*/  LOP3.LUT R24, R25, 0x180, RZ, 0xc0, !PT ;  /* 0x0000018019187812 */ /* 0x000fe400078ec0ff */
[----:B------:R-:W-:Y:S02]  /*a650*/  LOP3.LUT R28, R29, 0x180, RZ, 0xc0, !PT ;  /* 0x000001801d1c7812 */ /* 0x000fe400078ec0ff */
[----:B------:R-:W-:Y:S02]  /*a660*/  LOP3.LUT R3, R4, 0x180, RZ, 0xc0, !PT ;  /* 0x0000018004037812 */ /* 0x000fe400078ec0ff */
[----:B------:R-:W-:Y:S02]  /*a670*/  LOP3.LUT R5, R74, 0x180, RZ, 0xc0, !PT ;  /* 0x000001804a057812 */ /* 0x000fe400078ec0ff */
[----:B------:R-:W-:-:S02]  /*a680*/  SHF.R.U64 R8, R8, 0x3, RZ ;  /* 0x0000000308087819 */ /* 0x000fc400000012ff */
[----:B------:R-:W-:Y:S02]  /*a690*/  SHF.R.U64 R12, R12, 0x3, RZ ;  /* 0x000000030c0c7819 */ /* 0x000fe400000012ff */
[----:B------:R-:W-:Y:S02]  /*a6a0*/  SHF.R.U64 R24, R24, 0x3, RZ ;  /* 0x0000000318187819 */ /* 0x000fe400000012ff */
[----:B------:R-:W-:Y:S02]  /*a6b0*/  SHF.R.U64 R28, R28, 0x3, RZ ;  /* 0x000000031c1c7819 */ /* 0x000fe400000012ff */
[----:B------:R-:W-:Y:S02]  /*a6c0*/  SHF.R.U64 R3, R3, 0x3, RZ ;  /* 0x0000000303037819 */ /* 0x000fe400000012ff */
[----:B------:R-:W-:Y:S02]  /*a6d0*/  SHF.R.U64 R5, R5, 0x3, RZ ;  /* 0x0000000305057819 */ /* 0x000fe400000012ff */
[----:B------:R-:W-:Y:S01]  /*a6e0*/  LOP3.LUT R8, R8, R9, RZ, 0x3c, !PT ;  /* 0x0000000908087212 */ /* 0x000fe200078e3cff */
[--C-:B------:R-:W-:Y:S01]  /*a6f0*/  IMAD.X R9, RZ, RZ, R75.reuse, P0 ;  /* 0x000000ffff097224 */ /* 0x100fe200000e064b */
[----:B------:R-:W-:Y:S01]  /*a700*/  LOP3.LUT R12, R12, R13, RZ, 0x3c, !PT ;  /* 0x0000000d0c0c7212 */ /* 0x000fe200078e3cff */
[--C-:B------:R-:W-:Y:S01]  /*a710*/  IMAD.X R13, RZ, RZ, R75.reuse, P2 ;  /* 0x000000ffff0d7224 */ /* 0x100fe200010e064b */
[----:B------:R-:W-:Y:S01]  /*a720*/  LOP3.LUT R24, R24, R25, RZ, 0x3c, !PT ;  /* 0x0000001918187212 */ /* 0x000fe200078e3cff */
[--C-:B------:R-:W-:Y:S01]  /*a730*/  IMAD.X R25, RZ, RZ, R75.reuse, P3 ;  /* 0x000000ffff197224 */ /* 0x100fe200018e064b */
[----:B------:R-:W-:Y:S01]  /*a740*/  LOP3.LUT R28, R28, R29, RZ, 0x3c, !PT ;  /* 0x0000001d1c1c7212 */ /* 0x000fe200078e3cff */
[----:B------:R-:W-:Y:S01]  /*a750*/  IMAD.X R29, RZ, RZ, R75, P4 ;  /* 0x000000ffff1d7224 */ /* 0x000fe200020e064b */
[----:B------:R-:W-:Y:S01]  /*a760*/  LOP3.LUT R32, R3, R4, RZ, 0x3c, !PT ;  /* 0x0000000403207212 */ /* 0x000fe200078e3cff */
[----:B------:R-:W-:Y:S01]  /*a770*/  UIMAD UR9, UR14, UR12, URZ ;  /* 0x0000000c0e0972a4 */ /* 0x000fe2000f8e023f */
[----:B------:R-:W-:Y:S01]  /*a780*/  LOP3.LUT R74, R5, R74, RZ, 0x3c, !PT ;  /* 0x0000004a054a7212 */ /* 0x000fe200078e3cff */
[----:B------:R-:W5:Y:S04]  /*a790*/  LD.E.128 R8, desc[UR10][R8.64] ;  /* 0x0000000a08087980 */ /* 0x000f68000c101d00 */
[----:B------:R-:W5:Y:S01]  /*a7a0*/  LD.E.128 R12, desc[UR10][R12.64] ;  /* 0x0000000a0c0c7980 */ /* 0x000f62000c101d00 */
[----:B------:R-:W-:-:S03]  /*a7b0*/  UIMAD UR9, UR4, UR13, UR9 ;  /* 0x0000000d040972a4 */ /* 0x000fc6000f8e0209 */
[----:B------:R-:W5:Y:S04]  /*a7c0*/  LD.E.128 R24, desc[UR10][R24.64] ;  /* 0x0000000a18187980 */ /* 0x000f68000c101d00 */
[----:B------:R-:W5:Y:S01]  /*a7d0*/  LD.E.128 R28, desc[UR10][R28.64] ;  /* 0x0000000a1c1c7980 */ /* 0x000f62000c101d00 */
[----:B------:R-:W-:Y:S01]  /*a7e0*/  IMAD R3, R157, 0x60, R76 ;  /* 0x000000609d037824 */ /* 0x000fe200078e024c */
[----:B------:R-:W-:Y:S02]  /*a7f0*/  ULDC.64 UR14, c[0x0][0xaf0] ;  /* 0x0002bc00000e7ab9 */ /* 0x000fe40000000a00 */
[----:B------:R0:W5:Y:S04]  /*a800*/  LD.E.128 R4, desc[UR10][R74.64] ;  /* 0x0000000a4a047980 */ /* 0x000168000c101d00 */
[----:B------:R-:W5:Y:S01]  /*a810*/  LD.E.128 R32, desc[UR10][R32.64] ;  /* 0x0000000a20207980 */ /* 0x000f62000c101d00 */
[----:B------:R-:W-:Y:S01]  /*a820*/  UIMAD.WIDE.U32 UR10, UR4, UR12, URZ ;  /* 0x0000000c040a72a5 */ /* 0x000fe2000f8e003f */
[----:B------:R-:W-:Y:S01]  /*a830*/  IMAD.U32 R22, RZ, RZ, UR16 ;  /* 0x00000010ff167e24 */ /* 0x000fe2000f8e00ff */
[----:B------:R-:W-:Y:S01]  /*a840*/  USHF.R.S32.HI UR4, URZ, 0x1f, UR8 ;  /* 0x0000001f3f047899 */ /* 0x000fe20008011408 */
[----:B------:R-:W-:Y:S01]  /*a850*/  @!PT LDS RZ, [RZ] ;  /* 0x00000000fffff984 */ /* 0x000fe20000000800 */
[----:B------:R-:W-:Y:S01]  /*a860*/  @!PT LDS RZ, [RZ] ;  /* 0x00000000fffff984 */ /* 0x000fe20000000800 */
[----:B------:R-:W-:Y:S01]  /*a870*/  @!PT LDS RZ, [RZ] ;  /* 0x00000000fffff984 */ /* 0x000fe20000000800 */
[----:B------:R-:W-:Y:S01]  /*a880*/  @!PT LDS RZ, [RZ] ;  /* 0x00000000fffff984 */ /* 0x000fe20000000800 */
[----:B------:R3:W-:Y:S06]  /*a890*/  MEMBAR.ALL.CTA ;  /* 0x0000000000007992 */ /* 0x0007ec0000008000 */
[----:B---3--:R-:W3:Y:S01]  /*a8a0*/  FENCE.VIEW.ASYNC.S ;  /* 0x00000000000073c6 */ /* 0x008ee20000000000 */
[----:B------:R-:W-:Y:S01]  /*a8b0*/  UIADD3 UR11, UR11, UR9, URZ ;  /* 0x000000090b0b7290 */ /* 0x000fe2000fffe03f */
[----:B------:R-:W-:Y:S01]  /*a8c0*/  ULDC.64 UR12, c[0x0][0xae8] ;  /* 0x0002ba00000c7ab9 */ /* 0x000fe20000000a00 */
[----:B------:R-:W-:-:S02]  /*a8d0*/  IMAD R22, R22, 0xc0, R3 ;  /* 0x000000c016167824 */ /* 0x000fc400078e0203 */
[----:B------:R-:W-:Y:S02]  /*a8e0*/  UIMAD.WIDE.U32 UR10, UR17, UR12, UR10 ;  /* 0x0000000c110a72a5 */ /* 0x000fe4000f8e000a */
[----:B------:R-:W-:Y:S01]  /*a8f0*/  UIMAD UR4, UR4, UR14, URZ ;  /* 0x0000000e040472a4 */ /* 0x000fe2000f8e023f */
[----:B-1----:R-:W-:Y:S01]  /*a900*/  @P1 IMAD.HI.U32 R16, R22, R21, RZ ;  /* 0x0000001516101227 */ /* 0x002fe200078e00ff */
[----:B------:R-:W-:Y:S02]  /*a910*/  UIMAD UR11, UR17, UR13, UR11 ;  /* 0x0000000d110b72a4 */ /* 0x000fe4000f8e020b */
[----:B------:R-:W-:Y:S01]  /*a920*/  UIMAD UR4, UR8, UR15, UR4 ;  /* 0x0000000f080472a4 */ /* 0x000fe2000f8e0204 */
[----:B------:R-:W-:Y:S01]  /*a930*/  IMAD.MOV.U32 R3, RZ, RZ, R22 ;  /* 0x000000ffff037224 */ /* 0x000fe200078e0016 */
[----:B------:R-:W-:Y:S01]  /*a940*/  UIMAD.WIDE.U32 UR8, UR8, UR14, UR10 ;  /* 0x0000000e080872a5 */ /* 0x000fe2000f8e000a */
[----:B--2---:R-:W-:Y:S02]  /*a950*/  @P1 SHF.R.U32.HI R3, RZ, R37, R16 ;  /* 0x00000025ff031219 */ /* 0x004fe40000011610 */
[----:B------:R-:W-:Y:S01]  /*a960*/  ULDC.64 UR10, c[0x0][0xae0] ;  /* 0x0002b800000a7ab9 */ /* 0x000fe20000000a00 */
[----:B------:R-:W-:Y:S01]  /*a970*/  UIADD3 UR4, UR9, UR4, URZ ;  /* 0x0000000409047290 */ /* 0x000fe2000fffe03f */
[--C-:B------:R-:W-:Y:S01]  /*a980*/  SHF.R.S32.HI R16, RZ, 0x1f, R3.reuse ;  /* 0x0000001fff107819 */ /* 0x100fe20000011403 */
[----:B------:R-:W-:-:S02]  /*a990*/  IMAD.MOV R37, RZ, RZ, -R3 ;  /* 0x000000ffff257224 */ /* 0x000fc400078e0a03 */
[----:B------:R-:W-:Y:S02]  /*a9a0*/  IMAD.U32 R21, RZ, RZ, UR9 ;  /* 0x00000009ff157e24 */ /* 0x000fe4000f8e00ff */
[----:B------:R-:W-:Y:S01]  /*a9b0*/  IMAD.U32 R20, RZ, RZ, UR8 ;  /* 0x00000008ff147e24 */ /* 0x000fe2000f8e00ff */
[----:B------:R-:W-:Y:S01]  /*a9c0*/  ULDC.64 UR8, c[0x0][0xad8] ;  /* 0x0002b60000087ab9 */ /* 0x000fe20000000a00 */
[----:B------:R-:W-:Y:S02]  /*a9d0*/  IMAD.U32 R21, RZ, RZ, UR4 ;  /* 0x00000004ff157e24 */ /* 0x000fe4000f8e00ff */
[----:B------:R-:W-:Y:S02]  /*a9e0*/  IMAD R16, R16, UR10, RZ ;  /* 0x0000000a10107c24 */ /* 0x000fe4000f8e02ff */
[----:B------:R-:W-:Y:S02]  /*a9f0*/  IMAD R37, R18, R37, R22 ;  /* 0x0000002512257224 */ /* 0x000fe400078e0216 */
[----:B------:R-:W-:-:S02]  /*aa00*/  IMAD R39, R3, UR11, R16 ;  /* 0x0000000b03277c24 */ /* 0x000fc4000f8e0210 */
[----:B------:R-:W-:Y:S01]  /*aa10*/  IMAD.WIDE.U32 R20, R3, UR10, R20 ;  /* 0x0000000a03147c25 */ /* 0x000fe2000f8e0014 */
[----:B------:R-:W-:-:S03]  /*aa20*/  SHF.R.S32.HI R3, RZ, 0x1f, R37 ;  /* 0x0000001fff037819 */ /* 0x000fc60000011425 */
[----:B------:R-:W-:Y:S02]  /*aa30*/  IMAD.U32 R43, RZ, RZ, UR16 ;  /* 0x00000010ff2b7e24 */ /* 0x000fe4000f8e00ff */
[----:B------:R-:W-:Y:S02]  /*aa40*/  IMAD.IADD R21, R21, 0x1, R39 ;  /* 0x0000000115157824 */ /* 0x000fe400078e0227 */
[----:B------:R-:W-:Y:S02]  /*aa50*/  IMAD R16, R3, UR8, RZ ;  /* 0x0000000803107c24 */ /* 0x000fe4000f8e02ff */
[----:B------:R-:W-:Y:S01]  /*aa60*/  IMAD R43, R43, 0xc0, R76 ;  /* 0x000000c02b2b7824 */ /* 0x000fe200078e024c */
[----:B------:R-:W-:Y:S01]  /*aa70*/  UIADD3 UR4, UR37, 0x31c20, URZ ;  /* 0x00031c2025047890 */ /* 0x000fe2000fffe03f */
[C---:B------:R-:W-:Y:S02]  /*aa80*/  IMAD R3, R37.reuse, UR9, R16 ;  /* 0x0000000925037c24 */ /* 0x040fe4000f8e0210 */
[----:B------:R-:W-:Y:S01]  /*aa90*/  IMAD.WIDE.U32 R20, R37, UR8, R20 ;  /* 0x0000000825147c25 */ /* 0x000fe2000f8e0014 */
[----:B------:R-:W-:Y:S01]  /*aaa0*/  ISETP.GE.AND P0, PT, R43, R0, PT ;  /* 0x000000002b00720c */ /* 0x000fe20003f06270 */
[----:B------:R-:W-:Y:S01]  /*aab0*/  ULDC.64 UR8, c[0x0][0xa80] ;  /* 0x0002a00000087ab9 */ /* 0x000fe20000000a00 */
[----:B------:R-:W-:Y:S01]  /*aac0*/  UPRMT UR4, URZ, 0x654, UR4 ;  /* 0x000006543f047896 */ /* 0x000fe20008000004 */
[----:B------:R-:W-:Y:S01]  /*aad0*/  IMAD.IADD R3, R21, 0x1, R3 ;  /* 0x0000000115037824 */ /* 0x000fe200078e0203 */
[----:B------:R-:W-:-:S04]  /*aae0*/  LEA R16, P1, R20, UR8, 0x1 ;  /* 0x0000000814107c11 */ /* 0x000fc8000f8208ff */
[----:B------:R-:W-:Y:S01]  /*aaf0*/  LEA.HI.X R18, R20, UR9, R3, 0x1, P1 ;  /* 0x0000000914127c11 */ /* 0x000fe200088f0c03 */
[----:B---3--:R0:W1:Y:S01]  /*ab00*/  SHFL.IDX PT, R36, R16, RZ, 0x1c1f ;  /* 0x001c1fff10247589 */ /* 0x00806200000e0000 */
[----:B------:R-:W-:Y:S01]  /*ab10*/  BSSY B1, `(.L_x_200) ;  /* 0x0000013000017945 */ /* 0x000fe20003800000 */
[----:B------:R-:W-:Y:S02]  /*ab20*/  SYNCS.ARRIVE.TRANS64.RED.A1T0 RZ, [UR4], RZ ;  /* 0x000000ffffff79a7 */ /* 0x000fe40008100404 */
[----:B------:R0:W2:Y:S01]  /*ab30*/  SHFL.IDX PT, R37, R18, RZ, 0x1c1f ;  /* 0x001c1fff12257589 */ /* 0x0000a200000e0000 */
[----:B------:R-:W-:Y:S02]  /*ab40*/  SHF.R.S32.HI R42, RZ, 0x1f, R23 ;  /* 0x0000001fff2a7819 */ /* 0x000fe40000011417 */
[----:B------:R-:W-:Y:S01]  /*ab50*/  SHF.R.S32.HI R44, RZ, 0x1f, R19 ;  /* 0x0000001fff2c7819 */ /* 0x000fe20000011413 */
[----:B------:R-:W-:Y:S06]  /*ab60*/  @P0 BRA `(.L_x_201) ;  /* 0x0000000000340947 */ /* 0x000fec0003800000 */
[----:B------:R-:W-:Y:S01]  /*ab70*/  ULDC UR4, c[0x0][0xac8] ;  /* 0x0002b20000047ab9 */ /* 0x000fe20000000800 */
[----:B------:R-:W-:Y:S01]  /*ab80*/  ULDC.64 UR8, c[0x0][0x208] ;  /* 0x0000820000087ab9 */ /* 0x000fe20000000a00 */
[----:B------:R-:W-:Y:S02]  /*ab90*/  ISETP.GE.AND P1, PT, R19, UR4, PT ;  /* 0x0000000413007c0c */ /* 0x000fe4000bf26270 */
[----:B------:R-:W-:Y:S02]  /*aba0*/  ISETP.GE.AND P2, PT, R23, UR4, PT ;  /* 0x0000000417007c0c */ /* 0x000fe4000bf46270 */
[----:B------:R-:W-:-:S09]  /*abb0*/  ISETP.GE.AND P0, PT, R17, UR4, PT ;  /* 0x0000000411007c0c */ /* 0x000fd2000bf06270 */
[-C--:B-1----:R-:W-:Y:S02]  /*abc0*/  @!P1 LEA R38, P3, R19, R36.reuse, 0x1 ;  /* 0x0000002413269211 */ /* 0x082fe400078608ff */
[----:B------:R-:W-:Y:S02]  /*abd0*/  @!P2 LEA R40, P4, R23, R36, 0x1 ;  /* 0x000000241728a211 */ /* 0x000fe400078808ff */
[----:B--2---:R-:W-:Y:S01]  /*abe0*/  @!P0 IMAD.WIDE R20, R17, 0x2, R36 ;  /* 0x0000000211148825 */ /* 0x004fe200078e0224 */
[-C--:B------:R-:W-:Y:S02]  /*abf0*/  @!P1 LEA.HI.X R39, R19, R37.reuse, R44, 0x1, P3 ;  /* 0x0000002513279211 */ /* 0x080fe400018f0c2c */
[----:B------:R-:W-:Y:S02]  /*ac00*/  @!P2 LEA.HI.X R41, R23, R37, R42, 0x1, P4 ;  /* 0x000000251729a211 */ /* 0x000fe400020f0c2a */
[----:B-----5:R3:W-:Y:S04]  /*ac10*/  @!P0 ST.E.128 desc[UR8][R20.64], R4 ;  /* 0x0000000414008985 */ /* 0x0207e8000c101d08 */
[----:B------:R3:W-:Y:S04]  /*ac20*/  @!P1 ST.E.128 desc[UR8][R38.64], R12 ;  /* 0x0000000c26009985 */ /* 0x0007e8000c101d08 */
[----:B------:R3:W-:Y:S02]  /*ac30*/  @!P2 ST.E.128 desc[UR8][R40.64], R28 ;  /* 0x0000001c2800a985 */ /* 0x0007e4000c101d08 */
.L_x_201:
[----:B------:R-:W-:Y:S05]  /*ac40*/  BSYNC B1 ;  /* 0x0000000000017941 */ /* 0x000fea0003800000 */
.L_x_200:
[----:B------:R-:W-:Y:S01]  /*ac50*/  VIADD R3, R43, 0x60 ;  /* 0x000000602b037836 */ /* 0x000fe20000000000 */
[----:B---3-5:R3:W4:Y:S04]  /*ac60*/  SHFL.IDX PT, R7, R18, 0x1, 0x1c1f ;  /* 0x003c1f0012077f89 */ /* 0x02872800000e0000 */
[----:B------:R-:W-:Y:S01]  /*ac70*/  ISETP.GE.AND P0, PT, R3, R0, PT ;  /* 0x000000000300720c */ /* 0x000fe20003f06270 */
[----:B------:R3:W0:-:S12]  /*ac80*/  SHFL.IDX PT, R6, R16, 0x1, 0x1c1f ;  /* 0x003c1f0010067f89 */ /* 0x00061800000e0000 */
[----:B---3--:R-:W-:Y:S05]  /*ac90*/  @P0 BRA `(.L_x_202) ;  /* 0x0000001800080947 */ /* 0x008fea0003800000 */
[----:B------:R-:W-:Y:S01]  /*aca0*/  ULDC UR4, c[0x0][0xac8] ;  /* 0x0002b20000047ab9 */ /* 0x000fe20000000800 */
[----:B------:R-:W-:Y:S01]  /*acb0*/  ULDC.64 UR8, c[0x0][0x208] ;  /* 0x0000820000087ab9 */ /* 0x000fe20000000a00 */
[----:B------:R-:W-:Y:S02]  /*acc0*/  ISETP.GE.AND P2, PT, R19, UR4, PT ;  /* 0x0000000413007c0c */ /* 0x000fe4000bf46270 */
[----:B------:R-:W-:-:S11]  /*acd0*/  ISETP.GE.AND P1, PT, R17, UR4, PT ;  /* 0x0000000411007c0c */ /* 0x000fd6000bf26270 */
[----:B0-----:R-:W-:Y:S02]  /*ace0*/  @!P2 LEA R12, P0, R19, R6, 0x1 ;  /* 0x00000006130ca211 */ /* 0x001fe400078008ff */
[----:B----4-:R-:W-:Y:S02]  /*acf0*/  @!P1 IMAD.WIDE R4, R17, 0x2, R6 ;  /* 0x0000000211049825 */ /* 0x010fe400078e0206 */
[----:B------:R-:W-:Y:S02]  /*ad00*/  @!P2 LEA.HI.X R13, R19, R7, R44, 0x1, P0 ;  /* 0x00000007130da211 */ /* 0x000fe400000f0c2c */
[----:B------:R-:W-:Y:S01]  /*ad10*/  ISETP.GE.AND P0, PT, R23, UR4, PT ;  /* 0x0000000417007c0c */ /* 0x000fe2000bf06270 */
[----:B------:R0:W-:Y:S04]  /*ad20*/  @!P1 ST.E.128 desc[UR8][R4.64], R8 ;  /* 0x0000000804009985 */ /* 0x0001e8000c101d08 */
[----:B------:R0:W-:Y:S08]  /*ad30*/  @!P2 ST.E.128 desc[UR8][R12.64], R24 ;  /* 0x000000180c00a985 */ /* 0x0001f0000c101d08 */
[----:B------:R-:W-:Y:S05]  /*ad40*/  @P0 BRA `(.L_x_202) ;  /* 0x0000001400dc0947 */ /* 0x000fea0003800000 */
[----:B0-----:R-:W-:Y:S01]  /*ad50*/  LEA R4, P0, R23, R6, 0x1 ;  /* 0x0000000617047211 */ /* 0x001fe200078008ff */
[----:B------:R-:W-:-:S03]  /*ad60*/  ULDC.64 UR8, c[0x0][0x208] ;  /* 0x0000820000087ab9 */ /* 0x000fc60000000a00 */
[----:B------:R-:W-:-:S05]  /*ad70*/  LEA.HI.X R5, R23, R7, R42, 0x1, P0 ;  /* 0x0000000717057211 */ /* 0x000fca00000f0c2a */
[----:B------:R0:W-:Y:S01]  /*ad80*/  ST.E.128 desc[UR8][R4.64], R32 ;  /* 0x0000002004007985 */ /* 0x0001e2000c101d08 */
[----:B------:R-:W-:Y:S05]  /*ad90*/  BRA `(.L_x_202) ;  /* 0x0000001400c87947 */ /* 0x000fea0003800000 */
.L_x_199:
[----:B------:R-:W-:Y:S01]  /*ada0*/  ULDC.64 UR12, c[0x0][0xb08] ;  /* 0x0002c200000c7ab9 */ /* 0x000fe20000000a00 */
[----:B------:R-:W-:Y:S01]  /*adb0*/  R2UR UR16, R155 ;  /* 0x000000009b1072ca */ /* 0x000fe200000e0000 */
[----:B------:R-:W-:Y:S01]  /*adc0*/  UIMAD UR9, UR14, UR12, URZ ;  /* 0x0000000c0e0972a4 */ /* 0x000fe2000f8e023f */
[----:B------:R-:W0:Y:S01]  /*add0*/  @P1 LDC R4, c[0x0][0xbec] ;  /* 0x0002fb00ff041b82 */ /* 0x000e220000000800 */
[----:B------:R-:W-:Y:S01]  /*ade0*/  UIMAD.WIDE.U32 UR10, UR4, UR12, URZ ;  /* 0x0000000c040a72a5 */ /* 0x000fe2000f8e003f */
[----:B------:R-:W-:Y:S01]  /*adf0*/  R2UR UR15, R22 ;  /* 0x00000000160f72ca */ /* 0x000fe200000e0000 */
[----:B------:R-:W-:Y:S01]  /*ae00*/  UIMAD UR9, UR4, UR13, UR9 ;  /* 0x0000000d040972a4 */ /* 0x000fe2000f8e0209 */
[----:B------:R-:W-:Y:S01]  /*ae10*/  IMAD.MOV.U32 R3, RZ, RZ, R13 ;  /* 0x000000ffff037224 */ /* 0x000fe200078e000d */
[----:B------:R-:W-:Y:S01]  /*ae20*/  USHF.R.S32.HI UR4, URZ, 0x1f, UR8 ;  /* 0x0000001f3f047899 */ /* 0x000fe20008011408 */
[----:B------:R-:W-:Y:S01]  /*ae30*/  ISETP.GE.AND P0, PT, R15, R0, PT ;  /* 0x000000000f00720c */ /* 0x000fe20003f06270 */
[----:B------:R-:W-:Y:S01]  /*ae40*/  UIADD3 UR11, UR11, UR9, URZ ;  /* 0x000000090b0b7290 */ /* 0x000fe2000fffe03f */
[----:B------:R-:W1:Y:S01]  /*ae50*/  @P1 LDC R5, c[0x0][0xbf0] ;  /* 0x0002fc00ff051b82 */ /* 0x000e620000000800 */
[----:B------:R-:W-:Y:S01]  /*ae60*/  ULDC.64 UR12, c[0x0][0xb38] ;  /* 0x0002ce00000c7ab9 */ /* 0x000fe20000000a00 */
[----:B------:R-:W-:Y:S01]  /*ae70*/  BSSY B1, `(.L_x_203) ;  /* 0x0000063000017945 */ /* 0x000fe20003800000 */
[----:B------:R-:W-:Y:S01]  /*ae80*/  UIMAD.WIDE.U32 UR10, UR16, UR12, UR10 ;  /* 0x0000000c100a72a5 */ /* 0x000fe2000f8e000a */
[----:B------:R-:W-:-:S02]  /*ae90*/  SHF.R.S32.HI R16, RZ, 0x1f, R144 ;  /* 0x0000001fff107819 */ /* 0x000fc40000011490 */
[----:B------:R-:W-:Y:S01]  /*aea0*/  SHF.R.S32.HI R74, RZ, 0x1f, R145 ;  /* 0x0000001fff4a7819 */ /* 0x000fe20000011491 */
[----:B------:R-:W-:Y:S01]  /*aeb0*/  UIMAD UR11, UR16, UR13, UR11 ;  /* 0x0000000d100b72a4 */ /* 0x000fe2000f8e020b */
[----:B------:R-:W-:Y:S02]  /*aec0*/  SHF.R.S32.HI R75, RZ, 0x1f, R146 ;  /* 0x0000001fff4b7819 */ /* 0x000fe40000011492 */
[----:B------:R-:W-:Y:S01]  /*aed0*/  ULDC.64 UR12, c[0x0][0xb40] ;  /* 0x0002d000000c7ab9 */ /* 0x000fe20000000a00 */
[----:B------:R-:W-:Y:S01]  /*aee0*/  SHF.R.S32.HI R76, RZ, 0x1f, R147 ;  /* 0x0000001fff4c7819 */ /* 0x000fe20000011493 */
[----:B------:R-:W-:Y:S01]  /*aef0*/  UIMAD UR4, UR4, UR12, URZ ;  /* 0x0000000c040472a4 */ /* 0x000fe2000f8e023f */
[----:B------:R-:W-:Y:S02]  /*af00*/  SHF.R.S32.HI R77, RZ, 0x1f, R148 ;  /* 0x0000001fff4d7819 */ /* 0x000fe40000011494 */
[----:B------:R-:W-:Y:S01]  /*af10*/  SHF.R.S32.HI R78, RZ, 0x1f, R149 ;  /* 0x0000001fff4e7819 */ /* 0x000fe20000011495 */
[----:B------:R-:W-:Y:S01]  /*af20*/  UIMAD UR4, UR8, UR13, UR4 ;  /* 0x0000000d080472a4 */ /* 0x000fe2000f8e0204 */
[----:B0-----:R-:W-:Y:S01]  /*af30*/  @P1 IMAD.HI.U32 R4, R13, R4, RZ ;  /* 0x000000040d041227 */ /* 0x001fe200078e00ff */
[----:B------:R-:W-:Y:S01]  /*af40*/  UIMAD.WIDE.U32 UR8, UR8, UR12, UR10 ;  /* 0x0000000c080872a5 */ /* 0x000fe2000f8e000a */
[----:B------:R-:W-:-:S02]  /*af50*/  SHF.R.S32.HI R79, RZ, 0x1f, R150 ;  /* 0x0000001fff4f7819 */ /* 0x000fc40000011496 */
[----:B------:R-:W-:Y:S01]  /*af60*/  ULDC.64 UR10, c[0x0][0xb48] ;  /* 0x0002d200000a7ab9 */ /* 0x000fe20000000a00 */
[----:B------:R-:W-:Y:S01]  /*af70*/  UIADD3 UR9, UR9, UR4, URZ ;  /* 0x0000000409097290 */ /* 0x000fe2000fffe03f */
[----:B------:R-:W-:Y:S02]  /*af80*/  SHF.R.S32.HI R80, RZ, 0x1f, R151 ;  /* 0x0000001fff507819 */ /* 0x000fe40000011497 */
[----:B-1----:R-:W-:Y:S01]  /*af90*/  @P1 SHF.R.U32.HI R3, RZ, R5, R4 ;  /* 0x00000005ff031219 */ /* 0x002fe20000011604 */
[----:B------:R-:W-:Y:S01]  /*afa0*/  UIMAD.WIDE.U32 UR8, UR15, UR10, UR8 ;  /* 0x0000000a0f0872a5 */ /* 0x000fe2000f8e0008 */
[----:B------:R-:W-:Y:S02]  /*afb0*/  SHF.R.S32.HI R81, RZ, 0x1f, R152 ;  /* 0x0000001fff517819 */ /* 0x000fe40000011498 */
[--C-:B------:R-:W-:Y:S01]  /*afc0*/  SHF.R.S32.HI R4, RZ, 0x1f, R3.reuse ;  /* 0x0000001fff047819 */ /* 0x100fe20000011403 */
[----:B------:R-:W-:Y:S01]  /*afd0*/  IMAD.MOV R7, RZ, RZ, -R3 ;  /* 0x000000ffff077224 */ /* 0x000fe200078e0a03 */
[----:B------:R-:W-:-:S02]  /*afe0*/  UIMAD UR4, UR15, UR11, UR9 ;  /* 0x0000000b0f0472a4 */ /* 0x000fc4000f8e0209 */
[----:B------:R-:W-:Y:S01]  /*aff0*/  IMAD.U32 R5, RZ, RZ, UR9 ;  /* 0x00000009ff057e24 */ /* 0x000fe2000f8e00ff */
[----:B------:R-:W-:Y:S01]  /*b000*/  SHF.R.S32.HI R82, RZ, 0x1f, R153 ;  /* 0x0000001fff527819 */ /* 0x000fe20000011499 */
[----:B------:R-:W-:Y:S01]  /*b010*/  ULDC.64 UR10, c[0x0][0xb30] ;  /* 0x0002cc00000a7ab9 */ /* 0x000fe20000000a00 */
[----:B------:R-:W-:Y:S01]  /*b020*/  IMAD R7, R18, R7, R13 ;  /* 0x0000000712077224 */ /* 0x000fe200078e020d */
[----:B------:R-:W-:Y:S01]  /*b030*/  SHF.R.S32.HI R83, RZ, 0x1f, R154 ;  /* 0x0000001fff537819 */ /* 0x000fe2000001149a */
[----:B------:R-:W-:Y:S02]  /*b040*/  IMAD R6, R4, UR10, RZ ;  /* 0x0000000a04067c24 */ /* 0x000fe4000f8e02ff */
[----:B------:R-:W-:Y:S01]  /*b050*/  IMAD.U32 R4, RZ, RZ, UR8 ;  /* 0x00000008ff047e24 */ /* 0x000fe2000f8e00ff */
[----:B------:R-:W-:Y:S01]  /*b060*/  ULDC.64 UR8, c[0x0][0xb28] ;  /* 0x0002ca0000087ab9 */ /* 0x000fe20000000a00 */
[----:B------:R-:W-:Y:S01]  /*b070*/  IMAD.U32 R5, RZ, RZ, UR4 ;  /* 0x00000004ff057e24 */ /* 0x000fe2000f8e00ff */
[----:B------:R-:W-:Y:S01]  /*b080*/  UIADD3 UR4, UR37, 0x31c20, URZ ;  /* 0x00031c2025047890 */ /* 0x000fe2000fffe03f */
[C---:B------:R-:W-:Y:S01]  /*b090*/  IMAD R11, R3.reuse, UR11, R6 ;  /* 0x0000000b030b7c24 */ /* 0x040fe2000f8e0206 */
[----:B------:R-:W-:Y:S01]  /*b0a0*/  SHF.R.S32.HI R6, RZ, 0x1f, R7 ;  /* 0x0000001fff067819 */ /* 0x000fe20000011407 */
[----:B------:R-:W-:Y:S01]  /*b0b0*/  IMAD.WIDE.U32 R4, R3, UR10, R4 ;  /* 0x0000000a03047c25 */ /* 0x000fe2000f8e0004 */
[----:B------:R-:W-:-:S03]  /*b0c0*/  UPRMT UR4, URZ, 0x654, UR4 ;  /* 0x000006543f047896 */ /* 0x000fc60008000004 */
[----:B------:R-:W-:Y:S02]  /*b0d0*/  IMAD R6, R6, UR8, RZ ;  /* 0x0000000806067c24 */ /* 0x000fe4000f8e02ff */
[----:B------:R-:W-:Y:S02]  /*b0e0*/  IMAD.IADD R5, R5, 0x1, R11 ;  /* 0x0000000105057824 */ /* 0x000fe400078e020b */
[C---:B------:R-:W-:Y:S02]  /*b0f0*/  IMAD R3, R7.reuse, UR9, R6 ;  /* 0x0000000907037c24 */ /* 0x040fe4000f8e0206 */
[----:B------:R-:W-:Y:S01]  /*b100*/  IMAD.WIDE.U32 R4, R7, UR8, R4 ;  /* 0x0000000807047c25 */ /* 0x000fe2000f8e0004 */
[----:B------:R-:W-:Y:S01]  /*b110*/  ULDC.64 UR8, c[0x0][0xb00] ;  /* 0x0002c00000087ab9 */ /* 0x000fe20000000a00 */
[----:B------:R-:W-:Y:S02]  /*b120*/  SYNCS.ARRIVE.TRANS64.RED.A1T0 RZ, [UR4], RZ ;  /* 0x000000ffffff79a7 */ /* 0x000fe40008100404 */
[----:B------:R-:W-:Y:S01]  /*b130*/  IMAD.IADD R3, R5, 0x1, R3 ;  /* 0x0000000105037824 */ /* 0x000fe200078e0203 */
[----:B------:R-:W-:-:S04]  /*b140*/  LEA R8, P1, R4, UR8, 0x2 ;  /* 0x0000000804087c11 */ /* 0x000fc8000f8210ff */
[----:B------:R-:W-:Y:S02]  /*b150*/  LEA.HI.X R3, R4, UR9, R3, 0x2, P1 ;  /* 0x0000000904037c11 */ /* 0x000fe400088f1403 */
[----:B------:R0:W1:Y:S04]  /*b160*/  SHFL.IDX PT, R4, R8, RZ, 0x1c1f ;  /* 0x001c1fff08047589 */ /* 0x00006800000e0000 */
[----:B------:R0:W2:Y:S01]  /*b170*/  SHFL.IDX PT, R5, R3, RZ, 0x1c1f ;  /* 0x001c1fff03057589 */ /* 0x0000a200000e0000 */
[----:B------:R-:W-:Y:S05]  /*b180*/  @P0 BRA `(.L_x_204) ;  /* 0x0000000000c40947 */ /* 0x000fea0003800000 */
[----:B------:R-:W-:Y:S01]  /*b190*/  ULDC UR4, c[0x0][0xac8] ;  /* 0x0002b20000047ab9 */ /* 0x000fe20000000800 */
[----:B------:R-:W-:Y:S01]  /*b1a0*/  ULDC.64 UR8, c[0x0][0x208] ;  /* 0x0000820000087ab9 */ /* 0x000fe20000000a00 */
[----:B------:R-:W-:Y:S02]  /*b1b0*/  ISETP.GE.AND P1, PT, R154, UR4, PT ;  /* 0x000000049a007c0c */ /* 0x000fe4000bf26270 */
[----:B------:R-:W-:Y:S02]  /*b1c0*/  ISETP.GE.AND P0, PT, R153, UR4, PT ;  /* 0x0000000499007c0c */ /* 0x000fe4000bf06270 */
[----:B------:R-:W-:Y:S02]  /*b1d0*/  ISETP.GE.AND P5, PT, R156, UR4, PT ;  /* 0x000000049c007c0c */ /* 0x000fe4000bfa6270 */
[----:B------:R-:W-:Y:S02]  /*b1e0*/  ISETP.GE.AND P2, PT, R152, UR4, PT ;  /* 0x0000000498007c0c */ /* 0x000fe4000bf46270 */
[----:B------:R-:W-:-:S02]  /*b1f0*/  ISETP.GE.AND P3, PT, R151, UR4, PT ;  /* 0x0000000497007c0c */ /* 0x000fc4000bf66270 */
[----:B------:R-:W-:-:S03]  /*b200*/  ISETP.GE.AND P4, PT, R150, UR4, PT ;  /* 0x0000000496007c0c */ /* 0x000fc6000bf86270 */
[----:B-1----:R-:W-:-:S04]  /*b210*/  @!P1 LEA R10, P6, R154, R4, 0x2 ;  /* 0x000000049a0a9211 */ /* 0x002fc800078c10ff */
[----:B--2---:R-:W-:Y:S01]  /*b220*/  @!P1 LEA.HI.X R11, R154, R5, R83, 0x2, P6 ;  /* 0x000000059a0b9211 */ /* 0x004fe200030f1453 */
[----:B------:R-:W-:Y:S01]  /*b230*/  @!P5 IMAD.WIDE R6, R156, 0x4, R4 ;  /* 0x000000049c06d825 */ /* 0x000fe200078e0204 */
[----:B------:R-:W-:-:S04]  /*b240*/  @!P0 LEA R12, P6, R153, R4, 0x2 ;  /* 0x00000004990c8211 */ /* 0x000fc800078c10ff */
[-C--:B------:R-:W-:Y:S01]  /*b250*/  @!P0 LEA.HI.X R13, R153, R5.reuse, R82, 0x2, P6 ;  /* 0x00000005990d8211 */ /* 0x080fe200030f1452 */
[----:B------:R1:W-:Y:S01]  /*b260*/  @!P5 ST.E.64 desc[UR8][R6.64], R20 ;  /* 0x000000140600d985 */ /* 0x0003e2000c101b08 */
[CC--:B------:R-:W-:Y:S02]  /*b270*/  @!P3 LEA R24, P5, R151.reuse, R4.reuse, 0x2 ;  /* 0x000000049718b211 */ /* 0x0c0fe400078a10ff */
[-C--:B------:R-:W-:Y:S01]  /*b280*/  @!P4 LEA R26, P6, R150, R4.reuse, 0x2 ;  /* 0x00000004961ac211 */ /* 0x080fe200078c10ff */
[----:B------:R2:W-:Y:S01]  /*b290*/  @!P1 ST.E.64 desc[UR8][R10.64], R28 ;  /* 0x0000001c0a009985 */ /* 0x0005e2000c101b08 */
[----:B------:R-:W-:Y:S02]  /*b2a0*/  @!P2 LEA R14, P1, R152, R4, 0x2 ;  /* 0x00000004980ea211 */ /* 0x000fe400078210ff */
[----:B------:R-:W-:Y:S01]  /*b2b0*/  @!P3 LEA.HI.X R25, R151, R5, R80, 0x2, P5 ;  /* 0x000000059719b211 */ /* 0x000fe200028f1450 */
[----:B------:R-:W-:Y:S01]  /*b2c0*/  @!P0 ST.E.64 desc[UR8][R12.64], R32 ;  /* 0x000000200c008985 */ /* 0x000fe2000c101b08 */
[----:B------:R-:W-:-:S02]  /*b2d0*/  ISETP.GE.AND P0, PT, R149, UR4, PT ;  /* 0x0000000495007c0c */ /* 0x000fc4000bf06270 */
[-C--:B------:R-:W-:Y:S02]  /*b2e0*/  @!P2 LEA.HI.X R15, R152, R5.reuse, R81, 0x2, P1 ;  /* 0x00000005980fa211 */ /* 0x080fe400008f1451 */
[----:B------:R-:W-:Y:S02]  /*b2f0*/  ISETP.GE.AND P1, PT, R148, UR4, PT ;  /* 0x0000000494007c0c */ /* 0x000fe4000bf26270 */
[----:B------:R-:W-:Y:S01]  /*b300*/  @!P4 LEA.HI.X R27, R150, R5, R79, 0x2, P6 ;  /* 0x00000005961bc211 */ /* 0x000fe200030f144f */
[----:B------:R3:W-:Y:S01]  /*b310*/  @!P2 ST.E.64 desc[UR8][R14.64], R36 ;  /* 0x000000240e00a985 */ /* 0x0007e2000c101b08 */
[----:B------:R-:W-:-:S03]  /*b320*/  ISETP.GE.AND P2, PT, R145, UR4, PT ;  /* 0x0000000491007c0c */ /* 0x000fc6000bf46270 */
[----:B------:R4:W-:Y:S01]  /*b330*/  @!P3 ST.E.64 desc[UR8][R24.64], R40 ;  /* 0x000000281800b985 */ /* 0x0009e2000c101b08 */
[----:B------:R-:W-:Y:S02]  /*b340*/  ISETP.GE.AND P3, PT, R146, UR4, PT ;  /* 0x0000000492007c0c */ /* 0x000fe4000bf66270 */
[-C--:B-1----:R-:W-:Y:S01]  /*b350*/  @!P0 LEA R6, P5, R149, R4.reuse, 0x2 ;  /* 0x0000000495068211 */ /* 0x082fe200078a10ff */
[----:B------:R4:W-:Y:S01]  /*b360*/  @!P4 ST.E.64 desc[UR8][R26.64], R44 ;  /* 0x0000002c1a00c985 */ /* 0x0009e2000c101b08 */
[----:B------:R-:W-:Y:S02]  /*b370*/  ISETP.GE.AND P4, PT, R147, UR4, PT ;  /* 0x0000000493007c0c */ /* 0x000fe4000bf86270 */
[-C--:B------:R-:W-:Y:S02]  /*b380*/  @!P0 LEA.HI.X R7, R149, R5.reuse, R78, 0x2, P5 ;  /* 0x0000000595078211 */ /* 0x080fe400028f144e */
[----:B------:R-:W-:Y:S02]  /*b390*/  ISETP.GE.AND P5, PT, R144, UR4, PT ;  /* 0x0000000490007c0c */ /* 0x000fe4000bfa6270 */
[C---:B--2---:R-:W-:Y:S01]  /*b3a0*/  @!P1 LEA R10, P6, R148.reuse, R4, 0x2 ;  /* 0x00000004940a9211 */ /* 0x044fe200078c10ff */
[----:B------:R4:W-:Y:S03]  /*b3b0*/  @!P0 ST.E.64 desc[UR8][R6.64], R48 ;  /* 0x0000003006008985 */ /* 0x0009e6000c101b08 */
[----:B------:R-:W-:-:S02]  /*b3c0*/  @!P1 LEA.HI.X R11, R148, R5, R77, 0x2, P6 ;  /* 0x00000005940b9211 */ /* 0x000fc400030f144d */
[-C--:B---3--:R-:W-:Y:S02]  /*b3d0*/  @!P3 LEA R14, P6, R146, R4.reuse, 0x2 ;  /* 0x00000004920eb211 */ /* 0x088fe400078c10ff */
[-C--:B------:R-:W-:Y:S01]  /*b3e0*/  @!P4 LEA R12, P0, R147, R4.reuse, 0x2 ;  /* 0x00000004930cc211 */ /* 0x080fe200078010ff */
[----:B------:R4:W-:Y:S01]  /*b3f0*/  @!P1 ST.E.64 desc[UR8][R10.64], R52 ;  /* 0x000000340a009985 */ /* 0x0009e2000c101b08 */
[-C--:B------:R-:W-:Y:S02]  /*b400*/  @!P2 LEA R20, P1, R145, R4.reuse, 0x2 ;  /* 0x000000049114a211 */ /* 0x080fe400078210ff */
[-C--:B------:R-:W-:Y:S02]  /*b410*/  @!P4 LEA.HI.X R13, R147, R5.reuse, R76, 0x2, P0 ;  /* 0x00000005930dc211 */ /* 0x080fe400000f144c */
[----:B------:R-:W-:Y:S02]  /*b420*/  @!P5 LEA R4, P0, R144, R4, 0x2 ;  /* 0x000000049004d211 */ /* 0x000fe400078010ff */
[-C--:B------:R-:W-:Y:S01]  /*b430*/  @!P3 LEA.HI.X R15, R146, R5.reuse, R75, 0x2, P6 ;  /* 0x00000005920fb211 */ /* 0x080fe200030f144b */
[----:B------:R4:W-:Y:S01]  /*b440*/  @!P4 ST.E.64 desc[UR8][R12.64], R56 ;  /* 0x000000380c00c985 */ /* 0x0009e2000c101b08 */
[----:B------:R-:W-:-:S02]  /*b450*/  @!P2 LEA.HI.X R21, R145, R5, R74, 0x2, P1 ;  /* 0x000000059115a211 */ /* 0x000fc400008f144a */
[----:B------:R-:W-:Y:S01]  /*b460*/  @!P5 LEA.HI.X R5, R144, R5, R16, 0x2, P0 ;  /* 0x000000059005d211 */ /* 0x000fe200000f1410 */
[----:B------:R4:W-:Y:S04]  /*b470*/  @!P3 ST.E.64 desc[UR8][R14.64], R60 ;  /* 0x0000003c0e00b985 */ /* 0x0009e8000c101b08 */
[----:B------:R4:W-:Y:S04]  /*b480*/  @!P2 ST.E.64 desc[UR8][R20.64], R64 ;  /* 0x000000401400a985 */ /* 0x0009e8000c101b08 */
[----:B------:R4:W-:Y:S02]  /*b490*/  @!P5 ST.E.64 desc[UR8][R4.64], R68 ;  /* 0x000000440400d985 */ /* 0x0009e4000c101b08 */
.L_x_204:
[----:B------:R-:W-:Y:S05]  /*b4a0*/  BSYNC B1 ;  /* 0x0000000000017941 */ /* 0x000fea0003800000 */
.L_x_203:
[----:B------:R-:W-:Y:S01]  /*b4b0*/  ISETP.GE.AND P0, PT, R9, R0, PT ;  /* 0x000000000900720c */ /* 0x000fe20003f06270 */
[----:B----4-:R3:W4:Y:S04]  /*b4c0*/  SHFL.IDX PT, R7, R3, 0x1, 0x1c1f ;  /* 0x003c1f0003077f89 */ /* 0x01072800000e0000 */
[----:B------:R3:W0:Y:S08]  /*b4d0*/  SHFL.IDX PT, R6, R8, 0x1, 0x1c1f ;  /* 0x003c1f0008067f89 */ /* 0x00063000000e0000 */
[----:B---3--:R-:W-:Y:S05]  /*b4e0*/  @P0 BRA `(.L_x_202) ;  /* 0x0000000c00f40947 */ /* 0x008fea0003800000 */
[----:B------:R-:W-:Y:S01]  /*b4f0*/  ULDC UR4, c[0x0][0xac8] ;  /* 0x0002b20000047ab9 */ /* 0x000fe20000000800 */
[----:B------:R-:W-:Y:S01]  /*b500*/  ULDC.64 UR8, c[0x0][0x208] ;  /* 0x0000820000087ab9 */ /* 0x000fe20000000a00 */
[----:B------:R-:W-:Y:S02]  /*b510*/  ISETP.GE.AND P5, PT, R154, UR4, PT ;  /* 0x000000049a007c0c */ /* 0x000fe4000bfa6270 */
[----:B------:R-:W-:Y:S02]  /*b520*/  ISETP.GE.AND P1, PT, R156, UR4, PT ;  /* 0x000000049c007c0c */ /* 0x000fe4000bf26270 */
[----:B------:R-:W-:Y:S02]  /*b530*/  ISETP.GE.AND P3, PT, R153, UR4, PT ;  /* 0x0000000499007c0c */ /* 0x000fe4000bf66270 */
[----:B------:R-:W-:Y:S02]  /*b540*/  ISETP.GE.AND P2, PT, R152, UR4, PT ;  /* 0x0000000498007c0c */ /* 0x000fe4000bf46270 */
[----:B------:R-:W-:-:S05]  /*b550*/  ISETP.GE.AND P4, PT, R151, UR4, PT ;  /* 0x0000000497007c0c */ /* 0x000fca000bf86270 */
[-C--:B0-----:R-:W-:Y:S02]  /*b560*/  @!P5 LEA R8, P0, R154, R6.reuse, 0x2 ;  /* 0x000000069a08d211 */ /* 0x081fe400078010ff */
[----:B-12-4-:R-:W-:Y:S02]  /*b570*/  @!P1 IMAD.WIDE R4, R156, 0x4, R6 ;  /* 0x000000049c049825 */ /* 0x016fe400078e0206 */
[-C--:B------:R-:W-:Y:S02]  /*b580*/  @!P5 LEA.HI.X R9, R154, R7.reuse, R83, 0x2, P0 ;  /* 0x000000079a09d211 */ /* 0x080fe400000f1453 */
[CC--:B------:R-:W-:Y:S01]  /*b590*/  @!P3 LEA R10, P0, R153.reuse, R6.reuse, 0x2 ;  /* 0x00000006990ab211 */ /* 0x0c0fe200078010ff */
[----:B------:R0:W-:Y:S01]  /*b5a0*/  @!P1 ST.E.64 desc[UR8][R4.64], R72 ;  /* 0x0000004804009985 */ /* 0x0001e2000c101b08 */
[----:B------:R-:W-:Y:S02]  /*b5b0*/  ISETP.GE.AND P1, PT, R150, UR4, PT ;  /* 0x0000000496007c0c */ /* 0x000fe4000bf26270 */
[----:B------:R-:W-:Y:S01]  /*b5c0*/  @!P3 LEA.HI.X R11, R153, R7, R82, 0x2, P0 ;  /* 0x00000007990bb211 */ /* 0x000fe200000f1452 */
[----:B------:R1:W-:Y:S01]  /*b5d0*/  @!P5 ST.E.64 desc[UR8][R8.64], R30 ;  /* 0x0000001e0800d985 */ /* 0x0003e2000c101b08 */
[----:B------:R-:W-:-:S02]  /*b5e0*/  @!P2 LEA R12, P5, R152, R6, 0x2 ;  /* 0x00000006980ca211 */ /* 0x000fc400078a10ff */
[----:B------:R-:W-:Y:S01]  /*b5f0*/  ISETP.GE.AND P0, PT, R149, UR4, PT ;  /* 0x0000000495007c0c */ /* 0x000fe2000bf06270 */
[----:B------:R-:W-:Y:S01]  /*b600*/  @!P3 ST.E.64 desc[UR8][R10.64], R34 ;  /* 0x000000220a00b985 */ /* 0x000fe2000c101b08 */
[CC--:B------:R-:W-:Y:S02]  /*b610*/  @!P4 LEA R14, P6, R151.reuse, R6.reuse, 0x2 ;  /* 0x00000006970ec211 */ /* 0x0c0fe400078c10ff */
[-C--:B------:R-:W-:Y:S02]  /*b620*/  @!P2 LEA.HI.X R13, R152, R7.reuse, R81, 0x2, P5 ;  /* 0x00000007980da211 */ /* 0x080fe400028f1451 */
[----:B------:R-:W-:Y:S02]  /*b630*/  @!P4 LEA.HI.X R15, R151, R7, R80, 0x2, P6 ;  /* 0x00000007970fc211 */ /* 0x000fe400030f1450 */
[----:B0-----:R-:W-:Y:S01]  /*b640*/  @!P1 LEA R4, P5, R150, R6, 0x2 ;  /* 0x0000000696049211 */ /* 0x001fe200078a10ff */
[----:B------:R0:W-:Y:S01]  /*b650*/  @!P2 ST.E.64 desc[UR8][R12.64], R38 ;  /* 0x000000260c00a985 */ /* 0x0001e2000c101b08 */
[----:B------:R-:W-:-:S02]  /*b660*/  ISETP.GE.AND P2, PT, R146, UR4, PT ;  /* 0x0000000492007c0c */ /* 0x000fc4000bf46270 */
[----:B------:R-:W-:Y:S01]  /*b670*/  ISETP.GE.AND P3, PT, R147, UR4, PT ;  /* 0x0000000493007c0c */ /* 0x000fe2000bf66270 */
[----:B------:R2:W-:Y:S01]  /*b680*/  @!P4 ST.E.64 desc[UR8][R14.64], R42 ;  /* 0x0000002a0e00c985 */ /* 0x0005e2000c101b08 */
[----:B------:R-:W-:Y:S02]  /*b690*/  ISETP.GE.AND P4, PT, R148, UR4, PT ;  /* 0x0000000494007c0c */ /* 0x000fe4000bf86270 */
[CC--:B-1----:R-:W-:Y:S02]  /*b6a0*/  @!P0 LEA R8, P6, R149.reuse, R6.reuse, 0x2 ;  /* 0x0000000695088211 */ /* 0x0c2fe400078c10ff */
[-C--:B------:R-:W-:Y:S02]  /*b6b0*/  @!P1 LEA.HI.X R5, R150, R7.reuse, R79, 0x2, P5 ;  /* 0x0000000796059211 */ /* 0x080fe400028f144f */
[----:B------:R-:W-:Y:S02]  /*b6c0*/  @!P0 LEA.HI.X R9, R149, R7, R78, 0x2, P6 ;  /* 0x0000000795098211 */ /* 0x000fe400030f144e */
[----:B------:R-:W-:Y:S01]  /*b6d0*/  ISETP.GE.AND P5, PT, R145, UR4, PT ;  /* 0x0000000491007c0c */ /* 0x000fe2000bfa6270 */
[----:B------:R1:W-:Y:S02]  /*b6e0*/  @!P1 ST.E.64 desc[UR8][R4.64], R46 ;  /* 0x0000002e04009985 */ /* 0x0003e4000c101b08 */
[----:B0-----:R-:W-:-:S02]  /*b6f0*/  @!P3 LEA R12, P6, R147, R6, 0x2 ;  /* 0x00000006930cb211 */ /* 0x001fc400078c10ff */
[----:B------:R1:W-:Y:S01]  /*b700*/  @!P0 ST.E.64 desc[UR8][R8.64], R50 ;  /* 0x0000003208008985 */ /* 0x0003e2000c101b08 */
[-C--:B--2---:R-:W-:Y:S02]  /*b710*/  @!P2 LEA R14, P0, R146, R6.reuse, 0x2 ;  /* 0x00000006920ea211 */ /* 0x084fe400078010ff */
[-C--:B------:R-:W-:Y:S02]  /*b720*/  @!P4 LEA R10, P1, R148, R6.reuse, 0x2 ;  /* 0x00000006940ac211 */ /* 0x080fe400078210ff */
[-C--:B------:R-:W-:Y:S02]  /*b730*/  @!P2 LEA.HI.X R15, R146, R7.reuse, R75, 0x2, P0 ;  /* 0x00000007920fa211 */ /* 0x080fe400000f144b */
[----:B------:R-:W-:Y:S02]  /*b740*/  ISETP.GE.AND P0, PT, R144, UR4, PT ;  /* 0x0000000490007c0c */ /* 0x000fe4000bf06270 */
[----:B------:R-:W-:Y:S02]  /*b750*/  @!P4 LEA.HI.X R11, R148, R7, R77, 0x2, P1 ;  /* 0x00000007940bc211 */ /* 0x000fe400008f144d */
[----:B------:R-:W-:-:S02]  /*b760*/  @!P5 LEA R20, P1, R145, R6, 0x2 ;  /* 0x000000069114d211 */ /* 0x000fc400078210ff */
[-C--:B------:R-:W-:Y:S01]  /*b770*/  @!P3 LEA.HI.X R13, R147, R7.reuse, R76, 0x2, P6 ;  /* 0x00000007930db211 */ /* 0x080fe200030f144c */
[----:B------:R1:W-:Y:S01]  /*b780*/  @!P4 ST.E.64 desc[UR8][R10.64], R54 ;  /* 0x000000360a00c985 */ /* 0x0003e2000c101b08 */
[----:B------:R-:W-:-:S03]  /*b790*/  @!P5 LEA.HI.X R21, R145, R7, R74, 0x2, P1 ;  /* 0x000000079115d211 */ /* 0x000fc600008f144a */
[----:B------:R1:W-:Y:S04]  /*b7a0*/  @!P3 ST.E.64 desc[UR8][R12.64], R58 ;  /* 0x0000003a0c00b985 */ /* 0x0003e8000c101b08 */
[----:B------:R1:W-:Y:S04]  /*b7b0*/  @!P2 ST.E.64 desc[UR8][R14.64], R62 ;  /* 0x0000003e0e00a985 */ /* 0x0003e8000c101b08 */
[----:B------:R1:W-:Y:S01]  /*b7c0*/  @!P5 ST.E.64 desc[UR8][R20.64], R66 ;  /* 0x000000421400d985 */ /* 0x0003e2000c101b08 */
[----:B------:R-:W-:Y:S05]  /*b7d0*/  @P0 BRA `(.L_x_202) ;  /* 0x0000000c00380947 */ /* 0x000fea0003800000 */
[----:B-1----:R-:W-:Y:S01]  /*b7e0*/  LEA R4, P0, R144, R6, 0x2 ;  /* 0x0000000690047211 */ /* 0x002fe200078010ff */
[----:B------:R-:W-:-:S03]  /*b7f0*/  ULDC.64 UR8, c[0x0][0x208] ;  /* 0x0000820000087ab9 */ /* 0x000fc60000000a00 */
[----:B------:R-:W-:-:S05]  /*b800*/  LEA.HI.X R5, R144, R7, R16, 0x2, P0 ;  /* 0x0000000790057211 */ /* 0x000fca00000f1410 */
[----:B------:R0:W-:Y:S01]  /*b810*/  ST.E.64 desc[UR8][R4.64], R70 ;  /* 0x0000004604007985 */ /* 0x0001e2000c101b08 */
[----:B------:R-:W-:Y:S05]  /*b820*/  BRA `(.L_x_202) ;  /* 0x0000000c00247947 */ /* 0x000fea0003800000 */
.L_x_197:
[----:B------:R-:W2:Y:S01]  /*b830*/  LDL R9, [R1+0x8] ;  /* 0x0000080001097983 */ /* 0x000ea20000100800 */
[----:B------:R-:W-:Y:S01]  /*b840*/  ULDC.64 UR8, c[0x0][0xc00] ;  /* 0x0003000000087ab9 */ /* 0x000fe20000000a00 */
[----:B------:R-:W-:Y:S01]  /*b850*/  ULDC.64 UR12, c[0x0][0x208] ;  /* 0x00008200000c7ab9 */ /* 0x000fe20000000a00 */
[----:B------:R-:W-:Y:S01]  /*b860*/  UISETP.NE.U32.AND UP0, UPT, UR8, URZ, UPT ;  /* 0x0000003f0800728c */ /* 0x000fe2000bf05070 */
[----:B------:R-:W-:-:S03]  /*b870*/  R2UR UR10, R18 ;  /* 0x00000000120a72ca */ /* 0x000fc600000e0000 */
[----:B------:R-:W-:-:S03]  /*b880*/  UISETP.NE.AND.EX UP0, UPT, UR9, URZ, UPT, UP0 ;  /* 0x0000003f0900728c */ /* 0x000fc6000bf05300 */
[----:B------:R-:W-:-:S03]  /*b890*/  ULDC.64 UR8, c[0x0][0xc00] ;  /* 0x0003000000087ab9 */ /* 0x000fc60000000a00 */
[----:B------:R-:W-:Y:S02]  /*b8a0*/  PLOP3.LUT P1, PT, PT, PT, UP0, 0x80, 0x0 ;  /* 0x000000000000781c */ /* 0x000fe40003f2f008 */
[----:B--2---:R-:W-:-:S13]  /*b8b0*/  R2UR UR4, R9 ;  /* 0x00000000090472ca */ /* 0x004fda00000e0000 */
[----:B------:R-:W-:-:S06]  /*b8c0*/  UIMAD.WIDE UR8, UR4, 0x4, UR8 ;  /* 0x00000004040878a5 */ /* 0x000fcc000f8e0208 */
[----:B------:R-:W-:Y:S02]  /*b8d0*/  IMAD.U32 R4, RZ, RZ, UR8 ;  /* 0x00000008ff047e24 */ /* 0x000fe4000f8e00ff */
[----:B------:R-:W-:Y:S01]  /*b8e0*/  IMAD.U32 R5, RZ, RZ, UR9 ;  /* 0x00000009ff057e24 */ /* 0x000fe2000f8e00ff */
[----:B------:R-:W-:-:S04]  /*b8f0*/  ULDC.64 UR8, c[0x0][0xc08] ;  /* 0x0003020000087ab9 */ /* 0x000fc80000000a00 */
[----:B------:R-:W2:Y:S01]  /*b900*/  @P1 LDG.E R3, desc[UR12][R4.64] ;  /* 0x0000000c04031981 */ /* 0x000ea2000c1e1900 */
[----:B------:R-:W-:Y:S01]  /*b910*/  UISETP.NE.U32.AND UP1, UPT, UR8, URZ, UPT ;  /* 0x0000003f0800728c */ /* 0x000fe2000bf25070 */
[----:B------:R-:W0:Y:S03]  /*b920*/  S2R R8, SR_TID.X ;  /* 0x0000000000087919 */ /* 0x000e260000002100 */
[----:B------:R-:W-:-:S06]  /*b930*/  UISETP.NE.AND.EX UP1, UPT, UR9, URZ, UPT, UP1 ;  /* 0x0000003f0900728c */ /* 0x000fcc000bf25310 */
[----:B------:R-:W-:-:S05]  /*b940*/  PLOP3.LUT P2, PT, PT, PT, UP1, 0x80, 0x0 ;  /* 0x000000000000781c */ /* 0x000fca0003f4f018 */
[----:B------:R-:W-:Y:S02]  /*b950*/  @UP1 ULDC.64 UR8, c[0x0][0xc08] ;  /* 0x0003020000081ab9 */ /* 0x000fe40000000a00 */
[----:B------:R-:W-:-:S03]  /*b960*/  @UP1 UIMAD.WIDE UR8, UR4, 0x4, UR8 ;  /* 0x00000004040818a5 */ /* 0x000fc6000f8e0208 */
[----:B------:R-:W-:Y:S02]  /*b970*/  ULDC UR4, c[0x0][0xa88] ;  /* 0x0002a20000047ab9 */ /* 0x000fe40000000800 */
[----:B------:R-:W-:Y:S01]  /*b980*/  IMAD.U32 R0, RZ, RZ, UR4 ;  /* 0x00000004ff007e24 */ /* 0x000fe2000f8e00ff */
[----:B------:R-:W-:Y:S01]  /*b990*/  UMOV UR4, URZ ;  /* 0x0000003f00047c82 */ /* 0x000fe20008000000 */
[----:B------:R-:W-:Y:S01]  /*b9a0*/  UISETP.NE.AND UP1, UPT, UR10, URZ, UPT ;  /* 0x0000003f0a00728c */ /* 0x000fe2000bf25270 */
[----:B------:R-:W-:Y:S02]  /*b9b0*/  IMAD.U32 R6, RZ, RZ, UR8 ;  /* 0x00000008ff067e24 */ /* 0x000fe4000f8e00ff */
[----:B------:R-:W-:-:S05]  /*b9c0*/  IMAD.U32 R7, RZ, RZ, UR9 ;  /* 0x00000009ff077e24 */ /* 0x000fca000f8e00ff */
[----:B------:R1:W5:Y:S01]  /*b9d0*/  @P2 LDG.E R0, desc[UR12][R6.64] ;  /* 0x0000000c06002981 */ /* 0x000362000c1e1900 */
[----:B0-----:R-:W-:Y:S02]  /*b9e0*/  VIADD R12, R8, 0xffffff80 ;  /* 0xffffff80080c7836 */ /* 0x001fe40000000000 */
[----:B------:R-:W-:Y:S02]  /*b9f0*/  @!UP1 ULDC UR10, c[0x0][0xad4] ;  /* 0x0002b500000a9ab9 */ /* 0x000fe40000000800 */
[----:B------:R-:W-:Y:S01]  /*ba00*/  IMAD.U32 R18, RZ, RZ, UR10 ;  /* 0x0000000aff127e24 */ /* 0x000fe2000f8e00ff */
[----:B------:R-:W-:Y:S02]  /*ba10*/  ISETP.GT.AND P0, PT, R12, 0xbf, PT ;  /* 0x000000bf0c00780c */ /* 0x000fe40003f04270 */
[----:B--2---:R-:W-:-:S13]  /*ba20*/  @P1 R2UR UR4, R3 ;  /* 0x00000000030412ca */ /* 0x004fda00000e0000 */
[----:B------:R-:W-:Y:S01]  /*ba30*/  USHF.R.S32.HI UR21, URZ, 0x1f, UR4 ;  /* 0x0000001f3f157899 */ /* 0x000fe20008011404 */
[----:B-1----:R-:W-:Y:S11]  /*ba40*/  @P2 BRA `(.L_x_205) ;  /* 0x0000000000142947 */ /* 0x002ff60003800000 */
[----:B------:R-:W-:Y:S05]  /*ba50*/  @!P1 BRA `(.L_x_205) ;  /* 0x0000000000109947 */ /* 0x000fea0003800000 */
[----:B------:R-:W-:Y:S02]  /*ba60*/  ULDC.64 UR8, c[0x0][0x208] ;  /* 0x0000820000087ab9 */ /* 0x000fe40000000a00 */
[----:B------:R-:W2:Y:S04]  /*ba70*/  LDG.E R3, desc[UR8][R4.64] ;  /* 0x0000000804037981 */ /* 0x000ea8000c1e1900 */
[----:B-----5:R-:W2:Y:S02]  /*ba80*/  LDG.E R0, desc[UR8][R4.64+0x4] ;  /* 0x0000040804007981 */ /* 0x020ea4000c1e1900 */
[----:B--2---:R-:W-:-:S07]  /*ba90*/  IMAD.IADD R0, R0, 0x1, -R3 ;  /* 0x0000000100007824 */ /* 0x004fce00078e0a03 */
.L_x_205:
[----:B------:R-:W2:Y:S01]  /*baa0*/  LDL.LU R3, [R1+0x10] ;  /* 0x0000100001037983 */ /* 0x000ea20000300800 */
[----:B------:R-:W-:Y:S01]  /*bab0*/  R2UR UR9, R9 ;  /* 0x00000000090972ca */ /* 0x000fe200000e0000 */
[----:B------:R-:W-:-:S12]  /*bac0*/  BSSY B1, `(.L_x_206) ;  /* 0x0000040000017945 */ /* 0x000fd80003800000 */
[----:B------:R-:W-:Y:S01]  /*bad0*/  USEL UR14, UR9, URZ, !UP0 ;  /* 0x0000003f090e7287 */ /* 0x000fe2000c000000 */
[----:B--2---:R-:W-:-:S13]  /*bae0*/  R2UR UR8, R3 ;  /* 0x00000000030872ca */ /* 0x004fda00000e0000 */
[----:B------:R-:W-:Y:S01]  /*baf0*/  USEL UR15, UR8, URZ, !UP0 ;  /* 0x0000003f080f7287 */ /* 0x000fe2000c000000 */
[----:B------:R-:W-:Y:S11]  /*bb00*/  @P0 BRA `(.L_x_207) ;  /* 0x0000000000ec0947 */ /* 0x000ff60003800000 */
[----:B------:R-:W2:Y:S01]  /*bb10*/  LDL R3, [R1] ;  /* 0x0000000001037983 */ /* 0x000ea20000100800 */
[----:B------:R-:W0:Y:S02]  /*bb20*/  LDC R9, c[0x0][0xbe8] ;  /* 0x0002fa00ff097b82 */ /* 0x000e240000000800 */
[----:B0----5:R-:W-:Y:S01]  /*bb30*/  IMAD R4, R0, R9, RZ ;  /* 0x0000000900047224 */ /* 0x021fe200078e02ff */
[----:B--2---:R-:W-:-:S13]  /*bb40*/  R2UR UR8, R3 ;  /* 0x00000000030872ca */ /* 0x004fda00000e0000 */
[----:B------:R-:W-:-:S04]  /*bb50*/  IMAD.U32 R3, RZ, RZ, UR8 ;  /* 0x00000008ff037e24 */ /* 0x000fc8000f8e00ff */
[----:B------:R-:W-:-:S04]  /*bb60*/  IMAD R3, R3, 0xc0, R8 ;  /* 0x000000c003037824 */ /* 0x000fc800078e0208 */
[----:B------:R-:W-:-:S05]  /*bb70*/  VIADD R6, R3, 0xffffff80 ;  /* 0xffffff8003067836 */ /* 0x000fca0000000000 */
[----:B------:R-:W-:-:S13]  /*bb80*/  ISETP.GE.AND P0, PT, R6, R4, PT ;  /* 0x000000040600720c */ /* 0x000fda0003f06270 */
[----:B------:R-:W-:Y:S05]  /*bb90*/  @P0 BRA `(.L_x_207) ;  /* 0x0000000000c80947 */ /* 0x000fea0003800000 */
[----:B------:R-:W-:Y:S01]  /*bba0*/  ISETP.NE.AND P0, PT, R9, 0x1, PT ;  /* 0x000000010900780c */ /* 0x000fe20003f05270 */
[----:B------:R-:W-:Y:S01]  /*bbb0*/  UMOV UR19, 0x9b8 ;  /* 0x000009b800137882 */ /* 0x000fe20000000000 */
[----:B------:R-:W-:Y:S01]  /*bbc0*/  R2UR UR9, R18 ;  /* 0x00000000120972ca */ /* 0x000fe200000e0000 */
[----:B------:R-:W-:Y:S01]  /*bbd0*/  ULDC.64 UR24, c[0x0][0x208] ;  /* 0x0000820000187ab9 */ /* 0x000fe20000000a00 */
[----:B------:R-:W-:Y:S02]  /*bbe0*/  R2UR UR8, R22 ;  /* 0x00000000160872ca */ /* 0x000fe400000e0000 */
[----:B------:R-:W-:-:S07]  /*bbf0*/  R2UR UR20, R155 ;  /* 0x000000009b1472ca */ /* 0x000fce00000e0000 */
[----:B------:R-:W0:Y:S02]  /*bc00*/  @P0 LDC R3, c[0x0][0xbec] ;  /* 0x0002fb00ff030b82 */ /* 0x000e240000000800 */
[----:B------:R-:W-:-:S04]  /*bc10*/  UISETP.GT.AND UP0, UPT, UR9, 0x1, UPT ;  /* 0x000000010900788c */ /* 0x000fc8000bf04270 */
[----:B------:R-:W-:Y:S02]  /*bc20*/  USEL UR19, UR19, 0x978, UP0 ;  /* 0x0000097813137887 */ /* 0x000fe40008000000 */
[----:B------:R-:W1:Y:S01]  /*bc30*/  @P0 LDC R5, c[0x0][0xbf0] ;  /* 0x0002fc00ff050b82 */ /* 0x000e620000000800 */
[----:B------:R-:W-:-:S09]  /*bc40*/  USEL UR18, UR8, URZ, UP0 ;  /* 0x0000003f08127287 */ /* 0x000fd20008000000 */
[----:B------:R-:W-:Y:S01]  /*bc50*/  ULDC.64 UR12, c[0x0][UR19+0x220] ;  /* 0x00008800130c7abb */ /* 0x000fe20008000a00 */
[----:B------:R-:W-:Y:S01]  /*bc60*/  ULDC.64 UR10, c[0x0][UR19+0x218] ;  /* 0x00008600130a7abb */ /* 0x000fe20008000a00 */
[----:B------:R-:W-:Y:S01]  /*bc70*/  ULDC.64 UR16, c[0x0][UR19+0x228] ;  /* 0x00008a0013107abb */ /* 0x000fe20008000a00 */
[----:B------:R-:W-:Y:S02]  /*bc80*/  UIMAD UR13, UR13, UR14, URZ ;  /* 0x0000000e0d0d72a4 */ /* 0x000fe4000f8e023f */
[----:B------:R-:W-:Y:S01]  /*bc90*/  UIMAD.WIDE.U32 UR8, UR10, UR20, URZ ;  /* 0x000000140a0872a5 */ /* 0x000fe2000f8e003f */
[----:B0-----:R-:W-:Y:S01]  /*bca0*/  @P0 IMAD.HI.U32 R4, R6, R3, RZ ;  /* 0x0000000306040227 */ /* 0x001fe200078e00ff */
[----:B------:R-:W-:Y:S02]  /*bcb0*/  UIMAD UR20, UR11, UR20, URZ ;  /* 0x000000140b1472a4 */ /* 0x000fe4000f8e023f */
[----:B------:R-:W-:Y:S01]  /*bcc0*/  UIMAD.WIDE.U32 UR22, UR16, UR18, URZ ;  /* 0x00000012101672a5 */ /* 0x000fe2000f8e003f */
[----:B------:R-:W-:Y:S01]  /*bcd0*/  IMAD.MOV.U32 R3, RZ, RZ, R6 ;  /* 0x000000ffff037224 */ /* 0x000fe200078e0006 */
[----:B------:R-:W-:-:S02]  /*bce0*/  UIMAD.WIDE.U32 UR10, UR12, UR14, URZ ;  /* 0x0000000e0c0a72a5 */ /* 0x000fc4000f8e003f */
[----:B------:R-:W-:Y:S01]  /*bcf0*/  UIMAD UR16, UR17, UR18, URZ ;  /* 0x00000012111072a4 */ /* 0x000fe2000f8e023f */
[----:B-1----:R-:W-:Y:S01]  /*bd00*/  @P0 SHF.R.U32.HI R3, RZ, R5, R4 ;  /* 0x00000005ff030219 */ /* 0x002fe20000011604 */
[----:B------:R-:W-:Y:S01]  /*bd10*/  UIMAD UR13, UR12, UR15, UR13 ;  /* 0x0000000f0c0d72a4 */ /* 0x000fe2000f8e020d */
[----:B------:R-:W-:Y:S01]  /*bd20*/  IMAD.U32 R4, RZ, RZ, UR22 ;  /* 0x00000016ff047e24 */ /* 0x000fe2000f8e00ff */
[----:B------:R-:W-:Y:S01]  /*bd30*/  UIADD3 UR8, UP1, UP2, UR10, UR8, UR4 ;  /* 0x000000080a087290 */ /* 0x000fe2000fa3e004 */
[----:B------:R-:W-:Y:S01]  /*bd40*/  IMAD.U32 R5, RZ, RZ, UR23 ;  /* 0x00000017ff057e24 */ /* 0x000fe2000f8e00ff */
[----:B------:R-:W-:Y:S01]  /*bd50*/  UIADD3 UR16, UR23, UR16, URZ ;  /* 0x0000001017107290 */ /* 0x000fe2000fffe03f */
[--C-:B------:R-:W-:Y:S01]  /*bd60*/  IMAD.MOV R7, RZ, RZ, -R3.reuse ;  /* 0x000000ffff077224 */ /* 0x100fe200078e0a03 */
[----:B------:R-:W-:Y:S01]  /*bd70*/  UIADD3 UR20, UR9, UR20, URZ ;  /* 0x0000001409147290 */ /* 0x000fe2000fffe03f */
[----:B------:R-:W-:Y:S01]  /*bd80*/  SHF.R.S32.HI R5, RZ, 0x1f, R3 ;  /* 0x0000001fff057819 */ /* 0x000fe20000011403 */
[----:B------:R-:W-:Y:S01]  /*bd90*/  UIADD3 UR10, UR11, UR13, URZ ;  /* 0x0000000d0b0a7290 */ /* 0x000fe2000fffe03f */
[----:B------:R-:W-:Y:S01]  /*bda0*/  IMAD R7, R9, R7, R6 ;  /* 0x0000000709077224 */ /* 0x000fe200078e0206 */
[----:B------:R-:W-:Y:S01]  /*bdb0*/  IADD3 R4, P0, P1, R3, UR8, R4 ;  /* 0x0000000803047c10 */ /* 0x000fe2000f91e004 */
[----:B------:R-:W-:Y:S01]  /*bdc0*/  IMAD.U32 R8, RZ, RZ, UR16 ;  /* 0x00000010ff087e24 */ /* 0x000fe2000f8e00ff */
[----:B------:R-:W-:Y:S01]  /*bdd0*/  UIADD3.X UR10, UR10, UR20, UR21, UP1, UP2 ;  /* 0x000000140a0a7290 */ /* 0x000fe20008fe4415 */
[----:B------:R-:W-:Y:S01]  /*bde0*/  ULDC.64 UR8, c[0x0][UR19+0x210] ;  /* 0x0000840013087abb */ /* 0x000fe20008000a00 */
[----:B------:R-:W-:Y:S01]  /*bdf0*/  SHF.R.S32.HI R3, RZ, 0x1f, R7 ;  /* 0x0000001fff037819 */ /* 0x000fe20000011407 */
[----:B------:R-:W-:-:S03]  /*be00*/  IMAD R6, R7, UR9, RZ ;  /* 0x0000000907067c24 */ /* 0x000fc6000f8e02ff */
[----:B------:R-:W-:Y:S01]  /*be10*/  IADD3.X R5, R5, UR10, R8, P0, P1 ;  /* 0x0000000a05057c10 */ /* 0x000fe200087e2408 */
[----:B------:R-:W-:Y:S01]  /*be20*/  ULDC.64 UR10, c[0x0][0xba8] ;  /* 0x0002ea00000a7ab9 */ /* 0x000fe20000000a00 */
[----:B------:R-:W-:Y:S01]  /*be30*/  IMAD R3, R3, UR8, R6 ;  /* 0x0000000803037c24 */ /* 0x000fe2000f8e0206 */
[----:B------:R-:W-:Y:S01]  /*be40*/  @!UP0 ULDC UR10, c[0x0][0xb50] ;  /* 0x0002d400000a8ab9 */ /* 0x000fe20000000800 */
[----:B------:R-:W-:Y:S01]  /*be50*/  @!UP0 ULDC UR11, c[0x0][0xb54] ;  /* 0x0002d500000b8ab9 */ /* 0x000fe20000000800 */
[----:B------:R-:W-:-:S04]  /*be60*/  IMAD.WIDE.U32 R4, R7, UR8, R4 ;  /* 0x0000000807047c25 */ /* 0x000fc8000f8e0004 */
[----:B------:R-:W-:Y:S01]  /*be70*/  IMAD.IADD R3, R5, 0x1, R3 ;  /* 0x0000000105037824 */ /* 0x000fe200078e0203 */
[----:B------:R-:W-:-:S04]  /*be80*/  LEA R6, P0, R4, UR10, 0x2 ;  /* 0x0000000a04067c11 */ /* 0x000fc8000f8010ff */
[----:B------:R-:W-:Y:S01]  /*be90*/  LEA.HI.X R7, R4, UR11, R3, 0x2, P0 ;  /* 0x0000000b04077c11 */ /* 0x000fe200080f1403 */
[----:B------:R-:W-:-:S05]  /*bea0*/  IMAD.MOV.U32 R3, RZ, RZ, -0x800000 ;  /* 0xff800000ff037424 */ /* 0x000fca00078e00ff */
[----:B------:R0:W-:Y:S03]  /*beb0*/  STG.E desc[UR24][R6.64], R3 ;  /* 0x0000000306007986 */ /* 0x0001e6000c101918 */
.L_x_207:
[----:B------:R-:W-:Y:S05]  /*bec0*/  BSYNC B1 ;  /* 0x0000000000017941 */ /* 0x000fea0003800000 */
.L_x_206:
[----:B------:R-:W-:-:S13]  /*bed0*/  R2UR UR8, R18 ;  /* 0x00000000120872ca */ /* 0x000fda00000e0000 */
[----:B------:R-:W-:-:S06]  /*bee0*/  UISETP.GT.AND UP0, UPT, UR8, 0x1, UPT ;  /* 0x000000010800788c */ /* 0x000fcc000bf04270 */
[----:B------:R-:W-:-:S13]  /*bef0*/  PLOP3.LUT P0, PT, PT, PT, UP0, 0x80, 0x0 ;  /* 0x000000000000781c */ /* 0x000fda0003f0f008 */
[----:B------:R-:W-:Y:S05]  /*bf00*/  @P0 BRA `(.L_x_202) ;  /* 0x00000004006c0947 */ /* 0x000fea0003800000 */
[----:B0-----:R-:W2:Y:S01]  /*bf10*/  LDL.LU R3, [R1] ;  /* 0x0000000001037983 */ /* 0x001ea20000300800 */
[----:B------:R-:W0:Y:S01]  /*bf20*/  LDC R11, c[0x0][0xbe8] ;  /* 0x0002fa00ff0b7b82 */ /* 0x000e220000000800 */
[----:B------:R-:W-:Y:S01]  /*bf30*/  SHF.R.S32.HI R10, RZ, 0x1f, R12 ;  /* 0x0000001fff0a7819 */ /* 0x000fe2000001140c */
[----:B------:R-:W-:Y:S01]  /*bf40*/  ULDC.64 UR12, c[0x0][0xaa0] ;  /* 0x0002a800000c7ab9 */ /* 0x000fe20000000a00 */
[----:B------:R-:W-:Y:S01]  /*bf50*/  R2UR UR17, R155 ;  /* 0x000000009b1172ca */ /* 0x000fe200000e0000 */
[----:B------:R-:W-:Y:S01]  /*bf60*/  UIMAD UR10, UR21, UR12, URZ ;  /* 0x0000000c150a72a4 */ /* 0x000fe2000f8e023f */
[----:B------:R-:W-:Y:S01]  /*bf70*/  LEA.HI R10, R10, R12, RZ, 0x2 ;  /* 0x0000000c0a0a7211 */ /* 0x000fe200078f10ff */
[----:B------:R-:W-:Y:S01]  /*bf80*/  UIMAD.WIDE.U32 UR8, UR4, UR12, URZ ;  /* 0x0000000c040872a5 */ /* 0x000fe2000f8e003f */
[----:B------:R-:W-:Y:S01]  /*bf90*/  BSSY B1, `(.L_x_208) ;  /* 0x0000040000017945 */ /* 0x000fe20003800000 */
[----:B------:R-:W-:Y:S01]  /*bfa0*/  UIMAD UR10, UR4, UR13, UR10 ;  /* 0x0000000d040a72a4 */ /* 0x000fe2000f8e020a */
[----:B------:R-:W-:-:S02]  /*bfb0*/  SHF.R.S32.HI R10, RZ, 0x2, R10 ;  /* 0x00000002ff0a7819 */ /* 0x000fc4000001140a */
[----:B------:R-:W-:Y:S01]  /*bfc0*/  SHF.R.S32.HI R16, RZ, 0x1f, R23 ;  /* 0x0000001fff107819 */ /* 0x000fe20000011417 */
[----:B------:R-:W-:Y:S01]  /*bfd0*/  UIADD3 UR9, UR9, UR10, URZ ;  /* 0x0000000a09097290 */ /* 0x000fe2000fffe03f */
[----:B------:R-:W-:Y:S02]  /*bfe0*/  SHF.R.S32.HI R20, RZ, 0x1f, R19 ;  /* 0x0000001fff147819 */ /* 0x000fe40000011413 */
[----:B------:R-:W-:Y:S02]  /*bff0*/  ULDC.64 UR10, c[0x0][0xae8] ;  /* 0x0002ba00000a7ab9 */ /* 0x000fe40000000a00 */
[----:B------:R-:W-:-:S04]  /*c000*/  UIMAD.WIDE.U32 UR8, UR17, UR10, UR8 ;  /* 0x0000000a110872a5 */ /* 0x000fc8000f8e0008 */
[----:B------:R-:W-:Y:S01]  /*c010*/  UIMAD UR9, UR17, UR11, UR9 ;  /* 0x0000000b110972a4 */ /* 0x000fe2000f8e0209 */
[----:B0-----:R-:W-:Y:S02]  /*c020*/  ISETP.NE.AND P0, PT, R11, 0x1, PT ;  /* 0x000000010b00780c */ /* 0x001fe40003f05270 */
[----:B------:R-:W-:Y:S02]  /*c030*/  ULDC.64 UR10, c[0x0][0xaf0] ;  /* 0x0002bc00000a7ab9 */ /* 0x000fe40000000a00 */
[----:B------:R-:W-:-:S04]  /*c040*/  UIMAD UR15, UR15, UR10, URZ ;  /* 0x0000000a0f0f72a4 */ /* 0x000fc8000f8e023f */
[----:B------:R-:W-:Y:S02]  /*c050*/  UIMAD UR4, UR14, UR11, UR15 ;  /* 0x0000000b0e0472a4 */ /* 0x000fe4000f8e020f */
[----:B------:R-:W-:-:S03]  /*c060*/  UIMAD.WIDE.U32 UR14, UR14, UR10, UR8 ;  /* 0x0000000a0e0e72a5 */ /* 0x000fc6000f8e0008 */
[----:B------:R-:W-:Y:S01]  /*c070*/  ULDC.64 UR8, c[0x0][0xae0] ;  /* 0x0002b80000087ab9 */ /* 0x000fe20000000a00 */
[----:B------:R-:W0:Y:S01]  /*c080*/  @P0 LDC R5, c[0x0][0xbec] ;  /* 0x0002fb00ff050b82 */ /* 0x000e220000000800 */
[----:B------:R-:W-:-:S07]  /*c090*/  UIADD3 UR4, UR15, UR4, URZ ;  /* 0x000000040f047290 */ /* 0x000fce000fffe03f */
[----:B------:R-:W1:Y:S01]  /*c0a0*/  @P0 LDC R7, c[0x0][0xbf0] ;  /* 0x0002fc00ff070b82 */ /* 0x000e620000000800 */
[----:B--2---:R-:W-:Y:S01]  /*c0b0*/  R2UR UR16, R3 ;  /* 0x00000000031072ca */ /* 0x004fe200000e0000 */
[----:B------:R-:W-:-:S12]  /*c0c0*/  IMAD R3, R157, 0x60, R10 ;  /* 0x000000609d037824 */ /* 0x000fd800078e020a */
[----:B------:R-:W-:Y:S02]  /*c0d0*/  IMAD.U32 R6, RZ, RZ, UR16 ;  /* 0x00000010ff067e24 */ /* 0x000fe4000f8e00ff */
[----:B------:R-:W-:Y:S02]  /*c0e0*/  IMAD.U32 R8, RZ, RZ, UR16 ;  /* 0x00000010ff087e24 */ /* 0x000fe4000f8e00ff */
[----:B------:R-:W-:-:S04]  /*c0f0*/  IMAD R6, R6, 0xc0, R3 ;  /* 0x000000c006067824 */ /* 0x000fc800078e0203 */
[----:B0-----:R-:W-:-:S04]  /*c100*/  @P0 IMAD.HI.U32 R4, R6, R5, RZ ;  /* 0x0000000506040227 */ /* 0x001fc800078e00ff */
[----:B------:R-:W-:Y:S01]  /*c110*/  IMAD.MOV.U32 R3, RZ, RZ, R6 ;  /* 0x000000ffff037224 */ /* 0x000fe200078e0006 */
[----:B-1----:R-:W-:Y:S01]  /*c120*/  @P0 SHF.R.U32.HI R3, RZ, R7, R4 ;  /* 0x00000007ff030219 */ /* 0x002fe20000011604 */
[----:B------:R-:W-:Y:S02]  /*c130*/  IMAD.U32 R5, RZ, RZ, UR15 ;  /* 0x0000000fff057e24 */ /* 0x000fe4000f8e00ff */
[----:B------:R-:W-:Y:S01]  /*c140*/  IMAD.U32 R5, RZ, RZ, UR4 ;  /* 0x00000004ff057e24 */ /* 0x000fe2000f8e00ff */
[--C-:B------:R-:W-:Y:S01]  /*c150*/  SHF.R.S32.HI R4, RZ, 0x1f, R3.reuse ;  /* 0x0000001fff047819 */ /* 0x100fe20000011403 */
[----:B------:R-:W-:-:S04]  /*c160*/  IMAD.MOV R7, RZ, RZ, -R3 ;  /* 0x000000ffff077224 */ /* 0x000fc800078e0a03 */
[----:B------:R-:W-:Y:S02]  /*c170*/  IMAD R7, R11, R7, R6 ;  /* 0x000000070b077224 */ /* 0x000fe400078e0206 */
[----:B------:R-:W-:Y:S02]  /*c180*/  IMAD R6, R4, UR8, RZ ;  /* 0x0000000804067c24 */ /* 0x000fe4000f8e02ff */
[----:B------:R-:W-:Y:S02]  /*c190*/  IMAD.U32 R4, RZ, RZ, UR14 ;  /* 0x0000000eff047e24 */ /* 0x000fe4000f8e00ff */
[C---:B------:R-:W-:Y:S01]  /*c1a0*/  IMAD R9, R3.reuse, UR9, R6 ;  /* 0x0000000903097c24 */ /* 0x040fe2000f8e0206 */
[----:B------:R-:W-:Y:S01]  /*c1b0*/  SHF.R.S32.HI R6, RZ, 0x1f, R7 ;  /* 0x0000001fff067819 */ /* 0x000fe20000011407 */
[----:B------:R-:W-:Y:S01]  /*c1c0*/  IMAD.WIDE.U32 R4, R3, UR8, R4 ;  /* 0x0000000803047c25 */ /* 0x000fe2000f8e0004 */
[----:B------:R-:W-:-:S03]  /*c1d0*/  ULDC.64 UR8, c[0x0][0xad8] ;  /* 0x0002b60000087ab9 */ /* 0x000fc60000000a00 */
[----:B------:R-:W-:Y:S02]  /*c1e0*/  IMAD R6, R6, UR8, RZ ;  /* 0x0000000806067c24 */ /* 0x000fe4000f8e02ff */
[----:B------:R-:W-:Y:S02]  /*c1f0*/  IMAD.IADD R5, R5, 0x1, R9 ;  /* 0x0000000105057824 */ /* 0x000fe400078e0209 */
[----:B-----5:R-:W-:Y:S02]  /*c200*/  IMAD R11, R0, R11, RZ ;  /* 0x0000000b000b7224 */ /* 0x020fe400078e02ff */
[----:B------:R-:W-:Y:S02]  /*c210*/  IMAD R0, R8, 0xc0, R10 ;  /* 0x000000c008007824 */ /* 0x000fe400078e020a */
[C---:B------:R-:W-:Y:S02]  /*c220*/  IMAD R3, R7.reuse, UR9, R6 ;  /* 0x0000000907037c24 */ /* 0x040fe4000f8e0206 */
[----:B------:R-:W-:Y:S01]  /*c230*/  IMAD.WIDE.U32 R4, R7, UR8, R4 ;  /* 0x0000000807047c25 */ /* 0x000fe2000f8e0004 */
[----:B------:R-:W-:Y:S01]  /*c240*/  ISETP.GE.AND P0, PT, R0, R11, PT ;  /* 0x0000000b0000720c */ /* 0x000fe20003f06270 */
[----:B------:R-:W-:-:S02]  /*c250*/  ULDC.64 UR8, c[0x0][0xa80] ;  /* 0x0002a00000087ab9 */ /* 0x000fc40000000a00 */
        /* <DEDUP_REMOVED lines=16> */
[----:B------:R3:W-:Y:S04]  /*c360*/  @!P2 ST.E.128 desc[UR8][R8.64], RZ ;  /* 0x000000ff0800a985 */ /* 0x0007e8000c101d08 */
[----:B------:R3:W-:Y:S04]  /*c370*/  @!P3 ST.E.128 desc[UR8][R12.64], RZ ;  /* 0x000000ff0c00b985 */ /* 0x0007e8000c101d08 */
[----:B------:R3:W-:Y:S02]  /*c380*/  @!P4 ST.E.128 desc[UR8][R14.64], RZ ;  /* 0x000000ff0e00c985 */ /* 0x0007e4000c101d08 */
.L_x_209:
[----:B------:R-:W-:Y:S05]  /*c390*/  BSYNC B1 ;  /* 0x0000000000017941 */ /* 0x000fea0003800000 */
.L_x_208:
[----:B------:R-:W-:Y:S01]  /*c3a0*/  VIADD R0, R0, 0x60 ;  /* 0x0000006000007836 */ /* 0x000fe20000000000 */
[----:B--2---:R2:W4:Y:S04]  /*c3b0*/  SHFL.IDX PT, R5, R3, 0x1, 0x1c1f ;  /* 0x003c1f0003057f89 */ /* 0x00452800000e0000 */
[----:B------:R-:W-:Y:S01]  /*c3c0*/  ISETP.GE.AND P0, PT, R0, R11, PT ;  /* 0x0000000b0000720c */ /* 0x000fe20003f06270 */
[----:B-1----:R2:W1:-:S12]  /*c3d0*/  SHFL.IDX PT, R4, R6, 0x1, 0x1c1f ;  /* 0x003c1f0006047f89 */ /* 0x00245800000e0000 */
[----:B--2---:R-:W-:Y:S05]  /*c3e0*/  @P0 BRA `(.L_x_202) ;  /* 0x0000000000340947 */ /* 0x004fea0003800000 */
[----:B------:R-:W-:Y:S01]  /*c3f0*/  ULDC UR4, c[0x0][0xac8] ;  /* 0x0002b20000047ab9 */ /* 0x000fe20000000800 */
[----:B------:R-:W-:Y:S01]  /*c400*/  ULDC.64 UR8, c[0x0][0x208] ;  /* 0x0000820000087ab9 */ /* 0x000fe20000000a00 */
[----:B------:R-:W-:Y:S02]  /*c410*/  ISETP.GE.AND P3, PT, R19, UR4, PT ;  /* 0x0000000413007c0c */ /* 0x000fe4000bf66270 */
[----:B------:R-:W-:Y:S02]  /*c420*/  ISETP.GE.AND P4, PT, R23, UR4, PT ;  /* 0x0000000417007c0c */ /* 0x000fe4000bf86270 */
[----:B------:R-:W-:-:S09]  /*c430*/  ISETP.GE.AND P2, PT, R17, UR4, PT ;  /* 0x0000000411007c0c */ /* 0x000fd2000bf46270 */
[-C--:B-1-3--:R-:W-:Y:S02]  /*c440*/  @!P3 LEA R8, P0, R19, R4.reuse, 0x1 ;  /* 0x000000041308b211 */ /* 0x08afe400078008ff */
[----:B------:R-:W-:Y:S02]  /*c450*/  @!P4 LEA R10, P1, R23, R4, 0x1 ;  /* 0x00000004170ac211 */ /* 0x000fe400078208ff */
[----:B0---4-:R-:W-:Y:S01]  /*c460*/  @!P2 IMAD.WIDE R6, R17, 0x2, R4 ;  /* 0x000000021106a825 */ /* 0x011fe200078e0204 */
[-C--:B------:R-:W-:Y:S02]  /*c470*/  @!P3 LEA.HI.X R9, R19, R5.reuse, R20, 0x1, P0 ;  /* 0x000000051309b211 */ /* 0x080fe400000f0c14 */
[----:B------:R-:W-:Y:S02]  /*c480*/  @!P4 LEA.HI.X R11, R23, R5, R16, 0x1, P1 ;  /* 0x00000005170bc211 */ /* 0x000fe400008f0c10 */
[----:B------:R2:W-:Y:S04]  /*c490*/  @!P2 ST.E.128 desc[UR8][R6.64], RZ ;  /* 0x000000ff0600a985 */ /* 0x0005e8000c101d08 */
[----:B------:R2:W-:Y:S04]  /*c4a0*/  @!P3 ST.E.128 desc[UR8][R8.64], RZ ;  /* 0x000000ff0800b985 */ /* 0x0005e8000c101d08 */
[----:B------:R2:W-:Y:S02]  /*c4b0*/  @!P4 ST.E.128 desc[UR8][R10.64], RZ ;  /* 0x000000ff0a00c985 */ /* 0x0005e4000c101d08 */
.L_x_202:
[----:B------:R-:W-:Y:S05]  /*c4c0*/  BSYNC B0 ;  /* 0x0000000000007941 */ /* 0x000fea0003800000 */
.L_x_196:
[----:B------:R-:W-:Y:S02]  /*c4d0*/  ULDC UR4, c[0x0][0xc3c] ;  /* 0x00030f0000047ab9 */ /* 0x000fe40000000800 */
[----:B------:R-:W-:-:S06]  /*c4e0*/  UISETP.GE.AND UP0, UPT, UR7, UR4, UPT ;  /* 0x000000040700728c */ /* 0x000fcc000bf06270 */
[----:B------:R-:W-:-:S13]  /*c4f0*/  PLOP3.LUT P0, PT, PT, PT, UP0, 0x80, 0x0 ;  /* 0x000000000000781c */ /* 0x000fda0003f0f008 */
[----:B------:R-:W-:Y:S05]  /*c500*/  @!P0 BRA `(.L_x_210) ;  /* 0xffffff4c00048947 */ /* 0x000fea000383ffff */
[----:B------:R-:W-:Y:S05]  /*c510*/  EXIT ;  /* 0x000000000000794d */ /* 0x000fea0003800000 */
.L_x_171:
[----:B------:R-:W-:-:S08]  /*c520*/  NOP ;  /* 0x0000000000007918 */ /* 0x000fd00000000000 */
[----:B0-----:R-:W0:-:S00]  /*c530*/  USETMAXREG.DEALLOC.CTAPOOL 0x20 ;  /* 0x00000020000079c8 */ /* 0x001e0000080e0500 */
[----:B0-----:R-:W-:Y:S01]  /*c540*/  LOP3.LUT R0, R0, 0x3, RZ, 0xc0, !PT ;  /* 0x0000000300007812 */ /* 0x001fe200078ec0ff */
[----:B------:R-:W-:Y:S01]  /*c550*/  IMAD.MOV.U32 R6, RZ, RZ, RZ ;  /* 0x000000ffff067224 */ /* 0x000fe200078e00ff */
[----:B------:R-:W-:-:S04]  /*c560*/  LOP3.LUT R29, R29, 0xfffffffd, RZ, 0xc0, !PT ;  /* 0xfffffffd1d1d7812 */ /* 0x000fc800078ec0ff */
[----:B------:R-:W0:Y:S02]  /*c570*/  SHFL.IDX PT, R0, R0, RZ, 0x1f ;  /* 0x00001fff00007589 */ /* 0x000e2400000e0000 */
[----:B0-----:R-:W-:-:S13]  /*c580*/  ISETP.NE.AND P0, PT, R0, RZ, PT ;  /* 0x000000ff0000720c */ /* 0x001fda0003f05270 */
[----:B------:R-:W-:Y:S01]  /*c590*/  @P0 LOP3.LUT R29, R29, 0x2, RZ, 0xfc, !PT ;  /* 0x000000021d1d0812 */ /* 0x000fe200078efcff */
[----:B------:R-:W-:Y:S06]  /*c5a0*/  @!P0 BRA `(.L_x_211) ;  /* 0x00000000001c8947 */ /* 0x000fec0003800000 */
[----:B------:R-:W0:Y:S08]  /*c5b0*/  S2UR UR5, SR_CgaCtaId ;  /* 0x00000000000579c3 */ /* 0x000e300000008800 */
[----:B------:R-:W-:Y:S06]  /*c5c0*/  BAR.SYNC.DEFER_BLOCKING 0x5, 0x200 ;  /* 0x0148000000007b1d */ /* 0x000fec0000010000 */
[----:B------:R-:W-:-:S02]  /*c5d0*/  UMOV UR4, 0x400 ;  /* 0x0000040000047882 */ /* 0x000fc40000000000 */
[----:B0-----:R-:W-:-:S09]  /*c5e0*/  ULEA UR4, UR5, UR4, 0x18 ;  /* 0x0000000405047291 */ /* 0x001fd2000f8ec03f */
[----:B------:R-:W0:Y:S01]  /*c5f0*/  LDS.128 R24, [UR4+0x31cd0] ;  /* 0x031cd004ff187984 */ /* 0x000e220008000c00 */
[----:B------:R-:W-:Y:S06]  /*c600*/  BAR.ARV 0x4, 0x200 ;  /* 0x0108000000007b1d */ /* 0x000fec0000002000 */
[----:B------:R-:W-:Y:S05]  /*c610*/  BRA `(.L_x_212) ;  /* 0x0000000800947947 */ /* 0x000fea0003800000 */
.L_x_211:
[----:B------:R-:W0:Y:S01]  /*c620*/  S2R R0, SR_TID.X ;  /* 0x0000000000007919 */ /* 0x000e220000002100 */
[----:B------:R-:W-:Y:S01]  /*c630*/  ULDC UR4, c[0x0][0xc3c] ;  /* 0x00030f0000047ab9 */ /* 0x000fe20000000800 */
[----:B------:R-:W-:Y:S01]  /*c640*/  IMAD.MOV.U32 R7, RZ, RZ, RZ ;  /* 0x000000ffff077224 */ /* 0x000fe200078e00ff */
[----:B------:R-:W-:Y:S01]  /*c650*/  ULDC.64 UR6, c[0x0][0x208] ;  /* 0x0000820000067ab9 */ /* 0x000fe20000000a00 */
[----:B------:R-:W-:Y:S01]  /*c660*/  ULDC UR5, c[0x0][0xc38] ;  /* 0x00030e0000057ab9 */ /* 0x000fe20000000800 */
[----:B0-----:R-:W-:-:S04]  /*c670*/  LOP3.LUT R0, R0, 0x1f, RZ, 0xc0, !PT ;  /* 0x0000001f00007812 */ /* 0x001fc800078ec0ff */
[----:B------:R-:W-:-:S04]  /*c680*/  ISETP.NE.AND P0, PT, R0, 0x1f, PT ;  /* 0x0000001f0000780c */ /* 0x000fc80003f05270 */
[----:B------:R-:W-:-:S13]  /*c690*/  ISETP.GE.OR P1, PT, R0, UR4, !P0 ;  /* 0x0000000400007c0c */ /* 0x000fda000c726670 */
[----:B------:R-:W0:Y:S08]  /*c6a0*/  @!P1 LDC.64 R4, c[0x0][0xc80] ;  /* 0x00032000ff049b82 */ /* 0x000e300000000a00 */
[----:B------:R-:W1:Y:S01]  /*c6b0*/  @!P1 LDC.64 R2, c[0x0][0xc78] ;  /* 0x00031e00ff029b82 */ /* 0x000e620000000a00 */
[----:B0-----:R-:W-:-:S05]  /*c6c0*/  @!P1 IMAD.WIDE.U32 R4, R0, 0x4, R4 ;  /* 0x0000000400049825 */ /* 0x001fca00078e0004 */
[----:B------:R-:W2:Y:S01]  /*c6d0*/  @!P1 LDG.E R6, desc[UR6][R4.64] ;  /* 0x0000000604069981 */ /* 0x000ea2000c1e1900 */
[----:B-1----:R-:W-:-:S05]  /*c6e0*/  @!P1 IMAD.WIDE.U32 R2, R0, 0x4, R2 ;  /* 0x0000000400029825 */ /* 0x002fca00078e0002 */
[----:B------:R-:W2:Y:S01]  /*c6f0*/  @!P1 LDG.E R7, desc[UR6][R2.64] ;  /* 0x0000000602079981 */ /* 0x000ea2000c1e1900 */
[C---:B------:R-:W-:Y:S02]  /*c700*/  ISETP.NE.AND P1, PT, R0.reuse, RZ, PT ;  /* 0x000000ff0000720c */ /* 0x040fe40003f25270 */
[C---:B------:R-:W-:Y:S02]  /*c710*/  ISETP.GE.U32.AND P2, PT, R0.reuse, 0x2, PT ;  /* 0x000000020000780c */ /* 0x040fe40003f46070 */
[C---:B------:R-:W-:Y:S02]  /*c720*/  ISETP.GE.U32.AND P3, PT, R0.reuse, 0x4, PT ;  /* 0x000000040000780c */ /* 0x040fe40003f66070 */
[C---:B------:R-:W-:Y:S02]  /*c730*/  ISETP.GE.U32.AND P4, PT, R0.reuse, 0x8, PT ;  /* 0x000000080000780c */ /* 0x040fe40003f86070 */
[----:B------:R-:W-:Y:S01]  /*c740*/  ISETP.GE.U32.AND P5, PT, R0, 0x10, PT ;  /* 0x000000100000780c */ /* 0x000fe20003fa6070 */
[----:B------:R-:W0:Y:S01]  /*c750*/  S2UR UR6, SR_CTAID.X ;  /* 0x00000000000679c3 */ /* 0x000e220000002500 */
[----:B------:R-:W-:Y:S01]  /*c760*/  UMOV UR4, URZ ;  /* 0x0000003f00047c82 */ /* 0x000fe20008000000 */
[----:B--2---:R-:W-:-:S05]  /*c770*/  IMAD R8, R6, R7, RZ ;  /* 0x0000000706087224 */ /* 0x004fca00078e02ff */
[----:B------:R-:W1:Y:S02]  /*c780*/  SHFL.UP PT, R9, R8, 0x1, RZ ;  /* 0x0420000008097989 */ /* 0x000e6400000e00ff */
[----:B-1----:R-:W-:-:S05]  /*c790*/  SEL R9, R9, RZ, P1 ;  /* 0x000000ff09097207 */ /* 0x002fca0000800000 */
[----:B------:R-:W-:-:S05]  /*c7a0*/  IMAD.IADD R9, R8, 0x1, R9 ;  /* 0x0000000108097824 */ /* 0x000fca00078e0209 */
        /* <DEDUP_REMOVED lines=12> */
[----:B------:R-:W1:Y:S02]  /*c870*/  SHFL.IDX PT, R8, R2, 0x1f, 0x1f ;  /* 0x03e01f0002087f89 */ /* 0x000e6400000e0000 */
[----:B-1----:R-:W-:-:S05]  /*c880*/  IMAD R8, R8, UR5, RZ ;  /* 0x0000000508087c24 */ /* 0x002fca000f8e02ff */
[----:B0-----:R-:W-:Y:S01]  /*c890*/  ISETP.GT.AND P6, PT, R8, UR6, PT ;  /* 0x0000000608007c0c */ /* 0x001fe2000bfc4270 */
[----:B------:R-:W-:-:S12]  /*c8a0*/  IMAD.MOV.U32 R3, RZ, RZ, R8 ;  /* 0x000000ffff037224 */ /* 0x000fd800078e0008 */
[----:B------:R-:W-:Y:S05]  /*c8b0*/  @P6 BRA `(.L_x_213) ;  /* 0x0000000000a06947 */ /* 0x000fea0003800000 */
[----:B------:R-:W-:Y:S01]  /*c8c0*/  IMAD.MOV.U32 R8, RZ, RZ, R3 ;  /* 0x000000ffff087224 */ /* 0x000fe200078e0003 */
[----:B------:R-:W-:Y:S01]  /*c8d0*/  UMOV UR4, URZ ;  /* 0x0000003f00047c82 */ /* 0x000fe20008000000 */
[----:B------:R-:W-:-:S05]  /*c8e0*/  ULDC UR5, c[0x0][0xc38] ;  /* 0x00030e0000057ab9 */ /* 0x000fca0000000800 */
.L_x_215:
[----:B------:R-:W0:Y:S01]  /*c8f0*/  LDC R2, c[0x0][0xc3c] ;  /* 0x00030f00ff027b82 */ /* 0x000e220000000800 */
[----:B------:R-:W-:Y:S01]  /*c900*/  UIADD3 UR4, UR4, 0x1f, URZ ;  /* 0x0000001f04047890 */ /* 0x000fe2000fffe03f */
[----:B------:R-:W-:Y:S02]  /*c910*/  ULDC UR7, c[0x0][0xc3c] ;  /* 0x00030f0000077ab9 */ /* 0x000fe40000000800 */
[----:B------:R-:W-:-:S03]  /*c920*/  IMAD.U32 R27, RZ, RZ, UR7 ;  /* 0x00000007ff1b7e24 */ /* 0x000fc6000f8e00ff */
[----:B0-----:R-:W-:-:S13]  /*c930*/  ISETP.LE.AND P6, PT, R2, UR4, PT ;  /* 0x0000000402007c0c */ /* 0x001fda000bfc3270 */
[----:B------:R-:W-:Y:S05]  /*c940*/  @P6 BRA `(.L_x_214) ;  /* 0x0000000400a46947 */ /* 0x000fea0003800000 */
[----:B------:R-:W-:Y:S01]  /*c950*/  VIADD R7, R0, UR4 ;  /* 0x0000000400077c36 */ /* 0x000fe20008000000 */
[----:B------:R-:W-:-:S04]  /*c960*/  ULDC.64 UR8, c[0x0][0x208] ;  /* 0x0000820000087ab9 */ /* 0x000fc80000000a00 */
[----:B------:R-:W-:-:S13]  /*c970*/  ISETP.GE.OR P6, PT, R7, R2, !P0 ;  /* 0x000000020700720c */ /* 0x000fda00047c6670 */
[----:B------:R-:W0:Y:S08]  /*c980*/  @!P6 LDC.64 R4, c[0x0][0xc80] ;  /* 0x00032000ff04eb82 */ /* 0x000e300000000a00 */
[----:B------:R-:W1:Y:S01]  /*c990*/  @!P6 LDC.64 R2, c[0x0][0xc78] ;  /* 0x00031e00ff02eb82 */ /* 0x000e620000000a00 */
[----:B0-----:R-:W-:-:S04]  /*c9a0*/  @!P6 IMAD.WIDE R4, R7, 0x4, R4 ;  /* 0x000000040704e825 */ /* 0x001fc800078e0204 */
[----:B-1----:R-:W-:Y:S01]  /*c9b0*/  @!P6 IMAD.WIDE R2, R7, 0x4, R2 ;  /* 0x000000040702e825 */ /* 0x002fe200078e0202 */
[----:B------:R-:W-:-:S06]  /*c9c0*/  CS2R R6, SRZ ;  /* 0x0000000000067805 */ /* 0x000fcc000001ff00 */
[----:B------:R-:W2:Y:S04]  /*c9d0*/  @!P6 LDG.E R6, desc[UR8][R4.64] ;  /* 0x000000080406e981 */ /* 0x000ea8000c1e1900 */
[----:B------:R-:W2:Y:S02]  /*c9e0*/  @!P6 LDG.E R7, desc[UR8][R2.64] ;  /* 0x000000080207e981 */ /* 0x000ea4000c1e1900 */
[----:B--2---:R-:W-:-:S05]  /*c9f0*/  IMAD R12, R6, R7, RZ ;  /* 0x00000007060c7224 */ /* 0x004fca00078e02ff */
[----:B------:R-:W0:Y:S02]  /*ca00*/  SHFL.UP PT, R9, R12, 0x1, RZ ;  /* 0x042000000c097989 */ /* 0x000e2400000e00ff */
[----:B0-----:R-:W-:-:S05]  /*ca10*/  SEL R9, R9, RZ, P1 ;  /* 0x000000ff09097207 */ /* 0x001fca0000800000 */
[----:B------:R-:W-:-:S05]  /*ca20*/  IMAD.IADD R9, R12, 0x1, R9 ;  /* 0x000000010c097824 */ /* 0x000fca00078e0209 */
        /* <DEDUP_REMOVED lines=12> */
[----:B------:R-:W0:Y:S02]  /*caf0*/  SHFL.IDX PT, R3, R2, 0x1f, 0x1f ;  /* 0x03e01f0002037f89 */ /* 0x000e2400000e0000 */
[----:B0-----:R-:W-:-:S04]  /*cb00*/  IMAD R3, R3, UR5, RZ ;  /* 0x0000000503037c24 */ /* 0x001fc8000f8e02ff */
[----:B------:R-:W-:-:S05]  /*cb10*/  IMAD.IADD R8, R3, 0x1, R8 ;  /* 0x0000000103087824 */ /* 0x000fca00078e0208 */
[----:B------:R-:W-:-:S13]  /*cb20*/  ISETP.GT.AND P6, PT, R8, UR6, PT ;  /* 0x0000000608007c0c */ /* 0x000fda000bfc4270 */
[----:B------:R-:W-:Y:S05]  /*cb30*/  @!P6 BRA `(.L_x_215) ;  /* 0xfffffffc006ce947 */ /* 0x000fea000383ffff */
.L_x_213:
[----:B------:R-:W-:Y:S02]  /*cb40*/  IMAD.IADD R9, R8, 0x1, -R3 ;  /* 0x0000000108097824 */ /* 0x000fe400078e0a03 */
[----:B------:R-:W-:Y:S02]  /*cb50*/  IMAD.MOV.U32 R24, RZ, RZ, RZ ;  /* 0x000000ffff187224 */ /* 0x000fe400078e00ff */
[----:B------:R-:W-:-:S05]  /*cb60*/  IMAD R3, R2, UR5, R9 ;  /* 0x0000000502037c24 */ /* 0x000fca000f8e0209 */
[----:B------:R-:W-:-:S13]  /*cb70*/  ISETP.GT.AND P0, PT, R3, UR6, PT ;  /* 0x0000000603007c0c */ /* 0x000fda000bf04270 */
[----:B------:R-:W-:-:S04]  /*cb80*/  VOTE.ANY R5, PT, !P0 ;  /* 0x0000000000057806 */ /* 0x000fc800040e0100 */
[----:B------:R-:W0:Y:S01]  /*cb90*/  POPC R27, R5 ;  /* 0x00000005001b7309 */ /* 0x000e220000000000 */
[----:B------:R-:W-:Y:S01]  /*cba0*/  ISETP.NE.AND P0, PT, R5, RZ, PT ;  /* 0x000000ff0500720c */ /* 0x000fe20003f05270 */
[----:B0-----:R-:W0:Y:S04]  /*cbb0*/  SHFL.IDX PT, R6, R6, R27, 0x1f ;  /* 0x00001f1b06067589 */ /* 0x001e2800000e0000 */
[----:B------:R-:W1:Y:S01]  /*cbc0*/  SHFL.IDX PT, R7, R7, R27, 0x1f ;  /* 0x00001f1b07077589 */ /* 0x000e6200000e0000 */
[----:B0-----:R-:W-:-:S04]  /*cbd0*/  IABS R4, R6 ;  /* 0x0000000600047213 */ /* 0x001fc80000000000 */
[----:B------:R-:W0:Y:S01]  /*cbe0*/  I2F.RP R8, R4 ;  /* 0x0000000400087306 */ /* 0x000e220000209400 */
[----:B-1----:R-:W-:-:S07]  /*cbf0*/  IABS R10, R7 ;  /* 0x00000007000a7213 */ /* 0x002fce0000000000 */
[----:B0-----:R-:W0:Y:S02]  /*cc00*/  MUFU.RCP R8, R8 ;  /* 0x0000000800087308 */ /* 0x001e240000001000 */
[----:B0-----:R-:W-:-:S06]  /*cc10*/  VIADD R3, R8, 0xffffffe ;  /* 0x0ffffffe08037836 */ /* 0x001fcc0000000000 */
[----:B------:R-:W0:Y:S02]  /*cc20*/  F2I.FTZ.U32.TRUNC.NTZ R3, R3 ;  /* 0x0000000300037305 */ /* 0x000e24000021f000 */
[----:B0-----:R-:W-:Y:S01]  /*cc30*/  IMAD.MOV R11, RZ, RZ, -R3 ;  /* 0x000000ffff0b7224 */ /* 0x001fe200078e0a03 */
[----:B------:R-:W-:Y:S06]  /*cc40*/  @!P0 BRA `(.L_x_216) ;  /* 0x0000000000088947 */ /* 0x000fec0003800000 */
[----:B------:R-:W-:-:S05]  /*cc50*/  VIADD R5, R27, 0xffffffff ;  /* 0xffffffff1b057836 */ /* 0x000fca0000000000 */
[----:B------:R0:W1:Y:S02]  /*cc60*/  SHFL.IDX PT, R24, R2, R5, 0x1f ;  /* 0x00001f0502187589 */ /* 0x00006400000e0000 */
.L_x_216:
[----:B-1----:R-:W-:Y:S02]  /*cc70*/  IMAD R24, R24, UR5, R9 ;  /* 0x0000000518187c24 */ /* 0x002fe4000f8e0209 */
[----:B------:R-:W-:Y:S02]  /*cc80*/  IMAD R9, R11, R4, RZ ;  /* 0x000000040b097224 */ /* 0x000fe400078e02ff */
[----:B0-----:R-:W-:Y:S01]  /*cc90*/  IMAD.MOV.U32 R2, RZ, RZ, RZ ;  /* 0x000000ffff027224 */ /* 0x001fe200078e00ff */
[----:B------:R-:W-:Y:S01]  /*cca0*/  IADD3 R25, -R24, UR6, RZ ;  /* 0x0000000618197c10 */ /* 0x000fe2000fffe1ff */
[----:B------:R-:W-:Y:S01]  /*ccb0*/  IMAD.MOV.U32 R5, RZ, RZ, R10 ;  /* 0x000000ffff057224 */ /* 0x000fe200078e000a */
[----:B------:R-:W-:Y:S01]  /*ccc0*/  IABS R10, R7 ;  /* 0x00000007000a7213 */ /* 0x000fe20000000000 */
[----:B------:R-:W-:Y:S01]  /*ccd0*/  IMAD.HI.U32 R2, R3, R9, R2 ;  /* 0x0000000903027227 */ /* 0x000fe200078e0002 */
[----:B------:R-:W-:Y:S01]  /*cce0*/  IABS R9, R6 ;  /* 0x0000000600097213 */ /* 0x000fe20000000000 */
[----:B------:R-:W0:Y:S01]  /*ccf0*/  I2F.RP R8, R5 ;  /* 0x0000000500087306 */ /* 0x000e220000209400 */
[----:B------:R-:W-:Y:S01]  /*cd00*/  IABS R3, R25 ;  /* 0x0000001900037213 */ /* 0x000fe20000000000 */
[----:B------:R-:W-:-:S02]  /*cd10*/  IMAD.MOV R10, RZ, RZ, -R10 ;  /* 0x000000ffff0a7224 */ /* 0x000fc400078e0a0a */
[----:B------:R-:W-:Y:S02]  /*cd20*/  IMAD.MOV R9, RZ, RZ, -R9 ;  /* 0x000000ffff097224 */ /* 0x000fe400078e0a09 */
[----:B------:R-:W-:-:S04]  /*cd30*/  IMAD.HI.U32 R2, R2, R3, RZ ;  /* 0x0000000302027227 */ /* 0x000fc800078e00ff */
[----:B------:R-:W-:Y:S02]  /*cd40*/  IMAD R3, R2, R9, R3 ;  /* 0x0000000902037224 */ /* 0x000fe400078e0203 */
[----:B------:R-:W-:-:S03]  /*cd50*/  VIADD R27, R27, UR4 ;  /* 0x000000041b1b7c36 */ /* 0x000fc60008000000 */
[----:B------:R-:W-:Y:S01]  /*cd60*/  ISETP.GT.U32.AND P1, PT, R4, R3, PT ;  /* 0x000000030400720c */ /* 0x000fe20003f24070 */
[----:B0-----:R-:W0:-:S12]  /*cd70*/  MUFU.RCP R8, R8 ;  /* 0x0000000800087308 */ /* 0x001e180000001000 */
[----:B------:R-:W-:Y:S02]  /*cd80*/  @!P1 IMAD.IADD R3, R3, 0x1, -R4 ;  /* 0x0000000103039824 */ /* 0x000fe400078e0a04 */
[----:B------:R-:W-:Y:S01]  /*cd90*/  @!P1 VIADD R2, R2, 0x1 ;  /* 0x0000000102029836 */ /* 0x000fe20000000000 */
[----:B------:R-:W-:Y:S02]  /*cda0*/  ISETP.NE.AND P1, PT, R6, RZ, PT ;  /* 0x000000ff0600720c */ /* 0x000fe40003f25270 */
[----:B------:R-:W-:Y:S01]  /*cdb0*/  ISETP.GE.U32.AND P0, PT, R3, R4, PT ;  /* 0x000000040300720c */ /* 0x000fe20003f06070 */
[----:B0-----:R-:W-:Y:S01]  /*cdc0*/  VIADD R9, R8, 0xffffffe ;  /* 0x0ffffffe08097836 */ /* 0x001fe20000000000 */
[----:B------:R-:W-:-:S03]  /*cdd0*/  LOP3.LUT R4, R25, R6, RZ, 0x3c, !PT ;  /* 0x0000000619047212 */ /* 0x000fc600078e3cff */
[----:B------:R-:W0:Y:S01]  /*cde0*/  F2I.FTZ.U32.TRUNC.NTZ R3, R9 ;  /* 0x0000000900037305 */ /* 0x000e22000021f000 */
[----:B------:R-:W-:-:S07]  /*cdf0*/  ISETP.GE.AND P2, PT, R4, RZ, PT ;  /* 0x000000ff0400720c */ /* 0x000fce0003f46270 */
[----:B------:R-:W-:-:S04]  /*ce00*/  @P0 VIADD R2, R2, 0x1 ;  /* 0x0000000102020836 */ /* 0x000fc80000000000 */
[----:B------:R-:W-:Y:S02]  /*ce10*/  IMAD.MOV.U32 R4, RZ, RZ, R2 ;  /* 0x000000ffff047224 */ /* 0x000fe400078e0002 */
[----:B0-----:R-:W-:Y:S02]  /*ce20*/  IMAD.MOV R2, RZ, RZ, -R3 ;  /* 0x000000ffff027224 */ /* 0x001fe400078e0a03 */
[----:B------:R-:W-:Y:S01]  /*ce30*/  @!P2 IMAD.MOV R4, RZ, RZ, -R4 ;  /* 0x000000ffff04a224 */ /* 0x000fe200078e0a04 */
[----:B------:R-:W-:Y:S01]  /*ce40*/  @!P1 LOP3.LUT R4, RZ, R6, RZ, 0x33, !PT ;  /* 0x00000006ff049212 */ /* 0x000fe200078e33ff */
[----:B------:R-:W-:Y:S02]  /*ce50*/  IMAD R9, R2, R5, RZ ;  /* 0x0000000502097224 */ /* 0x000fe400078e02ff */
[----:B------:R-:W-:Y:S01]  /*ce60*/  IMAD.MOV.U32 R2, RZ, RZ, RZ ;  /* 0x000000ffff027224 */ /* 0x000fe200078e00ff */
[-C--:B------:R-:W-:Y:S01]  /*ce70*/  IABS R8, R4.reuse ;  /* 0x0000000400087213 */ /* 0x080fe20000000000 */
[----:B------:R-:W-:-:S02]  /*ce80*/  IMAD R6, R6, R4, RZ ;  /* 0x0000000406067224 */ /* 0x000fc400078e02ff */
[----:B------:R-:W-:-:S04]  /*ce90*/  IMAD.HI.U32 R2, R3, R9, R2 ;  /* 0x0000000903027227 */ /* 0x000fc800078e0002 */
[----:B------:R-:W-:Y:S02]  /*cea0*/  IMAD.MOV.U32 R3, RZ, RZ, R8 ;  /* 0x000000ffff037224 */ /* 0x000fe400078e0008 */
[----:B------:R-:W-:Y:S02]  /*ceb0*/  IMAD.MOV.U32 R8, RZ, RZ, R10 ;  /* 0x000000ffff087224 */ /* 0x000fe400078e000a */
[----:B------:R-:W-:-:S04]  /*cec0*/  IMAD.HI.U32 R2, R2, R3, RZ ;  /* 0x0000000302027227 */ /* 0x000fc800078e00ff */
[----:B------:R-:W-:Y:S01]  /*ced0*/  IMAD R8, R2, R8, R3 ;  /* 0x0000000802087224 */ /* 0x000fe200078e0203 */
[----:B------:R-:W-:Y:S01]  /*cee0*/  LOP3.LUT R3, R4, R7, RZ, 0x3c, !PT ;  /* 0x0000000704037212 */ /* 0x000fe200078e3cff */
[----:B------:R-:W-:-:S03]  /*cef0*/  IMAD.IADD R25, R25, 0x1, -R6 ;  /* 0x0000000119197824 */ /* 0x000fc600078e0a06 */
[----:B------:R-:W-:Y:S02]  /*cf00*/  ISETP.GT.U32.AND P1, PT, R5, R8, PT ;  /* 0x000000080500720c */ /* 0x000fe40003f24070 */
[----:B------:R-:W-:-:S11]  /*cf10*/  ISETP.GE.AND P2, PT, R3, RZ, PT ;  /* 0x000000ff0300720c */ /* 0x000fd60003f46270 */
[----:B------:R-:W-:Y:S02]  /*cf20*/  @!P1 IMAD.IADD R8, R8, 0x1, -R5 ;  /* 0x0000000108089824 */ /* 0x000fe400078e0a05 */
[----:B------:R-:W-:Y:S01]  /*cf30*/  @!P1 VIADD R2, R2, 0x1 ;  /* 0x0000000102029836 */ /* 0x000fe20000000000 */
[----:B------:R-:W-:Y:S02]  /*cf40*/  ISETP.NE.AND P1, PT, R7, RZ, PT ;  /* 0x000000ff0700720c */ /* 0x000fe40003f25270 */
[----:B------:R-:W-:-:S13]  /*cf50*/  ISETP.GE.U32.AND P0, PT, R8, R5, PT ;  /* 0x000000050800720c */ /* 0x000fda0003f06070 */
[----:B------:R-:W-:-:S04]  /*cf60*/  @P0 VIADD R2, R2, 0x1 ;  /* 0x0000000102020836 */ /* 0x000fc80000000000 */
[----:B------:R-:W-:Y:S01]  /*cf70*/  @!P2 IMAD.MOV R2, RZ, RZ, -R2 ;  /* 0x000000ffff02a224 */ /* 0x000fe200078e0a02 */
[----:B------:R-:W-:-:S05]  /*cf80*/  @!P1 LOP3.LUT R2, RZ, R7, RZ, 0x33, !PT ;  /* 0x00000007ff029212 */ /* 0x000fca00078e33ff */
[----:B------:R-:W-:-:S04]  /*cf90*/  IMAD.MOV R3, RZ, RZ, -R2 ;  /* 0x000000ffff037224 */ /* 0x000fc800078e0a02 */
[C---:B------:R-:W-:Y:S02]  /*cfa0*/  IMAD R4, R7.reuse, R3, R4 ;  /* 0x0000000307047224 */ /* 0x040fe400078e0204 */
[----:B------:R-:W-:-:S04]  /*cfb0*/  IMAD R7, R7, 0x1000000, R2 ;  /* 0x0100000007077824 */ /* 0x000fc800078e0202 */
[----:B------:R-:W-:Y:S01]  /*cfc0*/  IMAD R26, R4, 0x10000, R7 ;  /* 0x00010000041a7824 */ /* 0x000fe200078e0207 */
[----:B------:R-:W-:Y:S06]  /*cfd0*/  BRA `(.L_x_217) ;  /* 0x00000000000c7947 */ /* 0x000fec0003800000 */
.L_x_214:
[----:B------:R-:W-:Y:S02]  /*cfe0*/  IMAD.MOV.U32 R25, RZ, RZ, RZ ;  /* 0x000000ffff197224 */ /* 0x000fe400078e00ff */
[----:B------:R-:W-:Y:S02]  /*cff0*/  IMAD.U32 R24, RZ, RZ, UR6 ;  /* 0x00000006ff187e24 */ /* 0x000fe4000f8e00ff */
[----:B------:R-:W-:-:S07]  /*d000*/  IMAD.MOV.U32 R26, RZ, RZ, RZ ;  /* 0x000000ffff1a7224 */ /* 0x000fce00078e00ff */
.L_x_217:
[----:B------:R-:W-:-:S13]  /*d010*/  ISETP.NE.AND P0, PT, R0, RZ, PT ;  /* 0x000000ff0000720c */ /* 0x000fda0003f05270 */
[----:B------:R-:W0:Y:S01]  /*d020*/  @!P0 S2R R3, SR_CgaCtaId ;  /* 0x0000000000038919 */ /* 0x000e220000008800 */
[----:B------:R-:W-:-:S04]  /*d030*/  @!P0 MOV R0, 0x400 ;  /* 0x0000040000008802 */ /* 0x000fc80000000f00 */
[----:B0-----:R-:W-:-:S05]  /*d040*/  @!P0 LEA R0, R3, R0, 0x18 ;  /* 0x0000000003008211 */ /* 0x001fca00078ec0ff */
[----:B------:R1:W-:Y:S01]  /*d050*/  @!P0 STS.128 [R0+0x31cd0], R24 ;  /* 0x031cd01800008388 */ /* 0x0003e20000000c00 */
[----:B------:R-:W-:Y:S06]  /*d060*/  BAR.ARV 0x5, 0x200 ;  /* 0x0148000000007b1d */ /* 0x000fec0000002000 */
.L_x_212:
[----:B------:R2:W-:Y:S01]  /*d070*/  STL [R1+0x34], RZ ;  /* 0x000034ff01007387 */ /* 0x0005e20000100800 */
[----:B------:R-:W-:Y:S01]  /*d080*/  ULDC UR4, c[0x0][0xc3c] ;  /* 0x00030f0000047ab9 */ /* 0x000fe20000000800 */
[----:B------:R-:W-:Y:S01]  /*d090*/  IMAD.MOV.U32 R28, RZ, RZ, 0x1 ;  /* 0x00000001ff1c7424 */ /* 0x000fe200078e00ff */
[----:B0-----:R-:W-:Y:S01]  /*d0a0*/  ISETP.GE.AND P0, PT, R27, UR4, PT ;  /* 0x000000041b007c0c */ /* 0x001fe2000bf06270 */
[----:B------:R-:W-:-:S12]  /*d0b0*/  IMAD.MOV.U32 R18, RZ, RZ, RZ ;  /* 0x000000ffff127224 */ /* 0x000fd800078e00ff */
[----:B--2---:R-:W-:Y:S05]  /*d0c0*/  @P0 BRA `(.L_x_218) ;  /* 0x0000005400fc0947 */ /* 0x004fea0003800000 */
[----:B------:R-:W0:Y:S01]  /*d0d0*/  S2R R6, SR_TID.X ;  /* 0x0000000000067919 */ /* 0x000e220000002100 */
[----:B------:R-:W2:Y:S01]  /*d0e0*/  S2UR UR5, SR_CgaCtaId ;  /* 0x00000000000579c3 */ /* 0x000ea20000008800 */
[----:B------:R-:W-:Y:S01]  /*d0f0*/  UMOV UR4, 0x400 ;  /* 0x0000040000047882 */ /* 0x000fe20000000000 */
[----:B------:R-:W-:Y:S01]  /*d100*/  BSSY B8, `(.L_x_218) ;  /* 0x000057b000087945 */ /* 0x000fe20003800000 */
[----:B------:R3:W-:Y:S01]  /*d110*/  STL [R1+0x34], RZ ;  /* 0x000034ff01007387 */ /* 0x0007e20000100800 */
[----:B------:R-:W-:Y:S01]  /*d120*/  IMAD.MOV.U32 R28, RZ, RZ, 0x1 ;  /* 0x00000001ff1c7424 */ /* 0x000fe200078e00ff */
[----:B------:R-:W-:Y:S01]  /*d130*/  ULDC UR38, c[0x0][0xc] ;  /* 0x0000030000267ab9 */ /* 0x000fe20000000800 */
[----:B------:R-:W-:Y:S01]  /*d140*/  IMAD.MOV.U32 R18, RZ, RZ, RZ ;  /* 0x000000ffff127224 */ /* 0x000fe200078e00ff */
[----:B------:R-:W-:Y:S01]  /*d150*/  ULDC.64 UR36, c[0x0][0x198] ;  /* 0x0000660000247ab9 */ /* 0x000fe20000000a00 */
[----:B--2---:R-:W-:-:S06]  /*d160*/  ULEA UR4, UR5, UR4, 0x18 ;  /* 0x0000000405047291 */ /* 0x004fcc000f8ec03f */
[----:B------:R-:W-:Y:S01]  /*d170*/  IMAD.U32 R17, RZ, RZ, UR4 ;  /* 0x00000004ff117e24 */ /* 0x000fe2000f8e00ff */
[C---:B0-----:R-:W-:Y:S01]  /*d180*/  LOP3.LUT R5, R6.reuse, 0x7f, RZ, 0xc0, !PT ;  /* 0x0000007f06057812 */ /* 0x041fe200078ec0ff */
[----:B-1----:R-:W-:-:S04]  /*d190*/  IMAD.SHL.U32 R0, R6, 0x8, RZ ;  /* 0x0000000806007824 */ /* 0x002fc800078e00ff */
[----:B------:R-:W-:Y:S01]  /*d1a0*/  IMAD.SHL.U32 R4, R5, 0x8, RZ ;  /* 0x0000000805047824 */ /* 0x000fe200078e00ff */
[C---:B------:R-:W-:Y:S02]  /*d1b0*/  LOP3.LUT R3, R0.reuse, 0x20, RZ, 0xc0, !PT ;  /* 0x0000002000037812 */ /* 0x040fe400078ec0ff */
[----:B------:R-:W-:Y:S02]  /*d1c0*/  LOP3.LUT R2, R0, 0xd8, RZ, 0xc0, !PT ;  /* 0x000000d800027812 */ /* 0x000fe400078ec0ff */
[----:B------:R-:W-:Y:S02]  /*d1d0*/  LOP3.LUT R3, R3, 0x300, R4, 0xf8, !PT ;  /* 0x0000030003037812 */ /* 0x000fe400078ef804 */
[----:B------:R-:W-:Y:S02]  /*d1e0*/  LOP3.LUT R2, R2, 0x18, R6, 0x78, !PT ;  /* 0x0000001802027812 */ /* 0x000fe400078e7806 */
[----:B------:R-:W-:Y:S02]  /*d1f0*/  LOP3.LUT R0, R0, 0x18, RZ, 0xc0, !PT ;  /* 0x0000001800007812 */ /* 0x000fe400078ec0ff */
[----:B------:R-:W-:Y:S01]  /*d200*/  LOP3.LUT R4, R3, R2, RZ, 0xfc, !PT ;  /* 0x0000000203047212 */ /* 0x000fe200078efcff */
[----:B------:R-:W-:Y:S01]  /*d210*/  IMAD.SHL.U32 R2, R6, 0x20, RZ ;  /* 0x0000002006027824 */ /* 0x000fe200078e00ff */
[----:B------:R-:W-:-:S04]  /*d220*/  SHF.R.U32.HI R3, RZ, 0x2, R5 ;  /* 0x00000002ff037819 */ /* 0x000fc80000011605 */
[----:B------:R-:W-:Y:S01]  /*d230*/  LOP3.LUT R5, R3, 0x60, R2, 0xf8, !PT ;  /* 0x0000006003057812 */ /* 0x000fe200078ef802 */
[----:B------:R-:W-:Y:S01]  /*d240*/  IMAD R2, R4, 0x2, R17 ;  /* 0x0000000204027824 */ /* 0x000fe200078e0211 */
[C---:B------:R-:W-:Y:S02]  /*d250*/  LOP3.LUT R3, R0.reuse, 0x20, RZ, 0xfc, !PT ;  /* 0x0000002000037812 */ /* 0x040fe400078efcff */
[----:B------:R-:W-:Y:S02]  /*d260*/  LOP3.LUT R0, R0, 0x40, RZ, 0xfc, !PT ;  /* 0x0000004000007812 */ /* 0x000fe400078efcff */
[----:B------:R3:W-:Y:S05]  /*d270*/  STL [R1+0x8], R2 ;  /* 0x0000080201007387 */ /* 0x0007ea0000100800 */
.L_x_322:
[----:B01-3--:R-:W0:Y:S01]  /*d280*/  LDC.64 R2, c[0x0][0xc88] ;  /* 0x00032200ff027b82 */ /* 0x00be220000000a00 */
[----:B------:R-:W-:Y:S01]  /*d290*/  ULDC.64 UR4, c[0x0][0x208] ;  /* 0x0000820000047ab9 */ /* 0x000fe20000000a00 */
[----:B0-----:R-:W-:-:S05]  /*d2a0*/  IMAD.WIDE R2, R27, 0x4, R2 ;  /* 0x000000041b027825 */ /* 0x001fca00078e0202 */
[----:B--2---:R-:W2:Y:S01]  /*d2b0*/  LDG.E R9, desc[UR4][R2.64] ;  /* 0x0000000402097981 */ /* 0x004ea2000c1e1900 */
[----:B------:R-:W-:Y:S05]  /*d2c0*/  YIELD ;  /* 0x0000000000007946 */ /* 0x000fea0003800000 */
[----:B------:R-:W-:Y:S01]  /*d2d0*/  ULDC.64 UR4, c[0x0][0xa28] ;  /* 0x00028a0000047ab9 */ /* 0x000fe20000000a00 */
[----:B------:R-:W-:Y:S01]  /*d2e0*/  IMAD.MOV.U32 R0, RZ, RZ, RZ ;  /* 0x000000ffff007224 */ /* 0x000fe200078e00ff */
[----:B------:R-:W-:Y:S01]  /*d2f0*/  ISETP.NE.U32.AND P0, PT, RZ, UR4, PT ;  /* 0x00000004ff007c0c */ /* 0x000fe2000bf05070 */
[----:B------:R-:W-:Y:S01]  /*d300*/  ULDC.64 UR10, c[0x0][0x208] ;  /* 0x00008200000a7ab9 */ /* 0x000fe20000000a00 */
[----:B------:R-:W-:Y:S01]  /*d310*/  IMAD.MOV.U32 R6, RZ, RZ, RZ ;  /* 0x000000ffff067224 */ /* 0x000fe200078e00ff */
[----:B------:R-:W-:Y:S01]  /*d320*/  ULDC.64 UR8, c[0x0][0xa08] ;  /* 0x0002820000087ab9 */ /* 0x000fe20000000a00 */
[----:B------:R-:W-:Y:S01]  /*d330*/  ISETP.NE.AND.EX P0, PT, RZ, UR5, PT, P0 ;  /* 0x00000005ff007c0c */ /* 0x000fe2000bf05300 */
[----:B------:R-:W-:Y:S01]  /*d340*/  ULDC.64 UR6, c[0x0][0xa18] ;  /* 0x0002860000067ab9 */ /* 0x000fe20000000a00 */
[----:B------:R-:W-:-:S02]  /*d350*/  ISETP.NE.U32.AND P2, PT, RZ, UR8, PT ;  /* 0x00000008ff007c0c */ /* 0x000fc4000bf45070 */
[----:B--2---:R-:W-:Y:S01]  /*d360*/  SHF.R.S32.HI R4, RZ, 0x1f, R9 ;  /* 0x0000001fff047819 */ /* 0x004fe20000011409 */
[----:B------:R-:W-:-:S08]  /*d370*/  IMAD.SHL.U32 R19, R9, 0x4, RZ ;  /* 0x0000000409137824 */ /* 0x000fd000078e00ff */
[C---:B------:R-:W-:Y:S01]  /*d380*/  @P0 LEA R2, P1, R9.reuse, UR4, 0x2 ;  /* 0x0000000409020c11 */ /* 0x040fe2000f8210ff */
[----:B------:R-:W-:Y:S03]  /*d390*/  STL [R1+0xc], R9 ;  /* 0x00000c0901007387 */ /* 0x000fe60000100800 */
[C-C-:B------:R-:W-:Y:S01]  /*d3a0*/  @P0 LEA.HI.X R3, R9.reuse, UR5, R4.reuse, 0x2, P1 ;  /* 0x0000000509030c11 */ /* 0x140fe200088f1404 */
[----:B------:R-:W-:Y:S01]  /*d3b0*/  ULDC.64 UR4, c[0x0][0xa00] ;  /* 0x0002800000047ab9 */ /* 0x000fe20000000a00 */
[----:B------:R-:W-:Y:S01]  /*d3c0*/  SHF.L.U64.HI R22, R9, 0x2, R4 ;  /* 0x0000000209167819 */ /* 0x000fe20000010204 */
[----:B------:R0:W-:Y:S01]  /*d3d0*/  STL [R1+0x1c], R4 ;  /* 0x00001c0401007387 */ /* 0x0001e20000100800 */
[----:B------:R-:W-:-:S03]  /*d3e0*/  ISETP.NE.U32.AND P1, PT, RZ, UR4, PT ;  /* 0x00000004ff007c0c */ /* 0x000fc6000bf25070 */
[----:B------:R1:W5:Y:S01]  /*d3f0*/  @P0 LDG.E R0, desc[UR10][R2.64] ;  /* 0x0000000a02000981 */ /* 0x000362000c1e1900 */
[----:B------:R-:W-:Y:S01]  /*d400*/  ISETP.NE.AND.EX P1, PT, RZ, UR5, PT, P1 ;  /* 0x00000005ff007c0c */ /* 0x000fe2000bf25310 */
[----:B------:R-:W-:Y:S01]  /*d410*/  IMAD.MOV.U32 R8, RZ, RZ, RZ ;  /* 0x000000ffff087224 */ /* 0x000fe200078e00ff */
[----:B------:R-:W-:Y:S02]  /*d420*/  ISETP.NE.AND.EX P0, PT, RZ, UR9, PT, P2 ;  /* 0x00000009ff007c0c */ /* 0x000fe4000bf05320 */
[----:B------:R-:W-:Y:S02]  /*d430*/  ISETP.NE.U32.AND P2, PT, RZ, UR6, PT ;  /* 0x00000006ff007c0c */ /* 0x000fe4000bf45070 */
[C---:B0-----:R-:W-:Y:S02]  /*d440*/  IADD3 R4, P4, R19.reuse, UR8, RZ ;  /* 0x0000000813047c10 */ /* 0x041fe4000ff9e0ff */
[----:B-1----:R-:W-:Y:S02]  /*d450*/  IADD3 R2, P3, R19, UR4, RZ ;  /* 0x0000000413027c10 */ /* 0x002fe4000ff7e0ff */
[----:B------:R-:W-:-:S02]  /*d460*/  ISETP.NE.AND.EX P2, PT, RZ, UR7, PT, P2 ;  /* 0x00000007ff007c0c */ /* 0x000fc4000bf45320 */
[C---:B------:R-:W-:Y:S02]  /*d470*/  IADD3.X R3, R22.reuse, UR5, RZ, P3, !PT ;  /* 0x0000000516037c10 */ /* 0x040fe40009ffe4ff */
[----:B------:R-:W-:-:S03]  /*d480*/  IADD3.X R5, R22, UR9, RZ, P4, !PT ;  /* 0x0000000916057c10 */ /* 0x000fc6000a7fe4ff */
[----:B------:R-:W2:Y:S01]  /*d490*/  @P1 LDG.E R6, desc[UR10][R2.64] ;  /* 0x0000000a02061981 */ /* 0x000ea2000c1e1900 */
[----:B------:R-:W-:Y:S02]  /*d4a0*/  ULDC UR4, c[0x0][0x288] ;  /* 0x0000a20000047ab9 */ /* 0x000fe40000000800 */
[----:B------:R-:W-:Y:S01]  /*d4b0*/  IMAD.U32 R10, RZ, RZ, UR4 ;  /* 0x00000004ff0a7e24 */ /* 0x000fe2000f8e00ff */
[----:B------:R-:W-:Y:S01]  /*d4c0*/  ULDC.64 UR4, c[0x0][0x418] ;  /* 0x0001060000047ab9 */ /* 0x000fe20000000a00 */
[----:B------:R-:W5:Y:S04]  /*d4d0*/  @P0 LDG.E R8, desc[UR10][R4.64] ;  /* 0x0000000a04080981 */ /* 0x000f68000c1e1900 */
[----:B--2---:R0:W-:Y:S02]  /*d4e0*/  STL [R1+0x10], R6 ;  /* 0x0000100601007387 */ /* 0x0041e40000100800 */
[----:B0-----:R-:W-:-:S04]  /*d4f0*/  @P2 IADD3 R6, P3, R19, UR6, RZ ;  /* 0x0000000613062c10 */ /* 0x001fc8000ff7e0ff */
[----:B------:R-:W-:-:S05]  /*d500*/  @P2 IADD3.X R7, R22, UR7, RZ, P3, !PT ;  /* 0x0000000716072c10 */ /* 0x000fca0009ffe4ff */
[----:B------:R0:W2:Y:S01]  /*d510*/  @P2 LDG.E R10, desc[UR10][R6.64] ;  /* 0x0000000a060a2981 */ /* 0x0000a2000c1e1900 */
[----:B------:R-:W-:-:S03]  /*d520*/  UISETP.NE.U32.AND UP0, UPT, UR4, URZ, UPT ;  /* 0x0000003f0400728c */ /* 0x000fc6000bf05070 */
[----:B------:R-:W-:Y:S01]  /*d530*/  ULDC UR4, c[0x0][0x424] ;  /* 0x0001090000047ab9 */ /* 0x000fe20000000800 */
[----:B------:R-:W-:-:S03]  /*d540*/  UISETP.NE.AND.EX UP0, UPT, UR5, URZ, UPT, UP0 ;  /* 0x0000003f0500728c */ /* 0x000fc6000bf05300 */
[----:B------:R-:W-:Y:S01]  /*d550*/  ULDC UR5, c[0x0][0x2f0] ;  /* 0x0000bc0000057ab9 */ /* 0x000fe20000000800 */
[----:B------:R-:W-:-:S04]  /*d560*/  USEL UR4, UR4, 0x1, UP0 ;  /* 0x0000000104047887 */ /* 0x000fc80008000000 */
[----:B------:R-:W-:-:S06]  /*d570*/  UIMAD UR4, UR4, UR5, URZ ;  /* 0x00000005040472a4 */ /* 0x000fcc000f8e023f */
[----:B0-----:R-:W-:Y:S01]  /*d580*/  IMAD.U32 R7, RZ, RZ, UR4 ;  /* 0x00000004ff077e24 */ /* 0x001fe2000f8e00ff */
[----:B--2---:R0:W-:Y:S01]  /*d590*/  STL [R1+0x30], R10 ;  /* 0x0000300a01007387 */ /* 0x0041e20000100800 */
[----:B------:R-:W-:Y:S05]  /*d5a0*/  @P2 BRA `(.L_x_219) ;  /* 0x0000000000182947 */ /* 0x000fea0003800000 */
[----:B------:R-:W-:Y:S05]  /*d5b0*/  @!P1 BRA `(.L_x_219) ;  /* 0x0000000000149947 */ /* 0x000fea0003800000 */
[----:B------:R-:W-:Y:S02]  /*d5c0*/  ULDC.64 UR4, c[0x0][0x208] ;  /* 0x0000820000047ab9 */ /* 0x000fe40000000a00 */
[----:B------:R-:W2:Y:S04]  /*d5d0*/  LDG.E R6, desc[UR4][R2.64] ;  /* 0x0000000402067981 */ /* 0x000ea8000c1e1900 */
[----:B------:R-:W2:Y:S02]  /*d5e0*/  LDG.E R2, desc[UR4][R2.64+0x4] ;  /* 0x0000040402027981 */ /* 0x000ea4000c1e1900 */
[----:B--2---:R-:W-:-:S05]  /*d5f0*/  IMAD.IADD R2, R2, 0x1, -R6 ;  /* 0x0000000102027824 */ /* 0x004fca00078e0a06 */
[----:B------:R1:W-:Y:S02]  /*d600*/  STL [R1+0x30], R2 ;  /* 0x0000300201007387 */ /* 0x0003e40000100800 */
.L_x_219:
[----:B------:R-:W-:Y:S01]  /*d610*/  ULDC.64 UR4, c[0x0][0xa20] ;  /* 0x0002880000047ab9 */ /* 0x000fe20000000a00 */
[C---:B------:R-:W-:Y:S01]  /*d620*/  LOP3.LUT R6, R26.reuse, 0xff000000, RZ, 0xc0, !PT ;  /* 0xff0000001a067812 */ /* 0x040fe200078ec0ff */
[----:B------:R-:W-:Y:S01]  /*d630*/  IMAD.MOV.U32 R23, RZ, RZ, R9 ;  /* 0x000000ffff177224 */ /* 0x000fe200078e0009 */
[----:B------:R-:W-:Y:S02]  /*d640*/  ISETP.NE.U32.AND P1, PT, RZ, UR4, PT ;  /* 0x00000004ff007c0c */ /* 0x000fe4000bf25070 */
[----:B------:R-:W-:Y:S02]  /*d650*/  SHF.R.U32.HI R6, RZ, 0x8, R6 ;  /* 0x00000008ff067819 */ /* 0x000fe40000011606 */
[----:B------:R-:W-:Y:S02]  /*d660*/  ISETP.NE.AND.EX P1, PT, RZ, UR5, PT, P1 ;  /* 0x00000005ff007c0c */ /* 0x000fe4000bf25310 */
[C---:B-1----:R-:W-:Y:S02]  /*d670*/  LOP3.LUT R2, R26.reuse, 0xff0000, RZ, 0xc0, !PT ;  /* 0x00ff00001a027812 */ /* 0x042fe400078ec0ff */
[----:B------:R-:W-:Y:S01]  /*d680*/  LOP3.LUT R16, R26, 0xffff, RZ, 0xc0, !PT ;  /* 0x0000ffff1a107812 */ /* 0x000fe200078ec0ff */
[----:B-----5:R-:W-:Y:S01]  /*d690*/  IMAD.IADD R26, R8, 0x1, R0 ;  /* 0x00000001081a7824 */ /* 0x020fe200078e0200 */
[----:B------:R-:W-:-:S07]  /*d6a0*/  LEA.HI R6, R2, R6, RZ, 0x10 ;  /* 0x0000000602067211 */ /* 0x000fce00078f80ff */
[----:B------:R-:W-:Y:S05]  /*d6b0*/  @!P1 BRA `(.L_x_220) ;  /* 0x0000000000149947 */ /* 0x000fea0003800000 */
[----:B------:R-:W-:Y:S01]  /*d6c0*/  IADD3 R2, P0, R19, UR4, RZ ;  /* 0x0000000413027c10 */ /* 0x000fe2000ff1e0ff */
[----:B------:R-:W-:-:S03]  /*d6d0*/  ULDC.64 UR6, c[0x0][0x208] ;  /* 0x0000820000067ab9 */ /* 0x000fc60000000a00 */
[----:B------:R-:W-:-:S05]  /*d6e0*/  IADD3.X R3, R22, UR5, RZ, P0, !PT ;  /* 0x0000000516037c10 */ /* 0x000fca00087fe4ff */
[----:B------:R1:W5:Y:S01]  /*d6f0*/  LDG.E R7, desc[UR6][R2.64] ;  /* 0x0000000602077981 */ /* 0x000362000c1e1900 */
[----:B------:R-:W-:Y:S05]  /*d700*/  BRA `(.L_x_221) ;  /* 0x0000000000147947 */ /* 0x000fea0003800000 */
.L_x_220:
[----:B------:R-:W-:Y:S05]  /*d710*/  @!P0 BRA `(.L_x_221) ;  /* 0x0000000000108947 */ /* 0x000fea0003800000 */
[----:B------:R-:W-:Y:S02]  /*d720*/  ULDC.64 UR4, c[0x0][0x208] ;  /* 0x0000820000047ab9 */ /* 0x000fe40000000a00 */
[----:B------:R-:W2:Y:S04]  /*d730*/  LDG.E R7, desc[UR4][R4.64] ;  /* 0x0000000404077981 */ /* 0x000ea8000c1e1900 */
[----:B------:R-:W2:Y:S02]  /*d740*/  LDG.E R4, desc[UR4][R4.64+0x4] ;  /* 0x0000040404047981 */ /* 0x000ea4000c1e1900 */
[----:B--2---:R-:W-:-:S07]  /*d750*/  IMAD.IADD R7, R4, 0x1, -R7 ;  /* 0x0000000104077824 */ /* 0x004fce00078e0a07 */
.L_x_221:
[----:B-----5:R-:W-:Y:S01]  /*d760*/  IMAD.IADD R7, R7, 0x1, -R0 ;  /* 0x0000000107077824 */ /* 0x020fe200078e0a00 */
[----:B------:R-:W-:Y:S01]  /*d770*/  LOP3.LUT R9, R6, 0xff, RZ, 0xc0, !PT ;  /* 0x000000ff06097812 */ /* 0x000fe200078ec0ff */
[----:B-1----:R-:W-:Y:S01]  /*d780*/  IMAD.MOV.U32 R3, RZ, RZ, RZ ;  /* 0x000000ffff037224 */ /* 0x002fe200078e00ff */
[----:B------:R-:W-:Y:S01]  /*d790*/  BSSY B0, `(.L_x_222) ;  /* 0x0000029000007945 */ /* 0x000fe20003800000 */
[C---:B------:R-:W-:Y:S01]  /*d7a0*/  VIADD R0, R7.reuse, 0x8f ;  /* 0x0000008f07007836 */ /* 0x040fe20000000000 */
[----:B------:R-:W-:Y:S01]  /*d7b0*/  ISETP.GE.AND P0, PT, R7, 0x1, PT ;  /* 0x000000010700780c */ /* 0x000fe20003f06270 */
[----:B------:R-:W-:Y:S01]  /*d7c0*/  IMAD.MOV.U32 R7, RZ, RZ, R3 ;  /* 0x000000ffff077224 */ /* 0x000fe200078e0003 */
[----:B------:R1:W-:Y:S01]  /*d7d0*/  STL [R1+0x14], R3 ;  /* 0x0000140301007387 */ /* 0x0003e20000100800 */
[----:B------:R-:W-:-:S05]  /*d7e0*/  IMAD.HI R0, R0, 0x38e38e39, RZ ;  /* 0x38e38e3900007827 */ /* 0x000fca00078e02ff */
[----:B------:R-:W-:-:S04]  /*d7f0*/  SHF.R.U32.HI R2, RZ, 0x1f, R0 ;  /* 0x0000001fff027819 */ /* 0x000fc80000011600 */
[----:B------:R-:W-:-:S05]  /*d800*/  LEA.HI.SX32 R8, R0, R2, 0x1b ;  /* 0x0000000200087211 */ /* 0x000fca00078fdaff */
[----:B------:R1:W-:Y:S04]  /*d810*/  STL [R1+0x20], R8 ;  /* 0x0000200801007387 */ /* 0x0003e80000100800 */
[----:B------:R1:W-:Y:S01]  /*d820*/  STL [R1+0x38], R9 ;  /* 0x0000380901007387 */ /* 0x0003e20000100800 */
[----:B------:R-:W-:Y:S05]  /*d830*/  @!P0 BRA `(.L_x_223) ;  /* 0x0000000000788947 */ /* 0x000fea0003800000 */
[----:B------:R-:W-:-:S04]  /*d840*/  SHF.R.U32.HI R6, RZ, 0x10, R6 ;  /* 0x00000010ff067819 */ /* 0x000fc80000011606 */
[----:B------:R-:W-:-:S13]  /*d850*/  ISETP.NE.AND P0, PT, R6, RZ, PT ;  /* 0x000000ff0600720c */ /* 0x000fda0003f05270 */
[----:B------:R-:W2:Y:S02]  /*d860*/  @!P0 LDC R6, c[0x0][0x9f0] ;  /* 0x00027c00ff068b82 */ /* 0x000ea40000000800 */
[-C--:B--2---:R-:W-:Y:S02]  /*d870*/  IABS R0, R6.reuse ;  /* 0x0000000600007213 */ /* 0x084fe40000000000 */
[----:B------:R-:W-:Y:S02]  /*d880*/  IABS R5, R6 ;  /* 0x0000000600057213 */ /* 0x000fe40000000000 */
[----:B------:R-:W2:Y:S03]  /*d890*/  I2F.RP R2, R0 ;  /* 0x0000000000027306 */ /* 0x000ea60000209400 */
[----:B------:R-:W-:-:S05]  /*d8a0*/  IMAD.MOV R5, RZ, RZ, -R5 ;  /* 0x000000ffff057224 */ /* 0x000fca00078e0a05 */
[----:B--2---:R-:W2:Y:S02]  /*d8b0*/  MUFU.RCP R2, R2 ;  /* 0x0000000200027308 */ /* 0x004ea40000001000 */
[----:B--2---:R-:W-:-:S06]  /*d8c0*/  VIADD R2, R2, 0xffffffe ;  /* 0x0ffffffe02027836 */ /* 0x004fcc0000000000 */
[----:B-1----:R-:W1:Y:S02]  /*d8d0*/  F2I.FTZ.U32.TRUNC.NTZ R3, R2 ;  /* 0x0000000200037305 */ /* 0x002e64000021f000 */
[----:B-1----:R-:W-:-:S04]  /*d8e0*/  IMAD.MOV R2, RZ, RZ, -R3 ;  /* 0x000000ffff027224 */ /* 0x002fc800078e0a03 */
[----:B------:R-:W-:Y:S02]  /*d8f0*/  IMAD R4, R2, R0, RZ ;  /* 0x0000000002047224 */ /* 0x000fe400078e02ff */
[----:B------:R-:W-:-:S04]  /*d900*/  IMAD.MOV.U32 R2, RZ, RZ, RZ ;  /* 0x000000ffff027224 */ /* 0x000fc800078e00ff */
[----:B------:R-:W-:Y:S01]  /*d910*/  IMAD.HI.U32 R4, R3, R4, R2 ;  /* 0x0000000403047227 */ /* 0x000fe200078e0002 */
[----:B------:R-:W-:-:S04]  /*d920*/  IADD3 R3, R6, -0x1, R8 ;  /* 0xffffffff06037810 */ /* 0x000fc80007ffe008 */
[----:B------:R-:W-:Y:S02]  /*d930*/  IABS R2, R3 ;  /* 0x0000000300027213 */ /* 0x000fe40000000000 */
[----:B------:R-:W-:-:S03]  /*d940*/  LOP3.LUT R3, R3, R6, RZ, 0x3c, !PT ;  /* 0x0000000603037212 */ /* 0x000fc600078e3cff */
[----:B------:R-:W-:Y:S01]  /*d950*/  IMAD.HI.U32 R4, R4, R2, RZ ;  /* 0x0000000204047227 */ /* 0x000fe200078e00ff */
[----:B------:R-:W-:-:S03]  /*d960*/  ISETP.GE.AND P2, PT, R3, RZ, PT ;  /* 0x000000ff0300720c */ /* 0x000fc60003f46270 */
        /* <DEDUP_REMOVED lines=9> */
[----:B------:R-:W-:-:S05]  /*da00*/  IMAD.MOV.U32 R7, RZ, RZ, R4 ;  /* 0x000000ffff077224 */ /* 0x000fca00078e0004 */
[----:B------:R2:W-:Y:S02]  /*da10*/  STL [R1+0x14], R7 ;  /* 0x0000140701007387 */ /* 0x0005e40000100800 */
.L_x_223:
[----:B------:R-:W-:Y:S05]  /*da20*/  BSYNC B0 ;  /* 0x0000000000007941 */ /* 0x000fea0003800000 */
.L_x_222:
[----:B------:R-:W-:Y:S01]  /*da30*/  IMAD.MOV.U32 R0, RZ, RZ, R7 ;  /* 0x000000ffff007224 */ /* 0x000fe200078e0007 */
[----:B------:R-:W-:Y:S03]  /*da40*/  BSSY B7, `(.L_x_224) ;  /* 0x0000422000077945 */ /* 0x000fe60003800000 */
[----:B------:R-:W-:-:S05]  /*da50*/  IMAD R2, R9, R0, RZ ;  /* 0x0000000009027224 */ /* 0x000fca00078e02ff */
[----:B------:R-:W-:Y:S01]  /*da60*/  VIADDMNMX R0, R2, R0, R8, PT ;  /* 0x0000000002007246 */ /* 0x000fe20003800108 */
[----:B------:R3:W-:Y:S03]  /*da70*/  STL [R1+0x4], R2 ;  /* 0x0000040201007387 */ /* 0x0007e60000100800 */
[----:B------:R-:W-:Y:S01]  /*da80*/  ISETP.GT.AND P0, PT, R0, R2, PT ;  /* 0x000000020000720c */ /* 0x000fe20003f04270 */
[----:B------:R3:W-:-:S12]  /*da90*/  STL [R1+0x18], R0 ;  /* 0x0000180001007387 */ /* 0x0007d80000100800 */
[----:B---3--:R-:W-:Y:S05]  /*daa0*/  @P0 BRA `(.L_x_225) ;  /* 0x0000000000480947 */ /* 0x008fea0003800000 */
[----:B------:R-:W3:Y:S02]  /*dab0*/  S2R R0, SR_TID.X ;  /* 0x0000000000007919 */ /* 0x000ee40000002100 */
[----:B---3--:R-:W-:-:S04]  /*dac0*/  LOP3.LUT R0, R0, 0x7f, RZ, 0xc0, !PT ;  /* 0x0000007f00007812 */ /* 0x008fc800078ec0ff */
[----:B------:R-:W-:-:S13]  /*dad0*/  ISETP.NE.AND P0, PT, R0, RZ, PT ;  /* 0x000000ff0000720c */ /* 0x000fda0003f05270 */
[----:B------:R-:W-:Y:S05]  /*dae0*/  @P0 BRA `(.L_x_226) ;  /* 0x00000040005c0947 */ /* 0x000fea0003800000 */
[----:B------:R-:W3:Y:S01]  /*daf0*/  S2R R5, SR_LANEID ;  /* 0x0000000000057919 */ /* 0x000ee20000000000 */
[----:B------:R-:W-:Y:S01]  /*db00*/  VOTEU.ANY UR4, UPT, PT ;  /* 0x0000000000047886 */ /* 0x000fe200038e0100 */
[----:B-1----:R-:W1:Y:S01]  /*db10*/  LDC.64 R2, c[0x0][0xc60] ;  /* 0x00031800ff027b82 */ /* 0x002e620000000a00 */
[----:B------:R-:W3:Y:S01]  /*db20*/  FLO.U32 R0, UR4 ;  /* 0x0000000400007d00 */ /* 0x000ee200080e0000 */
[----:B------:R-:W-:Y:S01]  /*db30*/  ULDC.64 UR6, c[0x0][0x208] ;  /* 0x0000820000067ab9 */ /* 0x000fe20000000a00 */
[----:B---3--:R-:W-:-:S06]  /*db40*/  ISETP.EQ.U32.AND P0, PT, R0, R5, PT ;  /* 0x000000050000720c */ /* 0x008fcc0003f02070 */
[----:B------:R-:W1:Y:S07]  /*db50*/  POPC R5, UR4 ;  /* 0x0000000400057d09 */ /* 0x000e6e0008000000 */
[----:B-1----:R-:W3:Y:S01]  /*db60*/  @P0 ATOMG.E.ADD.STRONG.GPU PT, R3, desc[UR6][R2.64], R5 ;  /* 0x00000005020309a8 */ /* 0x002ee200081ee1c6 */
[----:B------:R-:W1:Y:S02]  /*db70*/  S2R R4, SR_LTMASK ;  /* 0x0000000000047919 */ /* 0x000e640000003900 */
[----:B-1----:R-:W-:-:S04]  /*db80*/  LOP3.LUT R4, R4, UR4, RZ, 0xc0, !PT ;  /* 0x0000000404047c12 */ /* 0x002fc8000f8ec0ff */
[----:B--2---:R-:W1:Y:S01]  /*db90*/  POPC R7, R4 ;  /* 0x0000000400077309 */ /* 0x004e620000000000 */
[----:B---3--:R-:W1:Y:S02]  /*dba0*/  SHFL.IDX PT, R0, R3, R0, 0x1f ;  /* 0x00001f0003007589 */ /* 0x008e6400000e0000 */
[----:B-1----:R-:W-:Y:S01]  /*dbb0*/  IADD3 R24, R0, UR38, R7 ;  /* 0x0000002600187c10 */ /* 0x002fe2000fffe007 */
[----:B------:R-:W-:Y:S06]  /*dbc0*/  BRA `(.L_x_226) ;  /* 0x0000004000247947 */ /* 0x000fec0003800000 */
.L_x_225:
[----:B------:R-:W-:Y:S01]  /*dbd0*/  VIADD R0, R17, 0x16a00 ;  /* 0x00016a0011007836 */ /* 0x000fe20000000000 */
[----:B------:R-:W-:Y:S04]  /*dbe0*/  BSSY B6, `(.L_x_227) ;  /* 0x0000013000067945 */ /* 0x000fe80003800000 */
[----:B------:R-:W-:-:S13]  /*dbf0*/  LOP3.LUT P0, RZ, R0, 0x1bf, RZ, 0xc0, !PT ;  /* 0x000001bf00ff7812 */ /* 0x000fda000780c0ff */
[----:B------:R-:W-:Y:S05]  /*dc00*/  @!P0 BRA `(.L_x_228) ;  /* 0x0000000000408947 */ /* 0x000fea0003800000 */
[----:B------:R-:W-:Y:S01]  /*dc10*/  MOV R2, 0x0 ;  /* 0x0000000000027802 */ /* 0x000fe20000000f00 */
[----:B------:R-:W-:Y:S01]  /*dc20*/  ULDC.64 UR6, c[0x4][0xa8] ;  /* 0x01002a0000067ab9 */ /* 0x000fe20000000a00 */
[----:B------:R-:W-:Y:S01]  /*dc30*/  ULDC.64 UR8, c[0x4][0xb0] ;  /* 0x01002c0000087ab9 */ /* 0x000fe20000000a00 */
[----:B------:R-:W-:Y:S01]  /*dc40*/  ULDC.64 UR4, c[0x4][0x8] ;  /* 0x0100020000047ab9 */ /* 0x000fe20000000a00 */
[----:B------:R-:W-:Y:S02]  /*dc50*/  IMAD.U32 R4, RZ, RZ, UR6 ;  /* 0x00000006ff047e24 */ /* 0x000fe4000f8e00ff */
[----:B-1----:R-:W1:Y:S01]  /*dc60*/  LDC.64 R2, c[0x4][R2] ;  /* 0x0100000002027b82 */ /* 0x002e620000000a00 */
[----:B------:R-:W-:Y:S02]  /*dc70*/  IMAD.U32 R5, RZ, RZ, UR7 ;  /* 0x00000007ff057e24 */ /* 0x000fe4000f8e00ff */
[----:B------:R-:W-:Y:S02]  /*dc80*/  IMAD.U32 R6, RZ, RZ, UR8 ;  /* 0x00000008ff067e24 */ /* 0x000fe4000f8e00ff */
[----:B--2---:R-:W-:-:S02]  /*dc90*/  IMAD.U32 R7, RZ, RZ, UR9 ;  /* 0x00000009ff077e24 */ /* 0x004fc4000f8e00ff */
[----:B0-----:R-:W-:Y:S02]  /*dca0*/  IMAD.U32 R10, RZ, RZ, UR4 ;  /* 0x00000004ff0a7e24 */ /* 0x001fe4000f8e00ff */
[----:B------:R-:W-:Y:S02]  /*dcb0*/  IMAD.U32 R11, RZ, RZ, UR5 ;  /* 0x00000005ff0b7e24 */ /* 0x000fe4000f8e00ff */
[----:B------:R-:W-:Y:S02]  /*dcc0*/  IMAD.MOV.U32 R8, RZ, RZ, 0x70 ;  /* 0x00000070ff087424 */ /* 0x000fe400078e00ff */
[----:B------:R-:W-:Y:S02]  /*dcd0*/  IMAD.MOV.U32 R12, RZ, RZ, 0x1 ;  /* 0x00000001ff0c7424 */ /* 0x000fe400078e00ff */
[----:B------:R-:W-:-:S07]  /*dce0*/  IMAD.MOV.U32 R13, RZ, RZ, RZ ;  /* 0x000000ffff0d7224 */ /* 0x000fce00078e00ff */
[----:B------:R-:W-:-:S07]  /*dcf0*/  LEPC R20, `(.L_x_228) ;  /* 0x000000001014794e */ /* 0x000fce0000000000 */
[----:B-1----:R-:W-:Y:S05]  /*dd00*/  CALL.ABS.NOINC R2 ;  /* 0x0000000002007343 */ /* 0x002fea0003c00000 */
.L_x_228:
[----:B------:R-:W-:Y:S05]  /*dd10*/  BSYNC B6 ;  /* 0x0000000000067941 */ /* 0x000fea0003800000 */
.L_x_227:
        /* <DEDUP_REMOVED lines=8> */
[----:B-1----:R1:W3:Y:S01]  /*dda0*/  LDC.64 R2, c[0x4][R0] ;  /* 0x0100000000027b82 */ /* 0x0022e20000000a00 */
[----:B------:R-:W-:Y:S02]  /*ddb0*/  IMAD.U32 R4, RZ, RZ, UR6 ;  /* 0x00000006ff047e24 */ /* 0x000fe4000f8e00ff */
[----:B------:R-:W-:Y:S02]  /*ddc0*/  IMAD.U32 R5, RZ, RZ, UR7 ;  /* 0x00000007ff057e24 */ /* 0x000fe4000f8e00ff */
[----:B------:R-:W-:Y:S02]  /*ddd0*/  IMAD.U32 R6, RZ, RZ, UR8 ;  /* 0x00000008ff067e24 */ /* 0x000fe4000f8e00ff */
[----:B--2---:R-:W-:-:S02]  /*dde0*/  IMAD.U32 R7, RZ, RZ, UR9 ;  /* 0x00000009ff077e24 */ /* 0x004fc4000f8e00ff */
[----:B0-----:R-:W-:Y:S02]  /*ddf0*/  IMAD.U32 R10, RZ, RZ, UR4 ;  /* 0x00000004ff0a7e24 */ /* 0x001fe4000f8e00ff */
[----:B------:R-:W-:Y:S02]  /*de00*/  IMAD.U32 R11, RZ, RZ, UR5 ;  /* 0x00000005ff0b7e24 */ /* 0x000fe4000f8e00ff */
[----:B------:R-:W-:Y:S02]  /*de10*/  IMAD.MOV.U32 R8, RZ, RZ, 0x70 ;  /* 0x00000070ff087424 */ /* 0x000fe400078e00ff */
[----:B------:R-:W-:Y:S02]  /*de20*/  IMAD.MOV.U32 R12, RZ, RZ, 0x1 ;  /* 0x00000001ff0c7424 */ /* 0x000fe400078e00ff */
[----:B-1----:R-:W-:-:S07]  /*de30*/  IMAD.MOV.U32 R13, RZ, RZ, RZ ;  /* 0x000000ffff0d7224 */ /* 0x002fce00078e00ff */
[----:B------:R-:W-:-:S07]  /*de40*/  LEPC R20, `(.L_x_231) ;  /* 0x000000001014794e */ /* 0x000fce0000000000 */
[----:B---3--:R-:W-:Y:S05]  /*de50*/  CALL.ABS.NOINC R2 ;  /* 0x0000000002007343 */ /* 0x008fea0003c00000 */
.L_x_231:
[----:B------:R-:W-:Y:S01]  /*de60*/  MOV R2, 0x0 ;  /* 0x0000000000027802 */ /* 0x000fe20000000f00 */
[----:B------:R-:W-:Y:S01]  /*de70*/  ULDC.64 UR6, c[0x4][0xa8] ;  /* 0x01002a0000067ab9 */ /* 0x000fe20000000a00 */
[----:B------:R-:W-:Y:S01]  /*de80*/  ULDC.64 UR8, c[0x4][0xb0] ;  /* 0x01002c0000087ab9 */ /* 0x000fe20000000a00 */
[----:B------:R-:W-:Y:S01]  /*de90*/  ULDC.64 UR4, c[0x4][0x18] ;  /* 0x0100060000047ab9 */ /* 0x000fe20000000a00 */
[----:B------:R-:W-:Y:S02]  /*dea0*/  IMAD.U32 R4, RZ, RZ, UR6 ;  /* 0x00000006ff047e24 */ /* 0x000fe4000f8e00ff */
[----:B------:R-:W0:Y:S01]  /*deb0*/  LDC.64 R2, c[0x4][R2] ;  /* 0x0100000002027b82 */ /* 0x000e220000000a00 */
        /* <DEDUP_REMOVED lines=10> */
.L_x_230:
[----:B------:R-:W-:Y:S05]  /*df60*/  BSYNC B6 ;  /* 0x0000000000067941 */ /* 0x000fea0003800000 */
.L_x_229:
[----:B------:R-:W-:Y:S01]  /*df70*/  ULDC.64 UR4, c[0x0][0x9f8] ;  /* 0x00027e0000047ab9 */ /* 0x000fe20000000a00 */
[----:B------:R-:W3:Y:S01]  /*df80*/  LDL R20, [R1+0x18] ;  /* 0x0000180001147983 */ /* 0x000ee20000100800 */
[----:B------:R-:W-:Y:S01]  /*df90*/  ISETP.NE.U32.AND P0, PT, RZ, UR4, PT ;  /* 0x00000004ff007c0c */ /* 0x000fe2000bf05070 */
[----:B------:R-:W-:-:S03]  /*dfa0*/  ULDC.64 UR6, c[0x0][0x208] ;  /* 0x0000820000067ab9 */ /* 0x000fc60000000a00 */
[----:B------:R-:W-:-:S13]  /*dfb0*/  ISETP.NE.AND.EX P0, PT, RZ, UR5, PT, P0 ;  /* 0x00000005ff007c0c */ /* 0x000fda000bf05300 */
[----:B------:R-:W-:-:S04]  /*dfc0*/  @P0 IADD3 R2, P1, R19, UR4, RZ ;  /* 0x0000000413020c10 */ /* 0x000fc8000ff3e0ff */
[----:B-1----:R-:W-:Y:S01]  /*dfd0*/  @P0 IADD3.X R3, R22, UR5, RZ, P1, !PT ;  /* 0x0000000516030c10 */ /* 0x002fe20008ffe4ff */
[----:B------:R-:W-:-:S04]  /*dfe0*/  ULDC.64 UR4, c[0x0][0xa08] ;  /* 0x0002820000047ab9 */ /* 0x000fc80000000a00 */
[----:B------:R1:W2:Y:S02]  /*dff0*/  @P0 LDG.E R23, desc[UR6][R2.64] ;  /* 0x0000000602170981 */ /* 0x0002a4000c1e1900 */
[----:B-1----:R-:W1:Y:S02]  /*e000*/  LDC.64 R2, c[0x0][0x418] ;  /* 0x00010600ff027b82 */ /* 0x002e640000000a00 */
[----:B-1----:R-:W-:Y:S01]  /*e010*/  LOP3.LUT P0, RZ, R2, UR4, RZ, 0xfc, !PT ;  /* 0x0000000402ff7c12 */ /* 0x002fe2000f80fcff */
[----:B------:R-:W-:-:S03]  /*e020*/  UMOV UR4, 0xffffffff ;  /* 0xffffffff00047882 */ /* 0x000fc60000000000 */
[----:B------:R-:W-:Y:S01]  /*e030*/  LOP3.LUT P0, RZ, R3, UR5, RZ, 0xfc, P0 ;  /* 0x0000000503ff7c12 */ /* 0x000fe2000800fcff */
[----:B---3--:R-:W-:Y:S01]  /*e040*/  VIADD R22, R20, 0xffffffff ;  /* 0xffffffff14167836 */ /* 0x008fe20000000000 */
[----:B--2---:R-:W-:Y:S02]  /*e050*/  SHF.R.S32.HI R7, RZ, 0x1f, R23 ;  /* 0x0000001fff077819 */ /* 0x004fe40000011417 */
[----:B------:R-:W-:-:S03]  /*e060*/  SEL R19, R23, RZ, !P0 ;  /* 0x000000ff17137207 */ /* 0x000fc60004000000 */
[----:B------:R1:W-:Y:S01]  /*e070*/  STL [R1], R7 ;  /* 0x0000000701007387 */ /* 0x0003e20000100800 */
[----:B------:R-:W-:Y:S05]  /*e080*/  BRA.DIV UR4, `(.L_x_232) ;  /* 0x0000004e04707947 */ /* 0x000fea000b800000 */
[----:B------:R-:W2:Y:S02]  /*e090*/  S2R R0, SR_TID.X ;  /* 0x0000000000007919 */ /* 0x000ea40000002100 */
[----:B--2---:R-:W-:-:S04]  /*e0a0*/  SHF.R.U32.HI R0, RZ, 0x5, R0 ;  /* 0x00000005ff007819 */ /* 0x004fc80000011600 */
[----:B------:R-:W-:-:S05]  /*e0b0*/  LOP3.LUT R0, R0, 0x3, RZ, 0xc0, !PT ;  /* 0x0000000300007812 */ /* 0x000fca00078ec0ff */
[----:B------:R2:W3:Y:S02]  /*e0c0*/  SHFL.IDX PT, R14, R0, RZ, 0x1f ;  /* 0x00001fff000e7589 */ /* 0x0004e400000e0000 */
.L_x_338:
[----:B---3--:R-:W-:Y:S02]  /*e0d0*/  ISETP.NE.AND P0, PT, R14, RZ, PT ;  /* 0x000000ff0e00720c */ /* 0x008fe40003f05270 */
[----:B------:R-:W-:Y:S02]  /*e0e0*/  PLOP3.LUT P1, PT, PT, PT, PT, 0x8, 0x0 ;  /* 0x000000000000781c */ /* 0x000fe40003f2e170 */
[----:B------:R-:W-:-:S11]  /*e0f0*/  LOP3.LUT R29, R29, 0xfffffffe, RZ, 0xc0, !PT ;  /* 0xfffffffe1d1d7812 */ /* 0x000fd600078ec0ff */
[----:B------:R-:W-:Y:S01]  /*e100*/  @P1 LOP3.LUT R29, R29, 0x1, RZ, 0xfc, !PT ;  /* 0x000000011d1d1812 */ /* 0x000fe200078efcff */
[----:B------:R-:W-:Y:S06]  /*e110*/  @P0 BRA `(.L_x_233) ;  /* 0x0000000400200947 */ /* 0x000fec0003800000 */
[----:B------:R-:W-:-:S03]  /*e120*/  UMOV UR4, 0xffffffff ;  /* 0xffffffff00047882 */ /* 0x000fc60000000000 */
[----:B------:R-:W-:Y:S05]  /*e130*/  BRA.DIV UR4, `(.L_x_234) ;  /* 0x0000004e04787947 */ /* 0x000fea000b800000 */
[----:B------:R-:W-:-:S13]  /*e140*/  ELECT P6, URZ, PT ;  /* 0x00000000003f782f */ /* 0x000fda00038c0000 */
.L_x_341:
[----:B------:R-:W-:Y:S05]  /*e150*/  @!P6 BRA `(.L_x_233) ;  /* 0x000000040010e947 */ /* 0x000fea0003800000 */
[----:B------:R-:W-:-:S04]  /*e160*/  ISETP.NE.U32.AND P0, PT, R2, RZ, PT ;  /* 0x000000ff0200720c */ /* 0x000fc80003f05070 */
[----:B------:R-:W-:-:S13]  /*e170*/  ISETP.NE.AND.EX P0, PT, R3, RZ, PT, P0 ;  /* 0x000000ff0300720c */ /* 0x000fda0003f05300 */
[----:B------:R-:W-:Y:S05]  /*e180*/  @!P0 BRA `(.L_x_235) ;  /* 0x00000000004c8947 */ /* 0x000fea0003800000 */
[----:B------:R-:W3:Y:S01]  /*e190*/  LDC R6, c[0x0][0x43c] ;  /* 0x00010f00ff067b82 */ /* 0x000ee20000000800 */
[----:B--2---:R-:W-:Y:S01]  /*e1a0*/  IMAD.MOV.U32 R0, RZ, RZ, R22 ;  /* 0x000000ffff007224 */ /* 0x004fe200078e0016 */
[----:B------:R-:W-:Y:S01]  /*e1b0*/  ULDC.64 UR4, c[0x0][0x428] ;  /* 0x00010a0000047ab9 */ /* 0x000fe20000000a00 */
[----:B------:R-:W-:Y:S01]  /*e1c0*/  ULDC.64 UR6, c[0x0][0x208] ;  /* 0x0000820000067ab9 */ /* 0x000fe20000000a00 */
[----:B---3--:R-:W-:-:S13]  /*e1d0*/  ISETP.NE.AND P0, PT, R6, 0x1, PT ;  /* 0x000000010600780c */ /* 0x008fda0003f05270 */
[----:B------:R-:W2:Y:S02]  /*e1e0*/  @P0 LDC.64 R4, c[0x0][0x440] ;  /* 0x00011000ff040b82 */ /* 0x000ea40000000a00 */
[----:B--2---:R-:W-:-:S05]  /*e1f0*/  @P0 IMAD.HI.U32 R4, R22, R4, RZ ;  /* 0x0000000416040227 */ /* 0x004fca00078e00ff */
[----:B------:R-:W-:-:S04]  /*e200*/  @P0 SHF.R.U32.HI R0, RZ, R5, R4 ;  /* 0x00000005ff000219 */ /* 0x000fc80000011604 */
[--C-:B------:R-:W-:Y:S01]  /*e210*/  SHF.R.S32.HI R5, RZ, 0x1f, R0.reuse ;  /* 0x0000001fff057819 */ /* 0x100fe20000011400 */
[----:B------:R-:W-:-:S04]  /*e220*/  IMAD.MOV R4, RZ, RZ, -R0 ;  /* 0x000000ffff047224 */ /* 0x000fc800078e0a00 */
[----:B------:R-:W-:Y:S02]  /*e230*/  IMAD R22, R6, R4, R22 ;  /* 0x0000000406167224 */ /* 0x000fe400078e0216 */
[----:B------:R-:W-:Y:S02]  /*e240*/  IMAD R6, R7, UR4, RZ ;  /* 0x0000000407067c24 */ /* 0x000fe4000f8e02ff */
[----:B------:R-:W-:Y:S02]  /*e250*/  IMAD.MOV.U32 R4, RZ, RZ, R0 ;  /* 0x000000ffff047224 */ /* 0x000fe400078e0000 */
[C---:B------:R-:W-:Y:S02]  /*e260*/  IMAD R0, R23.reuse, UR5, R6 ;  /* 0x0000000517007c24 */ /* 0x040fe4000f8e0206 */
[----:B------:R-:W-:-:S04]  /*e270*/  IMAD.WIDE.U32 R4, R23, UR4, R4 ;  /* 0x0000000417047c25 */ /* 0x000fc8000f8e0004 */
[----:B------:R-:W-:Y:S01]  /*e280*/  IMAD.IADD R0, R5, 0x1, R0 ;  /* 0x0000000105007824 */ /* 0x000fe200078e0200 */
[----:B------:R-:W-:-:S04]  /*e290*/  LEA R2, P0, R4, R2, 0x2 ;  /* 0x0000000204027211 */ /* 0x000fc800078010ff */
[----:B------:R-:W-:-:S05]  /*e2a0*/  LEA.HI.X R3, R4, R3, R0, 0x2, P0 ;  /* 0x0000000304037211 */ /* 0x000fca00000f1400 */
[----:B------:R3:W5:Y:S04]  /*e2b0*/  LDG.E R19, desc[UR6][R2.64] ;  /* 0x0000000602137981 */ /* 0x000768000c1e1900 */
.L_x_235:
[----:B--2---:R-:W-:Y:S01]  /*e2c0*/  IMAD R0, R18, 0x8, R17 ;  /* 0x0000000812007824 */ /* 0x004fe200078e0211 */
[----:B---3--:R-:W-:-:S04]  /*e2d0*/  SHF.L.U32 R2, R28, 0x1f, RZ ;  /* 0x0000001f1c027819 */ /* 0x008fc800000006ff */
[----:B------:R-:W2:Y:S02]  /*e2e0*/  SYNCS.PHASECHK.TRANS64.TRYWAIT P0, [R0+URZ+0x31c40], R2 ;  /* 0x031c4002000075a7 */ /* 0x000ea4000800017f */
[----:B--2---:R-:W-:Y:S05]  /*e2f0*/  @!P0 BRA `(.L_x_236) ;  /* 0x0000004c00288947 */ /* 0x004fea0003800000 */
.L_x_342:
[----:B------:R-:W3:Y:S02]  /*e300*/  S2R R3, SR_TID.X ;  /* 0x0000000000037919 */ /* 0x000ee40000002100 */
[----:B---3--:R-:W-:-:S04]  /*e310*/  LOP3.LUT R3, R3, 0x7f, RZ, 0xc0, !PT ;  /* 0x0000007f03037812 */ /* 0x008fc800078ec0ff */
[----:B------:R-:W-:-:S13]  /*e320*/  ISETP.NE.AND P0, PT, R3, RZ, PT ;  /* 0x000000ff0300720c */ /* 0x000fda0003f05270 */
[----:B------:R-:W-:Y:S05]  /*e330*/  @P0 BRA `(.L_x_237) ;  /* 0x00000000001c0947 */ /* 0x000fea0003800000 */
[----:B------:R-:W3:Y:S01]  /*e340*/  S2R R3, SR_TID.X ;  /* 0x0000000000037919 */ /* 0x000ee20000002100 */
[----:B--2---:R-:W-:-:S04]  /*e350*/  IMAD.MOV.U32 R2, RZ, RZ, 0x6c00 ;  /* 0x00006c00ff027424 */ /* 0x004fc800078e00ff */
[----:B------:R4:W-:Y:S01]  /*e360*/  SYNCS.ARRIVE.TRANS64 RZ, [R0+URZ+0x31c30], R2 ;  /* 0x031c300200ff79a7 */ /* 0x0009e2000800003f */
[----:B---3--:R-:W-:-:S04]  /*e370*/  LOP3.LUT R3, R3, 0x1f, RZ, 0xc0, !PT ;  /* 0x0000001f03037812 */ /* 0x008fc800078ec0ff */
[----:B------:R-:W-:-:S13]  /*e380*/  ISETP.NE.AND P0, PT, R3, RZ, PT ;  /* 0x000000ff0300720c */ /* 0x000fda0003f05270 */
[----:B----4-:R-:W-:Y:S05]  /*e390*/  @!P0 BRA `(.L_x_237) ;  /* 0x0000000000048947 */ /* 0x010fea0003800000 */
[----:B------:R-:W-:Y:S01]  /*e3a0*/  BPT.TRAP 0x1 ;  /* 0x000000040000795c */ /* 0x000fe20000300000 */
.L_x_237:
[----:B------:R-:W-:Y:S01]  /*e3b0*/  R2UR UR9, R0 ;  /* 0x00000000000972ca */ /* 0x000fe200000e0000 */
[----:B--2---:R-:W-:Y:S01]  /*e3c0*/  IMAD R0, R18, 0x6c00, R17 ;  /* 0x00006c0012007824 */ /* 0x004fe200078e0211 */
[----:B------:R-:W-:Y:S01]  /*e3d0*/  R2UR UR11, R22 ;  /* 0x00000000160b72ca */ /* 0x000fe200000e0000 */
[----:B------:R-:W-:Y:S01]  /*e3e0*/  UIADD3 UR4, UP0, UR36, 0x370, URZ ;  /* 0x0000037024047890 */ /* 0x000fe2000ff1e03f */
[----:B------:R-:W-:Y:S01]  /*e3f0*/  R2UR UR5, R26 ;  /* 0x000000001a0572ca */ /* 0x000fe200000e0000 */
[----:B------:R-:W-:Y:S01]  /*e400*/  UMOV UR10, URZ ;  /* 0x0000003f000a7c82 */ /* 0x000fe20008000000 */
[----:B------:R-:W-:Y:S01]  /*e410*/  R2UR UR8, R0 ;  /* 0x00000000000872ca */ /* 0x000fe200000e0000 */
[----:B------:R-:W-:Y:S01]  /*e420*/  UMOV UR6, 0x0 ;  /* 0x0000000000067882 */ /* 0x000fe20000000000 */
[----:B------:R-:W-:Y:S01]  /*e430*/  R2UR UR12, R16 ;  /* 0x00000000100c72ca */ /* 0x000fe200000e0000 */
[----:B------:R-:W-:Y:S01]  /*e440*/  UMOV UR7, 0x14f00000 ;  /* 0x14f0000000077882 */ /* 0x000fe20000000000 */
[----:B-----5:R-:W-:Y:S01]  /*e450*/  R2UR UR13, R19 ;  /* 0x00000000130d72ca */ /* 0x020fe200000e0000 */
[----:B------:R-:W-:Y:S01]  /*e460*/  UMOV UR16, 0x20 ;  /* 0x0000002000107882 */ /* 0x000fe20000000000 */
[----:B------:R-:W-:Y:S01]  /*e470*/  PLOP3.LUT P0, PT, PT, PT, PT, 0x80, 0x0 ;  /* 0x000000000000781c */ /* 0x000fe20003f0f070 */
[----:B------:R-:W-:Y:S01]  /*e480*/  UIADD3 UR9, UR9, 0x31c30, URZ ;  /* 0x00031c3009097890 */ /* 0x000fe2000fffe03f */
[----:B------:R-:W-:-:S03]  /*e490*/  LOP3.LUT R29, R29, 0xfffffffe, RZ, 0xc0, !PT ;  /* 0xfffffffe1d1d7812 */ /* 0x000fc600078ec0ff */
[----:B------:R-:W-:Y:S02]  /*e4a0*/  UIMAD UR11, UR11, 0x90, UR5 ;  /* 0x000000900b0b78a4 */ /* 0x000fe4000f8e0205 */
[----:B------:R-:W-:Y:S02]  /*e4b0*/  UIADD3 UR14, UR8, 0x16a00, URZ ;  /* 0x00016a00080e7890 */ /* 0x000fe4000fffe03f */
[----:B------:R-:W-:Y:S02]  /*e4c0*/  UIADD3.X UR5, URZ, UR37, URZ, UP0, !UPT ;  /* 0x000000253f057290 */ /* 0x000fe400087fe43f */
[----:B------:R-:W-:Y:S02]  /*e4d0*/  UIADD3 UR15, UR8, 0x18e00, URZ ;  /* 0x00018e00080f7890 */ /* 0x000fe4000fffe03f */
[----:B------:R-:W-:Y:S01]  /*e4e0*/  UIADD3 UR17, UR8, 0x1b200, URZ ;  /* 0x0001b20008117890 */ /* 0x000fe2000fffe03f */
[----:B------:R-:W-:Y:S02]  /*e4f0*/  @P0 LOP3.LUT R29, R29, 0x1, RZ, 0xfc, !PT ;  /* 0x000000011d1d0812 */ /* 0x000fe400078efcff */
[----:B------:R-:W-:Y:S01]  /*e500*/  UMOV UR8, UR14 ;  /* 0x0000000e00087c82 */ /* 0x000fe20008000000 */
[----:B------:R-:W-:Y:S01]  /*e510*/  UMOV UR14, 0x40 ;  /* 0x00000040000e7882 */ /* 0x000fe20000000000 */
[----:B------:R2:W-:Y:S02]  /*e520*/  UTMALDG.4D [UR8], [UR4], desc[UR6] ;  /* 0x00000608040075b4 */ /* 0x0005e40008019000 */
[----:B--2---:R-:W-:Y:S01]  /*e530*/  UMOV UR8, UR15 ;  /* 0x0000000f00087c82 */ /* 0x004fe20008000000 */
[----:B------:R-:W-:-:S02]  /*e540*/  UMOV UR10, UR16 ;  /* 0x00000010000a7c82 */ /* 0x000fc40008000000 */
[----:B------:R2:W-:Y:S02]  /*e550*/  UTMALDG.4D [UR8], [UR4], desc[UR6] ;  /* 0x00000608040075b4 */ /* 0x0005e40008019000 */
[----:B--2---:R-:W-:Y:S01]  /*e560*/  UMOV UR8, UR17 ;  /* 0x0000001100087c82 */ /* 0x004fe20008000000 */
[----:B------:R-:W-:Y:S02]  /*e570*/  UMOV UR10, UR14 ;  /* 0x0000000e000a7c82 */ /* 0x000fe40008000000 */
[----:B------:R3:W-:Y:S02]  /*e580*/  UTMALDG.4D [UR8], [UR4], desc[UR6] ;  /* 0x00000608040075b4 */ /* 0x0007e40008019000 */
[----:B---3--:R-:W-:Y:S01]  /*e590*/  NOP ;  /* 0x0000000000007918 */ /* 0x008fe20000000000 */
.L_x_233:
[----:B------:R-:W3:Y:S04]  /*e5a0*/  LDL.LU R4, [R1+0x10] ;  /* 0x0000100001047983 */ /* 0x000ee80000300800 */
[----:B------:R-:W4:Y:S04]  /*e5b0*/  LDL.LU R6, [R1+0xc] ;  /* 0x00000c0001067983 */ /* 0x000f280000300800 */
[----:B------:R-:W5:Y:S01]  /*e5c0*/  LDL.LU R3, [R1+0x1c] ;  /* 0x00001c0001037983 */ /* 0x000f620000300800 */
[----:B------:R-:W-:Y:S05]  /*e5d0*/  WARPSYNC.ALL ;  /* 0x0000000000007948 */ /* 0x000fea0003800000 */
[----:B------:R-:W-:Y:S01]  /*e5e0*/  ULDC.64 UR6, c[0x0][0xa00] ;  /* 0x0002800000067ab9 */ /* 0x000fe20000000a00 */
[----:B------:R-:W-:Y:S01]  /*e5f0*/  ULDC.64 UR4, c[0x0][0x298] ;  /* 0x0000a60000047ab9 */ /* 0x000fe20000000a00 */
[----:B--2---:R-:W-:Y:S01]  /*e600*/  VIADD R0, R17, 0xda00 ;  /* 0x0000da0011007836 */ /* 0x004fe20000000000 */
[----:B------:R-:W-:Y:S01]  /*e610*/  BAR.SYNC.DEFER_BLOCKING 0x8, 0x200 ;  /* 0x0208000000007b1d */ /* 0x000fe20000010000 */
[----:B------:R-:W-:-:S03]  /*e620*/  ISETP.NE.U32.AND P0, PT, RZ, UR6, PT ;  /* 0x00000006ff007c0c */ /* 0x000fc6000bf05070 */
[----:B------:R-:W-:Y:S02]  /*e630*/  LOP3.LUT P1, RZ, R0, 0x1bf, RZ, 0xc0, !PT ;  /* 0x000001bf00ff7812 */ /* 0x000fe4000782c0ff */
[----:B------:R-:W-:Y:S01]  /*e640*/  ISETP.NE.AND.EX P0, PT, RZ, UR7, PT, P0 ;  /* 0x00000007ff007c0c */ /* 0x000fe2000bf05300 */
[----:B------:R-:W-:Y:S01]  /*e650*/  BSSY B6, `(.L_x_238) ;  /* 0x000001d000067945 */ /* 0x000fe20003800000 */
[----:B---3--:R-:W-:Y:S02]  /*e660*/  SHF.R.S32.HI R2, RZ, 0x1f, R4 ;  /* 0x0000001fff027819 */ /* 0x008fe40000011404 */
[----:B----4-:R-:W-:-:S03]  /*e670*/  SEL R6, R6, RZ, !P0 ;  /* 0x000000ff06067207 */ /* 0x010fc60004000000 */
[----:B------:R-:W-:-:S04]  /*e680*/  IMAD R2, R2, UR4, RZ ;  /* 0x0000000402027c24 */ /* 0x000fc8000f8e02ff */
[C---:B------:R-:W-:Y:S01]  /*e690*/  IMAD R0, R4.reuse, UR5, R2 ;  /* 0x0000000504007c24 */ /* 0x040fe2000f8e0202 */
[----:B-----5:R-:W-:Y:S01]  /*e6a0*/  SEL R2, R3, RZ, !P0 ;  /* 0x000000ff03027207 */ /* 0x020fe20004000000 */
[----:B------:R-:W-:-:S04]  /*e6b0*/  IMAD.WIDE.U32 R4, R4, UR4, RZ ;  /* 0x0000000404047c25 */ /* 0x000fc8000f8e00ff */
[----:B------:R-:W-:Y:S01]  /*e6c0*/  IMAD.IADD R0, R5, 0x1, R0 ;  /* 0x0000000105007824 */ /* 0x000fe200078e0200 */
[----:B------:R2:W-:Y:S04]  /*e6d0*/  STL.64 [R1+0x28], R4 ;  /* 0x0000280401007387 */ /* 0x0005e80000100a00 */
[----:B------:R2:W-:Y:S04]  /*e6e0*/  STL [R1+0xc], R6 ;  /* 0x00000c0601007387 */ /* 0x0005e80000100800 */
[----:B------:R2:W-:Y:S04]  /*e6f0*/  STL [R1+0x1c], R2 ;  /* 0x00001c0201007387 */ /* 0x0005e80000100800 */
[----:B------:R2:W-:Y:S01]  /*e700*/  STL [R1+0x10], R0 ;  /* 0x0000100001007387 */ /* 0x0005e20000100800 */
[----:B------:R-:W-:Y:S05]  /*e710*/  @!P1 BRA `(.L_x_239) ;  /* 0x0000000000409947 */ /* 0x000fea0003800000 */
[----:B--2---:R-:W-:Y:S01]  /*e720*/  MOV R2, 0x0 ;  /* 0x0000000000027802 */ /* 0x004fe20000000f00 */
[----:B------:R-:W-:Y:S01]  /*e730*/  ULDC.64 UR6, c[0x4][0xa8] ;  /* 0x01002a0000067ab9 */ /* 0x000fe20000000a00 */
[----:B------:R-:W-:Y:S01]  /*e740*/  ULDC.64 UR8, c[0x4][0xb0] ;  /* 0x01002c0000087ab9 */ /* 0x000fe20000000a00 */
[----:B------:R-:W-:Y:S01]  /*e750*/  ULDC.64 UR4, c[0x4][0x20] ;  /* 0x0100080000047ab9 */ /* 0x000fe20000000a00 */
[----:B------:R-:W-:Y:S02]  /*e760*/  IMAD.U32 R4, RZ, RZ, UR6 ;  /* 0x00000006ff047e24 */ /* 0x000fe4000f8e00ff */
[----:B------:R-:W2:Y:S01]  /*e770*/  LDC.64 R2, c[0x4][R2] ;  /* 0x0100000002027b82 */ /* 0x000ea20000000a00 */
[----:B------:R-:W-:Y:S02]  /*e780*/  IMAD.U32 R5, RZ, RZ, UR7 ;  /* 0x00000007ff057e24 */ /* 0x000fe4000f8e00ff */
[----:B------:R-:W-:Y:S02]  /*e790*/  IMAD.U32 R6, RZ, RZ, UR8 ;  /* 0x00000008ff067e24 */ /* 0x000fe4000f8e00ff */
[----:B-1----:R-:W-:-:S02]  /*e7a0*/  IMAD.U32 R7, RZ, RZ, UR9 ;  /* 0x00000009ff077e24 */ /* 0x002fc4000f8e00ff */
[----:B0-----:R-:W-:Y:S02]  /*e7b0*/  IMAD.U32 R10, RZ, RZ, UR4 ;  /* 0x00000004ff0a7e24 */ /* 0x001fe4000f8e00ff */
[----:B------:R-:W-:Y:S02]  /*e7c0*/  IMAD.U32 R11, RZ, RZ, UR5 ;  /* 0x00000005ff0b7e24 */ /* 0x000fe4000f8e00ff */
[----:B------:R-:W-:Y:S02]  /*e7d0*/  IMAD.MOV.U32 R8, RZ, RZ, 0x70 ;  /* 0x00000070ff087424 */ /* 0x000fe400078e00ff */
[----:B------:R-:W-:Y:S02]  /*e7e0*/  IMAD.MOV.U32 R12, RZ, RZ, 0x1 ;  /* 0x00000001ff0c7424 */ /* 0x000fe400078e00ff */
[----:B------:R-:W-:-:S07]  /*e7f0*/  IMAD.MOV.U32 R13, RZ, RZ, RZ ;  /* 0x000000ffff0d7224 */ /* 0x000fce00078e00ff */
[----:B------:R-:W-:-:S07]  /*e800*/  LEPC R20, `(.L_x_239) ;  /* 0x000000001014794e */ /* 0x000fce0000000000 */
[----:B--2---:R-:W-:Y:S05]  /*e810*/  CALL.ABS.NOINC R2 ;  /* 0x0000000002007343 */ /* 0x004fea0003c00000 */
.L_x_239:
[----:B------:R-:W-:Y:S05]  /*e820*/  BSYNC B6 ;  /* 0x0000000000067941 */ /* 0x000fea0003800000 */
.L_x_238:
[----:B------:R-:W3:Y:S01]  /*e830*/  LDL.LU R20, [R1+0x10] ;  /* 0x0000100001147983 */ /* 0x000ee20000300800 */
[----:B------:R-:W4:Y:S01]  /*e840*/  LDC R9, c[0x0][0x448] ;  /* 0x00011200ff097b82 */ /* 0x000f220000000800 */
[----:B------:R-:W-:Y:S01]  /*e850*/  ULDC.64 UR4, c[0x0][0x2d8] ;  /* 0x0000b60000047ab9 */ /* 0x000fe20000000a00 */
[----:B------:R-:W-:Y:S01]  /*e860*/  ULDC.64 UR6, c[0x0][0x2e0] ;  /* 0x0000b80000067ab9 */ /* 0x000fe20000000a00 */
[----:B--2---:R-:W3:Y:S01]  /*e870*/  LDL.LU.64 R2, [R1+0x28] ;  /* 0x0000280001027983 */ /* 0x004ee20000300a00 */
[----:B------:R-:W-:-:S03]  /*e880*/  ULDC.64 UR8, c[0x0][0x280] ;  /* 0x0000a00000087ab9 */ /* 0x000fc60000000a00 */
[----:B------:R-:W2:Y:S04]  /*e890*/  LDL.LU R21, [R1+0x1c] ;  /* 0x00001c0001157983 */ /* 0x000ea80000300800 */
[----:B------:R-:W2:Y:S01]  /*e8a0*/  LDL.LU R4, [R1+0xc] ;  /* 0x00000c0001047983 */ /* 0x000ea20000300800 */
[----:B0-----:R-:W0:Y:S01]  /*e8b0*/  S2R R10, SR_TID.X ;  /* 0x00000000000a7919 */ /* 0x001e220000002100 */
[----:B------:R-:W1:Y:S01]  /*e8c0*/  S2R R11, SR_TID.X ;  /* 0x00000000000b7919 */ /* 0x000e620000002100 */
[----:B----4-:R-:W-:-:S13]  /*e8d0*/  ISETP.NE.AND P0, PT, R9, 0x1, PT ;  /* 0x000000010900780c */ /* 0x010fda0003f05270 */
[----:B------:R-:W4:Y:S08]  /*e8e0*/  @P0 LDC R5, c[0x0][0x450] ;  /* 0x00011400ff050b82 */ /* 0x000f300000000800 */
[----:B------:R-:W4:Y:S01]  /*e8f0*/  @P0 LDC R8, c[0x0][0x450] ;  /* 0x00011400ff080b82 */ /* 0x000f220000000800 */
[----:B---3--:R-:W-:Y:S02]  /*e900*/  IMAD.MOV.U32 R3, RZ, RZ, R20 ;  /* 0x000000ffff037224 */ /* 0x008fe400078e0014 */
[----:B------:R-:W3:Y:S01]  /*e910*/  S2R R20, SR_TID.X ;  /* 0x0000000000147919 */ /* 0x000ee20000002100 */
[----:B------:R-:W-:-:S04]  /*e920*/  IMAD.WIDE.U32 R2, R16, UR4, R2 ;  /* 0x0000000410027c25 */ /* 0x000fc8000f8e0002 */
[----:B------:R-:W-:Y:S01]  /*e930*/  IMAD R3, R16, UR5, R3 ;  /* 0x0000000510037c24 */ /* 0x000fe2000f8e0203 */
[----:B------:R-:W-:Y:S01]  /*e940*/  ULDC.64 UR4, c[0x0][0x2d0] ;  /* 0x0000b40000047ab9 */ /* 0x000fe20000000a00 */
[----:B--2---:R-:W-:Y:S02]  /*e950*/  IMAD R0, R21, UR6, RZ ;  /* 0x0000000615007c24 */ /* 0x004fe4000f8e02ff */
[----:B------:R-:W-:-:S04]  /*e960*/  IMAD.WIDE.U32 R2, R4, UR6, R2 ;  /* 0x0000000604027c25 */ /* 0x000fc8000f8e0002 */
[----:B------:R-:W-:Y:S01]  /*e970*/  IMAD R0, R4, UR7, R0 ;  /* 0x0000000704007c24 */ /* 0x000fe2000f8e0200 */
[----:B------:R-:W-:Y:S01]  /*e980*/  ULDC.64 UR6, c[0x0][0x2c8] ;  /* 0x0000b20000067ab9 */ /* 0x000fe20000000a00 */
[----:B------:R-:W2:Y:S02]  /*e990*/  @P0 LDC R4, c[0x0][0x44c] ;  /* 0x00011300ff040b82 */ /* 0x000ea40000000800 */
[----:B------:R-:W-:Y:S01]  /*e9a0*/  IMAD.IADD R3, R3, 0x1, R0 ;  /* 0x0000000103037824 */ /* 0x000fe200078e0200 */
[C---:B---3--:R-:W-:Y:S01]  /*e9b0*/  LOP3.LUT R21, R20.reuse, 0x7f, RZ, 0xc0, !PT ;  /* 0x0000007f14157812 */ /* 0x048fe200078ec0ff */
[----:B------:R-:W-:-:S03]  /*e9c0*/  IMAD.SHL.U32 R20, R20, 0x20, RZ ;  /* 0x0000002014147824 */ /* 0x000fc600078e00ff */
[----:B------:R-:W-:-:S04]  /*e9d0*/  SHF.R.U32.HI R21, RZ, 0x2, R21 ;  /* 0x00000002ff157819 */ /* 0x000fc80000011615 */
[----:B------:R-:W-:Y:S01]  /*e9e0*/  LOP3.LUT R20, R21, 0x60, R20, 0xf8, !PT ;  /* 0x0000006015147812 */ /* 0x000fe200078ef814 */
[----:B0-----:R-:W-:-:S04]  /*e9f0*/  IMAD.SHL.U32 R21, R10, 0x8, RZ ;  /* 0x000000080a157824 */ /* 0x001fc800078e00ff */
[----:B------:R-:W-:Y:S01]  /*ea00*/  IMAD R6, R25, 0xc0, R20 ;  /* 0x000000c019067824 */ /* 0x000fe200078e0214 */
[----:B------:R-:W-:Y:S01]  /*ea10*/  LOP3.LUT R21, R21, 0x18, RZ, 0xc0, !PT ;  /* 0x0000001815157812 */ /* 0x000fe200078ec0ff */
[----:B-1----:R-:W-:Y:S02]  /*ea20*/  IMAD.SHL.U32 R20, R11, 0x8, RZ ;  /* 0x000000080b147824 */ /* 0x002fe400078e00ff */
[----:B--2---:R-:W-:Y:S01]  /*ea30*/  @P0 IMAD.HI.U32 R0, R6, R4, RZ ;  /* 0x0000000406000227 */ /* 0x004fe200078e00ff */
[C---:B------:R-:W-:Y:S02]  /*ea40*/  LOP3.LUT R10, R21.reuse, 0x40, RZ, 0xfc, !PT ;  /* 0x00000040150a7812 */ /* 0x040fe400078efcff */
[----:B------:R-:W-:Y:S01]  /*ea50*/  LOP3.LUT R20, R20, 0x18, RZ, 0xc0, !PT ;  /* 0x0000001814147812 */ /* 0x000fe200078ec0ff */
[----:B------:R-:W-:Y:S01]  /*ea60*/  IMAD.MOV.U32 R4, RZ, RZ, R6 ;  /* 0x000000ffff047224 */ /* 0x000fe200078e0006 */
[----:B----4-:R-:W-:Y:S02]  /*ea70*/  @P0 SHF.R.U32.HI R4, RZ, R5, R0 ;  /* 0x00000005ff040219 */ /* 0x010fe40000011600 */
[----:B------:R-:W-:-:S02]  /*ea80*/  LOP3.LUT R12, R21, 0x20, RZ, 0xfc, !PT ;  /* 0x00000020150c7812 */ /* 0x000fc400078efcff */
[----:B------:R-:W-:-:S05]  /*ea90*/  SHF.R.S32.HI R0, RZ, 0x1f, R4 ;  /* 0x0000001fff007819 */ /* 0x000fca0000011404 */
[----:B------:R-:W-:-:S04]  /*eaa0*/  IMAD R0, R0, UR4, RZ ;  /* 0x0000000400007c24 */ /* 0x000fc8000f8e02ff */
[C---:B------:R-:W-:Y:S02]  /*eab0*/  IMAD R7, R4.reuse, UR5, R0 ;  /* 0x0000000504077c24 */ /* 0x040fe4000f8e0200 */
[----:B------:R-:W-:Y:S02]  /*eac0*/  IMAD.MOV R0, RZ, RZ, -R4 ;  /* 0x000000ffff007224 */ /* 0x000fe400078e0a04 */
[----:B------:R-:W-:-:S04]  /*ead0*/  IMAD.WIDE.U32 R4, R4, UR4, R2 ;  /* 0x0000000404047c25 */ /* 0x000fc8000f8e0002 */
[----:B------:R-:W-:Y:S02]  /*eae0*/  IMAD R0, R9, R0, R6 ;  /* 0x0000000009007224 */ /* 0x000fe400078e0206 */
[----:B------:R-:W-:-:S03]  /*eaf0*/  IMAD.IADD R5, R5, 0x1, R7 ;  /* 0x0000000105057824 */ /* 0x000fc600078e0207 */
[----:B------:R-:W-:Y:S01]  /*eb00*/  SHF.R.S32.HI R7, RZ, 0x1f, R0 ;  /* 0x0000001fff077819 */ /* 0x000fe20000011400 */
[----:B------:R-:W-:-:S04]  /*eb10*/  IMAD.WIDE.U32 R4, R0, UR6, R4 ;  /* 0x0000000600047c25 */ /* 0x000fc8000f8e0004 */
[----:B------:R-:W-:-:S04]  /*eb20*/  IMAD R7, R7, UR6, RZ ;  /* 0x0000000607077c24 */ /* 0x000fc8000f8e02ff */
[----:B------:R-:W-:Y:S01]  /*eb30*/  IMAD R7, R0, UR7, R7 ;  /* 0x0000000700077c24 */ /* 0x000fe2000f8e0207 */
[----:B------:R-:W-:-:S03]  /*eb40*/  LEA R0, P1, R4, UR8, 0x1 ;  /* 0x0000000804007c11 */ /* 0x000fc6000f8208ff */
[----:B------:R-:W-:Y:S02]  /*eb50*/  IMAD.IADD R5, R5, 0x1, R7 ;  /* 0x0000000105057824 */ /* 0x000fe400078e0207 */
[----:B------:R-:W0:Y:S03]  /*eb60*/  @P0 LDC R7, c[0x0][0x44c] ;  /* 0x00011300ff070b82 */ /* 0x000e260000000800 */
[----:B------:R-:W-:Y:S01]  /*eb70*/  LEA.HI.X R4, R4, UR9, R5, 0x1, P1 ;  /* 0x0000000904047c11 */ /* 0x000fe200088f0c05 */
[----:B------:R-:W-:-:S04]  /*eb80*/  VIADD R5, R6, 0x80 ;  /* 0x0000008006057836 */ /* 0x000fc80000000000 */
[----:B------:R-:W-:Y:S02]  /*eb90*/  IMAD.MOV.U32 R6, RZ, RZ, R5 ;  /* 0x000000ffff067224 */ /* 0x000fe400078e0005 */
[----:B0-----:R-:W-:-:S05]  /*eba0*/  @P0 IMAD.HI.U32 R7, R5, R7, RZ ;  /* 0x0000000705070227 */ /* 0x001fca00078e00ff */
[----:B------:R-:W-:-:S05]  /*ebb0*/  @P0 SHF.R.U32.HI R6, RZ, R8, R7 ;  /* 0x00000008ff060219 */ /* 0x000fca0000011607 */
[----:B------:R-:W-:Y:S02]  /*ebc0*/  IMAD.MOV R7, RZ, RZ, -R6 ;  /* 0x000000ffff077224 */ /* 0x000fe400078e0a06 */
[----:B------:R-:W-:-:S04]  /*ebd0*/  IMAD.WIDE.U32 R2, R6, UR4, R2 ;  /* 0x0000000406027c25 */ /* 0x000fc8000f8e0002 */
[----:B------:R-:W-:Y:S01]  /*ebe0*/  IMAD R5, R9, R7, R5 ;  /* 0x0000000709057224 */ /* 0x000fe200078e0205 */
[----:B------:R-:W-:-:S05]  /*ebf0*/  SHF.R.S32.HI R7, RZ, 0x1f, R6 ;  /* 0x0000001fff077819 */ /* 0x000fca0000011406 */
[----:B------:R-:W-:Y:S01]  /*ec00*/  IMAD R7, R7, UR4, RZ ;  /* 0x0000000407077c24 */ /* 0x000fe2000f8e02ff */
[----:B------:R-:W-:Y:S02]  /*ec10*/  ULDC UR4, c[0x0][0x2b8] ;  /* 0x0000ae0000047ab9 */ /* 0x000fe40000000800 */
[----:B------:R-:W-:Y:S01]  /*ec20*/  ISETP.GE.AND P0, PT, R10, UR4, PT ;  /* 0x000000040a007c0c */ /* 0x000fe2000bf06270 */
[----:B------:R-:W-:Y:S01]  /*ec30*/  IMAD R7, R6, UR5, R7 ;  /* 0x0000000506077c24 */ /* 0x000fe2000f8e0207 */
[----:B------:R0:W5:Y:S01]  /*ec40*/  LDL R10, [R1+0x8] ;  /* 0x00000800010a7983 */ /* 0x0001620000100800 */
[----:B------:R-:W-:Y:S02]  /*ec50*/  SHF.R.S32.HI R6, RZ, 0x1f, R5 ;  /* 0x0000001fff067819 */ /* 0x000fe40000011405 */
[----:B------:R-:W-:Y:S01]  /*ec60*/  IMAD.IADD R3, R3, 0x1, R7 ;  /* 0x0000000103037824 */ /* 0x000fe200078e0207 */
[----:B------:R-:W-:Y:S02]  /*ec70*/  ISETP.GE.AND P2, PT, R20, UR4, PT ;  /* 0x0000000414007c0c */ /* 0x000fe4000bf46270 */
[----:B------:R-:W-:Y:S01]  /*ec80*/  IMAD R6, R6, UR6, RZ ;  /* 0x0000000606067c24 */ /* 0x000fe2000f8e02ff */
[----:B------:R-:W-:Y:S01]  /*ec90*/  ISETP.GE.AND P1, PT, R12, UR4, PT ;  /* 0x000000040c007c0c */ /* 0x000fe2000bf26270 */
[----:B------:R-:W-:-:S04]  /*eca0*/  IMAD.WIDE.U32 R2, R5, UR6, R2 ;  /* 0x0000000605027c25 */ /* 0x000fc8000f8e0002 */
[----:B------:R-:W-:Y:S01]  /*ecb0*/  IMAD R6, R5, UR7, R6 ;  /* 0x0000000705067c24 */ /* 0x000fe2000f8e0206 */
[----:B------:R-:W-:-:S03]  /*ecc0*/  LEA R7, P3, R2, UR8, 0x1 ;  /* 0x0000000802077c11 */ /* 0x000fc6000f8608ff */
[----:B------:R-:W-:Y:S01]  /*ecd0*/  IMAD.IADD R6, R3, 0x1, R6 ;  /* 0x0000000103067824 */ /* 0x000fe200078e0206 */
[----:B------:R-:W-:Y:S01]  /*ece0*/  UMOV UR4, 0xffffffff ;  /* 0xffffffff00047882 */ /* 0x000fe20000000000 */
[----:B------:R-:W-:-:S03]  /*ecf0*/  LOP3.LUT R21, R11, 0x7f, RZ, 0xc0, !PT ;  /* 0x0000007f0b157812 */ /* 0x000fc600078ec0ff */
[----:B------:R-:W-:Y:S02]  /*ed00*/  LEA.HI.X R6, R2, UR9, R6, 0x1, P3 ;  /* 0x0000000902067c11 */ /* 0x000fe400098f0c06 */
[----:B------:R-:W-:Y:S01]  /*ed10*/  SHF.R.U32.HI R21, RZ, 0x2, R21 ;  /* 0x00000002ff157819 */ /* 0x000fe20000011615 */
[----:B0-----:R-:W-:Y:S06]  /*ed20*/  BRA.DIV UR4, `(.L_x_240) ;  /* 0x0000004204b07947 */ /* 0x001fec000b800000 */
[----:B------:R-:W2:Y:S01]  /*ed30*/  LDL.LU R3, [R1+0x30] ;  /* 0x0000300001037983 */ /* 0x000ea20000300800 */
[----:B------:R-:W-:Y:S01]  /*ed40*/  IMAD R25, R25, 0xc0, R21 ;  /* 0x000000c019197824 */ /* 0x000fe200078e0215 */
[----:B------:R-:W-:Y:S02]  /*ed50*/  ULDC.64 UR4, c[0x0][0x208] ;  /* 0x0000820000047ab9 */ /* 0x000fe40000000a00 */
[----:B------:R-:W-:Y:S01]  /*ed60*/  SHFL.IDX PT, R2, R4, RZ, 0x1c1f ;  /* 0x001c1fff04027589 */ /* 0x000fe200000e0000 */
[----:B--2---:R-:W-:-:S03]  /*ed70*/  IMAD R5, R3, R9, RZ ;  /* 0x0000000903057224 */ /* 0x004fc600078e02ff */
[----:B------:R-:W0:Y:S02]  /*ed80*/  SHFL.IDX PT, R3, R0, RZ, 0x1c1f ;  /* 0x001c1fff00037589 */ /* 0x000e2400000e0000 */
[----:B------:R-:W-:-:S13]  /*ed90*/  ISETP.GE.AND P4, PT, R25, R5, PT ;  /* 0x000000051900720c */ /* 0x000fda0003f86270 */
[----:B0-----:R-:W-:-:S05]  /*eda0*/  @!P4 LEA R3, P3, R20, R3, 0x1 ;  /* 0x000000031403c211 */ /* 0x001fca00078608ff */
[----:B------:R-:W-:-:S05]  /*edb0*/  @!P4 IMAD.X R2, RZ, RZ, R2, P3 ;  /* 0x000000ffff02c224 */ /* 0x000fca00018e0602 */
[----:B------:R-:W-:-:S04]  /*edc0*/  @!P4 LOP3.LUT R3, R3, R2, RZ, 0x3c, !PT ;  /* 0x000000020303c212 */ /* 0x000fc800078e3cff */
[----:B------:R-:W-:-:S04]  /*edd0*/  @!P4 LOP3.LUT R2, R3, R2, RZ, 0x3c, !PT ;  /* 0x000000020302c212 */ /* 0x000fc800078e3cff */
[----:B------:R-:W-:-:S05]  /*ede0*/  @!P4 LOP3.LUT R3, R3, R2, RZ, 0x3c, !PT ;  /* 0x000000020303c212 */ /* 0x000fca00078e3cff */
[----:B------:R-:W-:Y:S01]  /*edf0*/  @!PT LDS RZ, [RZ] ;  /* 0x00000000fffff984 */ /* 0x000fe20000000800 */
[----:B-----5:R-:W-:Y:S04]  /*ee00*/  @!P4 LDGSTS.E.BYPASS.LTC128B.128 [R10+0xda00], desc[UR4][R2.64], !P2 ;  /* 0x0da00000020acfae */ /* 0x020fe8000d101d44 */
[----:B------:R-:W-:Y:S04]  /*ee10*/  @!P4 LDGSTS.E.BYPASS.LTC128B.128 [R10+0x10a00], desc[UR4][R2.64+0x40], !P1 ;  /* 0x10a00040020acfae */ /* 0x000fe8000c901d44 */
[----:B------:R0:W-:Y:S02]  /*ee20*/  @!P4 LDGSTS.E.BYPASS.LTC128B.128 [R10+0x13a00], desc[UR4][R2.64+0x80], !P0 ;  /* 0x13a00080020acfae */ /* 0x0001e4000c101d44 */
[----:B0-----:R-:W-:-:S02]  /*ee30*/  VIADD R2, R25, 0x20 ;  /* 0x0000002019027836 */ /* 0x001fc40000000000 */
[----:B------:R-:W0:Y:S03]  /*ee40*/  SHFL.IDX PT, R3, R0, 0x1, 0x1c1f ;  /* 0x003c1f0000037f89 */ /* 0x000e2600000e0000 */
[----:B------:R-:W-:Y:S02]  /*ee50*/  ISETP.GE.AND P3, PT, R2, R5, PT ;  /* 0x000000050200720c */ /* 0x000fe40003f66270 */
[----:B------:R-:W1:Y:S11]  /*ee60*/  SHFL.IDX PT, R2, R4, 0x1, 0x1c1f ;  /* 0x003c1f0004027f89 */ /* 0x000e7600000e0000 */
[----:B0-----:R-:W-:-:S05]  /*ee70*/  @!P3 LEA R3, P4, R20, R3, 0x1 ;  /* 0x000000031403b211 */ /* 0x001fca00078808ff */
[----:B-1----:R-:W-:-:S05]  /*ee80*/  @!P3 IMAD.X R2, RZ, RZ, R2, P4 ;  /* 0x000000ffff02b224 */ /* 0x002fca00020e0602 */
[----:B------:R-:W-:-:S04]  /*ee90*/  @!P3 LOP3.LUT R3, R3, R2, RZ, 0x3c, !PT ;  /* 0x000000020303b212 */ /* 0x000fc800078e3cff */
[----:B------:R-:W-:-:S04]  /*eea0*/  @!P3 LOP3.LUT R2, R3, R2, RZ, 0x3c, !PT ;  /* 0x000000020302b212 */ /* 0x000fc800078e3cff */
[----:B------:R-:W-:-:S05]  /*eeb0*/  @!P3 LOP3.LUT R3, R3, R2, RZ, 0x3c, !PT ;  /* 0x000000020303b212 */ /* 0x000fca00078e3cff */
[----:B------:R-:W-:Y:S04]  /*eec0*/  @!P3 LDGSTS.E.BYPASS.LTC128B.128 [R10+0xe200], desc[UR4][R2.64], !P2 ;  /* 0x0e200000020abfae */ /* 0x000fe8000d101d44 */
[----:B------:R-:W-:Y:S04]  /*eed0*/  @!P3 LDGSTS.E.BYPASS.LTC128B.128 [R10+0x11200], desc[UR4][R2.64+0x40], !P1 ;  /* 0x11200040020abfae */ /* 0x000fe8000c901d44 */
[----:B------:R0:W-:Y:S02]  /*eee0*/  @!P3 LDGSTS.E.BYPASS.LTC128B.128 [R10+0x14200], desc[UR4][R2.64+0x80], !P0 ;  /* 0x14200080020abfae */ /* 0x0001e4000c101d44 */
[----:B0-----:R-:W-:-:S02]  /*eef0*/  VIADD R2, R25, 0x40 ;  /* 0x0000004019027836 */ /* 0x001fc40000000000 */
[----:B------:R-:W0:Y:S03]  /*ef00*/  SHFL.IDX PT, R3, R0, 0x2, 0x1c1f ;  /* 0x005c1f0000037f89 */ /* 0x000e2600000e0000 */
[----:B------:R-:W-:Y:S02]  /*ef10*/  ISETP.GE.AND P3, PT, R2, R5, PT ;  /* 0x000000050200720c */ /* 0x000fe40003f66270 */
[----:B------:R-:W1:Y:S04]  /*ef20*/  SHFL.IDX PT, R2, R4, 0x2, 0x1c1f ;  /* 0x005c1f0004027f89 */ /* 0x000e6800000e0000 */
[----:B------:R-:W-:Y:S07]  /*ef30*/  SHFL.IDX PT, R4, R4, 0x3, 0x1c1f ;  /* 0x007c1f0004047f89 */ /* 0x000fee00000e0000 */
[----:B0-----:R-:W-:-:S05]  /*ef40*/  @!P3 LEA R3, P4, R20, R3, 0x1 ;  /* 0x000000031403b211 */ /* 0x001fca00078808ff */
[----:B-1----:R-:W-:-:S05]  /*ef50*/  @!P3 IMAD.X R2, RZ, RZ, R2, P4 ;  /* 0x000000ffff02b224 */ /* 0x002fca00020e0602 */
[----:B------:R-:W-:-:S04]  /*ef60*/  @!P3 LOP3.LUT R3, R3, R2, RZ, 0x3c, !PT ;  /* 0x000000020303b212 */ /* 0x000fc800078e3cff */
[----:B------:R-:W-:-:S04]  /*ef70*/  @!P3 LOP3.LUT R2, R3, R2, RZ, 0x3c, !PT ;  /* 0x000000020302b212 */ /* 0x000fc800078e3cff */
[----:B------:R-:W-:-:S05]  /*ef80*/  @!P3 LOP3.LUT R3, R3, R2, RZ, 0x3c, !PT ;  /* 0x000000020303b212 */ /* 0x000fca00078e3cff */
[----:B------:R-:W-:Y:S04]  /*ef90*/  @!P3 LDGSTS.E.BYPASS.LTC128B.128 [R10+0xea00], desc[UR4][R2.64], !P2 ;  /* 0x0ea00000020abfae */ /* 0x000fe8000d101d44 */
[----:B------:R-:W-:Y:S04]  /*efa0*/  @!P3 LDGSTS.E.BYPASS.LTC128B.128 [R10+0x11a00], desc[UR4][R2.64+0x40], !P1 ;  /* 0x11a00040020abfae */ /* 0x000fe8000c901d44 */
[----:B------:R0:W-:Y:S04]  /*efb0*/  @!P3 LDGSTS.E.BYPASS.LTC128B.128 [R10+0x14a00], desc[UR4][R2.64+0x80], !P0 ;  /* 0x14a00080020abfae */ /* 0x0001e8000c101d44 */
[----:B0-----:R0:W1:Y:S02]  /*efc0*/  SHFL.IDX PT, R2, R0, 0x3, 0x1c1f ;  /* 0x007c1f0000027f89 */ /* 0x00106400000e0000 */
[----:B0-----:R-:W-:-:S05]  /*efd0*/  VIADD R0, R25, 0x80 ;  /* 0x0000008019007836 */ /* 0x001fca0000000000 */
[----:B------:R-:W-:Y:S01]  /*efe0*/  ISETP.GE.AND P3, PT, R0, R5, PT ;  /* 0x000000050000720c */ /* 0x000fe20003f66270 */
[----:B------:R-:W-:-:S05]  /*eff0*/  VIADD R0, R25, 0x60 ;  /* 0x0000006019007836 */ /* 0x000fca0000000000 */
[----:B------:R-:W-:Y:S02]  /*f000*/  ISETP.GE.AND P4, PT, R0, R5, PT ;  /* 0x000000050000720c */ /* 0x000fe40003f86270 */
[----:B------:R-:W-:Y:S04]  /*f010*/  SHFL.IDX PT, R0, R6, RZ, 0x1c1f ;  /* 0x001c1fff06007589 */ /* 0x000fe800000e0000 */
[----:B------:R-:W-:Y:S07]  /*f020*/  SHFL.IDX PT, R6, R6, 0x1, 0x1c1f ;  /* 0x003c1f0006067f89 */ /* 0x000fee00000e0000 */
[----:B-1----:R-:W-:-:S05]  /*f030*/  @!P4 LEA R2, P5, R20, R2, 0x1 ;  /* 0x000000021402c211 */ /* 0x002fca00078a08ff */
[----:B------:R-:W-:Y:S02]  /*f040*/  @!P4 IMAD.X R3, RZ, RZ, R4, P5 ;  /* 0x000000ffff03c224 */ /* 0x000fe400028e0604 */
[----:B------:R-:W0:Y:S04]  /*f050*/  SHFL.IDX PT, R4, R7, RZ, 0x1c1f ;  /* 0x001c1fff07047589 */ /* 0x000e2800000e0000 */
[----:B------:R-:W-:Y:S04]  /*f060*/  @!P4 LDGSTS.E.BYPASS.LTC128B.128 [R10+0xf200], desc[UR4][R2.64], !P2 ;  /* 0x0f200000020acfae */ /* 0x000fe8000d101d44 */
[----:B------:R-:W-:Y:S04]  /*f070*/  @!P4 LDGSTS.E.BYPASS.LTC128B.128 [R10+0x12200], desc[UR4][R2.64+0x40], !P1 ;  /* 0x12200040020acfae */ /* 0x000fe8000c901d44 */
[----:B------:R1:W-:Y:S01]  /*f080*/  @!P4 LDGSTS.E.BYPASS.LTC128B.128 [R10+0x15200], desc[UR4][R2.64+0x80], !P0 ;  /* 0x15200080020acfae */ /* 0x0003e2000c101d44 */
[----:B0-----:R-:W-:-:S05]  /*f090*/  @!P3 LEA R4, P5, R20, R4, 0x1 ;  /* 0x000000041404b211 */ /* 0x001fca00078a08ff */
[----:B------:R-:W-:Y:S02]  /*f0a0*/  @!P3 IMAD.X R0, RZ, RZ, R0, P5 ;  /* 0x000000ffff00b224 */ /* 0x000fe400028e0600 */
[----:B-1----:R-:W-:Y:S02]  /*f0b0*/  @!P3 IMAD.MOV.U32 R2, RZ, RZ, R4 ;  /* 0x000000ffff02b224 */ /* 0x002fe400078e0004 */
[----:B------:R-:W-:-:S05]  /*f0c0*/  @!P3 IMAD.MOV.U32 R3, RZ, RZ, R0 ;  /* 0x000000ffff03b224 */ /* 0x000fca00078e0000 */
[----:B------:R-:W-:Y:S04]  /*f0d0*/  @!P3 LDGSTS.E.BYPASS.LTC128B.128 [R10+0xfa00], desc[UR4][R2.64], !P2 ;  /* 0x0fa00000020abfae */ /* 0x000fe8000d101d44 */
[----:B------:R-:W-:Y:S04]  /*f0e0*/  @!P3 LDGSTS.E.BYPASS.LTC128B.128 [R10+0x12a00], desc[UR4][R2.64+0x40], !P1 ;  /* 0x12a00040020abfae */ /* 0x000fe8000c901d44 */
[----:B------:R0:W-:Y:S04]  /*f0f0*/  @!P3 LDGSTS.E.BYPASS.LTC128B.128 [R10+0x15a00], desc[UR4][R2.64+0x80], !P0 ;  /* 0x15a00080020abfae */ /* 0x0001e8000c101d44 */
[----:B0-----:R0:W1:Y:S02]  /*f100*/  SHFL.IDX PT, R2, R7, 0x1, 0x1c1f ;  /* 0x003c1f0007027f89 */ /* 0x00106400000e0000 */
.L_x_355:
[----:B------:R-:W-:Y:S01]  /*f110*/  VIADD R25, R25, 0xa0 ;  /* 0x000000a019197836 */ /* 0x000fe20000000000 */
[----:B------:R-:W-:Y:S01]  /*f120*/  ULDC.64 UR4, c[0x0][0x208] ;  /* 0x0000820000047ab9 */ /* 0x000fe20000000a00 */
[----:B------:R-:W-:-:S03]  /*f130*/  VIADD R8, R17, 0x31c00 ;  /* 0x00031c0011087836 */ /* 0x000fc60000000000 */
[----:B------:R-:W-:-:S13]  /*f140*/  ISETP.GE.AND P3, PT, R25, R5, PT ;  /* 0x000000051900720c */ /* 0x000fda0003f66270 */
[----:B-1----:R-:W-:-:S05]  /*f150*/  @!P3 LEA R2, P4, R20, R2, 0x1 ;  /* 0x000000021402b211 */ /* 0x002fca00078808ff */
[----:B------:R-:W-:-:S05]  /*f160*/  @!P3 IMAD.X R3, RZ, RZ, R6, P4 ;  /* 0x000000ffff03b224 */ /* 0x000fca00020e0606 */
[----:B------:R-:W-:Y:S01]  /*f170*/  @!PT LDS RZ, [RZ] ;  /* 0x00000000fffff984 */ /* 0x000fe20000000800 */
[----:B------:R-:W-:Y:S01]  /*f180*/  @!PT LDS RZ, [RZ] ;  /* 0x00000000fffff984 */ /* 0x000fe20000000800 */
[----:B------:R-:W-:Y:S01]  /*f190*/  @!PT LDS RZ, [RZ] ;  /* 0x00000000fffff984 */ /* 0x000fe20000000800 */
[----:B------:R1:W-:Y:S04]  /*f1a0*/  @!P3 LDGSTS.E.BYPASS.LTC128B.128 [R10+0x10200], desc[UR4][R2.64], !P2 ;  /* 0x10200000020abfae */ /* 0x0003e8000d101d44 */
[----:B------:R1:W-:Y:S04]  /*f1b0*/  @!P3 LDGSTS.E.BYPASS.LTC128B.128 [R10+0x13200], desc[UR4][R2.64+0x40], !P1 ;  /* 0x13200040020abfae */ /* 0x0003e8000c901d44 */
[----:B------:R1:W-:Y:S01]  /*f1c0*/  @!P3 LDGSTS.E.BYPASS.LTC128B.128 [R10+0x16200], desc[UR4][R2.64+0x80], !P0 ;  /* 0x16200080020abfae */ /* 0x0003e2000c101d44 */
[----:B------:R-:W-:Y:S01]  /*f1d0*/  PLOP3.LUT P0, PT, PT, PT, PT, 0x80, 0x0 ;  /* 0x000000000000781c */ /* 0x000fe20003f0f070 */
[----:B------:R-:W-:-:S12]  /*f1e0*/  NOP ;  /* 0x0000000000007918 */ /* 0x000fd80000000000 */
.L_x_241:
[----:B------:R-:W-:Y:S02]  /*f1f0*/  PLOP3.LUT P1, PT, P1, P0, PT, 0xa2, 0x0 ;  /* 0x000000000000781c */ /* 0x000fe40000f21472 */
[----:B------:R-:W-:-:S08]  /*f200*/  @P0 R2UR P1, UR4, R17 ;  /* 0x00000000110402ca */ /* 0x000fd00000020000 */
[----:B------:R-:W-:-:S05]  /*f210*/  @P0 PLOP3.LUT P0, PT, P1, PT, PT, 0x80, 0x0 ;  /* 0x000000000000081c */ /* 0x000fca0000f0f070 */
[----:B------:R-:W-:Y:S01]  /*f220*/  @!P1 SYNCS.ARRIVE.TRANS64.RED.A0T1 RZ, [UR4+0x31c00], RZ ;  /* 0x031c00ffffff99a7 */ /* 0x000fe20008200404 */
[----:B------:R-:W-:Y:S07]  /*f230*/  @!P1 ARRIVES.LDGSTSBAR.64.TRANSCNT [UR4+0x31c00] ;  /* 0x031c0000ff0099b0 */ /* 0x000fee0008000a84 */
[----:B------:R-:W-:Y:S05]  /*f240*/  @P0 BRA.U.ANY `(.L_x_241) ;  /* 0xfffffffd00e80947 */ /* 0x000fea000393ffff */
[----:B-1----:R-:W2:Y:S02]  /*f250*/  LDL.LU R2, [R1+0x34] ;  /* 0x0000340001027983 */ /* 0x002ea40000300800 */
[----:B--2---:R-:W-:-:S05]  /*f260*/  VIADD R2, R2, 0x1 ;  /* 0x0000000102027836 */ /* 0x004fca0000000000 */
[----:B------:R1:W-:Y:S01]  /*f270*/  STL [R1+0x34], R2 ;  /* 0x0000340201007387 */ /* 0x0003e20000100800 */
[----:B------:R-:W-:-:S04]  /*f280*/  LEA.HI R0, R2, R2, RZ, 0x1 ;  /* 0x0000000202007211 */ /* 0x000fc800078f08ff */
[----:B------:R-:W-:-:S05]  /*f290*/  LOP3.LUT R0, R0, 0xfffffffe, RZ, 0xc0, !PT ;  /* 0xfffffffe00007812 */ /* 0x000fca00078ec0ff */
[----:B------:R-:W-:-:S05]  /*f2a0*/  IMAD.IADD R0, R2, 0x1, -R0 ;  /* 0x0000000102007824 */ /* 0x000fca00078e0a00 */
[----:B------:R-:W-:Y:S01]  /*f2b0*/  SHF.L.U32 R0, R0, 0x1f, RZ ;  /* 0x0000001f00007819 */ /* 0x000fe200000006ff */
[----:B------:R-:W-:Y:S01]  /*f2c0*/  NOP ;  /* 0x0000000000007918 */ /* 0x000fe20000000000 */
[----:B------:R1:W-:Y:S01]  /*f2d0*/  SYNCS.ARRIVE.TRANS64.A1T0 RZ, [R17+URZ+0x31c00], RZ ;  /* 0x031c00ff11ff79a7 */ /* 0x0003e2000810003f */
[----:B------:R-:W-:Y:S01]  /*f2e0*/  BSSY B0, `(.L_x_242) ;  /* 0x0000003000007945 */ /* 0x000fe20003800000 */
[----:B------:R-:W2:Y:S03]  /*f2f0*/  SYNCS.PHASECHK.TRANS64.TRYWAIT P0, [R17+URZ+0x31c20], R0 ;  /* 0x031c2000110075a7 */ /* 0x000ea6000800017f */
[----:B-12---:R-:W-:Y:S05]  /*f300*/  @!P0 BRA `(.L_x_243) ;  /* 0x00000044005c8947 */ /* 0x006fea0003800000 */
.L_x_356:
[----:B------:R-:W-:Y:S05]  /*f310*/  BSYNC B0 ;  /* 0x0000000000007941 */ /* 0x000fea0003800000 */
.L_x_242:
[----:B------:R-:W1:Y:S04]  /*f320*/  LDL R2, [R1+0x18] ;  /* 0x0000180001027983 */ /* 0x000e680000100800 */
[----:B------:R-:W2:Y:S01]  /*f330*/  LDL R3, [R1+0x4] ;  /* 0x0000040001037983 */ /* 0x000ea20000100800 */
[----:B------:R-:W-:Y:S01]  /*f340*/  BSSY B0, `(.L_x_244) ;  /* 0x0000232000007945 */ /* 0x000fe20003800000 */
[----:B-1----:R-:W-:-:S05]  /*f350*/  VIADD R0, R2, 0xfffffffe ;  /* 0xfffffffe02007836 */ /* 0x002fca0000000000 */
[----:B--2---:R-:W-:-:S13]  /*f360*/  ISETP.GE.AND P0, PT, R0, R3, PT ;  /* 0x000000030000720c */ /* 0x004fda0003f06270 */
[----:B------:R-:W-:Y:S05]  /*f370*/  @!P0 BRA `(.L_x_245) ;  /* 0x0000002000b88947 */ /* 0x000fea0003800000 */
[----:B------:R-:W2:Y:S04]  /*f380*/  LDL.LU R2, [R1+0x38] ;  /* 0x0000380001027983 */ /* 0x000ea80000300800 */
[----:B------:R-:W3:Y:S04]  /*f390*/  LDL.LU R5, [R1+0x14] ;  /* 0x0000140001057983 */ /* 0x000ee80000300800 */
[----:B------:R-:W4:Y:S01]  /*f3a0*/  LDL.LU R4, [R1+0x20] ;  /* 0x0000200001047983 */ /* 0x000f220000300800 */
[----:B0-----:R-:W-:Y:S01]  /*f3b0*/  LOP3.LUT R7, RZ, R3, RZ, 0x33, !PT ;  /* 0x00000003ff077212 */ /* 0x001fe200078e33ff */
[----:B------:R-:W-:Y:S01]  /*f3c0*/  BSSY B2, `(.L_x_246) ;  /* 0x00000bf000027945 */ /* 0x000fe20003800000 */
[----:B--2---:R-:W-:-:S04]  /*f3d0*/  VIADD R2, R2, 0x1 ;  /* 0x0000000102027836 */ /* 0x004fc80000000000 */
[----:B---3--:R-:W-:-:S05]  /*f3e0*/  IMAD R2, R2, R5, RZ ;  /* 0x0000000502027224 */ /* 0x008fca00078e02ff */
[----:B----4-:R-:W-:-:S05]  /*f3f0*/  VIMNMX R9, R4, R2, PT ;  /* 0x0000000204097248 */ /* 0x010fca0003fe0100 */
[----:B------:R-:W-:-:S05]  /*f400*/  IMAD.MOV R2, RZ, RZ, -R9 ;  /* 0x000000ffff027224 */ /* 0x000fca00078e0a09 */
[----:B------:R-:W-:-:S05]  /*f410*/  VIADDMNMX R7, R2, 0x1, R7, !PT ;  /* 0x0000000102077846 */ /* 0x000fca0007800107 */
[----:B------:R-:W-:-:S05]  /*f420*/  IMAD.IADD R2, R9, 0x1, R7 ;  /* 0x0000000109027824 */ /* 0x000fca00078e0207 */
[----:B------:R-:W-:-:S04]  /*f430*/  LOP3.LUT R2, R2, 0x1, RZ, 0xc0, !PT ;  /* 0x0000000102027812 */ /* 0x000fc800078ec0ff */
[----:B------:R-:W-:-:S13]  /*f440*/  ISETP.NE.U32.AND P0, PT, R2, 0x1, PT ;  /* 0x000000010200780c */ /* 0x000fda0003f05070 */
[----:B------:R-:W-:Y:S05]  /*f450*/  @P0 BRA `(.L_x_247) ;  /* 0x0000000800d40947 */ /* 0x000fea0003800000 */
[----:B------:R-:W-:Y:S01]  /*f460*/  LOP3.LUT P1, RZ, R29, 0x1, RZ, 0xc0, !PT ;  /* 0x000000011dff7812 */ /* 0x000fe2000782c0ff */
[----:B------:R-:W-:Y:S01]  /*f470*/  VIADD R6, R18, 0x1 ;  /* 0x0000000112067836 */ /* 0x000fe20000000000 */
[----:B------:R-:W-:Y:S04]  /*f480*/  BSSY B1, `(.L_x_248) ;  /* 0x00000ae000017945 */ /* 0x000fe80003800000 */
[----:B------:R-:W-:-:S04]  /*f490*/  ISETP.NE.AND P0, PT, R6, 0x2, PT ;  /* 0x000000020600780c */ /* 0x000fc80003f05270 */
[----:B------:R-:W-:Y:S02]  /*f4a0*/  SEL R10, RZ, 0x1, P0 ;  /* 0x00000001ff0a7807 */ /* 0x000fe40000000000 */
[----:B------:R-:W-:Y:S02]  /*f4b0*/  SEL R6, R6, RZ, P0 ;  /* 0x000000ff06067207 */ /* 0x000fe40000000000 */
[----:B------:R-:W-:Y:S01]  /*f4c0*/  LOP3.LUT R10, R28, R10, RZ, 0x3c, !PT ;  /* 0x0000000a1c0a7212 */ /* 0x000fe200078e3cff */
[----:B------:R-:W-:Y:S06]  /*f4d0*/  @!P1 BRA `(.L_x_249) ;  /* 0x0000000800a09947 */ /* 0x000fec0003800000 */
[----:B------:R-:W-:Y:S01]  /*f4e0*/  ULDC.64 UR4, c[0x0][0x418] ;  /* 0x0001060000047ab9 */ /* 0x000fe20000000a00 */
[----:B------:R-:W-:Y:S01]  /*f4f0*/  IMAD.MOV.U32 R5, RZ, RZ, R19 ;  /* 0x000000ffff057224 */ /* 0x000fe200078e0013 */
[----:B------:R-:W-:-:S04]  /*f500*/  ISETP.NE.U32.AND P0, PT, RZ, UR4, PT ;  /* 0x00000004ff007c0c */ /* 0x000fc8000bf05070 */
[----:B------:R-:W-:-:S13]  /*f510*/  ISETP.NE.AND.EX P0, PT, RZ, UR5, PT, P0 ;  /* 0x00000005ff007c0c */ /* 0x000fda000bf05300 */
[----:B------:R-:W-:Y:S05]  /*f520*/  @!P0 BRA `(.L_x_250) ;  /* 0x00000000004c8947 */ /* 0x000fea0003800000 */
[----:B------:R-:W2:Y:S01]  /*f530*/  LDL R11, [R1] ;  /* 0x00000000010b7983 */ /* 0x000ea20000100800 */
[----:B------:R-:W0:Y:S01]  /*f540*/  LDC R5, c[0x0][0x43c] ;  /* 0x00010f00ff057b82 */ /* 0x000e220000000800 */
[----:B------:R-:W-:Y:S01]  /*f550*/  ULDC.64 UR6, c[0x0][0x428] ;  /* 0x00010a0000067ab9 */ /* 0x000fe20000000a00 */
[----:B------:R-:W-:Y:S01]  /*f560*/  ULDC.64 UR8, c[0x0][0x208] ;  /* 0x0000820000087ab9 */ /* 0x000fe20000000a00 */
[----:B0-----:R-:W-:-:S13]  /*f570*/  ISETP.NE.AND P0, PT, R5, 0x1, PT ;  /* 0x000000010500780c */ /* 0x001fda0003f05270 */
[----:B------:R-:W0:Y:S02]  /*f580*/  @P0 LDC.64 R2, c[0x0][0x440] ;  /* 0x00011000ff020b82 */ /* 0x000e240000000a00 */
[----:B0-----:R-:W-:-:S04]  /*f590*/  @P0 IMAD.HI.U32 R4, R0, R2, RZ ;  /* 0x0000000200040227 */ /* 0x001fc800078e00ff */
[----:B------:R-:W-:Y:S01]  /*f5a0*/  IMAD.MOV.U32 R2, RZ, RZ, R0 ;  /* 0x000000ffff027224 */ /* 0x000fe200078e0000 */
[----:B------:R-:W-:-:S05]  /*f5b0*/  @P0 SHF.R.U32.HI R2, RZ, R3, R4 ;  /* 0x00000003ff020219 */ /* 0x000fca0000011604 */
[----:B------:R-:W-:-:S04]  /*f5c0*/  IMAD.MOV R3, RZ, RZ, -R2 ;  /* 0x000000ffff037224 */ /* 0x000fc800078e0a02 */
[----:B------:R-:W-:Y:S01]  /*f5d0*/  IMAD R0, R5, R3, R0 ;  /* 0x0000000305007224 */ /* 0x000fe200078e0200 */
[----:B------:R-:W-:-:S03]  /*f5e0*/  SHF.R.S32.HI R3, RZ, 0x1f, R2 ;  /* 0x0000001fff037819 */ /* 0x000fc60000011402 */
[----:B------:R-:W-:-:S04]  /*f5f0*/  IMAD.WIDE.U32 R2, R23, UR6, R2 ;  /* 0x0000000617027c25 */ /* 0x000fc8000f8e0002 */
[----:B--2---:R-:W-:-:S04]  /*f600*/  IMAD R4, R11, UR6, RZ ;  /* 0x000000060b047c24 */ /* 0x004fc8000f8e02ff */
[----:B------:R-:W-:-:S04]  /*f610*/  IMAD R4, R23, UR7, R4 ;  /* 0x0000000717047c24 */ /* 0x000fc8000f8e0204 */
[----:B------:R-:W-:Y:S01]  /*f620*/  IMAD.IADD R3, R4, 0x1, R3 ;  /* 0x0000000104037824 */ /* 0x000fe200078e0203 */
[----:B------:R-:W-:-:S04]  /*f630*/  LEA R4, P0, R2, UR4, 0x2 ;  /* 0x0000000402047c11 */ /* 0x000fc8000f8010ff */
[----:B------:R-:W-:-:S06]  /*f640*/  LEA.HI.X R5, R2, UR5, R3, 0x2, P0 ;  /* 0x0000000502057c11 */ /* 0x000fcc00080f1403 */
[----:B------:R0:W5:Y:S03]  /*f650*/  LDG.E R5, desc[UR8][R4.64] ;  /* 0x0000000804057981 */ /* 0x000166000c1e1900 */
.L_x_250:
[----:B------:R-:W-:Y:S01]  /*f660*/  IMAD R3, R6, 0x8, R17 ;  /* 0x0000000806037824 */ /* 0x000fe200078e0211 */
[----:B------:R-:W-:Y:S01]  /*f670*/  SHF.L.U32 R2, R10, 0x1f, RZ ;  /* 0x0000001f0a027819 */ /* 0x000fe200000006ff */
[----:B------:R-:W-:Y:S03]  /*f680*/  BSSY B3, `(.L_x_251) ;  /* 0x0000003000037945 */ /* 0x000fe60003800000 */
[----:B------:R-:W1:Y:S02]  /*f690*/  SYNCS.PHASECHK.TRANS64.TRYWAIT P0, [R3+URZ+0x31c40], R2 ;  /* 0x031c4002030075a7 */ /* 0x000e64000800017f */
[----:B-1----:R-:W-:Y:S05]  /*f6a0*/  @!P0 BRA `(.L_x_252) ;  /* 0x0000004000888947 */ /* 0x002fea0003800000 */
.L_x_357:
[----:B------:R-:W-:Y:S05]  /*f6b0*/  BSYNC B3 ;  /* 0x0000000000037941 */ /* 0x000fea0003800000 */
.L_x_251:
[----:B0-----:R-:W0:Y:S01]  /*f6c0*/  S2R R4, SR_TID.X ;  /* 0x0000000000047919 */ /* 0x001e220000002100 */
[----:B------:R-:W-:Y:S01]  /*f6d0*/  BSSY B3, `(.L_x_253) ;  /* 0x000000b000037945 */ /* 0x000fe20003800000 */
[----:B0-----:R-:W-:-:S04]  /*f6e0*/  LOP3.LUT R4, R4, 0x7f, RZ, 0xc0, !PT ;  /* 0x0000007f04047812 */ /* 0x001fc800078ec0ff */
[----:B------:R-:W-:-:S13]  /*f6f0*/  ISETP.NE.AND P1, PT, R4, RZ, PT ;  /* 0x000000ff0400720c */ /* 0x000fda0003f25270 */
[----:B------:R-:W-:Y:S05]  /*f700*/  @P1 BRA `(.L_x_254) ;  /* 0x00000000001c1947 */ /* 0x000fea0003800000 */
[----:B------:R-:W0:Y:S01]  /*f710*/  S2R R4, SR_TID.X ;  /* 0x0000000000047919 */ /* 0x000e220000002100 */
[----:B-1----:R-:W-:-:S04]  /*f720*/  IMAD.MOV.U32 R2, RZ, RZ, 0x6c00 ;  /* 0x00006c00ff027424 */ /* 0x002fc800078e00ff */
[----:B------:R2:W-:Y:S01]  /*f730*/  SYNCS.ARRIVE.TRANS64 RZ, [R3+URZ+0x31c30], R2 ;  /* 0x031c300203ff79a7 */ /* 0x0005e2000800003f */
[----:B0-----:R-:W-:-:S04]  /*f740*/  LOP3.LUT R4, R4, 0x1f, RZ, 0xc0, !PT ;  /* 0x0000001f04047812 */ /* 0x001fc800078ec0ff */
[----:B------:R-:W-:-:S13]  /*f750*/  ISETP.NE.AND P0, PT, R4, RZ, PT ;  /* 0x000000ff0400720c */ /* 0x000fda0003f05270 */
[----:B--2---:R-:W-:Y:S05]  /*f760*/  @!P0 BRA `(.L_x_254) ;  /* 0x0000000000048947 */ /* 0x004fea0003800000 */
[----:B------:R-:W-:Y:S01]  /*f770*/  BPT.TRAP 0x1 ;  /* 0x000000040000795c */ /* 0x000fe20000300000 */
.L_x_254:
[----:B------:R-:W-:Y:S05]  /*f780*/  BSYNC B3 ;  /* 0x0000000000037941 */ /* 0x000fea0003800000 */
.L_x_253:
[----:B------:R-:W-:Y:S01]  /*f790*/  IMAD.MOV.U32 R14, RZ, RZ, RZ ;  /* 0x000000ffff0e7224 */ /* 0x000fe200078e00ff */
[----:B------:R-:W-:Y:S01]  /*f7a0*/  UIADD3 UR4, UP0, UR36, 0x370, URZ ;  /* 0x0000037024047890 */ /* 0x000fe2000ff1e03f */
[----:B------:R-:W-:Y:S01]  /*f7b0*/  IMAD R4, R6, 0x6c00, R17 ;  /* 0x00006c0006047824 */ /* 0x000fe200078e0211 */
[----:B------:R-:W-:Y:S01]  /*f7c0*/  PLOP3.LUT P0, PT, PT, PT, PT, 0x80, 0x0 ;  /* 0x000000000000781c */ /* 0x000fe20003f0f070 */
[----:B-1----:R-:W-:Y:S01]  /*f7d0*/  VIADD R3, R3, 0x31c30 ;  /* 0x00031c3003037836 */ /* 0x002fe20000000000 */
[----:B------:R-:W-:Y:S01]  /*f7e0*/  R2UR UR10, R14 ;  /* 0x000000000e0a72ca */ /* 0x000fe200000e0000 */
[----:B------:R-:W-:Y:S01]  /*f7f0*/  IMAD R2, R0, 0x90, R26 ;  /* 0x0000009000027824 */ /* 0x000fe200078e021a */
[----:B------:R-:W-:Y:S01]  /*f800*/  UIADD3.X UR5, URZ, UR37, URZ, UP0, !UPT ;  /* 0x000000253f057290 */ /* 0x000fe200087fe43f */
[----:B------:R-:W-:Y:S01]  /*f810*/  VIADD R11, R4, 0x16a00 ;  /* 0x00016a00040b7836 */ /* 0x000fe20000000000 */
[----:B------:R-:W-:Y:S01]  /*f820*/  UMOV UR6, 0x0 ;  /* 0x0000000000067882 */ /* 0x000fe20000000000 */
[----:B------:R-:W-:-:S10]  /*f830*/  UMOV UR7, 0x14f00000 ;  /* 0x14f0000000077882 */ /* 0x000fd40000000000 */
.L_x_255:
[----:B------:R-:W-:-:S13]  /*f840*/  @P0 ELECT P2, URZ, PT ;  /* 0x00000000003f082f */ /* 0x000fda0003840000 */
[----:B-----5:R-:W-:Y:S02]  /*f850*/  @P2 R2UR UR13, R5 ;  /* 0x00000000050d22ca */ /* 0x020fe400000e0000 */
[----:B------:R-:W-:Y:S02]  /*f860*/  @P2 R2UR UR12, R16 ;  /* 0x00000000100c22ca */ /* 0x000fe400000e0000 */
[----:B------:R-:W-:Y:S02]  /*f870*/  @P2 R2UR UR11, R2 ;  /* 0x00000000020b22ca */ /* 0x000fe400000e0000 */
[----:B------:R-:W-:Y:S02]  /*f880*/  @P2 R2UR UR9, R3 ;  /* 0x00000000030922ca */ /* 0x000fe400000e0000 */
[----:B------:R-:W-:Y:S02]  /*f890*/  @P2 R2UR UR8, R11 ;  /* 0x000000000b0822ca */ /* 0x000fe400000e0000 */
[----:B------:R-:W-:-:S02]  /*f8a0*/  @P2 PLOP3.LUT P0, PT, P2, PT, PT, 0x8, 0x0 ;  /* 0x000000000000281c */ /* 0x000fc4000170e170 */
[----:B------:R-:W-:-:S09]  /*f8b0*/  PLOP3.LUT P2, PT, PT, PT, PT, 0x8, 0x0 ;  /* 0x000000000000781c */ /* 0x000fd20003f4e170 */
[----:B------:R0:W-:Y:S02]  /*f8c0*/  UTMALDG.4D [UR8], [UR4], desc[UR6] ;  /* 0x00000608040075b4 */ /* 0x0001e40008019000 */
[----:B0-----:R-:W-:Y:S05]  /*f8d0*/  @P0 BRA.U.ANY `(.L_x_255) ;  /* 0xfffffffd00d80947 */ /* 0x001fea000393ffff */
[----:B------:R-:W-:Y:S01]  /*f8e0*/  IMAD.MOV.U32 R20, RZ, RZ, 0x20 ;  /* 0x00000020ff147424 */ /* 0x000fe200078e00ff */
[----:B------:R-:W-:Y:S01]  /*f8f0*/  PLOP3.LUT P0, PT, PT, PT, PT, 0x80, 0x0 ;  /* 0x000000000000781c */ /* 0x000fe20003f0f070 */
[----:B------:R-:W-:Y:S01]  /*f900*/  VIADD R11, R4, 0x18e00 ;  /* 0x00018e00040b7836 */ /* 0x000fe20000000000 */
[----:B------:R-:W-:Y:S01]  /*f910*/  UMOV UR6, 0x0 ;  /* 0x0000000000067882 */ /* 0x000fe20000000000 */
[----:B------:R-:W-:Y:S01]  /*f920*/  UMOV UR7, 0x14f00000 ;  /* 0x14f0000000077882 */ /* 0x000fe20000000000 */
[----:B------:R-:W-:-:S15]  /*f930*/  R2UR UR10, R20 ;  /* 0x00000000140a72ca */ /* 0x000fde00000e0000 */
.L_x_256:
[----:B------:R-:W-:-:S13]  /*f940*/  @P0 ELECT P2, URZ, PT ;  /* 0x00000000003f082f */ /* 0x000fda0003840000 */
[----:B------:R-:W-:Y:S02]  /*f950*/  @P2 R2UR UR13, R5 ;  /* 0x00000000050d22ca */ /* 0x000fe400000e0000 */
        /* <DEDUP_REMOVED lines=14> */
.L_x_257:
        /* <DEDUP_REMOVED lines=10> */
[----:B------:R-:W-:Y:S01]  /*fae0*/  SHF.L.U32 R2, R28, 0x1f, RZ ;  /* 0x0000001f1c027819 */ /* 0x000fe200000006ff */
[----:B------:R-:W-:Y:S01]  /*faf0*/  IMAD R3, R18, 0x8, R8 ;  /* 0x0000000812037824 */ /* 0x000fe200078e0208 */
[----:B------:R-:W-:Y:S03]  /*fb00*/  BSSY B3, `(.L_x_258) ;  /* 0x0000003000037945 */ /* 0x000fe60003800000 */
[----:B------:R-:W0:Y:S02]  /*fb10*/  SYNCS.PHASECHK.TRANS64.TRYWAIT P0, [R3+URZ+0x60], R2 ;  /* 0x00006002030075a7 */ /* 0x000e24000800017f */
[----:B0-----:R-:W-:Y:S05]  /*fb20*/  @!P0 BRA `(.L_x_259) ;  /* 0x0000003c007c8947 */ /* 0x001fea0003800000 */
.L_x_358:
[----:B------:R-:W-:Y:S05]  /*fb30*/  BSYNC B3 ;  /* 0x0000000000037941 */ /* 0x000fea0003800000 */
.L_x_258:
[----:B------:R-:W-:Y:S01]  /*fb40*/  BSSY B3, `(.L_x_260) ;  /* 0x000000c000037945 */ /* 0x000fe20003800000 */
[----:B------:R-:W-:Y:S02]  /*fb50*/  IMAD.MOV.U32 R12, RZ, RZ, 0x0 ;  /* 0x00000000ff0c7424 */ /* 0x000fe400078e00ff */
[----:B------:R-:W-:Y:S01]  /*fb60*/  IMAD.MOV.U32 R13, RZ, RZ, 0x14f00000 ;  /* 0x14f00000ff0d7424 */ /* 0x000fe200078e00ff */
[----:B------:R-:W-:Y:S06]  /*fb70*/  @P1 BRA `(.L_x_261) ;  /* 0x0000000000201947 */ /* 0x000fec0003800000 */
[----:B------:R-:W1:Y:S01]  /*fb80*/  S2R R4, SR_TID.X ;  /* 0x0000000000047919 */ /* 0x000e620000002100 */
[----:B0-----:R-:W-:Y:S02]  /*fb90*/  IMAD R2, R18, 0x8, R17 ;  /* 0x0000000812027824 */ /* 0x001fe400078e0211 */
[----:B------:R-:W-:-:S04]  /*fba0*/  IMAD.MOV.U32 R3, RZ, RZ, 0x6c00 ;  /* 0x00006c00ff037424 */ /* 0x000fc800078e00ff */
[----:B------:R2:W-:Y:S01]  /*fbb0*/  SYNCS.ARRIVE.TRANS64 RZ, [R2+URZ+0x31c50], R3 ;  /* 0x031c500302ff79a7 */ /* 0x0005e2000800003f */
[----:B-1----:R-:W-:-:S04]  /*fbc0*/  LOP3.LUT R4, R4, 0x1f, RZ, 0xc0, !PT ;  /* 0x0000001f04047812 */ /* 0x002fc800078ec0ff */
[----:B------:R-:W-:-:S13]  /*fbd0*/  ISETP.NE.AND P0, PT, R4, RZ, PT ;  /* 0x000000ff0400720c */ /* 0x000fda0003f05270 */
[----:B--2---:R-:W-:Y:S05]  /*fbe0*/  @!P0 BRA `(.L_x_261) ;  /* 0x0000000000048947 */ /* 0x004fea0003800000 */
[----:B------:R-:W-:Y:S01]  /*fbf0*/  BPT.TRAP 0x1 ;  /* 0x000000040000795c */ /* 0x000fe20000300000 */
.L_x_261:
[----:B------:R-:W-:Y:S05]  /*fc00*/  BSYNC B3 ;  /* 0x0000000000037941 */ /* 0x000fea0003800000 */
.L_x_260:
[----:B------:R-:W-:Y:S01]  /*fc10*/  R2UR UR10, R14 ;  /* 0x000000000e0a72ca */ /* 0x000fe200000e0000 */
[--C-:B0-----:R-:W-:Y:S01]  /*fc20*/  IMAD R2, R18, 0x8, R17.reuse ;  /* 0x0000000812027824 */ /* 0x101fe200078e0211 */
[----:B------:R-:W-:Y:S01]  /*fc30*/  R2UR UR6, R12 ;  /* 0x000000000c0672ca */ /* 0x000fe200000e0000 */
[----:B------:R-:W-:Y:S01]  /*fc40*/  IMAD R3, R18, 0x6c00, R17 ;  /* 0x00006c0012037824 */ /* 0x000fe200078e0211 */
[----:B------:R-:W-:Y:S01]  /*fc50*/  R2UR UR7, R13 ;  /* 0x000000000d0772ca */ /* 0x000fe200000e0000 */
[----:B------:R-:W-:Y:S01]  /*fc60*/  UIADD3 UR4, UP0, UR36, 0x470, URZ ;  /* 0x0000047024047890 */ /* 0x000fe2000ff1e03f */
[----:B------:R-:W-:Y:S01]  /*fc70*/  PLOP3.LUT P0, PT, PT, PT, PT, 0x80, 0x0 ;  /* 0x000000000000781c */ /* 0x000fe20003f0f070 */
[----:B------:R-:W-:Y:S02]  /*fc80*/  IMAD R4, R22, 0x90, R26 ;  /* 0x0000009016047824 */ /* 0x000fe400078e021a */
[----:B------:R-:W-:Y:S01]  /*fc90*/  VIADD R2, R2, 0x31c50 ;  /* 0x00031c5002027836 */ /* 0x000fe20000000000 */
[----:B------:R-:W-:Y:S01]  /*fca0*/  UIADD3.X UR5, URZ, UR37, URZ, UP0, !UPT ;  /* 0x000000253f057290 */ /* 0x000fe200087fe43f */
[----:B------:R-:W-:-:S11]  /*fcb0*/  VIADD R11, R3, 0x200 ;  /* 0x00000200030b7836 */ /* 0x000fd60000000000 */
.L_x_262:
        /* <DEDUP_REMOVED lines=10> */
[----:B------:R-:W-:Y:S01]  /*fd60*/  R2UR UR10, R20 ;  /* 0x00000000140a72ca */ /* 0x000fe200000e0000 */
[----:B------:R-:W-:Y:S01]  /*fd70*/  VIADD R11, R3, 0x2600 ;  /* 0x00002600030b7836 */ /* 0x000fe20000000000 */
[----:B------:R-:W-:Y:S02]  /*fd80*/  R2UR UR6, R12 ;  /* 0x000000000c0672ca */ /* 0x000fe400000e0000 */
[----:B------:R-:W-:Y:S02]  /*fd90*/  R2UR UR7, R13 ;  /* 0x000000000d0772ca */ /* 0x000fe400000e0000 */
[----:B------:R-:W-:-:S13]  /*fda0*/  PLOP3.LUT P0, PT, PT, PT, PT, 0x80, 0x0 ;  /* 0x000000000000781c */ /* 0x000fda0003f0f070 */
.L_x_263:
        /* <DEDUP_REMOVED lines=15> */
.L_x_264:
        /* <DEDUP_REMOVED lines=10> */
[----:B------:R-:W-:Y:S02]  /*ff40*/  IMAD.MOV.U32 R19, RZ, RZ, R5 ;  /* 0x000000ffff137224 */ /* 0x000fe400078e0005 */
[----:B------:R-:W-:-:S07]  /*ff50*/  IMAD.MOV.U32 R22, RZ, RZ, R0 ;  /* 0x000000ffff167224 */ /* 0x000fce00078e0000 */
.L_x_249:
[----:B------:R-:W-:Y:S05]  /*ff60*/  BSYNC B1 ;  /* 0x0000000000017941 */ /* 0x000fea0003800000 */
.L_x_248:
[----:B------:R-:W2:Y:S01]  /*ff70*/  LDL.LU R0, [R1+0x18] ;  /* 0x0000180001007983 */ /* 0x000ea20000300800 */
[----:B------:R-:W-:Y:S02]  /*ff80*/  IMAD.MOV.U32 R28, RZ, RZ, R10 ;  /* 0x000000ffff1c7224 */ /* 0x000fe400078e000a */
[----:B------:R-:W-:Y:S02]  /*ff90*/  IMAD.MOV.U32 R18, RZ, RZ, R6 ;  /* 0x000000ffff127224 */ /* 0x000fe400078e0006 */
[----:B--2---:R-:W-:-:S07]  /*ffa0*/  VIADD R0, R0, 0xfffffffd ;  /* 0xfffffffd00007836 */ /* 0x004fce0000000000 */
.L_x_247:
[----:B------:R-:W-:Y:S05]  /*ffb0*/  BSYNC B2 ;  /* 0x0000000000027941 */ /* 0x000fea0003800000 */
.L_x_246:
[----:B------:R-:W-:Y:S01]  /*ffc0*/  VIADD R7, R7, 0xfffffffe ;  /* 0xfffffffe07077836 */ /* 0x000fe20000000000 */
[----:B------:R-:W-:-:S04]  /*ffd0*/  LOP3.LUT R2, RZ, R9, RZ, 0x33, !PT ;  /* 0x00000009ff027212 */ /* 0x000fc800078e33ff */
[----:B------:R-:W-:-:S13]  /*ffe0*/  ISETP.NE.AND P0, PT, R7, R2, PT ;  /* 0x000000020700720c */ /* 0x000fda0003f05270 */
[----:B------:R-:W-:Y:S05]  /*fff0*/  @!P0 BRA `(.L_x_245) ;  /* 0x0000001400988947 */ /* 0x000fea0003800000 */
[----:B------:R-:W-:-:S07]  /*10000*/  IMAD.MOV.U32 R4, RZ, RZ, R19 ;  /* 0x000000ffff047224 */ /* 0x000fce00078e0013 */
.L_x_299:
[----:B------:R-:W-:Y:S01]  /*10010*/  LOP3.LUT P1, RZ, R29, 0x1, RZ, 0xc0, !PT ;  /* 0x000000011dff7812 */ /* 0x000fe2000782c0ff */
[----:B------:R-:W-:Y:S01]  /*10020*/  VIADD R6, R18, 0x1 ;  /* 0x0000000112067836 */ /* 0x000fe20000000000 */
[----:B------:R-:W-:Y:S05]  /*10030*/  YIELD ;  /* 0x0000000000007946 */ /* 0x000fea0003800000 */
[----:B------:R-:W-:Y:S01]  /*10040*/  ISETP.NE.AND P0, PT, R6, 0x2, PT ;  /* 0x000000020600780c */ /* 0x000fe20003f05270 */
[----:B------:R-:W-:Y:S03]  /*10050*/  BSSY B1, `(.L_x_265) ;  /* 0x00000ab000017945 */ /* 0x000fe60003800000 */
[----:B------:R-:W-:-:S02]  /*10060*/  SEL R7, RZ, 0x1, P0 ;  /* 0x00000001ff077807 */ /* 0x000fc40000000000 */
        /* <DEDUP_REMOVED lines=25> */
[----:B------:R-:W-:-:S05]  /*10200*/  LEA.HI.X R5, R2, UR5, R3, 0x2, P0 ;  /* 0x0000000502057c11 */ /* 0x000fca00080f1403 */
[----:B------:R0:W5:Y:S04]  /*10210*/  LDG.E R4, desc[UR8][R4.64] ;  /* 0x0000000804047981 */ /* 0x000168000c1e1900 */
.L_x_267:
[----:B------:R-:W-:Y:S01]  /*10220*/  IMAD R3, R6, 0x8, R17 ;  /* 0x0000000806037824 */ /* 0x000fe200078e0211 */
[----:B------:R-:W-:Y:S01]  /*10230*/  SHF.L.U32 R2, R7, 0x1f, RZ ;  /* 0x0000001f07027819 */ /* 0x000fe200000006ff */
[----:B------:R-:W-:Y:S03]  /*10240*/  BSSY B2, `(.L_x_268) ;  /* 0x0000003000027945 */ /* 0x000fe60003800000 */
[----:B------:R-:W1:Y:S02]  /*10250*/  SYNCS.PHASECHK.TRANS64.TRYWAIT P0, [R3+URZ+0x31c40], R2 ;  /* 0x031c4002030075a7 */ /* 0x000e64000800017f */
[----:B-1----:R-:W-:Y:S05]  /*10260*/  @!P0 BRA `(.L_x_269) ;  /* 0x0000003400c08947 */ /* 0x002fea0003800000 */
.L_x_359:
[----:B------:R-:W-:Y:S05]  /*10270*/  BSYNC B2 ;  /* 0x0000000000027941 */ /* 0x000fea0003800000 */
.L_x_268:
        /* <DEDUP_REMOVED lines=12> */
.L_x_271:
[----:B------:R-:W-:Y:S05]  /*10340*/  BSYNC B2 ;  /* 0x0000000000027941 */ /* 0x000fea0003800000 */
.L_x_270:
        /* <DEDUP_REMOVED lines=11> */
.L_x_272:
        /* <DEDUP_REMOVED lines=16> */
.L_x_273:
        /* <DEDUP_REMOVED lines=16> */
.L_x_274:
        /* <DEDUP_REMOVED lines=15> */
.L_x_360:
[----:B------:R-:W-:Y:S05]  /*106f0*/  BSYNC B2 ;  /* 0x0000000000027941 */ /* 0x000fea0003800000 */
.L_x_275:
[----:B------:R-:W-:Y:S01]  /*10700*/  BSSY B2, `(.L_x_277) ;  /* 0x000000b000027945 */ /* 0x000fe20003800000 */
[----:B------:R-:W-:Y:S02]  /*10710*/  IMAD.MOV.U32 R2, RZ, RZ, 0x0 ;  /* 0x00000000ff027424 */ /* 0x000fe400078e00ff */
[----:B------:R-:W-:Y:S01]  /*10720*/  IMAD.MOV.U32 R3, RZ, RZ, 0x14f00000 ;  /* 0x14f00000ff037424 */ /* 0x000fe200078e00ff */
[----:B------:R-:W-:Y:S06]  /*10730*/  @P1 BRA `(.L_x_278) ;  /* 0x00000000001c1947 */ /* 0x000fec0003800000 */
[----:B------:R-:W1:Y:S02]  /*10740*/  S2R R13, SR_TID.X ;  /* 0x00000000000d7919 */ /* 0x000e640000002100 */
[----:B-1----:R-:W-:Y:S01]  /*10750*/  LOP3.LUT R14, R13, 0x1f, RZ, 0xc0, !PT ;  /* 0x0000001f0d0e7812 */ /* 0x002fe200078ec0ff */
[----:B------:R-:W-:-:S03]  /*10760*/  IMAD.MOV.U32 R13, RZ, RZ, 0x6c00 ;  /* 0x00006c00ff0d7424 */ /* 0x000fc600078e00ff */
[----:B------:R-:W-:Y:S01]  /*10770*/  ISETP.NE.AND P0, PT, R14, RZ, PT ;  /* 0x000000ff0e00720c */ /* 0x000fe20003f05270 */
[----:B------:R1:W-:-:S12]  /*10780*/  SYNCS.ARRIVE.TRANS64 RZ, [R12+URZ+0x50], R13 ;  /* 0x0000500d0cff79a7 */ /* 0x0003d8000800003f */
[----:B-1----:R-:W-:Y:S05]  /*10790*/  @!P0 BRA `(.L_x_278) ;  /* 0x0000000000048947 */ /* 0x002fea0003800000 */
[----:B------:R-:W-:Y:S01]  /*107a0*/  BPT.TRAP 0x1 ;  /* 0x000000040000795c */ /* 0x000fe20000300000 */
.L_x_278:
[----:B------:R-:W-:Y:S05]  /*107b0*/  BSYNC B2 ;  /* 0x0000000000027941 */ /* 0x000fea0003800000 */
.L_x_277:
[----:B------:R-:W-:Y:S01]  /*107c0*/  R2UR UR6, R2 ;  /* 0x00000000020672ca */ /* 0x000fe200000e0000 */
[----:B------:R-:W-:Y:S01]  /*107d0*/  IMAD R18, R18, 0x6c00, R17 ;  /* 0x00006c0012127824 */ /* 0x000fe200078e0211 */
[----:B------:R-:W-:Y:S01]  /*107e0*/  R2UR UR7, R3 ;  /* 0x00000000030772ca */ /* 0x000fe200000e0000 */
[----:B------:R-:W-:Y:S01]  /*107f0*/  UIADD3 UR4, UP0, UR36, 0x470, URZ ;  /* 0x0000047024047890 */ /* 0x000fe2000ff1e03f */
[----:B------:R-:W-:Y:S01]  /*10800*/  R2UR UR10, R5 ;  /* 0x00000000050a72ca */ /* 0x000fe200000e0000 */
[----:B------:R-:W-:Y:S01]  /*10810*/  IMAD R5, R22, 0x90, R26 ;  /* 0x0000009016057824 */ /* 0x000fe200078e021a */
[----:B------:R-:W-:Y:S01]  /*10820*/  PLOP3.LUT P0, PT, PT, PT, PT, 0x80, 0x0 ;  /* 0x000000000000781c */ /* 0x000fe20003f0f070 */
[----:B0-----:R-:W-:Y:S01]  /*10830*/  VIADD R12, R12, 0x50 ;  /* 0x000000500c0c7836 */ /* 0x001fe20000000000 */
[----:B------:R-:W-:Y:S01]  /*10840*/  UIADD3.X UR5, URZ, UR37, URZ, UP0, !UPT ;  /* 0x000000253f057290 */ /* 0x000fe200087fe43f */
[----:B------:R-:W-:-:S11]  /*10850*/  VIADD R13, R18, 0x200 ;  /* 0x00000200120d7836 */ /* 0x000fd60000000000 */
.L_x_279:
        /* <DEDUP_REMOVED lines=10> */
[----:B------:R-:W-:Y:S02]  /*10900*/  R2UR UR6, R2 ;  /* 0x00000000020672ca */ /* 0x000fe400000e0000 */
[----:B------:R-:W-:Y:S02]  /*10910*/  R2UR UR7, R3 ;  /* 0x00000000030772ca */ /* 0x000fe400000e0000 */
[----:B------:R-:W-:Y:S01]  /*10920*/  R2UR UR10, R10 ;  /* 0x000000000a0a72ca */ /* 0x000fe200000e0000 */
[----:B------:R-:W-:Y:S01]  /*10930*/  VIADD R10, R18, 0x2600 ;  /* 0x00002600120a7836 */ /* 0x000fe20000000000 */
[----:B------:R-:W-:-:S13]  /*10940*/  PLOP3.LUT P0, PT, PT, PT, PT, 0x80, 0x0 ;  /* 0x000000000000781c */ /* 0x000fda0003f0f070 */
.L_x_280:
        /* <DEDUP_REMOVED lines=15> */
.L_x_281:
        /* <DEDUP_REMOVED lines=12> */
.L_x_266:
[----:B------:R-:W-:Y:S05]  /*10b00*/  BSYNC B1 ;  /* 0x0000000000017941 */ /* 0x000fea0003800000 */
.L_x_265:
[----:B------:R-:W-:Y:S01]  /*10b10*/  LOP3.LUT P1, RZ, R29, 0x1, RZ, 0xc0, !PT ;  /* 0x000000011dff7812 */ /* 0x000fe2000782c0ff */
[----:B------:R-:W-:Y:S01]  /*10b20*/  VIADD R18, R6, 0x1 ;  /* 0x0000000106127836 */ /* 0x000fe20000000000 */
[----:B------:R-:W-:Y:S01]  /*10b30*/  BSSY B1, `(.L_x_282) ;  /* 0x00000ae000017945 */ /* 0x000fe20003800000 */
[----:B------:R-:W-:-:S03]  /*10b40*/  VIADD R9, R0, 0xffffffff ;  /* 0xffffffff00097836 */ /* 0x000fc60000000000 */
        /* <DEDUP_REMOVED lines=29> */
.L_x_284:
[----:B------:R-:W-:Y:S01]  /*10d20*/  IMAD R2, R18, 0x8, R17 ;  /* 0x0000000812027824 */ /* 0x000fe200078e0211 */
[----:B------:R-:W-:Y:S01]  /*10d30*/  SHF.L.U32 R3, R28, 0x1f, RZ ;  /* 0x0000001f1c037819 */ /* 0x000fe200000006ff */
[----:B------:R-:W-:Y:S03]  /*10d40*/  BSSY B2, `(.L_x_285) ;  /* 0x0000003000027945 */ /* 0x000fe60003800000 */
[----:B------:R-:W1:Y:S02]  /*10d50*/  SYNCS.PHASECHK.TRANS64.TRYWAIT P0, [R2+URZ+0x31c40], R3 ;  /* 0x031c4003020075a7 */ /* 0x000e64000800017f */
[----:B-1----:R-:W-:Y:S05]  /*10d60*/  @!P0 BRA `(.L_x_286) ;  /* 0x0000002c00288947 */ /* 0x002fea0003800000 */
.L_x_361:
[----:B------:R-:W-:Y:S05]  /*10d70*/  BSYNC B2 ;  /* 0x0000000000027941 */ /* 0x000fea0003800000 */
.L_x_285:
        /* <DEDUP_REMOVED lines=12> */
.L_x_288:
[----:B------:R-:W-:Y:S05]  /*10e40*/  BSYNC B2 ;  /* 0x0000000000027941 */ /* 0x000fea0003800000 */
.L_x_287:
[----:B------:R-:W-:Y:S01]  /*10e50*/  IMAD.MOV.U32 R13, RZ, RZ, RZ ;  /* 0x000000ffff0d7224 */ /* 0x000fe200078e00ff */
[----:B------:R-:W-:Y:S01]  /*10e60*/  UIADD3 UR4, UP0, UR36, 0x370, URZ ;  /* 0x0000037024047890 */ /* 0x000fe2000ff1e03f */
[C---:B-1----:R-:W-:Y:S01]  /*10e70*/  IMAD R3, R18.reuse, 0x8, R8 ;  /* 0x0000000812037824 */ /* 0x042fe200078e0208 */
[----:B------:R-:W-:Y:S01]  /*10e80*/  PLOP3.LUT P0, PT, PT, PT, PT, 0x80, 0x0 ;  /* 0x000000000000781c */ /* 0x000fe20003f0f070 */
[----:B------:R-:W-:Y:S01]  /*10e90*/  IMAD R12, R18, 0x6c00, R17 ;  /* 0x00006c00120c7824 */ /* 0x000fe200078e0211 */
[----:B------:R-:W-:Y:S01]  /*10ea0*/  R2UR UR10, R13 ;  /* 0x000000000d0a72ca */ /* 0x000fe200000e0000 */
[----:B------:R-:W-:Y:S01]  /*10eb0*/  VIADD R3, R3, 0x30 ;  /* 0x0000003003037836 */ /* 0x000fe20000000000 */
[----:B------:R-:W-:Y:S01]  /*10ec0*/  UIADD3.X UR5, URZ, UR37, URZ, UP0, !UPT ;  /* 0x000000253f057290 */ /* 0x000fe200087fe43f */
[----:B------:R-:W-:Y:S01]  /*10ed0*/  IMAD R2, R10, 0x90, R26 ;  /* 0x000000900a027824 */ /* 0x000fe200078e021a */
[----:B------:R-:W-:Y:S01]  /*10ee0*/  UMOV UR6, 0x0 ;  /* 0x0000000000067882 */ /* 0x000fe20000000000 */
[----:B------:R-:W-:Y:S01]  /*10ef0*/  VIADD R5, R12, 0x16a00 ;  /* 0x00016a000c057836 */ /* 0x000fe20000000000 */
[----:B------:R-:W-:-:S09]  /*10f00*/  UMOV UR7, 0x14f00000 ;  /* 0x14f0000000077882 */ /* 0x000fd20000000000 */
.L_x_289:
        /* <DEDUP_REMOVED lines=16> */
.L_x_290:
        /* <DEDUP_REMOVED lines=16> */
.L_x_291:
        /* <DEDUP_REMOVED lines=15> */
.L_x_362:
[----:B------:R-:W-:Y:S05]  /*11200*/  BSYNC B2 ;  /* 0x0000000000027941 */ /* 0x000fea0003800000 */
.L_x_292:
[----:B------:R-:W-:Y:S01]  /*11210*/  BSSY B2, `(.L_x_294) ;  /* 0x000000b000027945 */ /* 0x000fe20003800000 */
[----:B0-----:R-:W-:Y:S02]  /*11220*/  IMAD.MOV.U32 R2, RZ, RZ, 0x0 ;  /* 0x00000000ff027424 */ /* 0x001fe400078e00ff */
[----:B------:R-:W-:Y:S01]  /*11230*/  IMAD.MOV.U32 R3, RZ, RZ, 0x14f00000 ;  /* 0x14f00000ff037424 */ /* 0x000fe200078e00ff */
[----:B------:R-:W-:Y:S06]  /*11240*/  @P1 BRA `(.L_x_295) ;  /* 0x00000000001c1947 */ /* 0x000fec0003800000 */
[----:B------:R-:W0:Y:S02]  /*11250*/  S2R R12, SR_TID.X ;  /* 0x00000000000c7919 */ /* 0x000e240000002100 */
[----:B0-----:R-:W-:Y:S01]  /*11260*/  LOP3.LUT R14, R12, 0x1f, RZ, 0xc0, !PT ;  /* 0x0000001f0c0e7812 */ /* 0x001fe200078ec0ff */
[----:B------:R-:W-:-:S03]  /*11270*/  IMAD.MOV.U32 R12, RZ, RZ, 0x6c00 ;  /* 0x00006c00ff0c7424 */ /* 0x000fc600078e00ff */
[----:B------:R-:W-:Y:S01]  /*11280*/  ISETP.NE.AND P0, PT, R14, RZ, PT ;  /* 0x000000ff0e00720c */ /* 0x000fe20003f05270 */
[----:B------:R0:W-:-:S12]  /*11290*/  SYNCS.ARRIVE.TRANS64 RZ, [R7+URZ+0x50], R12 ;  /* 0x0000500c07ff79a7 */ /* 0x0001d8000800003f */
[----:B0-----:R-:W-:Y:S05]  /*112a0*/  @!P0 BRA `(.L_x_295) ;  /* 0x0000000000048947 */ /* 0x001fea0003800000 */
[----:B------:R-:W-:Y:S01]  /*112b0*/  BPT.TRAP 0x1 ;  /* 0x000000040000795c */ /* 0x000fe20000300000 */
.L_x_295:
[----:B------:R-:W-:Y:S05]  /*112c0*/  BSYNC B2 ;  /* 0x0000000000027941 */ /* 0x000fea0003800000 */
.L_x_294:
[----:B------:R-:W-:Y:S01]  /*112d0*/  R2UR UR6, R2 ;  /* 0x00000000020672ca */ /* 0x000fe200000e0000 */
[----:B------:R-:W-:Y:S01]  /*112e0*/  IMAD R6, R6, 0x6c00, R17 ;  /* 0x00006c0006067824 */ /* 0x000fe200078e0211 */
[----:B------:R-:W-:Y:S01]  /*112f0*/  R2UR UR7, R3 ;  /* 0x00000000030772ca */ /* 0x000fe200000e0000 */
[----:B------:R-:W-:Y:S01]  /*11300*/  UIADD3 UR4, UP0, UR36, 0x470, URZ ;  /* 0x0000047024047890 */ /* 0x000fe2000ff1e03f */
[----:B------:R-:W-:Y:S01]  /*11310*/  R2UR UR10, R13 ;  /* 0x000000000d0a72ca */ /* 0x000fe200000e0000 */
[----:B------:R-:W-:Y:S01]  /*11320*/  IMAD R12, R22, 0x90, R26 ;  /* 0x00000090160c7824 */ /* 0x000fe200078e021a */
[----:B------:R-:W-:Y:S01]  /*11330*/  PLOP3.LUT P0, PT, PT, PT, PT, 0x80, 0x0 ;  /* 0x000000000000781c */ /* 0x000fe20003f0f070 */
[----:B------:R-:W-:Y:S01]  /*11340*/  VIADD R7, R7, 0x50 ;  /* 0x0000005007077836 */ /* 0x000fe20000000000 */
[----:B------:R-:W-:Y:S01]  /*11350*/  UIADD3.X UR5, URZ, UR37, URZ, UP0, !UPT ;  /* 0x000000253f057290 */ /* 0x000fe200087fe43f */
[----:B------:R-:W-:-:S11]  /*11360*/  VIADD R13, R6, 0x200 ;  /* 0x00000200060d7836 */ /* 0x000fd60000000000 */
.L_x_296:
        /* <DEDUP_REMOVED lines=15> */
.L_x_297:
        /* <DEDUP_REMOVED lines=15> */
.L_x_298:
        /* <DEDUP_REMOVED lines=12> */
.L_x_283:
[----:B------:R-:W-:Y:S05]  /*11610*/  BSYNC B1 ;  /* 0x0000000000017941 */ /* 0x000fea0003800000 */
.L_x_282:
[----:B------:R-:W2:Y:S01]  /*11620*/  LDL R2, [R1+0x4] ;  /* 0x0000040001027983 */ /* 0x000ea20000100800 */
[----:B------:R-:W-:Y:S01]  /*11630*/  VIADD R0, R0, 0xfffffffe ;  /* 0xfffffffe00007836 */ /* 0x000fe20000000000 */
[----:B--2---:R-:W-:-:S13]  /*11640*/  ISETP.GT.AND P0, PT, R9, R2, PT ;  /* 0x000000020900720c */ /* 0x004fda0003f04270 */
[----:B------:R-:W-:Y:S05]  /*11650*/  @P0 BRA `(.L_x_299) ;  /* 0xffffffe8006c0947 */ /* 0x000fea000383ffff */
.L_x_245:
[----:B------:R-:W-:Y:S05]  /*11660*/  BSYNC B0 ;  /* 0x0000000000007941 */ /* 0x000fea0003800000 */
.L_x_244:
[----:B------:R-:W1:Y:S01]  /*11670*/  S2R R2, SR_TID.X ;  /* 0x0000000000027919 */ /* 0x000e620000002100 */
[----:B------:R-:W-:Y:S01]  /*11680*/  BSSY B0, `(.L_x_300) ;  /* 0x0000011000007945 */ /* 0x000fe20003800000 */
[----:B-1----:R-:W-:-:S04]  /*11690*/  LOP3.LUT R6, R2, 0x7f, RZ, 0xc0, !PT ;  /* 0x0000007f02067812 */ /* 0x002fc800078ec0ff */
[----:B------:R-:W-:-:S13]  /*116a0*/  ISETP.NE.AND P0, PT, R6, RZ, PT ;  /* 0x000000ff0600720c */ /* 0x000fda0003f05270 */
[----:B------:R-:W-:Y:S05]  /*116b0*/  @P0 BRA `(.L_x_301) ;  /* 0x0000000000340947 */ /* 0x000fea0003800000 */
[----:B------:R-:W1:Y:S01]  /*116c0*/  S2R R5, SR_LANEID ;  /* 0x0000000000057919 */ /* 0x000e620000000000 */
[----:B------:R-:W-:Y:S01]  /*116d0*/  VOTEU.ANY UR4, UPT, PT ;  /* 0x0000000000047886 */ /* 0x000fe200038e0100 */
[----:B------:R-:W2:Y:S01]  /*116e0*/  LDC.64 R2, c[0x0][0xc60] ;  /* 0x00031800ff027b82 */ /* 0x000ea20000000a00 */
[----:B------:R-:W1:Y:S01]  /*116f0*/  FLO.U32 R0, UR4 ;  /* 0x0000000400007d00 */ /* 0x000e6200080e0000 */
[----:B------:R-:W-:Y:S01]  /*11700*/  ULDC.64 UR6, c[0x0][0x208] ;  /* 0x0000820000067ab9 */ /* 0x000fe20000000a00 */
[----:B-1----:R-:W-:-:S06]  /*11710*/  ISETP.EQ.U32.AND P0, PT, R0, R5, PT ;  /* 0x000000050000720c */ /* 0x002fcc0003f02070 */
[----:B------:R-:W2:Y:S07]  /*11720*/  POPC R5, UR4 ;  /* 0x0000000400057d09 */ /* 0x000eae0008000000 */
[----:B--2---:R-:W2:Y:S01]  /*11730*/  @P0 ATOMG.E.ADD.STRONG.GPU PT, R3, desc[UR6][R2.64], R5 ;  /* 0x00000005020309a8 */ /* 0x004ea200081ee1c6 */
[----:B------:R-:W1:Y:S02]  /*11740*/  S2R R4, SR_LTMASK ;  /* 0x0000000000047919 */ /* 0x000e640000003900 */
[----:B-1----:R-:W-:-:S04]  /*11750*/  LOP3.LUT R4, R4, UR4, RZ, 0xc0, !PT ;  /* 0x0000000404047c12 */ /* 0x002fc8000f8ec0ff */
[----:B0-----:R-:W0:Y:S01]  /*11760*/  POPC R7, R4 ;  /* 0x0000000400077309 */ /* 0x001e220000000000 */
[----:B--2---:R-:W0:Y:S02]  /*11770*/  SHFL.IDX PT, R0, R3, R0, 0x1f ;  /* 0x00001f0003007589 */ /* 0x004e2400000e0000 */
[----:B0-----:R-:W-:-:S07]  /*11780*/  IADD3 R24, R0, UR38, R7 ;  /* 0x0000002600187c10 */ /* 0x001fce000fffe007 */
.L_x_301:
[----:B------:R-:W-:Y:S05]  /*11790*/  BSYNC B0 ;  /* 0x0000000000007941 */ /* 0x000fea0003800000 */
.L_x_300:
[----:B------:R-:W-:Y:S01]  /*117a0*/  LOP3.LUT P0, RZ, R29, 0x1, RZ, 0xc0, !PT ;  /* 0x000000011dff7812 */ /* 0x000fe2000780c0ff */
[----:B------:R-:W-:-:S12]  /*117b0*/  BSSY B0, `(.L_x_302) ;  /* 0x0000045000007945 */ /* 0x000fd80003800000 */
[----:B------:R-:W-:Y:S05]  /*117c0*/  @!P0 BRA `(.L_x_303) ;  /* 0x00000004000c8947 */ /* 0x000fea0003800000 */
[----:B------:R-:W-:Y:S01]  /*117d0*/  IMAD R3, R18, 0x8, R17 ;  /* 0x0000000812037824 */ /* 0x000fe200078e0211 */
[----:B------:R-:W-:Y:S01]  /*117e0*/  SHF.L.U32 R0, R28, 0x1f, RZ ;  /* 0x0000001f1c007819 */ /* 0x000fe200000006ff */
[----:B------:R-:W-:Y:S01]  /*117f0*/  BSSY B1, `(.L_x_304) ;  /* 0x0000004000017945 */ /* 0x000fe20003800000 */
[----:B------:R-:W-:Y:S02]  /*11800*/  ISETP.NE.AND P1, PT, R6, RZ, PT ;  /* 0x000000ff0600720c */ /* 0x000fe40003f25270 */
[----:B------:R-:W1:Y:S02]  /*11810*/  SYNCS.PHASECHK.TRANS64.TRYWAIT P0, [R3+URZ+0x31c60], R0 ;  /* 0x031c6000030075a7 */ /* 0x000e64000800017f */
[----:B-1----:R-:W-:Y:S09]  /*11820*/  @!P0 BRA `(.L_x_305) ;  /* 0x0000002000a08947 */ /* 0x002ff20003800000 */
.L_x_363:
[----:B------:R-:W-:Y:S05]  /*11830*/  BSYNC B1 ;  /* 0x0000000000017941 */ /* 0x000fea0003800000 */
.L_x_304:
[----:B------:R-:W-:Y:S04]  /*11840*/  BSSY B1, `(.L_x_306) ;  /* 0x0000009000017945 */ /* 0x000fe80003800000 */
[----:B------:R-:W-:Y:S05]  /*11850*/  @P1 BRA `(.L_x_307) ;  /* 0x00000000001c1947 */ /* 0x000fea0003800000 */
[----:B------:R-:W2:Y:S01]  /*11860*/  S2R R2, SR_TID.X ;  /* 0x0000000000027919 */ /* 0x000ea20000002100 */
[----:B-1----:R-:W-:-:S04]  /*11870*/  IMAD.MOV.U32 R0, RZ, RZ, 0x6c00 ;  /* 0x00006c00ff007424 */ /* 0x002fc800078e00ff */
[----:B------:R3:W-:Y:S01]  /*11880*/  SYNCS.ARRIVE.TRANS64 RZ, [R3+URZ+0x31c50], R0 ;  /* 0x031c500003ff79a7 */ /* 0x0007e2000800003f */
[----:B--2---:R-:W-:-:S04]  /*11890*/  LOP3.LUT R2, R2, 0x1f, RZ, 0xc0, !PT ;  /* 0x0000001f02027812 */ /* 0x004fc800078ec0ff */
[----:B------:R-:W-:-:S13]  /*118a0*/  ISETP.NE.AND P0, PT, R2, RZ, PT ;  /* 0x000000ff0200720c */ /* 0x000fda0003f05270 */
[----:B---3--:R-:W-:Y:S05]  /*118b0*/  @!P0 BRA `(.L_x_307) ;  /* 0x0000000000048947 */ /* 0x008fea0003800000 */
[----:B------:R-:W-:Y:S01]  /*118c0*/  BPT.TRAP 0x1 ;  /* 0x000000040000795c */ /* 0x000fe20000300000 */
.L_x_307:
[----:B------:R-:W-:Y:S05]  /*118d0*/  BSYNC B1 ;  /* 0x0000000000017941 */ /* 0x000fea0003800000 */
.L_x_306:
[----:B-1----:R-:W-:Y:S01]  /*118e0*/  IMAD R0, R18, 0x6c00, R17 ;  /* 0x00006c0012007824 */ /* 0x002fe200078e0211 */
[----:B------:R-:W-:Y:S01]  /*118f0*/  UIADD3 UR4, UP0, UR36, 0x470, URZ ;  /* 0x0000047024047890 */ /* 0x000fe2000ff1e03f */
[----:B------:R-:W-:Y:S01]  /*11900*/  VIADD R2, R3, 0x31c50 ;  /* 0x00031c5003027836 */ /* 0x000fe20000000000 */
[----:B------:R-:W-:Y:S01]  /*11910*/  PLOP3.LUT P0, PT, PT, PT, PT, 0x80, 0x0 ;  /* 0x000000000000781c */ /* 0x000fe20003f0f070 */
[----:B------:R-:W-:Y:S01]  /*11920*/  IMAD R22, R22, 0x90, R26 ;  /* 0x0000009016167824 */ /* 0x000fe200078e021a */
[----:B------:R-:W-:Y:S01]  /*11930*/  UIADD3.X UR5, URZ, UR37, URZ, UP0, !UPT ;  /* 0x000000253f057290 */ /* 0x000fe200087fe43f */
[----:B------:R-:W-:Y:S01]  /*11940*/  VIADD R3, R0, 0x200 ;  /* 0x0000020000037836 */ /* 0x000fe20000000000 */
[----:B------:R-:W-:Y:S01]  /*11950*/  UMOV UR6, 0x0 ;  /* 0x0000000000067882 */ /* 0x000fe20000000000 */
[----:B------:R-:W-:Y:S01]  /*11960*/  UMOV UR7, 0x14f00000 ;  /* 0x14f0000000077882 */ /* 0x000fe20000000000 */
[----:B------:R-:W-:-:S08]  /*11970*/  UMOV UR10, URZ ;  /* 0x0000003f000a7c82 */ /* 0x000fd00008000000 */
.L_x_308:
        /* <DEDUP_REMOVED lines=9> */
[----:B-1----:R-:W-:Y:S05]  /*11a10*/  @P0 BRA.U.ANY `(.L_x_308) ;  /* 0xfffffffd00d80947 */ /* 0x002fea000393ffff */
[----:B------:R-:W-:Y:S01]  /*11a20*/  PLOP3.LUT P0, PT, PT, PT, PT, 0x80, 0x0 ;  /* 0x000000000000781c */ /* 0x000fe20003f0f070 */
[----:B------:R-:W-:Y:S01]  /*11a30*/  VIADD R3, R0, 0x2600 ;  /* 0x0000260000037836 */ /* 0x000fe20000000000 */
[----:B------:R-:W-:Y:S01]  /*11a40*/  UMOV UR6, 0x0 ;  /* 0x0000000000067882 */ /* 0x000fe20000000000 */
[----:B------:R-:W-:Y:S01]  /*11a50*/  UMOV UR7, 0x14f00000 ;  /* 0x14f0000000077882 */ /* 0x000fe20000000000 */
[----:B------:R-:W-:-:S09]  /*11a60*/  UMOV UR10, 0x20 ;  /* 0x00000020000a7882 */ /* 0x000fd20000000000 */
.L_x_309:
        /* <DEDUP_REMOVED lines=15> */
.L_x_310:
        /* <DEDUP_REMOVED lines=10> */
.L_x_303:
[----:B------:R-:W-:Y:S05]  /*11c00*/  BSYNC B0 ;  /* 0x0000000000007941 */ /* 0x000fea0003800000 */
.L_x_302:
[----:B------:R-:W-:-:S05]  /*11c10*/  VIADD R18, R18, 0x1 ;  /* 0x0000000112127836 */ /* 0x000fca0000000000 */
[----:B------:R-:W-:-:S04]  /*11c20*/  ISETP.NE.AND P0, PT, R18, 0x2, PT ;  /* 0x000000021200780c */ /* 0x000fc80003f05270 */
[----:B------:R-:W-:Y:S02]  /*11c30*/  SEL R3, RZ, 0x1, P0 ;  /* 0x00000001ff037807 */ /* 0x000fe40000000000 */
[----:B------:R-:W-:Y:S02]  /*11c40*/  SEL R18, R18, RZ, P0 ;  /* 0x000000ff12127207 */ /* 0x000fe40000000000 */
[----:B------:R-:W-:-:S07]  /*11c50*/  LOP3.LUT R28, R28, R3, RZ, 0x3c, !PT ;  /* 0x000000031c1c7212 */ /* 0x000fce00078e3cff */
.L_x_226:
[----:B------:R-:W-:Y:S05]  /*11c60*/  BSYNC B7 ;  /* 0x0000000000077941 */ /* 0x000fea0003800000 */
.L_x_224:
[----:B------:R-:W-:-:S13]  /*11c70*/  LOP3.LUT P0, RZ, R29, 0x2, RZ, 0xc0, !PT ;  /* 0x000000021dff7812 */ /* 0x000fda000780c0ff */
[----:B------:R-:W-:Y:S05]  /*11c80*/  @!P0 BRA `(.L_x_311) ;  /* 0x0000000000248947 */ /* 0x000fea0003800000 */
[----:B------:R-:W-:Y:S05]  /*11c90*/  WARPSYNC.ALL ;  /* 0x0000000000007948 */ /* 0x000fea0003800000 */
[----:B------:R-:W3:Y:S08]  /*11ca0*/  S2UR UR5, SR_CgaCtaId ;  /* 0x00000000000579c3 */ /* 0x000ef00000008800 */
[----:B------:R-:W-:Y:S06]  /*11cb0*/  BAR.SYNC.DEFER_BLOCKING 0x5, 0x200 ;  /* 0x0148000000007b1d */ /* 0x000fec0000010000 */
[----:B------:R-:W-:-:S02]  /*11cc0*/  UMOV UR4, 0x400 ;  /* 0x0000040000047882 */ /* 0x000fc40000000000 */
[----:B---3--:R-:W-:-:S06]  /*11cd0*/  ULEA UR4, UR5, UR4, 0x18 ;  /* 0x0000000405047291 */ /* 0x008fcc000f8ec03f */
[----:B------:R-:W-:-:S05]  /*11ce0*/  IMAD.U32 R17, RZ, RZ, UR4 ;  /* 0x00000004ff117e24 */ /* 0x000fca000f8e00ff */
[----:B------:R3:W4:Y:S01]  /*11cf0*/  LDS.128 R24, [R17+0x31cd0] ;  /* 0x031cd00011187984 */ /* 0x0007220000000c00 */
[----:B------:R-:W-:Y:S06]  /*11d00*/  BAR.ARV 0x4, 0x200 ;  /* 0x0108000000007b1d */ /* 0x000fec0000002000 */
[----:B------:R-:W-:Y:S05]  /*11d10*/  BRA `(.L_x_312) ;  /* 0x0000000800d87947 */ /* 0x000fea0003800000 */
.L_x_311:
[----:B------:R-:W1:Y:S01]  /*11d20*/  S2R R0, SR_TID.X ;  /* 0x0000000000007919 */ /* 0x000e620000002100 */
[----:B------:R-:W-:Y:S01]  /*11d30*/  UMOV UR4, 0xffffffff ;  /* 0xffffffff00047882 */ /* 0x000fe20000000000 */
[----:B-1----:R-:W-:-:S04]  /*11d40*/  LOP3.LUT R9, R0, 0x1f, RZ, 0xc0, !PT ;  /* 0x0000001f00097812 */ /* 0x002fc800078ec0ff */
[----:B------:R-:W-:Y:S01]  /*11d50*/  ISETP.NE.AND P0, PT, R9, 0x1f, PT ;  /* 0x0000001f0900780c */ /* 0x000fe20003f05270 */
[----:B------:R-:W-:-:S12]  /*11d60*/  BRA.DIV UR4, `(.L_x_313) ;  /* 0x0000001e04647947 */ /* 0x000fd8000b800000 */
[----:B0-2---:R-:W-:Y:S01]  /*11d70*/  IMAD.IADD R7, R27, 0x1, R9 ;  /* 0x000000011b077824 */ /* 0x005fe200078e0209 */
[----:B------:R-:W-:Y:S01]  /*11d80*/  ULDC UR4, c[0x0][0xc3c] ;  /* 0x00030f0000047ab9 */ /* 0x000fe20000000800 */
[----:B------:R-:W-:-:S03]  /*11d90*/  ULDC.64 UR6, c[0x0][0x208] ;  /* 0x0000820000067ab9 */ /* 0x000fc60000000a00 */
[----:B------:R-:W-:-:S13]  /*11da0*/  ISETP.GE.OR P1, PT, R7, UR4, !P0 ;  /* 0x0000000407007c0c */ /* 0x000fda000c726670 */
[----:B------:R-:W0:Y:S08]  /*11db0*/  @!P1 LDC.64 R2, c[0x0][0xc80] ;  /* 0x00032000ff029b82 */ /* 0x000e300000000a00 */
[----:B------:R-:W1:Y:S01]  /*11dc0*/  @!P1 LDC.64 R4, c[0x0][0xc78] ;  /* 0x00031e00ff049b82 */ /* 0x000e620000000a00 */
[----:B0-----:R-:W-:-:S05]  /*11dd0*/  @!P1 IMAD.WIDE R2, R7, 0x4, R2 ;  /* 0x0000000407029825 */ /* 0x001fca00078e0202 */
[----:B------:R1:W2:Y:S02]  /*11de0*/  @!P1 LDG.E R8, desc[UR6][R2.64] ;  /* 0x0000000602089981 */ /* 0x0002a4000c1e1900 */
[----:B-1----:R-:W-:-:S05]  /*11df0*/  @!P1 IMAD.WIDE R2, R7, 0x4, R4 ;  /* 0x0000000407029825 */ /* 0x002fca00078e0204 */
[----:B------:R-:W3:Y:S01]  /*11e00*/  @!P1 LDG.E R5, desc[UR6][R2.64] ;  /* 0x0000000602059981 */ /* 0x000ee2000c1e1900 */
[----:B------:R-:W-:Y:S01]  /*11e10*/  IMAD.MOV.U32 R7, RZ, RZ, RZ ;  /* 0x000000ffff077224 */ /* 0x000fe200078e00ff */
[C---:B------:R-:W-:Y:S01]  /*11e20*/  ISETP.GE.U32.AND P2, PT, R9.reuse, 0x2, PT ;  /* 0x000000020900780c */ /* 0x040fe20003f46070 */
[----:B------:R-:W-:Y:S01]  /*11e30*/  IMAD.MOV.U32 R4, RZ, RZ, RZ ;  /* 0x000000ffff047224 */ /* 0x000fe200078e00ff */
[C---:B------:R-:W-:Y:S01]  /*11e40*/  ISETP.GE.U32.AND P3, PT, R9.reuse, 0x4, PT ;  /* 0x000000040900780c */ /* 0x040fe20003f66070 */
[----:B------:R-:W-:Y:S01]  /*11e50*/  SHFL.IDX PT, R0, R24, RZ, 0x1f ;  /* 0x00001fff18007589 */ /* 0x000fe200000e0000 */
[C---:B------:R-:W-:Y:S02]  /*11e60*/  ISETP.GE.U32.AND P4, PT, R9.reuse, 0x8, PT ;  /* 0x000000080900780c */ /* 0x040fe40003f86070 */
[----:B------:R-:W-:Y:S01]  /*11e70*/  ISETP.GE.U32.AND P5, PT, R9, 0x10, PT ;  /* 0x000000100900780c */ /* 0x000fe20003fa6070 */
[----:B------:R0:W-:Y:S02]  /*11e80*/  SHFL.IDX PT, R6, R24, 0x1, 0x1f ;  /* 0x00201f0018067f89 */ /* 0x0001e400000e0000 */
[----:B0-----:R-:W-:-:S02]  /*11e90*/  IMAD.MOV.U32 R24, RZ, RZ, RZ ;  /* 0x000000ffff187224 */ /* 0x001fc400078e00ff */
[----:B--2---:R-:W-:Y:S02]  /*11ea0*/  @!P1 IMAD.MOV.U32 R7, RZ, RZ, R8 ;  /* 0x000000ffff079224 */ /* 0x004fe400078e0008 */
[----:B---3--:R-:W-:Y:S01]  /*11eb0*/  @!P1 IMAD.MOV.U32 R4, RZ, RZ, R5 ;  /* 0x000000ffff049224 */ /* 0x008fe200078e0005 */
[----:B------:R-:W-:-:S03]  /*11ec0*/  ISETP.NE.AND P1, PT, R9, RZ, PT ;  /* 0x000000ff0900720c */ /* 0x000fc60003f25270 */
[----:B------:R-:W-:-:S05]  /*11ed0*/  IMAD R13, R4, R7, RZ ;  /* 0x00000007040d7224 */ /* 0x000fca00078e02ff */
        /* <DEDUP_REMOVED lines=15> */
[----:B------:R0:W1:Y:S02]  /*11fd0*/  SHFL.IDX PT, R14, R3, 0x1f, 0x1f ;  /* 0x03e01f00030e7f89 */ /* 0x00006400000e0000 */
.L_x_373:
[----:B------:R-:W-:Y:S02]  /*11fe0*/  ULDC UR4, c[0x0][0xc38] ;  /* 0x00030e0000047ab9 */ /* 0x000fe40000000800 */
[----:B------:R-:W-:-:S04]  /*11ff0*/  IMAD.U32 R2, RZ, RZ, UR4 ;  /* 0x00000004ff027e24 */ /* 0x000fc8000f8e00ff */
[----:B-1----:R-:W-:-:S04]  /*12000*/  IMAD R5, R14, R2, RZ ;  /* 0x000000020e057224 */ /* 0x002fc800078e02ff */
[----:B------:R-:W-:-:S05]  /*12010*/  IMAD.IADD R6, R6, 0x1, R5 ;  /* 0x0000000106067824 */ /* 0x000fca00078e0205 */
[----:B------:R-:W-:-:S13]  /*12020*/  ISETP.GT.AND P6, PT, R6, R0, PT ;  /* 0x000000000600720c */ /* 0x000fda0003fc4270 */
[----:B------:R-:W-:Y:S05]  /*12030*/  @P6 BRA `(.L_x_314) ;  /* 0x0000000000a86947 */ /* 0x000fea0003800000 */
.L_x_317:
[----:B------:R-:W1:Y:S01]  /*12040*/  LDC R2, c[0x0][0xc3c] ;  /* 0x00030f00ff027b82 */ /* 0x000e620000000800 */
[----:B------:R-:W-:-:S05]  /*12050*/  VIADD R27, R27, 0x1f ;  /* 0x0000001f1b1b7836 */ /* 0x000fca0000000000 */
[----:B-1----:R-:W-:-:S13]  /*12060*/  ISETP.GE.AND P6, PT, R27, R2, PT ;  /* 0x000000021b00720c */ /* 0x002fda0003fc6270 */
[----:B------:R-:W-:Y:S05]  /*12070*/  @P6 BRA `(.L_x_315) ;  /* 0x0000000400bc6947 */ /* 0x000fea0003800000 */
[----:B0-----:R-:W0:Y:S01]  /*12080*/  S2R R3, SR_TID.X ;  /* 0x0000000000037919 */ /* 0x001e220000002100 */
[----:B------:R-:W-:Y:S01]  /*12090*/  IMAD.MOV.U32 R7, RZ, RZ, RZ ;  /* 0x000000ffff077224 */ /* 0x000fe200078e00ff */
[----:B------:R-:W-:Y:S01]  /*120a0*/  ULDC.64 UR4, c[0x0][0x208] ;  /* 0x0000820000047ab9 */ /* 0x000fe20000000a00 */
[----:B0-----:R-:W-:-:S05]  /*120b0*/  LOP3.LUT R3, R3, 0x1f, RZ, 0xc0, !PT ;  /* 0x0000001f03037812 */ /* 0x001fca00078ec0ff */
[----:B------:R-:W-:-:S05]  /*120c0*/  IMAD.IADD R9, R27, 0x1, R3 ;  /* 0x000000011b097824 */ /* 0x000fca00078e0203 */
[----:B------:R-:W-:-:S13]  /*120d0*/  ISETP.GE.OR P6, PT, R9, R2, !P0 ;  /* 0x000000020900720c */ /* 0x000fda00047c6670 */
[----:B------:R-:W0:Y:S08]  /*120e0*/  @!P6 LDC.64 R2, c[0x0][0xc80] ;  /* 0x00032000ff02eb82 */ /* 0x000e300000000a00 */
[----:B------:R-:W1:Y:S01]  /*120f0*/  @!P6 LDC.64 R4, c[0x0][0xc78] ;  /* 0x00031e00ff04eb82 */ /* 0x000e620000000a00 */
[----:B0-----:R-:W-:-:S05]  /*12100*/  @!P6 IMAD.WIDE R2, R9, 0x4, R2 ;  /* 0x000000040902e825 */ /* 0x001fca00078e0202 */
[----:B------:R1:W2:Y:S02]  /*12110*/  @!P6 LDG.E R7, desc[UR4][R2.64] ;  /* 0x000000040207e981 */ /* 0x0002a4000c1e1900 */
[----:B-1----:R-:W-:-:S04]  /*12120*/  @!P6 IMAD.WIDE R2, R9, 0x4, R4 ;  /* 0x000000040902e825 */ /* 0x002fc800078e0204 */
[----:B------:R-:W-:-:S06]  /*12130*/  IMAD.MOV.U32 R4, RZ, RZ, RZ ;  /* 0x000000ffff047224 */ /* 0x000fcc00078e00ff */
[----:B------:R-:W2:Y:S01]  /*12140*/  @!P6 LDG.E R4, desc[UR4][R2.64] ;  /* 0x000000040204e981 */ /* 0x000ea2000c1e1900 */
[----:B------:R-:W-:Y:S01]  /*12150*/  UMOV UR4, 0xffffffff ;  /* 0xffffffff00047882 */ /* 0x000fe20000000000 */
[----:B--2---:R-:W-:Y:S02]  /*12160*/  IMAD R13, R4, R7, RZ ;  /* 0x00000007040d7224 */ /* 0x004fe400078e02ff */
[----:B------:R-:W-:Y:S05]  /*12170*/  BRA.DIV UR4, `(.L_x_316) ;  /* 0x0000001e04a07947 */ /* 0x000fea000b800000 */
        /* <DEDUP_REMOVED lines=16> */
.L_x_381:
[----:B------:R-:W-:Y:S02]  /*12280*/  ULDC UR4, c[0x0][0xc38] ;  /* 0x00030e0000047ab9 */ /* 0x000fe40000000800 */
[----:B------:R-:W-:-:S04]  /*12290*/  IMAD.U32 R2, RZ, RZ, UR4 ;  /* 0x00000004ff027e24 */ /* 0x000fc8000f8e00ff */
[----:B-1----:R-:W-:-:S04]  /*122a0*/  IMAD R5, R14, R2, RZ ;  /* 0x000000020e057224 */ /* 0x002fc800078e02ff */
[----:B------:R-:W-:-:S05]  /*122b0*/  IMAD.IADD R6, R5, 0x1, R6 ;  /* 0x0000000105067824 */ /* 0x000fca00078e0206 */
[----:B------:R-:W-:-:S13]  /*122c0*/  ISETP.GT.AND P6, PT, R6, R0, PT ;  /* 0x000000000600720c */ /* 0x000fda0003fc4270 */
[----:B------:R-:W-:Y:S05]  /*122d0*/  @!P6 BRA `(.L_x_317) ;  /* 0xfffffffc0058e947 */ /* 0x000fea000383ffff */
.L_x_314:
[----:B------:R-:W-:Y:S01]  /*122e0*/  IMAD.IADD R6, R6, 0x1, -R5 ;  /* 0x0000000106067824 */ /* 0x000fe200078e0a05 */
[----:B------:R-:W-:-:S03]  /*122f0*/  UMOV UR4, 0xffffffff ;  /* 0xffffffff00047882 */ /* 0x000fc60000000000 */
[----:B------:R-:W-:-:S05]  /*12300*/  IMAD R5, R3, R2, R6 ;  /* 0x0000000203057224 */ /* 0x000fca00078e0206 */
[----:B------:R-:W-:Y:S01]  /*12310*/  ISETP.GT.AND P6, PT, R5, R0, PT ;  /* 0x000000000500720c */ /* 0x000fe20003fc4270 */
[----:B------:R-:W-:-:S12]  /*12320*/  BRA.DIV UR4, `(.L_x_318) ;  /* 0x0000001e04ec7947 */ /* 0x000fd8000b800000 */
[----:B------:R-:W-:-:S04]  /*12330*/  VOTE.ANY R8, PT, !P6 ;  /* 0x0000000000087806 */ /* 0x000fc800070e0100 */
[----:B------:R-:W1:Y:S02]  /*12340*/  POPC R5, R8 ;  /* 0x0000000800057309 */ /* 0x000e640000000000 */
[----:B-1----:R1:W2:Y:S04]  /*12350*/  SHFL.IDX PT, R7, R7, R5, 0x1f ;  /* 0x00001f0507077589 */ /* 0x0022a800000e0000 */
[----:B------:R1:W3:Y:S02]  /*12360*/  SHFL.IDX PT, R4, R4, R5, 0x1f ;  /* 0x00001f0504047589 */ /* 0x0002e400000e0000 */
.L_x_386:
[----:B------:R-:W-:-:S13]  /*12370*/  ISETP.NE.AND P0, PT, R8, RZ, PT ;  /* 0x000000ff0800720c */ /* 0x000fda0003f05270 */
[----:B------:R-:W-:Y:S05]  /*12380*/  @!P0 BRA `(.L_x_319) ;  /* 0x0000000000108947 */ /* 0x000fea0003800000 */
[----:B------:R-:W-:Y:S01]  /*12390*/  UMOV UR4, 0xffffffff ;  /* 0xffffffff00047882 */ /* 0x000fe20000000000 */
[----:B------:R-:W-:Y:S02]  /*123a0*/  VIADD R12, R5, 0xffffffff ;  /* 0xffffffff050c7836 */ /* 0x000fe40000000000 */
[----:B------:R-:W-:Y:S05]  /*123b0*/  BRA.DIV UR4, `(.L_x_320) ;  /* 0x0000002204247947 */ /* 0x000fea000b800000 */
[----:B------:R4:W0:Y:S02]  /*123c0*/  SHFL.IDX PT, R24, R3, R12, 0x1f ;  /* 0x00001f0c03187589 */ /* 0x00082400000e0000 */
.L_x_319:
[----:B--2---:R-:W-:Y:S01]  /*123d0*/  IABS R8, R7 ;  /* 0x0000000700087213 */ /* 0x004fe20000000000 */
[----:B0-----:R-:W-:Y:S01]  /*123e0*/  IMAD R24, R24, R2, R6 ;  /* 0x0000000218187224 */ /* 0x001fe200078e0206 */
[----:B---3--:R-:W-:Y:S01]  /*123f0*/  IABS R6, R4 ;  /* 0x0000000400067213 */ /* 0x008fe20000000000 */
[----:B------:R-:W-:Y:S01]  /*12400*/  IMAD.MOV.U32 R2, RZ, RZ, RZ ;  /* 0x000000ffff027224 */ /* 0x000fe200078e00ff */
[----:B------:R-:W0:Y:S01]  /*12410*/  I2F.RP R9, R8 ;  /* 0x0000000800097306 */ /* 0x000e220000209400 */
[----:B------:R-:W-:Y:S02]  /*12420*/  IMAD.IADD R0, R0, 0x1, -R24 ;  /* 0x0000000100007824 */ /* 0x000fe400078e0a18 */
[----:B------:R-:W-:-:S05]  /*12430*/  IMAD.IADD R27, R5, 0x1, R27 ;  /* 0x00000001051b7824 */ /* 0x000fca00078e021b */
[----:B------:R-:W2:Y:S08]  /*12440*/  I2F.RP R10, R6 ;  /* 0x00000006000a7306 */ /* 0x000eb00000209400 */
[----:B0-----:R-:W4:Y:S08]  /*12450*/  MUFU.RCP R9, R9 ;  /* 0x0000000900097308 */ /* 0x001f300000001000 */
[----:B--2---:R-:W-:Y:S01]  /*12460*/  MUFU.RCP R10, R10 ;  /* 0x0000000a000a7308 */ /* 0x004fe20000001000 */
[----:B----4-:R-:W-:-:S07]  /*12470*/  VIADD R3, R9, 0xffffffe ;  /* 0x0ffffffe09037836 */ /* 0x010fce0000000000 */
[----:B------:R-:W0:Y:S02]  /*12480*/  F2I.FTZ.U32.TRUNC.NTZ R3, R3 ;  /* 0x0000000300037305 */ /* 0x000e24000021f000 */
[----:B0-----:R-:W-:-:S04]  /*12490*/  IMAD.MOV R11, RZ, RZ, -R3 ;  /* 0x000000ffff0b7224 */ /* 0x001fc800078e0a03 */
[----:B------:R-:W-:-:S04]  /*124a0*/  IMAD R11, R11, R8, RZ ;  /* 0x000000080b0b7224 */ /* 0x000fc800078e02ff */
[----:B------:R-:W-:Y:S01]  /*124b0*/  IMAD.HI.U32 R2, R3, R11, R2 ;  /* 0x0000000b03027227 */ /* 0x000fe200078e0002 */
[----:B------:R-:W-:Y:S02]  /*124c0*/  IABS R3, R7 ;  /* 0x0000000700037213 */ /* 0x000fe40000000000 */
[----:B------:R-:W-:-:S03]  /*124d0*/  IABS R11, R0 ;  /* 0x00000000000b7213 */ /* 0x000fc60000000000 */
[----:B------:R-:W-:Y:S02]  /*124e0*/  IMAD.MOV R12, RZ, RZ, -R3 ;  /* 0x000000ffff0c7224 */ /* 0x000fe400078e0a03 */
[----:B------:R-:W-:-:S04]  /*124f0*/  IMAD.HI.U32 R9, R2, R11, RZ ;  /* 0x0000000b02097227 */ /* 0x000fc800078e00ff */
[----:B------:R-:W-:Y:S02]  /*12500*/  IMAD R11, R9, R12, R11 ;  /* 0x0000000c090b7224 */ /* 0x000fe400078e020b */
[----:B------:R-:W-:Y:S02]  /*12510*/  VIADD R12, R10, 0xffffffe ;  /* 0x0ffffffe0a0c7836 */ /* 0x000fe40000000000 */
[----:B------:R-:W-:Y:S01]  /*12520*/  IMAD.MOV.U32 R2, RZ, RZ, RZ ;  /* 0x000000ffff027224 */ /* 0x000fe200078e00ff */
[----:B------:R-:W-:Y:S01]  /*12530*/  ISETP.GT.U32.AND P1, PT, R8, R11, PT ;  /* 0x0000000b0800720c */ /* 0x000fe20003f24070 */
[----:B------:R-:W0:-:S12]  /*12540*/  F2I.FTZ.U32.TRUNC.NTZ R3, R12 ;  /* 0x0000000c00037305 */ /* 0x000e18000021f000 */
[----:B------:R-:W-:Y:S02]  /*12550*/  @!P1 IMAD.IADD R11, R11, 0x1, -R8 ;  /* 0x000000010b0b9824 */ /* 0x000fe400078e0a08 */
[----:B------:R-:W-:Y:S01]  /*12560*/  @!P1 VIADD R9, R9, 0x1 ;  /* 0x0000000109099836 */ /* 0x000fe20000000000 */
[----:B------:R-:W-:Y:S02]  /*12570*/  ISETP.NE.AND P1, PT, R7, RZ, PT ;  /* 0x000000ff0700720c */ /* 0x000fe40003f25270 */
[----:B------:R-:W-:Y:S01]  /*12580*/  ISETP.GE.U32.AND P0, PT, R11, R8, PT ;  /* 0x000000080b00720c */ /* 0x000fe20003f06070 */
[----:B0-----:R-:W-:Y:S01]  /*12590*/  IMAD.MOV R11, RZ, RZ, -R3 ;  /* 0x000000ffff0b7224 */ /* 0x001fe200078e0a03 */
[----:B------:R-:W-:-:S03]  /*125a0*/  IABS R8, R4 ;  /* 0x0000000400087213 */ /* 0x000fc60000000000 */
[----:B------:R-:W-:Y:S02]  /*125b0*/  IMAD R11, R11, R6, RZ ;  /* 0x000000060b0b7224 */ /* 0x000fe400078e02ff */
[----:B------:R-:W-:Y:S02]  /*125c0*/  IMAD.MOV R8, RZ, RZ, -R8 ;  /* 0x000000ffff087224 */ /* 0x000fe400078e0a08 */
[----:B------:R-:W-:Y:S01]  /*125d0*/  IMAD.HI.U32 R2, R3, R11, R2 ;  /* 0x0000000b03027227 */ /* 0x000fe200078e0002 */
[----:B------:R-:W-:-:S03]  /*125e0*/  LOP3.LUT R3, R0, R7, RZ, 0x3c, !PT ;  /* 0x0000000700037212 */ /* 0x000fc600078e3cff */
[----:B------:R-:W-:Y:S01]  /*125f0*/  @P0 VIADD R9, R9, 0x1 ;  /* 0x0000000109090836 */ /* 0x000fe20000000000 */
[----:B------:R-:W-:-:S13]  /*12600*/  ISETP.GE.AND P2, PT, R3, RZ, PT ;  /* 0x000000ff0300720c */ /* 0x000fda0003f46270 */
[----:B------:R-:W-:Y:S01]  /*12610*/  @!P2 IMAD.MOV R9, RZ, RZ, -R9 ;  /* 0x000000ffff09a224 */ /* 0x000fe200078e0a09 */
[----:B------:R-:W-:-:S04]  /*12620*/  @!P1 LOP3.LUT R9, RZ, R7, RZ, 0x33, !PT ;  /* 0x00000007ff099212 */ /* 0x000fc800078e33ff */
[-C--:B------:R-:W-:Y:S01]  /*12630*/  IABS R3, R9.reuse ;  /* 0x0000000900037213 */ /* 0x080fe20000000000 */
[----:B------:R-:W-:-:S04]  /*12640*/  IMAD R7, R7, R9, RZ ;  /* 0x0000000907077224 */ /* 0x000fc800078e02ff */
[----:B------:R-:W-:-:S04]  /*12650*/  IMAD.HI.U32 R2, R2, R3, RZ ;  /* 0x0000000302027227 */ /* 0x000fc800078e00ff */
[----:B------:R-:W-:Y:S02]  /*12660*/  IMAD R3, R2, R8, R3 ;  /* 0x0000000802037224 */ /* 0x000fe400078e0203 */
[----:B------:R-:W-:-:S03]  /*12670*/  IMAD.IADD R25, R0, 0x1, -R7 ;  /* 0x0000000100197824 */ /* 0x000fc600078e0a07 */
[----:B------:R-:W-:-:S13]  /*12680*/  ISETP.GT.U32.AND P1, PT, R6, R3, PT ;  /* 0x000000030600720c */ /* 0x000fda0003f24070 */
[----:B------:R-:W-:Y:S02]  /*12690*/  @!P1 IMAD.IADD R3, R3, 0x1, -R6 ;  /* 0x0000000103039824 */ /* 0x000fe400078e0a06 */
[----:B------:R-:W-:Y:S01]  /*126a0*/  @!P1 VIADD R2, R2, 0x1 ;  /* 0x0000000102029836 */ /* 0x000fe20000000000 */
[----:B------:R-:W-:Y:S02]  /*126b0*/  ISETP.NE.AND P1, PT, R4, RZ, PT ;  /* 0x000000ff0400720c */ /* 0x000fe40003f25270 */
[----:B------:R-:W-:Y:S02]  /*126c0*/  ISETP.GE.U32.AND P0, PT, R3, R6, PT ;  /* 0x000000060300720c */ /* 0x000fe40003f06070 */
[----:B------:R-:W-:-:S04]  /*126d0*/  LOP3.LUT R3, R9, R4, RZ, 0x3c, !PT ;  /* 0x0000000409037212 */ /* 0x000fc800078e3cff */
[----:B------:R-:W-:-:S07]  /*126e0*/  ISETP.GE.AND P2, PT, R3, RZ, PT ;  /* 0x000000ff0300720c */ /* 0x000fce0003f46270 */
[----:B------:R-:W-:-:S06]  /*126f0*/  @P0 VIADD R2, R2, 0x1 ;  /* 0x0000000102020836 */ /* 0x000fcc0000000000 */
[----:B------:R-:W-:Y:S01]  /*12700*/  @!P2 IMAD.MOV R2, RZ, RZ, -R2 ;  /* 0x000000ffff02a224 */ /* 0x000fe200078e0a02 */
[----:B------:R-:W-:-:S05]  /*12710*/  @!P1 LOP3.LUT R2, RZ, R4, RZ, 0x33, !PT ;  /* 0x00000004ff029212 */ /* 0x000fca00078e33ff */
[--C-:B------:R-:W-:Y:S02]  /*12720*/  IMAD.MOV R3, RZ, RZ, -R2.reuse ;  /* 0x000000ffff037224 */ /* 0x100fe400078e0a02 */
[C---:B------:R-:W-:Y:S02]  /*12730*/  IMAD R2, R4.reuse, 0x1000000, R2 ;  /* 0x0100000004027824 */ /* 0x040fe400078e0202 */
[----:B------:R-:W-:-:S04]  /*12740*/  IMAD R9, R4, R3, R9 ;  /* 0x0000000304097224 */ /* 0x000fc800078e0209 */
[----:B------:R-:W-:Y:S01]  /*12750*/  IMAD R26, R9, 0x10000, R2 ;  /* 0x00010000091a7824 */ /* 0x000fe200078e0202 */
[----:B------:R-:W-:Y:S06]  /*12760*/  BRA `(.L_x_321) ;  /* 0x00000000001c7947 */ /* 0x000fec0003800000 */
.L_x_315:
[----:B------:R-:W-:Y:S01]  /*12770*/  UMOV UR4, URZ ;  /* 0x0000003f00047c82 */ /* 0x000fe20008000000 */
[----:B------:R-:W-:Y:S01]  /*12780*/  UMOV UR5, URZ ;  /* 0x0000003f00057c82 */ /* 0x000fe20008000000 */
[----:B------:R-:W-:Y:S01]  /*12790*/  ULDC UR6, c[0x0][0xc3c] ;  /* 0x00030f0000067ab9 */ /* 0x000fe20000000800 */
[----:B------:R-:W-:Y:S02]  /*127a0*/  IMAD.MOV.U32 R24, RZ, RZ, R0 ;  /* 0x000000ffff187224 */ /* 0x000fe400078e0000 */
[----:B------:R-:W-:Y:S02]  /*127b0*/  IMAD.U32 R25, RZ, RZ, UR4 ;  /* 0x00000004ff197e24 */ /* 0x000fe4000f8e00ff */
[----:B------:R-:W-:Y:S02]  /*127c0*/  IMAD.U32 R26, RZ, RZ, UR5 ;  /* 0x00000005ff1a7e24 */ /* 0x000fe4000f8e00ff */
[----:B------:R-:W-:-:S07]  /*127d0*/  IMAD.U32 R27, RZ, RZ, UR6 ;  /* 0x00000006ff1b7e24 */ /* 0x000fce000f8e00ff */
.L_x_321:
[----:B------:R-:W2:Y:S01]  /*127e0*/  S2R R0, SR_TID.X ;  /* 0x0000000000007919 */ /* 0x000ea20000002100 */
[----:B------:R-:W-:Y:S05]  /*127f0*/  WARPSYNC.ALL ;  /* 0x0000000000007948 */ /* 0x000fea0003800000 */
[----:B------:R-:W-:Y:S01]  /*12800*/  BAR.SYNC.DEFER_BLOCKING 0x4, 0x200 ;  /* 0x0108000000007b1d */ /* 0x000fe20000010000 */
[----:B--2---:R-:W-:-:S04]  /*12810*/  LOP3.LUT R0, R0, 0x1f, RZ, 0xc0, !PT ;  /* 0x0000001f00007812 */ /* 0x004fc800078ec0ff */
[----:B------:R-:W-:-:S13]  /*12820*/  ISETP.NE.AND P0, PT, R0, RZ, PT ;  /* 0x000000ff0000720c */ /* 0x000fda0003f05270 */
[----:B0-----:R-:W0:Y:S01]  /*12830*/  @!P0 S2R R3, SR_CgaCtaId ;  /* 0x0000000000038919 */ /* 0x001e220000008800 */
[----:B------:R-:W-:-:S04]  /*12840*/  @!P0 MOV R0, 0x400 ;  /* 0x0000040000008802 */ /* 0x000fc80000000f00 */
[----:B0-----:R-:W-:-:S05]  /*12850*/  @!P0 LEA R17, R3, R0, 0x18 ;  /* 0x0000000003118211 */ /* 0x001fca00078ec0ff */
[----:B------:R0:W-:Y:S01]  /*12860*/  @!P0 STS.128 [R17+0x31cd0], R24 ;  /* 0x031cd01811008388 */ /* 0x0001e20000000c00 */
[----:B------:R-:W-:Y:S06]  /*12870*/  BAR.ARV 0x5, 0x200 ;  /* 0x0148000000007b1d */ /* 0x000fec0000002000 */
.L_x_312:
[----:B------:R-:W-:Y:S02]  /*12880*/  ULDC UR4, c[0x0][0xc3c] ;  /* 0x00030f0000047ab9 */ /* 0x000fe40000000800 */
[----:B----4-:R-:W-:-:S13]  /*12890*/  ISETP.GE.AND P0, PT, R27, UR4, PT ;  /* 0x000000041b007c0c */ /* 0x010fda000bf06270 */
[----:B------:R-:W-:Y:S05]  /*128a0*/  @!P0 BRA `(.L_x_322) ;  /* 0xffffffa800748947 */ /* 0x000fea000383ffff */
[----:B------:R-:W-:Y:S05]  /*128b0*/  BSYNC B8 ;  /* 0x0000000000087941 */ /* 0x000fea0003800000 */
.L_x_218:
[----:B-1----:R-:W4:Y:S01]  /*128c0*/  LDL.LU R0, [R1+0x34] ;  /* 0x0000340001007983 */ /* 0x002f220000300800 */
[----:B------:R-:W-:Y:S01]  /*128d0*/  BSSY B0, `(.L_x_323) ;  /* 0x000000b000007945 */ /* 0x000fe20003800000 */
[----:B------:R-:W1:Y:S01]  /*128e0*/  S2R R5, SR_CgaCtaId ;  /* 0x0000000000057919 */ /* 0x000e620000008800 */
[----:B----4-:R-:W-:-:S05]  /*128f0*/  VIADD R0, R0, 0x1 ;  /* 0x0000000100007836 */ /* 0x010fca0000000000 */
[----:B------:R-:W-:-:S04]  /*12900*/  LEA.HI R2, R0, R0, RZ, 0x1 ;  /* 0x0000000000027211 */ /* 0x000fc800078f08ff */
[----:B------:R-:W-:Y:S02]  /*12910*/  LOP3.LUT R3, R2, 0xfffffffe, RZ, 0xc0, !PT ;  /* 0xfffffffe02037812 */ /* 0x000fe400078ec0ff */
[----:B------:R-:W-:-:S03]  /*12920*/  MOV R2, 0x400 ;  /* 0x0000040000027802 */ /* 0x000fc60000000f00 */
[----:B------:R-:W-:Y:S01]  /*12930*/  IMAD.IADD R0, R0, 0x1, -R3 ;  /* 0x0000000100007824 */ /* 0x000fe200078e0a03 */
[----:B-1----:R-:W-:-:S04]  /*12940*/  LEA R9, R5, R2, 0x18 ;  /* 0x0000000205097211 */ /* 0x002fc800078ec0ff */
[----:B------:R-:W-:-:S04]  /*12950*/  SHF.L.U32 R0, R0, 0x1f, RZ ;  /* 0x0000001f00007819 */ /* 0x000fc800000006ff */
[----:B------:R-:W1:Y:S02]  /*12960*/  SYNCS.PHASECHK.TRANS64.TRYWAIT P0, [R9+URZ+0x31c20], R0 ;  /* 0x031c2000090075a7 */ /* 0x000e64000800017f */
[----:B-1----:R-:W-:Y:S05]  /*12970*/  @!P0 BRA `(.L_x_324) ;  /* 0x0000001800dc8947 */ /* 0x002fea0003800000 */
.L_x_389:
[----:B------:R-:W-:Y:S05]  /*12980*/  BSYNC B0 ;  /* 0x0000000000007941 */ /* 0x000fea0003800000 */
.L_x_323:
[----:B------:R-:W-:-:S03]  /*12990*/  UMOV UR4, 0xffffffff ;  /* 0xffffffff00047882 */ /* 0x000fc60000000000 */
[----:B------:R-:W-:Y:S05]  /*129a0*/  BRA.DIV UR4, `(.L_x_325) ;  /* 0x0000001a04e47947 */ /* 0x000fea000b800000 */
[----:B-1----:R-:W1:Y:S02]  /*129b0*/  S2R R0, SR_TID.X ;  /* 0x0000000000007919 */ /* 0x002e640000002100 */
[----:B-1----:R-:W-:-:S04]  /*129c0*/  SHF.R.U32.HI R0, RZ, 0x5, R0 ;  /* 0x00000005ff007819 */ /* 0x002fc80000011600 */
[----:B------:R-:W-:-:S05]  /*129d0*/  LOP3.LUT R0, R0, 0x3, RZ, 0xc0, !PT ;  /* 0x0000000300007812 */ /* 0x000fca00078ec0ff */
[----:B------:R1:W4:Y:S02]  /*129e0*/  SHFL.IDX PT, R14, R0, RZ, 0x1f ;  /* 0x00001fff000e7589 */ /* 0x00032400000e0000 */
.L_x_392:
[----:B----4-:R-:W-:Y:S01]  /*129f0*/  ISETP.NE.AND P0, PT, R14, RZ, PT ;  /* 0x000000ff0e00720c */ /* 0x010fe20003f05270 */
[----:B------:R-:W-:-:S12]  /*12a00*/  BSSY B0, `(.L_x_326) ;  /* 0x0000026000007945 */ /* 0x000fd80003800000 */
[----:B------:R-:W-:Y:S05]  /*12a10*/  @P0 BRA `(.L_x_327) ;  /* 0x0000000000900947 */ /* 0x000fea0003800000 */
[----:B------:R-:W-:-:S03]  /*12a20*/  UMOV UR4, 0xffffffff ;  /* 0xffffffff00047882 */ /* 0x000fc60000000000 */
[----:B------:R-:W-:Y:S05]  /*12a30*/  BRA.DIV UR4, `(.L_x_328) ;  /* 0x0000001a04f47947 */ /* 0x000fea000b800000 */
[----:B------:R-:W-:-:S13]  /*12a40*/  ELECT P6, URZ, PT ;  /* 0x00000000003f782f */ /* 0x000fda00038c0000 */
.L_x_395:
[----:B------:R-:W-:Y:S05]  /*12a50*/  @!P6 BRA `(.L_x_327) ;  /* 0x000000000080e947 */ /* 0x000fea0003800000 */
[----:B-1----:R-:W4:Y:S02]  /*12a60*/  LDL R0, [R1+0x4c] ;  /* 0x00004c0001007983 */ /* 0x002f240000100800 */
[----:B----4-:R-:W-:-:S13]  /*12a70*/  R2UR UR4, R0 ;  /* 0x00000000000472ca */ /* 0x010fda00000e0000 */
[----:B------:R-:W-:-:S06]  /*12a80*/  ULOP3.LUT UR4, UR4, 0x2, URZ, 0xfc, !UPT ;  /* 0x0000000204047892 */ /* 0x000fcc000f8efc3f */
[----:B------:R-:W-:-:S05]  /*12a90*/  IMAD.U32 R0, RZ, RZ, UR4 ;  /* 0x00000004ff007e24 */ /* 0x000fca000f8e00ff */
[----:B------:R-:W-:-:S13]  /*12aa0*/  ISETP.NE.AND P2, PT, R0, 0x3, PT ;  /* 0x000000030000780c */ /* 0x000fda0003f45270 */
[----:B------:R-:W-:Y:S05]  /*12ab0*/  @!P2 BRA `(.L_x_329) ;  /* 0x000000000004a947 */ /* 0x000fea0003800000 */
[----:B------:R-:W-:Y:S01]  /*12ac0*/  BPT.TRAP 0x1 ;  /* 0x000000040000795c */ /* 0x000fe20000300000 */
.L_x_329:
[----:B------:R-:W-:Y:S01]  /*12ad0*/  VIADD R3, R9, 0x31c40 ;  /* 0x00031c4009037836 */ /* 0x000fe20000000000 */
[----:B------:R-:W-:Y:S01]  /*12ae0*/  SHF.L.U32 R2, R28, 0x1f, RZ ;  /* 0x0000001f1c027819 */ /* 0x000fe200000006ff */
[C---:B------:R-:W-:Y:S02]  /*12af0*/  VIADD R0, R18.reuse, 0x1 ;  /* 0x0000000112007836 */ /* 0x040fe40000000000 */
[----:B0-2---:R-:W-:-:S03]  /*12b00*/  IMAD R7, R18, 0x8, R3 ;  /* 0x0000000812077824 */ /* 0x005fc600078e0203 */
        /* <DEDUP_REMOVED lines=8> */
.L_x_396:
[----:B------:R-:W1:Y:S02]  /*12b90*/  SYNCS.PHASECHK.TRANS64.TRYWAIT P0, [R3+URZ], R0 ;  /* 0x00000000030075a7 */ /* 0x000e64000800017f */
[----:B-1----:R-:W-:Y:S05]  /*12ba0*/  @!P0 BRA `(.L_x_331) ;  /* 0x0000001800cc8947 */ /* 0x002fea0003800000 */
.L_x_397:
[----:B------:R-:W-:Y:S05]  /*12bb0*/  @!P2 BRA `(.L_x_332) ;  /* 0x000000000004a947 */ /* 0x000fea0003800000 */
[----:B------:R-:W-:Y:S01]  /*12bc0*/  BPT.TRAP 0x1 ;  /* 0x000000040000795c */ /* 0x000fe20000300000 */
.L_x_332:
[----:B-1----:R-:W-:-:S04]  /*12bd0*/  VIADD R3, R9, 0x31c60 ;  /* 0x00031c6009037836 */ /* 0x002fc80000000000 */
[----:B------:R-:W-:-:S04]  /*12be0*/  IMAD R5, R18, 0x8, R3 ;  /* 0x0000000812057824 */ /* 0x000fc800078e0203 */
[----:B------:R-:W1:Y:S02]  /*12bf0*/  SYNCS.PHASECHK.TRANS64.TRYWAIT P0, [R5+URZ], R2 ;  /* 0x00000002050075a7 */ /* 0x000e64000800017f */
[----:B-1----:R-:W-:Y:S05]  /*12c00*/  @!P0 BRA `(.L_x_333) ;  /* 0x0000001800c88947 */ /* 0x002fea0003800000 */
.L_x_398:
[----:B------:R-:W-:-:S07]  /*12c10*/  IMAD R3, R4, 0x8, R3 ;  /* 0x0000000804037824 */ /* 0x000fce00078e0203 */
.L_x_334:
[----:B--2---:R2:W4:Y:S02]  /*12c20*/  SYNCS.PHASECHK.TRANS64.TRYWAIT P0, [R3+URZ], R0 ;  /* 0x00000000030075a7 */ /* 0x004524000800017f */
[----:B----4-:R-:W-:Y:S05]  /*12c30*/  @!P0 NANOSLEEP.SYNCS 0x989680 ;  /* 0x009896800000895d */ /* 0x010fea0003900000 */
[----:B------:R-:W4:Y:S02]  /*12c40*/  @!P0 SYNCS.PHASECHK.TRANS64 P0, [R3+URZ], R0 ;  /* 0x00000000030085a7 */ /* 0x000f24000800007f */
[----:B----4-:R-:W-:Y:S05]  /*12c50*/  @!P0 BRA `(.L_x_334) ;  /* 0xfffffffc00f08947 */ /* 0x010fea000383ffff */
.L_x_327:
[----:B------:R-:W-:Y:S05]  /*12c60*/  BSYNC B0 ;  /* 0x0000000000007941 */ /* 0x000fea0003800000 */
.L_x_326:
[----:B------:R-:W-:Y:S05]  /*12c70*/  EXIT ;  /* 0x000000000000794d */ /* 0x000fea0003800000 */
.L_x_177:
[----:B0-----:R-:W-:-:S04]  /*12c80*/  IMAD.U32 R3, RZ, RZ, UR37 ;  /* 0x00000025ff037e24 */ /* 0x001fc8000f8e00ff */
[----:B------:R0:W1:Y:S03]  /*12c90*/  SYNCS.PHASECHK.TRANS64.TRYWAIT P1, [R3+URZ+0x31c00], R0 ;  /* 0x031c0000030075a7 */ /* 0x000066000802017f */
[----:B-1----:R-:W-:Y:S05]  /*12ca0*/  @!P1 NANOSLEEP.SYNCS 0x989680 ;  /* 0x009896800000995d */ /* 0x002fea0003900000 */
[----:B------:R-:W1:Y:S02]  /*12cb0*/  @!P1 SYNCS.PHASECHK.TRANS64 P1, [R3+URZ+0x31c00], R0 ;  /* 0x031c0000030095a7 */ /* 0x000e64000802007f */
[----:B-1----:R-:W-:Y:S05]  /*12cc0*/  @!P1 BRA `(.L_x_177) ;  /* 0xfffffffc00ec9947 */ /* 0x002fea000383ffff */
[----:B------:R-:W-:Y:S05]  /*12cd0*/  BRA `(.L_x_335) ;  /* 0xfffffef000247947 */ /* 0x000fea000383ffff */
.L_x_181:
[----:B-1----:R1:W2:Y:S02]  /*12ce0*/  SYNCS.PHASECHK.TRANS64.TRYWAIT P2, [R3+URZ+0x31c30], R0 ;  /* 0x031c3000030075a7 */ /* 0x0022a4000804017f */
[----:B--2---:R-:W-:Y:S05]  /*12cf0*/  @!P2 NANOSLEEP.SYNCS 0x989680 ;  /* 0x009896800000a95d */ /* 0x004fea0003900000 */
[----:B------:R-:W2:Y:S02]  /*12d00*/  @!P2 SYNCS.PHASECHK.TRANS64 P2, [R3+URZ+0x31c30], R0 ;  /* 0x031c30000300a5a7 */ /* 0x000ea4000804007f */
[----:B--2---:R-:W-:Y:S05]  /*12d10*/  @!P2 BRA `(.L_x_181) ;  /* 0xfffffffc00f0a947 */ /* 0x004fea000383ffff */
[----:B------:R-:W-:Y:S05]  /*12d20*/  BRA `(.L_x_180) ;  /* 0xfffffef0004c7947 */ /* 0x000fea000383ffff */
.L_x_186:
[----:B-1----:R-:W-:-:S04]  /*12d30*/  IMAD.U32 R9, RZ, RZ, UR4 ;  /* 0x00000004ff097e24 */ /* 0x002fc8000f8e00ff */
[----:B------:R1:W2:Y:S03]  /*12d40*/  SYNCS.PHASECHK.TRANS64.TRYWAIT P2, [R9+URZ+0x31c30], R0 ;  /* 0x031c3000090075a7 */ /* 0x0002a6000804017f */
[----:B--2---:R-:W-:Y:S05]  /*12d50*/  @!P2 NANOSLEEP.SYNCS 0x989680 ;  /* 0x009896800000a95d */ /* 0x004fea0003900000 */
[----:B------:R-:W2:Y:S02]  /*12d60*/  @!P2 SYNCS.PHASECHK.TRANS64 P2, [R9+URZ+0x31c30], R0 ;  /* 0x031c30000900a5a7 */ /* 0x000ea4000804007f */
[----:B--2---:R-:W-:Y:S05]  /*12d70*/  @!P2 BRA `(.L_x_186) ;  /* 0xfffffffc00eca947 */ /* 0x004fea000383ffff */
[----:B------:R-:W-:Y:S05]  /*12d80*/  BRA `(.L_x_183) ;  /* 0xffffff2800887947 */ /* 0x000fea000383ffff */
.L_x_190:
[----:B-1----:R-:W-:-:S04]  /*12d90*/  IMAD.U32 R6, RZ, RZ, UR4 ;  /* 0x00000004ff067e24 */ /* 0x002fc8000f8e00ff */
[----:B------:R1:W2:Y:S03]  /*12da0*/  SYNCS.PHASECHK.TRANS64.TRYWAIT P2, [R6+URZ+0x31c50], R0 ;  /* 0x031c5000060075a7 */ /* 0x0002a6000804017f */
[----:B--2---:R-:W-:Y:S05]  /*12db0*/  @!P2 NANOSLEEP.SYNCS 0x989680 ;  /* 0x009896800000a95d */ /* 0x004fea0003900000 */
[----:B------:R-:W2:Y:S02]  /*12dc0*/  @!P2 SYNCS.PHASECHK.TRANS64 P2, [R6+URZ+0x31c50], R0 ;  /* 0x031c50000600a5a7 */ /* 0x000ea4000804007f */
[----:B--2---:R-:W-:Y:S05]  /*12dd0*/  @!P2 BRA `(.L_x_190) ;  /* 0xfffffffc00eca947 */ /* 0x004fea000383ffff */
[----:B------:R-:W-:Y:S05]  /*12de0*/  BRA `(.L_x_187) ;  /* 0xffffff4000287947 */ /* 0x000fea000383ffff */
.L_x_195:
[----:B-1----:R-:W-:-:S04]  /*12df0*/  IMAD.U32 R4, RZ, RZ, UR9 ;  /* 0x00000009ff047e24 */ /* 0x002fc8000f8e00ff */
[----:B------:R1:W2:Y:S03]  /*12e00*/  SYNCS.PHASECHK.TRANS64.TRYWAIT P0, [R4+URZ+0x31c50], R3 ;  /* 0x031c5003040075a7 */ /* 0x0002a6000800017f */
[----:B--2---:R-:W-:Y:S05]  /*12e10*/  @!P0 NANOSLEEP.SYNCS 0x989680 ;  /* 0x009896800000895d */ /* 0x004fea0003900000 */
[----:B------:R-:W2:Y:S02]  /*12e20*/  @!P0 SYNCS.PHASECHK.TRANS64 P0, [R4+URZ+0x31c50], R3 ;  /* 0x031c5003040085a7 */ /* 0x000ea4000800007f */
[----:B--2---:R-:W-:Y:S05]  /*12e30*/  @!P0 BRA `(.L_x_195) ;  /* 0xfffffffc00ec8947 */ /* 0x004fea000383ffff */
[----:B------:R-:W-:Y:S05]  /*12e40*/  BRA `(.L_x_194) ;  /* 0xffffff60000c7947 */ /* 0x000fea000383ffff */
.L_x_232:
[----:B------:R-:W2:Y:S01]  /*12e50*/  S2R R20, SR_TID.X ;  /* 0x0000000000147919 */ /* 0x000ea20000002100 */
[----:B------:R-:W-:Y:S01]  /*12e60*/  BSSY B0, `(.L_x_336) ;  /* 0x000000a000007945 */ /* 0x000fe20003800000 */
[----:B------:R-:W-:Y:S02]  /*12e70*/  IMAD.MOV.U32 R12, RZ, RZ, RZ ;  /* 0x000000ffff0c7224 */ /* 0x000fe400078e00ff */
[----:B------:R-:W-:Y:S02]  /*12e80*/  IMAD.MOV.U32 R11, RZ, RZ, 0x1f ;  /* 0x0000001fff0b7424 */ /* 0x000fe400078e00ff */
[----:B------:R-:W-:Y:S01]  /*12e90*/  IMAD.MOV.U32 R15, RZ, RZ, -0x1 ;  /* 0xffffffffff0f7424 */ /* 0x000fe200078e00ff */
[----:B--2---:R-:W-:-:S04]  /*12ea0*/  SHF.R.U32.HI R20, RZ, 0x5, R20 ;  /* 0x00000005ff147819 */ /* 0x004fc80000011614 */
[----:B------:R-:W-:-:S05]  /*12eb0*/  LOP3.LUT R20, R20, 0x3, RZ, 0xc0, !PT ;  /* 0x0000000314147812 */ /* 0x000fca00078ec0ff */
[----:B------:R-:W-:-:S07]  /*12ec0*/  IMAD.MOV.U32 R13, RZ, RZ, R20 ;  /* 0x000000ffff0d7224 */ /* 0x000fce00078e0014 */
[----:B01----:R-:W-:Y:S05]  /*12ed0*/  WARPSYNC.COLLECTIVE R15, `(.L_x_337) ;  /* 0x000000000f087348 */ /* 0x003fea0003c00000 */
[----:B------:R2:W3:Y:S02]  /*12ee0*/  SHFL.IDX P6, R14, R13, R12, R11 ;  /* 0x0000000c0d0e7389 */ /* 0x0004e400000c000b */
[----:B0123--:R-:W-:Y:S01]  /*12ef0*/  ENDCOLLECTIVE ;  /* 0x000000000000791b */ /* 0x00ffe20003800000 */
.L_x_337:
[----:B------:R-:W-:Y:S05]  /*12f00*/  BSYNC B0 ;  /* 0x0000000000007941 */ /* 0x000fea0003800000 */
.L_x_336:
[----:B------:R-:W-:Y:S05]  /*12f10*/  BRA `(.L_x_338) ;  /* 0xffffffb0006c7947 */ /* 0x000fea000383ffff */
.L_x_234:
[----:B------:R-:W-:Y:S01]  /*12f20*/  BSSY B0, `(.L_x_339) ;  /* 0x0000006000007945 */ /* 0x000fe20003800000 */
[----:B------:R-:W-:-:S07]  /*12f30*/  IMAD.MOV.U32 R15, RZ, RZ, -0x1 ;  /* 0xffffffffff0f7424 */ /* 0x000fce00078e00ff */
[----:B012---:R-:W-:Y:S05]  /*12f40*/  WARPSYNC.COLLECTIVE R15, `(.L_x_340) ;  /* 0x000000000f0c7348 */ /* 0x007fea0003c00000 */
[----:B------:R-:W-:Y:S02]  /*12f50*/  ELECT P6, UR62, PT ;  /* 0x00000000003e782f */ /* 0x000fe400038c0000 */
[----:B------:R-:W-:Y:S01]  /*12f60*/  MOV R14, UR62 ;  /* 0x0000003e000e7c02 */ /* 0x000fe20008000f00 */
[----:B012---:R-:W-:Y:S10]  /*12f70*/  ENDCOLLECTIVE ;  /* 0x000000000000791b */ /* 0x007ff40003800000 */
.L_x_340:
[----:B------:R-:W-:Y:S05]  /*12f80*/  BSYNC B0 ;  /* 0x0000000000007941 */ /* 0x000fea0003800000 */
.L_x_339:
[----:B------:R-:W-:Y:S05]  /*12f90*/  BRA `(.L_x_341) ;  /* 0xffffffb0006c7947 */ /* 0x000fea000383ffff */
.L_x_236:
[----:B--2---:R2:W3:Y:S02]  /*12fa0*/  SYNCS.PHASECHK.TRANS64.TRYWAIT P0, [R0+URZ+0x31c40], R2 ;  /* 0x031c4002000075a7 */ /* 0x0044e4000800017f */
[----:B---3--:R-:W-:Y:S05]  /*12fb0*/  @!P0 NANOSLEEP.SYNCS 0x989680 ;  /* 0x009896800000895d */ /* 0x008fea0003900000 */
[----:B------:R-:W3:Y:S02]  /*12fc0*/  @!P0 SYNCS.PHASECHK.TRANS64 P0, [R0+URZ+0x31c40], R2 ;  /* 0x031c4002000085a7 */ /* 0x000ee4000800007f */
[----:B---3--:R-:W-:Y:S05]  /*12fd0*/  @!P0 BRA `(.L_x_236) ;  /* 0xfffffffc00f08947 */ /* 0x008fea000383ffff */
[----:B------:R-:W-:Y:S05]  /*12fe0*/  BRA `(.L_x_342) ;  /* 0xffffffb000c47947 */ /* 0x000fea000383ffff */
.L_x_240:
[----:B------:R-:W2:Y:S01]  /*12ff0*/  LDL.LU R11, [R1+0x30] ;  /* 0x00003000010b7983 */ /* 0x000ea20000300800 */
[----:B------:R-:W-:Y:S02]  /*13000*/  IMAD.MOV.U32 R13, RZ, RZ, R4 ;  /* 0x000000ffff0d7224 */ /* 0x000fe400078e0004 */
[----:B------:R-:W-:Y:S02]  /*13010*/  IMAD.MOV.U32 R12, RZ, RZ, RZ ;  /* 0x000000ffff0c7224 */ /* 0x000fe400078e00ff */
[----:B------:R-:W-:Y:S02]  /*13020*/  IMAD.MOV.U32 R15, RZ, RZ, -0x1 ;  /* 0xffffffffff0f7424 */ /* 0x000fe400078e00ff */
[----:B------:R-:W-:-:S04]  /*13030*/  IMAD R25, R25, 0xc0, R21 ;  /* 0x000000c019197824 */ /* 0x000fc800078e0215 */
[----:B------:R-:W-:Y:S02]  /*13040*/  VIADD R8, R25, 0x20 ;  /* 0x0000002019087836 */ /* 0x000fe40000000000 */
[----:B--2---:R-:W-:Y:S02]  /*13050*/  IMAD R5, R11, R9, RZ ;  /* 0x000000090b057224 */ /* 0x004fe400078e02ff */
[----:B------:R-:W-:-:S03]  /*13060*/  IMAD.MOV.U32 R11, RZ, RZ, 0x1c1f ;  /* 0x00001c1fff0b7424 */ /* 0x000fc600078e00ff */
[----:B------:R-:W-:-:S13]  /*13070*/  ISETP.GE.AND P4, PT, R25, R5, PT ;  /* 0x000000051900720c */ /* 0x000fda0003f86270 */
[----:B-----5:R-:W-:Y:S05]  /*13080*/  WARPSYNC.COLLECTIVE R15, `(.L_x_343) ;  /* 0x000000000f087348 */ /* 0x020fea0003c00000 */
[----:B------:R0:W1:Y:S02]  /*13090*/  SHFL.IDX P6, R14, R13, R12, R11 ;  /* 0x0000000c0d0e7389 */ /* 0x00006400000c000b */
[----:B01---5:R-:W-:Y:S01]  /*130a0*/  ENDCOLLECTIVE ;  /* 0x000000000000791b */ /* 0x023fe20003800000 */
.L_x_343:
[----:B------:R-:W-:Y:S02]  /*130b0*/  IMAD.MOV.U32 R13, RZ, RZ, R0 ;  /* 0x000000ffff0d7224 */ /* 0x000fe400078e0000 */
[----:B------:R-:W-:-:S07]  /*130c0*/  IMAD.MOV.U32 R2, RZ, RZ, R14 ;  /* 0x000000ffff027224 */ /* 0x000fce00078e000e */
[----:B------:R-:W-:Y:S05]  /*130d0*/  WARPSYNC.COLLECTIVE R15, `(.L_x_344) ;  /* 0x000000000f087348 */ /* 0x000fea0003c00000 */
[----:B------:R0:W1:Y:S02]  /*130e0*/  SHFL.IDX P6, R14, R13, R12, R11 ;  /* 0x0000000c0d0e7389 */ /* 0x00006400000c000b */
[----:B01----:R-:W-:Y:S01]  /*130f0*/  ENDCOLLECTIVE ;  /* 0x000000000000791b */ /* 0x003fe20003800000 */
.L_x_344:
[----:B------:R-:W-:Y:S01]  /*13100*/  ULDC.64 UR4, c[0x0][0x208] ;  /* 0x0000820000047ab9 */ /* 0x000fe20000000a00 */
[----:B------:R-:W-:Y:S02]  /*13110*/  IMAD.MOV.U32 R13, RZ, RZ, R4 ;  /* 0x000000ffff0d7224 */ /* 0x000fe400078e0004 */
[----:B------:R-:W-:Y:S02]  /*13120*/  IMAD.MOV.U32 R12, RZ, RZ, 0x1 ;  /* 0x00000001ff0c7424 */ /* 0x000fe400078e00ff */
[----:B------:R-:W-:-:S05]  /*13130*/  IMAD.MOV.U32 R3, RZ, RZ, R14 ;  /* 0x000000ffff037224 */ /* 0x000fca00078e000e */
[----:B------:R-:W-:-:S05]  /*13140*/  @!P4 LEA R3, P3, R20, R3, 0x1 ;  /* 0x000000031403c211 */ /* 0x000fca00078608ff */
[----:B------:R-:W-:Y:S01]  /*13150*/  @!P4 IMAD.X R2, RZ, RZ, R2, P3 ;  /* 0x000000ffff02c224 */ /* 0x000fe200018e0602 */
[----:B------:R-:W-:-:S04]  /*13160*/  ISETP.GE.AND P3, PT, R8, R5, PT ;  /* 0x000000050800720c */ /* 0x000fc80003f66270 */
[----:B------:R-:W-:-:S04]  /*13170*/  @!P4 LOP3.LUT R3, R3, R2, RZ, 0x3c, !PT ;  /* 0x000000020303c212 */ /* 0x000fc800078e3cff */
[----:B------:R-:W-:-:S04]  /*13180*/  @!P4 LOP3.LUT R2, R3, R2, RZ, 0x3c, !PT ;  /* 0x000000020302c212 */ /* 0x000fc800078e3cff */
[----:B------:R-:W-:-:S05]  /*13190*/  @!P4 LOP3.LUT R3, R3, R2, RZ, 0x3c, !PT ;  /* 0x000000020303c212 */ /* 0x000fca00078e3cff */
[----:B------:R-:W-:Y:S01]  /*131a0*/  @!PT LDS RZ, [RZ] ;  /* 0x00000000fffff984 */ /* 0x000fe20000000800 */
[----:B------:R-:W-:Y:S01]  /*131b0*/  @!PT LDS RZ, [RZ] ;  /* 0x00000000fffff984 */ /* 0x000fe20000000800 */
[----:B------:R-:W-:Y:S01]  /*131c0*/  @!PT LDS RZ, [RZ] ;  /* 0x00000000fffff984 */ /* 0x000fe20000000800 */
[----:B------:R0:W-:Y:S04]  /*131d0*/  @!P4 LDGSTS.E.BYPASS.LTC128B.128 [R10+0xda00], desc[UR4][R2.64], !P2 ;  /* 0x0da00000020acfae */ /* 0x0001e8000d101d44 */
[----:B------:R0:W-:Y:S04]  /*131e0*/  @!P4 LDGSTS.E.BYPASS.LTC128B.128 [R10+0x10a00], desc[UR4][R2.64+0x40], !P1 ;  /* 0x10a00040020acfae */ /* 0x0001e8000c901d44 */
[----:B------:R0:W-:Y:S02]  /*131f0*/  @!P4 LDGSTS.E.BYPASS.LTC128B.128 [R10+0x13a00], desc[UR4][R2.64+0x80], !P0 ;  /* 0x13a00080020acfae */ /* 0x0001e4000c101d44 */
[----:B0-----:R-:W-:Y:S05]  /*13200*/  WARPSYNC.COLLECTIVE R15, `(.L_x_345) ;  /* 0x000000000f087348 */ /* 0x001fea0003c00000 */
[----:B------:R1:W2:Y:S02]  /*13210*/  SHFL.IDX P6, R14, R13, R12, R11 ;  /* 0x0000000c0d0e7389 */ /* 0x0002a400000c000b */
[----:B012---:R-:W-:Y:S01]  /*13220*/  ENDCOLLECTIVE ;  /* 0x000000000000791b */ /* 0x007fe20003800000 */
.L_x_345:
[----:B------:R-:W-:Y:S02]  /*13230*/  IMAD.MOV.U32 R13, RZ, RZ, R0 ;  /* 0x000000ffff0d7224 */ /* 0x000fe400078e0000 */
[----:B------:R-:W-:-:S07]  /*13240*/  IMAD.MOV.U32 R2, RZ, RZ, R14 ;  /* 0x000000ffff027224 */ /* 0x000fce00078e000e */
[----:B------:R-:W-:Y:S05]  /*13250*/  WARPSYNC.COLLECTIVE R15, `(.L_x_346) ;  /* 0x000000000f087348 */ /* 0x000fea0003c00000 */
[----:B------:R0:W1:Y:S02]  /*13260*/  SHFL.IDX P6, R14, R13, R12, R11 ;  /* 0x0000000c0d0e7389 */ /* 0x00006400000c000b */
[----:B01----:R-:W-:Y:S01]  /*13270*/  ENDCOLLECTIVE ;  /* 0x000000000000791b */ /* 0x003fe20003800000 */
.L_x_346:
[----:B------:R-:W-:Y:S01]  /*13280*/  ULDC.64 UR4, c[0x0][0x208] ;  /* 0x0000820000047ab9 */ /* 0x000fe20000000a00 */
[----:B------:R-:W-:Y:S02]  /*13290*/  IMAD.MOV.U32 R13, RZ, RZ, R4 ;  /* 0x000000ffff0d7224 */ /* 0x000fe400078e0004 */
[----:B------:R-:W-:Y:S02]  /*132a0*/  IMAD.MOV.U32 R12, RZ, RZ, 0x2 ;  /* 0x00000002ff0c7424 */ /* 0x000fe400078e00ff */
[----:B------:R-:W-:-:S05]  /*132b0*/  IMAD.MOV.U32 R3, RZ, RZ, R14 ;  /* 0x000000ffff037224 */ /* 0x000fca00078e000e */
[----:B------:R-:W-:-:S05]  /*132c0*/  @!P3 LEA R3, P4, R20, R3, 0x1 ;  /* 0x000000031403b211 */ /* 0x000fca00078808ff */
[----:B------:R-:W-:-:S05]  /*132d0*/  @!P3 IMAD.X R2, RZ, RZ, R2, P4 ;  /* 0x000000ffff02b224 */ /* 0x000fca00020e0602 */
        /* <DEDUP_REMOVED lines=12> */
.L_x_347:
[----:B------:R-:W-:-:S05]  /*133a0*/  VIADD R2, R25, 0x40 ;  /* 0x0000004019027836 */ /* 0x000fca0000000000 */
[----:B------:R-:W-:Y:S01]  /*133b0*/  ISETP.GE.AND P3, PT, R2, R5, PT ;  /* 0x000000050200720c */ /* 0x000fe20003f66270 */
[----:B------:R-:W-:Y:S02]  /*133c0*/  IMAD.MOV.U32 R13, RZ, RZ, R0 ;  /* 0x000000ffff0d7224 */ /* 0x000fe400078e0000 */
[----:B------:R-:W-:-:S10]  /*133d0*/  IMAD.MOV.U32 R2, RZ, RZ, R14 ;  /* 0x000000ffff027224 */ /* 0x000fd400078e000e */
[----:B------:R-:W-:Y:S05]  /*133e0*/  WARPSYNC.COLLECTIVE R15, `(.L_x_348) ;  /* 0x000000000f087348 */ /* 0x000fea0003c00000 */
[----:B------:R0:W1:Y:S02]  /*133f0*/  SHFL.IDX P6, R14, R13, R12, R11 ;  /* 0x0000000c0d0e7389 */ /* 0x00006400000c000b */
[----:B01----:R-:W-:Y:S01]  /*13400*/  ENDCOLLECTIVE ;  /* 0x000000000000791b */ /* 0x003fe20003800000 */
.L_x_348:
        /* <DEDUP_REMOVED lines=18> */
.L_x_349:
[----:B------:R-:W-:Y:S02]  /*13530*/  IMAD.MOV.U32 R13, RZ, RZ, R0 ;  /* 0x000000ffff0d7224 */ /* 0x000fe400078e0000 */
[----:B------:R-:W-:-:S05]  /*13540*/  VIADD R0, R25, 0x60 ;  /* 0x0000006019007836 */ /* 0x000fca0000000000 */
[----:B------:R-:W-:Y:S01]  /*13550*/  ISETP.GE.AND P3, PT, R0, R5, PT ;  /* 0x000000050000720c */ /* 0x000fe20003f66270 */
[----:B------:R-:W-:-:S12]  /*13560*/  IMAD.MOV.U32 R4, RZ, RZ, R14 ;  /* 0x000000ffff047224 */ /* 0x000fd800078e000e */
[----:B------:R-:W-:Y:S05]  /*13570*/  WARPSYNC.COLLECTIVE R15, `(.L_x_350) ;  /* 0x000000000f087348 */ /* 0x000fea0003c00000 */
[----:B------:R0:W1:Y:S02]  /*13580*/  SHFL.IDX P6, R14, R13, R12, R11 ;  /* 0x0000000c0d0e7389 */ /* 0x00006400000c000b */
[----:B01----:R-:W-:Y:S01]  /*13590*/  ENDCOLLECTIVE ;  /* 0x000000000000791b */ /* 0x003fe20003800000 */
.L_x_350:
[----:B------:R-:W-:Y:S01]  /*135a0*/  ULDC.64 UR4, c[0x0][0x208] ;  /* 0x0000820000047ab9 */ /* 0x000fe20000000a00 */
[----:B------:R-:W-:Y:S02]  /*135b0*/  IMAD.MOV.U32 R13, RZ, RZ, R6 ;  /* 0x000000ffff0d7224 */ /* 0x000fe400078e0006 */
[----:B------:R-:W-:Y:S02]  /*135c0*/  IMAD.MOV.U32 R12, RZ, RZ, RZ ;  /* 0x000000ffff0c7224 */ /* 0x000fe400078e00ff */
[----:B------:R-:W-:-:S05]  /*135d0*/  IMAD.MOV.U32 R2, RZ, RZ, R14 ;  /* 0x000000ffff027224 */ /* 0x000fca00078e000e */
[----:B------:R-:W-:-:S05]  /*135e0*/  @!P3 LEA R2, P5, R20, R2, 0x1 ;  /* 0x000000021402b211 */ /* 0x000fca00078a08ff */
[----:B------:R-:W-:-:S05]  /*135f0*/  @!P3 IMAD.X R3, RZ, RZ, R4, P5 ;  /* 0x000000ffff03b224 */ /* 0x000fca00028e0604 */
        /* <DEDUP_REMOVED lines=9> */
.L_x_351:
[----:B------:R-:W-:-:S05]  /*13690*/  VIADD R2, R25, 0x80 ;  /* 0x0000008019027836 */ /* 0x000fca0000000000 */
[----:B------:R-:W-:Y:S01]  /*136a0*/  ISETP.GE.AND P3, PT, R2, R5, PT ;  /* 0x000000050200720c */ /* 0x000fe20003f66270 */
[----:B------:R-:W-:Y:S02]  /*136b0*/  IMAD.MOV.U32 R13, RZ, RZ, R7 ;  /* 0x000000ffff0d7224 */ /* 0x000fe400078e0007 */
[----:B------:R-:W-:-:S10]  /*136c0*/  IMAD.MOV.U32 R0, RZ, RZ, R14 ;  /* 0x000000ffff007224 */ /* 0x000fd400078e000e */
[----:B------:R-:W-:Y:S05]  /*136d0*/  WARPSYNC.COLLECTIVE R15, `(.L_x_352) ;  /* 0x000000000f087348 */ /* 0x000fea0003c00000 */
[----:B------:R0:W1:Y:S02]  /*136e0*/  SHFL.IDX P6, R14, R13, R12, R11 ;  /* 0x0000000c0d0e7389 */ /* 0x00006400000c000b */
[----:B01----:R-:W-:Y:S01]  /*136f0*/  ENDCOLLECTIVE ;  /* 0x000000000000791b */ /* 0x003fe20003800000 */
.L_x_352:
[----:B------:R-:W-:Y:S01]  /*13700*/  ULDC.64 UR4, c[0x0][0x208] ;  /* 0x0000820000047ab9 */ /* 0x000fe20000000a00 */
[----:B------:R-:W-:Y:S02]  /*13710*/  IMAD.MOV.U32 R13, RZ, RZ, R6 ;  /* 0x000000ffff0d7224 */ /* 0x000fe400078e0006 */
[----:B------:R-:W-:Y:S02]  /*13720*/  IMAD.MOV.U32 R12, RZ, RZ, 0x1 ;  /* 0x00000001ff0c7424 */ /* 0x000fe400078e00ff */
[----:B------:R-:W-:-:S05]  /*13730*/  IMAD.MOV.U32 R4, RZ, RZ, R14 ;  /* 0x000000ffff047224 */ /* 0x000fca00078e000e */
[----:B------:R-:W-:-:S05]  /*13740*/  @!P3 LEA R4, P5, R20, R4, 0x1 ;  /* 0x000000041404b211 */ /* 0x000fca00078a08ff */
[----:B------:R-:W-:Y:S02]  /*13750*/  @!P3 IMAD.X R0, RZ, RZ, R0, P5 ;  /* 0x000000ffff00b224 */ /* 0x000fe400028e0600 */
[----:B------:R-:W-:Y:S02]  /*13760*/  @!P3 IMAD.MOV.U32 R2, RZ, RZ, R4 ;  /* 0x000000ffff02b224 */ /* 0x000fe400078e0004 */
[----:B------:R-:W-:-:S05]  /*13770*/  @!P3 IMAD.MOV.U32 R3, RZ, RZ, R0 ;  /* 0x000000ffff03b224 */ /* 0x000fca00078e0000 */
        /* <DEDUP_REMOVED lines=9> */
.L_x_353:
[----:B------:R-:W-:Y:S02]  /*13810*/  IMAD.MOV.U32 R13, RZ, RZ, R7 ;  /* 0x000000ffff0d7224 */ /* 0x000fe400078e0007 */
[----:B------:R-:W-:-:S07]  /*13820*/  IMAD.MOV.U32 R6, RZ, RZ, R14 ;  /* 0x000000ffff067224 */ /* 0x000fce00078e000e */
[----:B------:R-:W-:Y:S05]  /*13830*/  WARPSYNC.COLLECTIVE R15, `(.L_x_354) ;  /* 0x000000000f087348 */ /* 0x000fea0003c00000 */
[----:B------:R0:W1:Y:S02]  /*13840*/  SHFL.IDX P6, R14, R13, R12, R11 ;  /* 0x0000000c0d0e7389 */ /* 0x00006400000c000b */
[----:B01----:R-:W-:Y:S01]  /*13850*/  ENDCOLLECTIVE ;  /* 0x000000000000791b */ /* 0x003fe20003800000 */
.L_x_354:
[----:B------:R-:W-:Y:S01]  /*13860*/  IMAD.MOV.U32 R2, RZ, RZ, R14 ;  /* 0x000000ffff027224 */ /* 0x000fe200078e000e */
[----:B------:R-:W-:Y:S06]  /*13870*/  BRA `(.L_x_355) ;  /* 0xffffffb800247947 */ /* 0x000fec000383ffff */
.L_x_243:
[----:B-1----:R1:W2:Y:S02]  /*13880*/  SYNCS.PHASECHK.TRANS64.TRYWAIT P0, [R17+URZ+0x31c20], R0 ;  /* 0x031c2000110075a7 */ /* 0x0022a4000800017f */
[----:B--2---:R-:W-:Y:S05]  /*13890*/  @!P0 NANOSLEEP.SYNCS 0x989680 ;  /* 0x009896800000895d */ /* 0x004fea0003900000 */
[----:B------:R-:W2:Y:S02]  /*138a0*/  @!P0 SYNCS.PHASECHK.TRANS64 P0, [R17+URZ+0x31c20], R0 ;  /* 0x031c2000110085a7 */ /* 0x000ea4000800007f */
[----:B--2---:R-:W-:Y:S05]  /*138b0*/  @!P0 BRA `(.L_x_243) ;  /* 0xfffffffc00f08947 */ /* 0x004fea000383ffff */
[----:B------:R-:W-:Y:S05]  /*138c0*/  BRA `(.L_x_356) ;  /* 0xffffffb800907947 */ /* 0x000fea000383ffff */
.L_x_252:
[----:B-1----:R1:W2:Y:S02]  /*138d0*/  SYNCS.PHASECHK.TRANS64.TRYWAIT P0, [R3+URZ+0x31c40], R2 ;  /* 0x031c4002030075a7 */ /* 0x0022a4000800017f */
[----:B--2---:R-:W-:Y:S05]  /*138e0*/  @!P0 NANOSLEEP.SYNCS 0x989680 ;  /* 0x009896800000895d */ /* 0x004fea0003900000 */
[----:B------:R-:W2:Y:S02]  /*138f0*/  @!P0 SYNCS.PHASECHK.TRANS64 P0, [R3+URZ+0x31c40], R2 ;  /* 0x031c4002030085a7 */ /* 0x000ea4000800007f */
[----:B--2---:R-:W-:Y:S05]  /*13900*/  @!P0 BRA `(.L_x_252) ;  /* 0xfffffffc00f08947 */ /* 0x004fea000383ffff */
[----:B------:R-:W-:Y:S05]  /*13910*/  BRA `(.L_x_357) ;  /* 0xffffffbc00647947 */ /* 0x000fea000383ffff */
.L_x_259:
[----:B0-----:R0:W1:Y:S02]  /*13920*/  SYNCS.PHASECHK.TRANS64.TRYWAIT P0, [R3+URZ+0x60], R2 ;  /* 0x00006002030075a7 */ /* 0x001064000800017f */
[----:B-1----:R-:W-:Y:S05]  /*13930*/  @!P0 NANOSLEEP.SYNCS 0x989680 ;  /* 0x009896800000895d */ /* 0x002fea0003900000 */
[----:B------:R-:W1:Y:S02]  /*13940*/  @!P0 SYNCS.PHASECHK.TRANS64 P0, [R3+URZ+0x60], R2 ;  /* 0x00006002030085a7 */ /* 0x000e64000800007f */
[----:B-1----:R-:W-:Y:S05]  /*13950*/  @!P0 BRA `(.L_x_259) ;  /* 0xfffffffc00f08947 */ /* 0x002fea000383ffff */
[----:B------:R-:W-:Y:S05]  /*13960*/  BRA `(.L_x_358) ;  /* 0xffffffc000707947 */ /* 0x000fea000383ffff */
.L_x_269:
[----:B-1----:R1:W2:Y:S02]  /*13970*/  SYNCS.PHASECHK.TRANS64.TRYWAIT P0, [R3+URZ+0x31c40], R2 ;  /* 0x031c4002030075a7 */ /* 0x0022a4000800017f */
[----:B--2---:R-:W-:Y:S05]  /*13980*/  @!P0 NANOSLEEP.SYNCS 0x989680 ;  /* 0x009896800000895d */ /* 0x004fea0003900000 */
[----:B------:R-:W2:Y:S02]  /*13990*/  @!P0 SYNCS.PHASECHK.TRANS64 P0, [R3+URZ+0x31c40], R2 ;  /* 0x031c4002030085a7 */ /* 0x000ea4000800007f */
[----:B--2---:R-:W-:Y:S05]  /*139a0*/  @!P0 BRA `(.L_x_269) ;  /* 0xfffffffc00f08947 */ /* 0x004fea000383ffff */
[----:B------:R-:W-:Y:S05]  /*139b0*/  BRA `(.L_x_359) ;  /* 0xffffffc8002c7947 */ /* 0x000fea000383ffff */
.L_x_276:
[----:B0-----:R0:W1:Y:S02]  /*139c0*/  SYNCS.PHASECHK.TRANS64.TRYWAIT P0, [R12+URZ+0x60], R28 ;  /* 0x0000601c0c0075a7 */ /* 0x001064000800017f */
[----:B-1----:R-:W-:Y:S05]  /*139d0*/  @!P0 NANOSLEEP.SYNCS 0x989680 ;  /* 0x009896800000895d */ /* 0x002fea0003900000 */
[----:B------:R-:W1:Y:S02]  /*139e0*/  @!P0 SYNCS.PHASECHK.TRANS64 P0, [R12+URZ+0x60], R28 ;  /* 0x0000601c0c0085a7 */ /* 0x000e64000800007f */
[----:B-1----:R-:W-:Y:S05]  /*139f0*/  @!P0 BRA `(.L_x_276) ;  /* 0xfffffffc00f08947 */ /* 0x002fea000383ffff */
[----:B------:R-:W-:Y:S05]  /*13a00*/  BRA `(.L_x_360) ;  /* 0xffffffcc00387947 */ /* 0x000fea000383ffff */
.L_x_286:
[----:B-1----:R1:W2:Y:S02]  /*13a10*/  SYNCS.PHASECHK.TRANS64.TRYWAIT P0, [R2+URZ+0x31c40], R3 ;  /* 0x031c4003020075a7 */ /* 0x0022a4000800017f */
[----:B--2---:R-:W-:Y:S05]  /*13a20*/  @!P0 NANOSLEEP.SYNCS 0x989680 ;  /* 0x009896800000895d */ /* 0x004fea0003900000 */
[----:B------:R-:W2:Y:S02]  /*13a30*/  @!P0 SYNCS.PHASECHK.TRANS64 P0, [R2+URZ+0x31c40], R3 ;  /* 0x031c4003020085a7 */ /* 0x000ea4000800007f */
[----:B--2---:R-:W-:Y:S05]  /*13a40*/  @!P0 BRA `(.L_x_286) ;  /* 0xfffffffc00f08947 */ /* 0x004fea000383ffff */
[----:B------:R-:W-:Y:S05]  /*13a50*/  BRA `(.L_x_361) ;  /* 0xffffffd000c47947 */ /* 0x000fea000383ffff */
.L_x_293:
[----:B0-----:R0:W1:Y:S02]  /*13a60*/  SYNCS.PHASECHK.TRANS64.TRYWAIT P0, [R7+URZ+0x60], R2 ;  /* 0x00006002070075a7 */ /* 0x001064000800017f */
[----:B-1----:R-:W-:Y:S05]  /*13a70*/  @!P0 NANOSLEEP.SYNCS 0x989680 ;  /* 0x009896800000895d */ /* 0x002fea0003900000 */
[----:B------:R-:W1:Y:S02]  /*13a80*/  @!P0 SYNCS.PHASECHK.TRANS64 P0, [R7+URZ+0x60], R2 ;  /* 0x00006002070085a7 */ /* 0x000e64000800007f */
[----:B-1----:R-:W-:Y:S05]  /*13a90*/  @!P0 BRA `(.L_x_293) ;  /* 0xfffffffc00f08947 */ /* 0x002fea000383ffff */
[----:B------:R-:W-:Y:S05]  /*13aa0*/  BRA `(.L_x_362) ;  /* 0xffffffd400d47947 */ /* 0x000fea000383ffff */
.L_x_305:
[----:B-1----:R1:W2:Y:S02]  /*13ab0*/  SYNCS.PHASECHK.TRANS64.TRYWAIT P0, [R3+URZ+0x31c60], R0 ;  /* 0x031c6000030075a7 */ /* 0x0022a4000800017f */
[----:B--2---:R-:W-:Y:S05]  /*13ac0*/  @!P0 NANOSLEEP.SYNCS 0x989680 ;  /* 0x009896800000895d */ /* 0x004fea0003900000 */
[----:B------:R-:W2:Y:S02]  /*13ad0*/  @!P0 SYNCS.PHASECHK.TRANS64 P0, [R3+URZ+0x31c60], R0 ;  /* 0x031c6000030085a7 */ /* 0x000ea4000800007f */
[----:B--2---:R-:W-:Y:S05]  /*13ae0*/  @!P0 BRA `(.L_x_305) ;  /* 0xfffffffc00f08947 */ /* 0x004fea000383ffff */
[----:B------:R-:W-:Y:S05]  /*13af0*/  BRA `(.L_x_363) ;  /* 0xffffffdc004c7947 */ /* 0x000fea000383ffff */
.L_x_313:
[----:B------:R-:W-:Y:S01]  /*13b00*/  BSSY B0, `(.L_x_364) ;  /* 0x0000008000007945 */ /* 0x000fe20003800000 */
[----:B------:R-:W-:Y:S02]  /*13b10*/  IMAD.MOV.U32 R13, RZ, RZ, R24 ;  /* 0x000000ffff0d7224 */ /* 0x000fe400078e0018 */
[----:B------:R-:W-:Y:S02]  /*13b20*/  IMAD.MOV.U32 R12, RZ, RZ, RZ ;  /* 0x000000ffff0c7224 */ /* 0x000fe400078e00ff */
[----:B------:R-:W-:Y:S02]  /*13b30*/  IMAD.MOV.U32 R11, RZ, RZ, 0x1f ;  /* 0x0000001fff0b7424 */ /* 0x000fe400078e00ff */
[----:B------:R-:W-:-:S07]  /*13b40*/  IMAD.MOV.U32 R15, RZ, RZ, -0x1 ;  /* 0xffffffffff0f7424 */ /* 0x000fce00078e00ff */
[----:B0-2---:R-:W-:Y:S05]  /*13b50*/  WARPSYNC.COLLECTIVE R15, `(.L_x_365) ;  /* 0x000000000f087348 */ /* 0x005fea0003c00000 */
[----:B------:R1:W3:Y:S02]  /*13b60*/  SHFL.IDX P6, R14, R13, R12, R11 ;  /* 0x0000000c0d0e7389 */ /* 0x0002e400000c000b */
[----:B0123--:R-:W-:Y:S01]  /*13b70*/  ENDCOLLECTIVE ;  /* 0x000000000000791b */ /* 0x00ffe20003800000 */
.L_x_365:
[----:B------:R-:W-:Y:S05]  /*13b80*/  BSYNC B0 ;  /* 0x0000000000007941 */ /* 0x000fea0003800000 */
.L_x_364:
[----:B------:R-:W-:Y:S02]  /*13b90*/  IMAD.MOV.U32 R13, RZ, RZ, R24 ;  /* 0x000000ffff0d7224 */ /* 0x000fe400078e0018 */
[----:B------:R-:W-:Y:S02]  /*13ba0*/  IMAD.MOV.U32 R12, RZ, RZ, 0x1 ;  /* 0x00000001ff0c7424 */ /* 0x000fe400078e00ff */
[----:B------:R-:W-:Y:S02]  /*13bb0*/  IMAD.MOV.U32 R11, RZ, RZ, 0x1f ;  /* 0x0000001fff0b7424 */ /* 0x000fe400078e00ff */
[----:B------:R-:W-:Y:S02]  /*13bc0*/  IMAD.MOV.U32 R15, RZ, RZ, -0x1 ;  /* 0xffffffffff0f7424 */ /* 0x000fe400078e00ff */
[----:B------:R-:W-:Y:S02]  /*13bd0*/  IMAD.IADD R7, R27, 0x1, R9 ;  /* 0x000000011b077824 */ /* 0x000fe400078e0209 */
[----:B------:R-:W-:-:S07]  /*13be0*/  IMAD.MOV.U32 R0, RZ, RZ, R14 ;  /* 0x000000ffff007224 */ /* 0x000fce00078e000e */
[----:B------:R-:W-:Y:S05]  /*13bf0*/  WARPSYNC.COLLECTIVE R15, `(.L_x_366) ;  /* 0x000000000f087348 */ /* 0x000fea0003c00000 */
[----:B------:R0:W1:Y:S02]  /*13c00*/  SHFL.IDX P6, R14, R13, R12, R11 ;  /* 0x0000000c0d0e7389 */ /* 0x00006400000c000b */
[----:B01----:R-:W-:Y:S01]  /*13c10*/  ENDCOLLECTIVE ;  /* 0x000000000000791b */ /* 0x003fe20003800000 */
.L_x_366:
[----:B------:R-:W-:Y:S01]  /*13c20*/  ULDC UR4, c[0x0][0xc3c] ;  /* 0x00030f0000047ab9 */ /* 0x000fe20000000800 */
[----:B------:R-:W-:Y:S01]  /*13c30*/  ULDC.64 UR6, c[0x0][0x208] ;  /* 0x0000820000067ab9 */ /* 0x000fe20000000a00 */
[----:B------:R-:W-:-:S13]  /*13c40*/  ISETP.GE.OR P1, PT, R7, UR4, !P0 ;  /* 0x0000000407007c0c */ /* 0x000fda000c726670 */
[----:B------:R-:W0:Y:S08]  /*13c50*/  @!P1 LDC.64 R2, c[0x0][0xc80] ;  /* 0x00032000ff029b82 */ /* 0x000e300000000a00 */
[----:B------:R-:W1:Y:S01]  /*13c60*/  @!P1 LDC.64 R4, c[0x0][0xc78] ;  /* 0x00031e00ff049b82 */ /* 0x000e620000000a00 */
[----:B------:R-:W-:Y:S02]  /*13c70*/  IMAD.MOV.U32 R11, RZ, RZ, RZ ;  /* 0x000000ffff0b7224 */ /* 0x000fe400078e00ff */
[----:B------:R-:W-:-:S02]  /*13c80*/  IMAD.MOV.U32 R6, RZ, RZ, R14 ;  /* 0x000000ffff067224 */ /* 0x000fc400078e000e */
        /* <DEDUP_REMOVED lines=8> */
[----:B------:R-:W-:Y:S01]  /*13d10*/  IMAD.MOV.U32 R24, RZ, RZ, RZ ;  /* 0x000000ffff187224 */ /* 0x000fe200078e00ff */
[C---:B------:R-:W-:Y:S02]  /*13d20*/  ISETP.GE.U32.AND P4, PT, R9.reuse, 0x8, PT ;  /* 0x000000080900780c */ /* 0x040fe40003f86070 */
[C---:B------:R-:W-:Y:S01]  /*13d30*/  ISETP.GE.U32.AND P5, PT, R9.reuse, 0x10, PT ;  /* 0x000000100900780c */ /* 0x040fe20003fa6070 */
[----:B--2---:R-:W-:Y:S02]  /*13d40*/  @!P1 IMAD.MOV.U32 R7, RZ, RZ, R8 ;  /* 0x000000ffff079224 */ /* 0x004fe400078e0008 */
[----:B---3--:R-:W-:Y:S01]  /*13d50*/  @!P1 IMAD.MOV.U32 R4, RZ, RZ, R5 ;  /* 0x000000ffff049224 */ /* 0x008fe200078e0005 */
[----:B------:R-:W-:-:S03]  /*13d60*/  ISETP.NE.AND P1, PT, R9, RZ, PT ;  /* 0x000000ff0900720c */ /* 0x000fc60003f25270 */
[----:B------:R-:W-:-:S10]  /*13d70*/  IMAD R13, R4, R7, RZ ;  /* 0x00000007040d7224 */ /* 0x000fd400078e02ff */
[----:B------:R-:W-:Y:S05]  /*13d80*/  WARPSYNC.COLLECTIVE R15, `(.L_x_367) ;  /* 0x000000000f087348 */ /* 0x000fea0003c00000 */
[----:B------:R0:W1:Y:S02]  /*13d90*/  SHFL.UP P6, R14, R13, R12, R11 ;  /* 0x0400000c0d0e7389 */ /* 0x00006400000c000b */
[----:B01----:R-:W-:Y:S01]  /*13da0*/  ENDCOLLECTIVE ;  /* 0x000000000000791b */ /* 0x003fe20003800000 */
.L_x_367:
[----:B------:R-:W-:Y:S01]  /*13db0*/  IMAD.MOV.U32 R12, RZ, RZ, 0x2 ;  /* 0x00000002ff0c7424 */ /* 0x000fe200078e00ff */
[----:B------:R-:W-:-:S05]  /*13dc0*/  SEL R14, R14, RZ, P1 ;  /* 0x000000ff0e0e7207 */ /* 0x000fca0000800000 */
[----:B------:R-:W-:-:S04]  /*13dd0*/  IMAD.IADD R5, R13, 0x1, R14 ;  /* 0x000000010d057824 */ /* 0x000fc800078e020e */
[----:B------:R-:W-:-:S07]  /*13de0*/  IMAD.MOV.U32 R13, RZ, RZ, R5 ;  /* 0x000000ffff0d7224 */ /* 0x000fce00078e0005 */
[----:B------:R-:W-:Y:S05]  /*13df0*/  WARPSYNC.COLLECTIVE R15, `(.L_x_368) ;  /* 0x000000000f087348 */ /* 0x000fea0003c00000 */
[----:B------:R0:W1:Y:S02]  /*13e00*/  SHFL.UP P6, R14, R13, R12, R11 ;  /* 0x0400000c0d0e7389 */ /* 0x00006400000c000b */
[----:B01----:R-:W-:Y:S01]  /*13e10*/  ENDCOLLECTIVE ;  /* 0x000000000000791b */ /* 0x003fe20003800000 */
.L_x_368:
[----:B------:R-:W-:Y:S01]  /*13e20*/  IMAD.MOV.U32 R12, RZ, RZ, 0x4 ;  /* 0x00000004ff0c7424 */ /* 0x000fe200078e00ff */
[----:B------:R-:W-:-:S05]  /*13e30*/  SEL R2, R14, RZ, P2 ;  /* 0x000000ff0e027207 */ /* 0x000fca0001000000 */
[----:B------:R-:W-:-:S04]  /*13e40*/  IMAD.IADD R2, R5, 0x1, R2 ;  /* 0x0000000105027824 */ /* 0x000fc800078e0202 */
[----:B------:R-:W-:-:S07]  /*13e50*/  IMAD.MOV.U32 R13, RZ, RZ, R2 ;  /* 0x000000ffff0d7224 */ /* 0x000fce00078e0002 */
[----:B------:R-:W-:Y:S05]  /*13e60*/  WARPSYNC.COLLECTIVE R15, `(.L_x_369) ;  /* 0x000000000f087348 */ /* 0x000fea0003c00000 */
[----:B------:R0:W1:Y:S02]  /*13e70*/  SHFL.UP P6, R14, R13, R12, R11 ;  /* 0x0400000c0d0e7389 */ /* 0x00006400000c000b */
[----:B01----:R-:W-:Y:S01]  /*13e80*/  ENDCOLLECTIVE ;  /* 0x000000000000791b */ /* 0x003fe20003800000 */
.L_x_369:
[----:B------:R-:W-:Y:S01]  /*13e90*/  IMAD.MOV.U32 R12, RZ, RZ, 0x8 ;  /* 0x00000008ff0c7424 */ /* 0x000fe200078e00ff */
[----:B------:R-:W-:-:S05]  /*13ea0*/  SEL R3, R14, RZ, P3 ;  /* 0x000000ff0e037207 */ /* 0x000fca0001800000 */
[----:B------:R-:W-:-:S04]  /*13eb0*/  IMAD.IADD R8, R2, 0x1, R3 ;  /* 0x0000000102087824 */ /* 0x000fc800078e0203 */
[----:B------:R-:W-:-:S07]  /*13ec0*/  IMAD.MOV.U32 R13, RZ, RZ, R8 ;  /* 0x000000ffff0d7224 */ /* 0x000fce00078e0008 */
[----:B------:R-:W-:Y:S05]  /*13ed0*/  WARPSYNC.COLLECTIVE R15, `(.L_x_370) ;  /* 0x000000000f087348 */ /* 0x000fea0003c00000 */
[----:B------:R0:W1:Y:S02]  /*13ee0*/  SHFL.UP P6, R14, R13, R12, R11 ;  /* 0x0400000c0d0e7389 */ /* 0x00006400000c000b */
[----:B01----:R-:W-:Y:S01]  /*13ef0*/  ENDCOLLECTIVE ;  /* 0x000000000000791b */ /* 0x003fe20003800000 */
.L_x_370:
[----:B------:R-:W-:Y:S01]  /*13f00*/  IMAD.MOV.U32 R12, RZ, RZ, 0x10 ;  /* 0x00000010ff0c7424 */ /* 0x000fe200078e00ff */
[----:B------:R-:W-:-:S05]  /*13f10*/  SEL R5, R14, RZ, P4 ;  /* 0x000000ff0e057207 */ /* 0x000fca0002000000 */
[----:B------:R-:W-:-:S04]  /*13f20*/  IMAD.IADD R5, R8, 0x1, R5 ;  /* 0x0000000108057824 */ /* 0x000fc800078e0205 */
[----:B------:R-:W-:-:S07]  /*13f30*/  IMAD.MOV.U32 R13, RZ, RZ, R5 ;  /* 0x000000ffff0d7224 */ /* 0x000fce00078e0005 */
[----:B------:R-:W-:Y:S05]  /*13f40*/  WARPSYNC.COLLECTIVE R15, `(.L_x_371) ;  /* 0x000000000f087348 */ /* 0x000fea0003c00000 */
[----:B------:R0:W1:Y:S02]  /*13f50*/  SHFL.UP P6, R14, R13, R12, R11 ;  /* 0x0400000c0d0e7389 */ /* 0x00006400000c000b */
[----:B01----:R-:W-:Y:S01]  /*13f60*/  ENDCOLLECTIVE ;  /* 0x000000000000791b */ /* 0x003fe20003800000 */
.L_x_371:
[----:B------:R-:W-:Y:S02]  /*13f70*/  IMAD.MOV.U32 R12, RZ, RZ, 0x1f ;  /* 0x0000001fff0c7424 */ /* 0x000fe400078e00ff */
[----:B------:R-:W-:Y:S01]  /*13f80*/  IMAD.MOV.U32 R11, RZ, RZ, 0x1f ;  /* 0x0000001fff0b7424 */ /* 0x000fe200078e00ff */
[----:B------:R-:W-:-:S05]  /*13f90*/  SEL R14, R14, RZ, P5 ;  /* 0x000000ff0e0e7207 */ /* 0x000fca0002800000 */
[----:B------:R-:W-:-:S04]  /*13fa0*/  IMAD.IADD R3, R5, 0x1, R14 ;  /* 0x0000000105037824 */ /* 0x000fc800078e020e */
[----:B------:R-:W-:-:S07]  /*13fb0*/  IMAD.MOV.U32 R13, RZ, RZ, R3 ;  /* 0x000000ffff0d7224 */ /* 0x000fce00078e0003 */
[----:B------:R-:W-:Y:S05]  /*13fc0*/  WARPSYNC.COLLECTIVE R15, `(.L_x_372) ;  /* 0x000000000f087348 */ /* 0x000fea0003c00000 */
[----:B------:R0:W1:Y:S02]  /*13fd0*/  SHFL.IDX P6, R14, R13, R12, R11 ;  /* 0x0000000c0d0e7389 */ /* 0x00006400000c000b */
[----:B01----:R-:W-:Y:S01]  /*13fe0*/  ENDCOLLECTIVE ;  /* 0x000000000000791b */ /* 0x003fe20003800000 */
.L_x_372:
[----:B------:R-:W-:Y:S05]  /*13ff0*/  BRA `(.L_x_373) ;  /* 0xffffffdc00f87947 */ /* 0x000fea000383ffff */
.L_x_316:
[----:B------:R-:W-:Y:S01]  /*14000*/  BSSY B0, `(.L_x_374) ;  /* 0x0000007000007945 */ /* 0x000fe20003800000 */
[----:B------:R-:W-:Y:S02]  /*14010*/  IMAD.MOV.U32 R12, RZ, RZ, 0x1 ;  /* 0x00000001ff0c7424 */ /* 0x000fe400078e00ff */
[----:B------:R-:W-:Y:S02]  /*14020*/  IMAD.MOV.U32 R11, RZ, RZ, RZ ;  /* 0x000000ffff0b7224 */ /* 0x000fe400078e00ff */
[----:B------:R-:W-:-:S07]  /*14030*/  IMAD.MOV.U32 R15, RZ, RZ, -0x1 ;  /* 0xffffffffff0f7424 */ /* 0x000fce00078e00ff */
[----:B------:R-:W-:Y:S05]  /*14040*/  WARPSYNC.COLLECTIVE R15, `(.L_x_375) ;  /* 0x000000000f087348 */ /* 0x000fea0003c00000 */
[----:B------:R0:W1:Y:S02]  /*14050*/  SHFL.UP P6, R14, R13, R12, R11 ;  /* 0x0400000c0d0e7389 */ /* 0x00006400000c000b */
[----:B01----:R-:W-:Y:S01]  /*14060*/  ENDCOLLECTIVE ;  /* 0x000000000000791b */ /* 0x003fe20003800000 */
.L_x_375:
[----:B------:R-:W-:Y:S05]  /*14070*/  BSYNC B0 ;  /* 0x0000000000007941 */ /* 0x000fea0003800000 */
.L_x_374:
[----:B------:R-:W-:Y:S01]  /*14080*/  SEL R14, R14, RZ, P1 ;  /* 0x000000ff0e0e7207 */ /* 0x000fe20000800000 */
[----:B------:R-:W-:Y:S02]  /*14090*/  IMAD.MOV.U32 R12, RZ, RZ, 0x2 ;  /* 0x00000002ff0c7424 */ /* 0x000fe400078e00ff */
[----:B------:R-:W-:Y:S02]  /*140a0*/  IMAD.MOV.U32 R11, RZ, RZ, RZ ;  /* 0x000000ffff0b7224 */ /* 0x000fe400078e00ff */
[----:B------:R-:W-:Y:S02]  /*140b0*/  IMAD.IADD R13, R13, 0x1, R14 ;  /* 0x000000010d0d7824 */ /* 0x000fe400078e020e */
[----:B------:R-:W-:-:S07]  /*140c0*/  IMAD.MOV.U32 R15, RZ, RZ, -0x1 ;  /* 0xffffffffff0f7424 */ /* 0x000fce00078e00ff */
[----:B------:R-:W-:Y:S05]  /*140d0*/  WARPSYNC.COLLECTIVE R15, `(.L_x_376) ;  /* 0x000000000f087348 */ /* 0x000fea0003c00000 */
[----:B------:R0:W1:Y:S02]  /*140e0*/  SHFL.UP P6, R14, R13, R12, R11 ;  /* 0x0400000c0d0e7389 */ /* 0x00006400000c000b */
[----:B01----:R-:W-:Y:S01]  /*140f0*/  ENDCOLLECTIVE ;  /* 0x000000000000791b */ /* 0x003fe20003800000 */
.L_x_376:
[----:B------:R-:W-:Y:S01]  /*14100*/  IMAD.MOV.U32 R12, RZ, RZ, 0x4 ;  /* 0x00000004ff0c7424 */ /* 0x000fe200078e00ff */
[----:B------:R-:W-:-:S05]  /*14110*/  SEL R2, R14, RZ, P2 ;  /* 0x000000ff0e027207 */ /* 0x000fca0001000000 */
[----:B------:R-:W-:-:S04]  /*14120*/  IMAD.IADD R2, R13, 0x1, R2 ;  /* 0x000000010d027824 */ /* 0x000fc800078e0202 */
[----:B------:R-:W-:-:S07]  /*14130*/  IMAD.MOV.U32 R13, RZ, RZ, R2 ;  /* 0x000000ffff0d7224 */ /* 0x000fce00078e0002 */
[----:B------:R-:W-:Y:S05]  /*14140*/  WARPSYNC.COLLECTIVE R15, `(.L_x_377) ;  /* 0x000000000f087348 */ /* 0x000fea0003c00000 */
[----:B------:R0:W1:Y:S02]  /*14150*/  SHFL.UP P6, R14, R13, R12, R11 ;  /* 0x0400000c0d0e7389 */ /* 0x00006400000c000b */
[----:B01----:R-:W-:Y:S01]  /*14160*/  ENDCOLLECTIVE ;  /* 0x000000000000791b */ /* 0x003fe20003800000 */
.L_x_377:
[----:B------:R-:W-:Y:S01]  /*14170*/  IMAD.MOV.U32 R12, RZ, RZ, 0x8 ;  /* 0x00000008ff0c7424 */ /* 0x000fe200078e00ff */
[----:B------:R-:W-:-:S05]  /*14180*/  SEL R3, R14, RZ, P3 ;  /* 0x000000ff0e037207 */ /* 0x000fca0001800000 */
[----:B------:R-:W-:-:S04]  /*14190*/  IMAD.IADD R3, R2, 0x1, R3 ;  /* 0x0000000102037824 */ /* 0x000fc800078e0203 */
[----:B------:R-:W-:-:S07]  /*141a0*/  IMAD.MOV.U32 R13, RZ, RZ, R3 ;  /* 0x000000ffff0d7224 */ /* 0x000fce00078e0003 */
[----:B------:R-:W-:Y:S05]  /*141b0*/  WARPSYNC.COLLECTIVE R15, `(.L_x_378) ;  /* 0x000000000f087348 */ /* 0x000fea0003c00000 */
[----:B------:R0:W1:Y:S02]  /*141c0*/  SHFL.UP P6, R14, R13, R12, R11 ;  /* 0x0400000c0d0e7389 */ /* 0x00006400000c000b */
[----:B01----:R-:W-:Y:S01]  /*141d0*/  ENDCOLLECTIVE ;  /* 0x000000000000791b */ /* 0x003fe20003800000 */
.L_x_378:
[----:B------:R-:W-:Y:S01]  /*141e0*/  IMAD.MOV.U32 R12, RZ, RZ, 0x10 ;  /* 0x00000010ff0c7424 */ /* 0x000fe200078e00ff */
[----:B------:R-:W-:-:S05]  /*141f0*/  SEL R14, R14, RZ, P4 ;  /* 0x000000ff0e0e7207 */ /* 0x000fca0002000000 */
[----:B------:R-:W-:-:S04]  /*14200*/  IMAD.IADD R5, R3, 0x1, R14 ;  /* 0x0000000103057824 */ /* 0x000fc800078e020e */
[----:B------:R-:W-:-:S07]  /*14210*/  IMAD.MOV.U32 R13, RZ, RZ, R5 ;  /* 0x000000ffff0d7224 */ /* 0x000fce00078e0005 */
[----:B------:R-:W-:Y:S05]  /*14220*/  WARPSYNC.COLLECTIVE R15, `(.L_x_379) ;  /* 0x000000000f087348 */ /* 0x000fea0003c00000 */
[----:B------:R0:W1:Y:S02]  /*14230*/  SHFL.UP P6, R14, R13, R12, R11 ;  /* 0x0400000c0d0e7389 */ /* 0x00006400000c000b */
[----:B01----:R-:W-:Y:S01]  /*14240*/  ENDCOLLECTIVE ;  /* 0x000000000000791b */ /* 0x003fe20003800000 */
.L_x_379:
        /* <DEDUP_REMOVED lines=8> */
.L_x_380:
[----:B------:R-:W-:Y:S05]  /*142d0*/  BRA `(.L_x_381) ;  /* 0xffffffdc00e87947 */ /* 0x000fea000383ffff */
.L_x_318:
[----:B------:R-:W-:Y:S01]  /*142e0*/  BSSY B0, `(.L_x_382) ;  /* 0x0000006000007945 */ /* 0x000fe20003800000 */
[----:B------:R-:W-:Y:S01]  /*142f0*/  PLOP3.LUT P6, PT, P6, PT, PT, 0x8, 0x0 ;  /* 0x000000000000781c */ /* 0x000fe200037ce170 */
[----:B------:R-:W-:-:S12]  /*14300*/  IMAD.MOV.U32 R15, RZ, RZ, -0x1 ;  /* 0xffffffffff0f7424 */ /* 0x000fd800078e00ff */
[----:B0-----:R-:W-:Y:S05]  /*14310*/  WARPSYNC.COLLECTIVE R15, `(.L_x_383) ;  /* 0x000000000f087348 */ /* 0x001fea0003c00000 */
[----:B------:R-:W-:Y:S01]  /*14320*/  VOTE.ANY R14, PT, P6 ;  /* 0x00000000000e7806 */ /* 0x000fe200030e0100 */
[----:B0-----:R-:W-:Y:S06]  /*14330*/  ENDCOLLECTIVE ;  /* 0x000000000000791b */ /* 0x001fec0003800000 */
.L_x_383:
[----:B------:R-:W-:Y:S05]  /*14340*/  BSYNC B0 ;  /* 0x0000000000007941 */ /* 0x000fea0003800000 */
.L_x_382:
[----:B------:R-:W-:Y:S02]  /*14350*/  IMAD.MOV.U32 R8, RZ, RZ, R14 ;  /* 0x000000ffff087224 */ /* 0x000fe400078e000e */
[----:B------:R-:W-:Y:S02]  /*14360*/  IMAD.MOV.U32 R13, RZ, RZ, R7 ;  /* 0x000000ffff0d7224 */ /* 0x000fe400078e0007 */
[----:B------:R-:W0:Y:S01]  /*14370*/  POPC R5, R8 ;  /* 0x0000000800057309 */ /* 0x000e220000000000 */
[----:B------:R-:W-:Y:S02]  /*14380*/  IMAD.MOV.U32 R11, RZ, RZ, 0x1f ;  /* 0x0000001fff0b7424 */ /* 0x000fe400078e00ff */
[----:B------:R-:W-:Y:S02]  /*14390*/  IMAD.MOV.U32 R15, RZ, RZ, -0x1 ;  /* 0xffffffffff0f7424 */ /* 0x000fe400078e00ff */
[----:B0-----:R-:W-:-:S07]  /*143a0*/  IMAD.MOV.U32 R12, RZ, RZ, R5 ;  /* 0x000000ffff0c7224 */ /* 0x001fce00078e0005 */
[----:B------:R-:W-:Y:S05]  /*143b0*/  WARPSYNC.COLLECTIVE R15, `(.L_x_384) ;  /* 0x000000000f087348 */ /* 0x000fea0003c00000 */
[----:B------:R0:W1:Y:S02]  /*143c0*/  SHFL.IDX P6, R14, R13, R12, R11 ;  /* 0x0000000c0d0e7389 */ /* 0x00006400000c000b */
[----:B01----:R-:W-:Y:S01]  /*143d0*/  ENDCOLLECTIVE ;  /* 0x000000000000791b */ /* 0x003fe20003800000 */
.L_x_384:
[----:B------:R-:W-:Y:S02]  /*143e0*/  IMAD.MOV.U32 R13, RZ, RZ, R4 ;  /* 0x000000ffff0d7224 */ /* 0x000fe400078e0004 */
[----:B------:R-:W-:-:S07]  /*143f0*/  IMAD.MOV.U32 R7, RZ, RZ, R14 ;  /* 0x000000ffff077224 */ /* 0x000fce00078e000e */
[----:B------:R-:W-:Y:S05]  /*14400*/  WARPSYNC.COLLECTIVE R15, `(.L_x_385) ;  /* 0x000000000f087348 */ /* 0x000fea0003c00000 */
[----:B------:R0:W1:Y:S02]  /*14410*/  SHFL.IDX P6, R14, R13, R12, R11 ;  /* 0x0000000c0d0e7389 */ /* 0x00006400000c000b */
[----:B01----:R-:W-:Y:S01]  /*14420*/  ENDCOLLECTIVE ;  /* 0x000000000000791b */ /* 0x003fe20003800000 */
.L_x_385:
[----:B------:R-:W-:Y:S01]  /*14430*/  IMAD.MOV.U32 R4, RZ, RZ, R14 ;  /* 0x000000ffff047224 */ /* 0x000fe200078e000e */
[----:B------:R-:W-:Y:S06]  /*14440*/  BRA `(.L_x_386) ;  /* 0xffffffdc00c87947 */ /* 0x000fec000383ffff */
.L_x_320:
[----:B------:R-:W-:Y:S01]  /*14450*/  BSSY B0, `(.L_x_387) ;  /* 0x0000007000007945 */ /* 0x000fe20003800000 */
[----:B------:R-:W-:Y:S02]  /*14460*/  IMAD.MOV.U32 R13, RZ, RZ, R3 ;  /* 0x000000ffff0d7224 */ /* 0x000fe400078e0003 */
[----:B------:R-:W-:Y:S02]  /*14470*/  IMAD.MOV.U32 R11, RZ, RZ, 0x1f ;  /* 0x0000001fff0b7424 */ /* 0x000fe400078e00ff */
[----:B------:R-:W-:-:S07]  /*14480*/  IMAD.MOV.U32 R15, RZ, RZ, -0x1 ;  /* 0xffffffffff0f7424 */ /* 0x000fce00078e00ff */
[----:B0123--:R-:W-:Y:S05]  /*14490*/  WARPSYNC.COLLECTIVE R15, `(.L_x_388) ;  /* 0x000000000f087348 */ /* 0x00ffea0003c00000 */
[----:B------:R4:W0:Y:S02]  /*144a0*/  SHFL.IDX P6, R14, R13, R12, R11 ;  /* 0x0000000c0d0e7389 */ /* 0x00082400000c000b */
[----:B01234-:R-:W-:Y:S01]  /*144b0*/  ENDCOLLECTIVE ;  /* 0x000000000000791b */ /* 0x01ffe20003800000 */
.L_x_388:
[----:B------:R-:W-:Y:S05]  /*144c0*/  BSYNC B0 ;  /* 0x0000000000007941 */ /* 0x000fea0003800000 */
.L_x_387:
[----:B------:R-:W-:Y:S01]  /*144d0*/  IMAD.MOV.U32 R24, RZ, RZ, R14 ;  /* 0x000000ffff187224 */ /* 0x000fe200078e000e */
[----:B------:R-:W-:Y:S06]  /*144e0*/  BRA `(.L_x_319) ;  /* 0xffffffdc00b87947 */ /* 0x000fec000383ffff */
.L_x_324:
[----:B-1----:R1:W4:Y:S02]  /*144f0*/  SYNCS.PHASECHK.TRANS64.TRYWAIT P0, [R9+URZ+0x31c20], R0 ;  /* 0x031c2000090075a7 */ /* 0x002324000800017f */
[----:B----4-:R-:W-:Y:S05]  /*14500*/  @!P0 NANOSLEEP.SYNCS 0x989680 ;  /* 0x009896800000895d */ /* 0x010fea0003900000 */
[----:B------:R-:W4:Y:S02]  /*14510*/  @!P0 SYNCS.PHASECHK.TRANS64 P0, [R9+URZ+0x31c20], R0 ;  /* 0x031c2000090085a7 */ /* 0x000f24000800007f */
[----:B----4-:R-:W-:Y:S05]  /*14520*/  @!P0 BRA `(.L_x_324) ;  /* 0xfffffffc00f08947 */ /* 0x010fea000383ffff */
[----:B------:R-:W-:Y:S05]  /*14530*/  BRA `(.L_x_389) ;  /* 0xffffffe400107947 */ /* 0x000fea000383ffff */
.L_x_325:
[----:B------:R-:W4:Y:S01]  /*14540*/  S2R R2, SR_TID.X ;  /* 0x0000000000027919 */ /* 0x000f220000002100 */
[----:B------:R-:W-:Y:S01]  /*14550*/  BSSY B0, `(.L_x_390) ;  /* 0x000000a000007945 */ /* 0x000fe20003800000 */
[----:B------:R-:W-:Y:S02]  /*14560*/  IMAD.MOV.U32 R12, RZ, RZ, RZ ;  /* 0x000000ffff0c7224 */ /* 0x000fe400078e00ff */
[----:B------:R-:W-:Y:S02]  /*14570*/  IMAD.MOV.U32 R11, RZ, RZ, 0x1f ;  /* 0x0000001fff0b7424 */ /* 0x000fe400078e00ff */
[----:B------:R-:W-:Y:S01]  /*14580*/  IMAD.MOV.U32 R15, RZ, RZ, -0x1 ;  /* 0xffffffffff0f7424 */ /* 0x000fe200078e00ff */
[----:B----4-:R-:W-:-:S04]  /*14590*/  SHF.R.U32.HI R2, RZ, 0x5, R2 ;  /* 0x00000005ff027819 */ /* 0x010fc80000011602 */
[----:B------:R-:W-:-:S05]  /*145a0*/  LOP3.LUT R2, R2, 0x3, RZ, 0xc0, !PT ;  /* 0x0000000302027812 */ /* 0x000fca00078ec0ff */
[----:B------:R-:W-:-:S07]  /*145b0*/  IMAD.MOV.U32 R13, RZ, RZ, R2 ;  /* 0x000000ffff0d7224 */ /* 0x000fce00078e0002 */
[----:B0123--:R-:W-:Y:S05]  /*145c0*/  WARPSYNC.COLLECTIVE R15, `(.L_x_391) ;  /* 0x000000000f087348 */ /* 0x00ffea0003c00000 */
[----:B------:R4:W0:Y:S02]  /*145d0*/  SHFL.IDX P6, R14, R13, R12, R11 ;  /* 0x0000000c0d0e7389 */ /* 0x00082400000c000b */
[----:B01234-:R-:W-:Y:S01]  /*145e0*/  ENDCOLLECTIVE ;  /* 0x000000000000791b */ /* 0x01ffe20003800000 */
.L_x_391:
[----:B------:R-:W-:Y:S05]  /*145f0*/  BSYNC B0 ;  /* 0x0000000000007941 */ /* 0x000fea0003800000 */
.L_x_390:
[----:B------:R-:W-:Y:S05]  /*14600*/  BRA `(.L_x_392) ;  /* 0xffffffe000f87947 */ /* 0x000fea000383ffff */
.L_x_328:
[----:B------:R-:W-:Y:S01]  /*14610*/  BSSY B1, `(.L_x_393) ;  /* 0x0000006000017945 */ /* 0x000fe20003800000 */
[----:B------:R-:W-:-:S07]  /*14620*/  IMAD.MOV.U32 R15, RZ, RZ, -0x1 ;  /* 0xffffffffff0f7424 */ /* 0x000fce00078e00ff */
[----:B0123--:R-:W-:Y:S05]  /*14630*/  WARPSYNC.COLLECTIVE R15, `(.L_x_394) ;  /* 0x000000000f0c7348 */ /* 0x00ffea0003c00000 */
[----:B------:R-:W-:Y:S02]  /*14640*/  ELECT P6, UR62, PT ;  /* 0x00000000003e782f */ /* 0x000fe400038c0000 */
[----:B------:R-:W-:Y:S01]  /*14650*/  MOV R14, UR62 ;  /* 0x0000003e000e7c02 */ /* 0x000fe20008000f00 */
[----:B0123--:R-:W-:Y:S10]  /*14660*/  ENDCOLLECTIVE ;  /* 0x000000000000791b */ /* 0x00fff40003800000 */
.L_x_394:
[----:B------:R-:W-:Y:S05]  /*14670*/  BSYNC B1 ;  /* 0x0000000000017941 */ /* 0x000fea0003800000 */
.L_x_393:
[----:B------:R-:W-:Y:S05]  /*14680*/  BRA `(.L_x_395) ;  /* 0xffffffe000f07947 */ /* 0x000fea000383ffff */
.L_x_330:
[----:B0-----:R0:W1:Y:S02]  /*14690*/  SYNCS.PHASECHK.TRANS64.TRYWAIT P0, [R7+URZ], R2 ;  /* 0x00000002070075a7 */ /* 0x001064000800017f */
[----:B-1----:R-:W-:Y:S05]  /*146a0*/  @!P0 NANOSLEEP.SYNCS 0x989680 ;  /* 0x009896800000895d */ /* 0x002fea0003900000 */
[----:B------:R-:W1:Y:S02]  /*146b0*/  @!P0 SYNCS.PHASECHK.TRANS64 P0, [R7+URZ], R2 ;  /* 0x00000002070085a7 */ /* 0x000e64000800007f */
[----:B-1----:R-:W-:Y:S05]  /*146c0*/  @!P0 BRA `(.L_x_330) ;  /* 0xfffffffc00f08947 */ /* 0x002fea000383ffff */
[----:B------:R-:W-:Y:S05]  /*146d0*/  BRA `(.L_x_396) ;  /* 0xffffffe4002c7947 */ /* 0x000fea000383ffff */
.L_x_331:
[----:B-1----:R1:W2:Y:S02]  /*146e0*/  SYNCS.PHASECHK.TRANS64.TRYWAIT P0, [R3+URZ], R0 ;  /* 0x00000000030075a7 */ /* 0x0022a4000800017f */
[----:B--2---:R-:W-:Y:S05]  /*146f0*/  @!P0 NANOSLEEP.SYNCS 0x989680 ;  /* 0x009896800000895d */ /* 0x004fea0003900000 */
[----:B------:R-:W2:Y:S02]  /*14700*/  @!P0 SYNCS.PHASECHK.TRANS64 P0, [R3+URZ], R0 ;  /* 0x00000000030085a7 */ /* 0x000ea4000800007f */
[----:B--2---:R-:W-:Y:S05]  /*14710*/  @!P0 BRA `(.L_x_331) ;  /* 0xfffffffc00f08947 */ /* 0x004fea000383ffff */
[----:B------:R-:W-:Y:S05]  /*14720*/  BRA `(.L_x_397) ;  /* 0xffffffe400207947 */ /* 0x000fea000383ffff */
.L_x_333:
[----:B-1----:R1:W2:Y:S02]  /*14730*/  SYNCS.PHASECHK.TRANS64.TRYWAIT P0, [R5+URZ], R2 ;  /* 0x00000002050075a7 */ /* 0x0022a4000800017f */
[----:B--2---:R-:W-:Y:S05]  /*14740*/  @!P0 NANOSLEEP.SYNCS 0x989680 ;  /* 0x009896800000895d */ /* 0x004fea0003900000 */
[----:B------:R-:W2:Y:S02]  /*14750*/  @!P0 SYNCS.PHASECHK.TRANS64 P0, [R5+URZ], R2 ;  /* 0x00000002050085a7 */ /* 0x000ea4000800007f */
[----:B--2---:R-:W-:Y:S05]  /*14760*/  @!P0 BRA `(.L_x_333) ;  /* 0xfffffffc00f08947 */ /* 0x004fea000383ffff */
[----:B------:R-:W-:Y:S05]  /*14770*/  BRA `(.L_x_398) ;  /* 0xffffffe400247947 */ /* 0x000fea000383ffff */
.L_x_399:
        /* <DEDUP_REMOVED lines=16> */
.L_x_2777:


//--------------------- .text._ZN7cutlass13device_kernelIN5flash11enable_sm90INS1_16FlashAttnFwdSm90INS1_25CollectiveMainloopFwdSm90ILi2EN4cute5tupleIJNS5_1CILi1EEES8_S8_EEENS6_IJNS7_ILi192EEENS7_ILi144EEENS7_ILi96EEEEEELi96ENS_6half_tEfNS_4arch4Sm90ELb0ELb0ELb0ELb1ELb0ELb1ELb0ELb0ELb1ELb1ELb1ELb0EEENS1_21CollectiveEpilogueFwdINS6_IJSA_SC_SB_EEES9_SE_SG_Li384ELb1ELb1ELb1ELb0EEENS1_36VarlenDynamicPersistentTileSchedulerILi192ELi144ELi384ELi128ELb1ELb1ELb1ELb0ELb1ELb1EEEEEEEEEvNT_6ParamsE --------------------------
	.section	.text._ZN7cutlass13device_kernelIN5flash11enable_sm90INS1_16FlashAttnFwdSm90INS1_25CollectiveMainloopFwdSm90ILi2EN4cute5tupleIJNS5_1CILi1EEES8_S8_EEENS6_IJNS7_ILi192EEENS7_ILi144EEENS7_ILi96EEEEEELi96ENS_6half_tEfNS_4arch4Sm90ELb0ELb0ELb0ELb1ELb0ELb1ELb0ELb0ELb1ELb1ELb1ELb0EEENS1_21CollectiveEpilogueFwdINS6_IJSA_SC_SB_EEES9_SE_SG_Li384ELb1ELb1ELb1ELb0EEENS1_36VarlenDynamicPersistentTileSchedulerILi192ELi144ELi384ELi128ELb1ELb1ELb1ELb0ELb1ELb1EEEEEEEEEvNT_6ParamsE,"ax",@progbits
	.align	128
.text._ZN7cutlass13device_kernelIN5flash11enable_sm90INS1_16FlashAttnFwdSm90INS1_25CollectiveMainloopFwdSm90ILi2EN4cute5tupleIJNS5_1CILi1EEES8_S8_EEENS6_IJNS7_ILi192EEENS7_ILi144EEENS7_ILi96EEEEEELi96ENS_6half_tEfNS_4arch4Sm90ELb0ELb0ELb0ELb1ELb0ELb1ELb0ELb0ELb1ELb1ELb1ELb0EEENS1_21CollectiveEpilogueFwdINS6_IJSA_SC_SB_EEES9_SE_SG_Li384ELb1ELb1ELb1ELb0EEENS1_36VarlenDynamicPersistentTileSchedulerILi192ELi144ELi384ELi128ELb1ELb1ELb1ELb0ELb1ELb1EEEEEEEEEvNT_6ParamsE:
        .type           _ZN7cutlass13device_kernelIN5flash11enable_sm90INS1_16FlashAttnFwdSm90INS1_25CollectiveMainloopFwdSm90ILi2EN4cute5tupleIJNS5_1CILi1EEES8_S8_EEENS6_IJNS7_ILi192EEENS7_ILi144EEENS7_ILi96EEEEEELi96ENS_6half_tEfNS_4arch4Sm90ELb0ELb0ELb0ELb1ELb0ELb1ELb0ELb0ELb1ELb1ELb1ELb0EEENS1_21CollectiveEpilogueFwdINS6_IJSA_SC_SB_EEES9_SE_SG_Li384ELb1ELb1ELb1ELb0EEENS1_36VarlenDynamicPersistentTileSchedulerILi192ELi144ELi384ELi128ELb1ELb1ELb1ELb0ELb1ELb1EEEEEEEEEvNT_6ParamsE,@function
        .size           _ZN7cutlass13device_kernelIN5flash11enable_sm90INS1_16FlashAttnFwdSm90INS1_25CollectiveMainloopFwdSm90ILi2EN4cute5tupleIJNS5_1CILi1EEES8_S8_EEENS6_IJNS7_ILi192EEENS7_ILi144EEENS7_ILi96EEEEEELi96ENS_6half_tEfNS_4arch4Sm90ELb0ELb0ELb0ELb1ELb0ELb1ELb0ELb0ELb1ELb1ELb1ELb0EEENS1_21CollectiveEpilogueFwdINS6_IJSA_SC_SB_EEES9_SE_SG_Li384ELb1ELb1ELb1ELb0EEENS1_36VarlenDynamicPersistentTileSchedulerILi192ELi144ELi384ELi128ELb1ELb1ELb1ELb0ELb1ELb1EEEEEEEEEvNT_6ParamsE,(.L_x_2778 - _ZN7cutlass13device_kernelIN5flash11enable_sm90INS1_16FlashAttnFwdSm90INS1_25CollectiveMainloopFwdSm90ILi2EN4cute5tupleIJNS5_1CILi1EEES8_S8_EEENS6_IJNS7_ILi192EEENS7_ILi144EEENS7_ILi96EEEEEELi96ENS_6half_tEfNS_4arch4Sm90ELb0ELb0ELb0ELb1ELb0ELb1ELb0ELb0ELb1ELb1ELb1ELb0EEENS1_21CollectiveEpilogueFwdINS6_IJSA_SC_SB_EEES9_SE_SG_Li384ELb1ELb1ELb1ELb0EEENS1_36VarlenDynamicPersistentTileSchedulerILi192ELi144ELi384ELi128ELb1ELb1ELb1ELb0ELb1ELb1EEEEEEEEEvNT_6ParamsE)
        .other          _ZN7cutlass13device_kernelIN5flash11enable_sm90INS1_16FlashAttnFwdSm90INS1_25CollectiveMainloopFwdSm90ILi2EN4cute5tupleIJNS5_1CILi1EEES8_S8_EEENS6_IJNS7_ILi192EEENS7_ILi144EEENS7_ILi96EEEEEELi96ENS_6half_tEfNS_4arch4Sm90ELb0ELb0ELb0ELb1ELb0ELb1ELb0ELb0ELb1ELb1ELb1ELb0EEENS1_21CollectiveEpilogueFwdINS6_IJSA_SC_SB_EEES9_SE_SG_Li384ELb1ELb1ELb1ELb0EEENS1_36VarlenDynamicPersistentTileSchedulerILi192ELi144ELi384ELi128ELb1ELb1ELb1ELb0ELb1ELb1EEEEEEEEEvNT_6ParamsE,@"STO_CUDA_ENTRY STV_DEFAULT"
_ZN7cutlass13device_kernelIN5flash11enable_sm90INS1_16FlashAttnFwdSm90INS1_25CollectiveMainloopFwdSm90ILi2EN4cute5tupleIJNS5_1CILi1EEES8_S8_EEENS6_IJNS7_ILi192EEENS7_ILi144EEENS7_ILi96EEEEEELi96ENS_6half_tEfNS_4arch4Sm90ELb0ELb0ELb0ELb1ELb0ELb1ELb0ELb0ELb1ELb1ELb1ELb0EEENS1_21CollectiveEpilogueFwdINS6_IJSA_SC_SB_EEES9_SE_SG_Li384ELb1ELb1ELb1ELb0EEENS1_36VarlenDynamicPersistentTileSchedulerILi192ELi144ELi384ELi128ELb1ELb1ELb1ELb0ELb1ELb1EEEEEEEEEvNT_6ParamsE:
[----:B------:R-:W0:Y:S02]  /*0000*/  LDC R1, c[0x0][0x28] ;  /* 0x00000a00ff017b82 */ /* 0x000e240000000800 */
[----:B0-----:R-:W-:Y:S01]  /*0010*/  VIADD R1, R1, 0xfffffee0 ;  /* 0xfffffee001017836 */ /* 0x001fe20000000000 */
[----:B------:R-:W0:Y:S01]  /*0020*/  S2R R3, SR_TID.X ;  /* 0x0000000000037919 */ /* 0x000e220000002100 */
[----:B------:R-:W-:Y:S01]  /*0030*/  ELECT P0, URZ, PT ;  /* 0x00000000003f782f */ /* 0x000fe20003800000 */
[----:B------:R-:W-:Y:S01]  /*0040*/  BSSY B0, `(.L_x_400) ;  /* 0x0000013000007945 */ /* 0x000fe20003800000 */
[----:B0-----:R-:W-:-:S05]  /*0050*/  SHF.R.U32.HI R0, RZ, 0x5, R3 ;  /* 0x00000005ff007819 */ /* 0x001fca0000011603 */
[----:B------:R-:W0:Y:S02]  /*0060*/  SHFL.IDX PT, R2, R0, RZ, 0x1f ;  /* 0x00001fff00027589 */ /* 0x000e2400000e0000 */
[----:B0-----:R-:W-:-:S13]  /*0070*/  ISETP.EQ.AND P0, PT, R2, RZ, P0 ;  /* 0x000000ff0200720c */ /* 0x001fda0000702270 */
[----:B------:R-:W-:Y:S05]  /*0080*/  @!P0 BRA `(.L_x_401) ;  /* 0x0000000000388947 */ /* 0x000fea0003800000 */
[----:B------:R-:W-:Y:S02]  /*0090*/  ULDC.64 UR4, c[0x0][0x198] ;  /* 0x0000660000047ab9 */ /* 0x000fe40000000a00 */
[----:B------:R-:W-:Y:S02]  /*00a0*/  UIADD3 UR6, UP0, UR4, 0x370, URZ ;  /* 0x0000037004067890 */ /* 0x000fe4000ff1e03f */
[----:B------:R-:W-:Y:S02]  /*00b0*/  UIADD3 UR8, UP1, UR4, 0x470, URZ ;  /* 0x0000047004087890 */ /* 0x000fe4000ff3e03f */
[----:B------:R-:W-:Y:S02]  /*00c0*/  UIADD3 UR10, UP2, UR4, 0x570, URZ ;  /* 0x00000570040a7890 */ /* 0x000fe4000ff5e03f */
[----:B------:R-:W-:Y:S02]  /*00d0*/  UIADD3 UR4, UP3, UR4, 0x670, URZ ;  /* 0x0000067004047890 */ /* 0x000fe4000ff7e03f */
[----:B------:R-:W-:-:S02]  /*00e0*/  UIADD3.X UR7, URZ, UR5, URZ, UP0, !UPT ;  /* 0x000000053f077290 */ /* 0x000fc400087fe43f */
[----:B------:R-:W-:Y:S02]  /*00f0*/  UIADD3.X UR9, URZ, UR5, URZ, UP1, !UPT ;  /* 0x000000053f097290 */ /* 0x000fe40008ffe43f */
[----:B------:R-:W-:Y:S02]  /*0100*/  UIADD3.X UR11, URZ, UR5, URZ, UP2, !UPT ;  /* 0x000000053f0b7290 */ /* 0x000fe400097fe43f */
[----:B------:R-:W-:-:S03]  /*0110*/  UIADD3.X UR5, URZ, UR5, URZ, UP3, !UPT ;  /* 0x000000053f057290 */ /* 0x000fc60009ffe43f */
[----:B------:R0:W-:Y:S02]  /*0120*/  UTMACCTL.PF [UR6] ;  /* 0x00000000060079b9 */ /* 0x0001e40008040000 */
[----:B------:R0:W-:Y:S02]  /*0130*/  UTMACCTL.PF [UR8] ;  /* 0x00000000080079b9 */ /* 0x0001e40008040000 */
[----:B------:R0:W-:Y:S02]  /*0140*/  UTMACCTL.PF [UR10] ;  /* 0x000000000a0079b9 */ /* 0x0001e40008040000 */
[----:B------:R0:W-:Y:S02]  /*0150*/  UTMACCTL.PF [UR4] ;  /* 0x00000000040079b9 */ /* 0x0001e40008040000 */
[----:B0-----:R-:W-:Y:S01]  /*0160*/  NOP ;  /* 0x0000000000007918 */ /* 0x001fe20000000000 */
.L_x_401:
[----:B------:R-:W-:Y:S05]  /*0170*/  BSYNC B0 ;  /* 0x0000000000007941 */ /* 0x000fea0003800000 */
.L_x_400:
        /* <DEDUP_REMOVED lines=40> */
.L_x_402:
        /* <DEDUP_REMOVED lines=22> */
.L_x_403:
        /* <DEDUP_REMOVED lines=18> */
.L_x_404:
        /* <DEDUP_REMOVED lines=22> */
.L_x_405:
        /* <DEDUP_REMOVED lines=22> */
.L_x_406:
[----:B--2---:R-:W-:Y:S01]  /*0940*/  ISETP.NE.AND P0, PT, R2, RZ, PT ;  /* 0x000000ff0200720c */ /* 0x004fe20003f05270 */
[----:B------:R-:W-:Y:S01]  /*0950*/  IMAD.MOV.U32 R2, RZ, RZ, 0x1 ;  /* 0x00000001ff027424 */ /* 0x000fe200078e00ff */
[----:B------:R-:W-:Y:S01]  /*0960*/  NOP ;  /* 0x0000000000007918 */ /* 0x000fe20000000000 */
[----:B------:R-:W-:Y:S01]  /*0970*/  ULDC.64 UR60, c[0x0][0x208] ;  /* 0x00008200003c7ab9 */ /* 0x000fe20000000a00 */
[----:B------:R-:W-:Y:S02]  /*0980*/  BSSY B9, `(.L_x_407) ;  /* 0x0001ed0000097945 */ /* 0x000fe40003800000 */
[----:B------:R-:W-:-:S05]  /*0990*/  SEL R2, R2, 0x2, !P0 ;  /* 0x0000000202027807 */ /* 0x000fca0004000000 */
[----:B------:R2:W-:Y:S01]  /*09a0*/  STL [R1+0x58], R2 ;  /* 0x0000580201007387 */ /* 0x0005e20000100800 */
[----:B01-34-:R-:W-:Y:S06]  /*09b0*/  BAR.SYNC.DEFER_BLOCKING 0x0 ;  /* 0x0000000000007b1d */ /* 0x01bfec0000010000 */
[----:B------:R-:W-:Y:S05]  /*09c0*/  @!P0 BRA `(.L_x_408) ;  /* 0x0000016c00688947 */ /* 0x000fea0003800000 */
.L_x_409:
[----:B------:R-:W-:-:S08]  /*09d0*/  NOP ;  /* 0x0000000000007918 */ /* 0x000fd00000000000 */
[----:B------:R-:W0:Y:S02]  /*09e0*/  USETMAXREG.TRY_ALLOC.CTAPOOL UP0, 0xa0 ;  /* 0x000000a0000079c8 */ /* 0x000e240008000600 */
[----:B0-----:R-:W-:-:S13]  /*09f0*/  PLOP3.LUT P0, PT, PT, PT, UP0, 0x80, 0x0 ;  /* 0x000000000000781c */ /* 0x001fda0003f0f008 */
[----:B------:R-:W-:Y:S05]  /*0a00*/  @!P0 BRA `(.L_x_409) ;  /* 0xfffffffc00f08947 */ /* 0x000fea000383ffff */
[----:B------:R-:W3:Y:S01]  /*0a10*/  LDL.LU R0, [R1+0x50] ;  /* 0x0000500001007983 */ /* 0x000ee20000300800 */
[----:B--2---:R-:W0:Y:S01]  /*0a20*/  S2R R2, SR_TID.X ;  /* 0x0000000000027919 */ /* 0x004e220000002100 */
[----:B------:R-:W1:Y:S01]  /*0a30*/  S2UR UR5, SR_CgaCtaId ;  /* 0x00000000000579c3 */ /* 0x000e620000008800 */
[----:B------:R-:W-:Y:S01]  /*0a40*/  UMOV UR4, 0x400 ;  /* 0x0000040000047882 */ /* 0x000fe20000000000 */
[----:B0-----:R-:W-:-:S06]  /*0a50*/  SHF.R.U32.HI R2, RZ, 0x7, R2 ;  /* 0x00000007ff027819 */ /* 0x001fcc0000011602 */
[----:B------:R-:W-:Y:S06]  /*0a60*/  BAR.ARV 0x8, 0x200 ;  /* 0x0208000000007b1d */ /* 0x000fec0000002000 */
[----:B------:R-:W-:-:S13]  /*0a70*/  ISETP.NE.AND P0, PT, R2, 0x1, PT ;  /* 0x000000010200780c */ /* 0x000fda0003f05270 */
[----:B------:R-:W-:Y:S08]  /*0a80*/  @!P0 BAR.ARV 0x9, 0x100 ;  /* 0x0244000000008b1d */ /* 0x000ff00000002000 */
[----:B------:R-:W-:Y:S01]  /*0a90*/  BAR.SYNC.DEFER_BLOCKING 0x5, 0x200 ;  /* 0x0148000000007b1d */ /* 0x000fe20000010000 */
[----:B-1----:R-:W-:-:S06]  /*0aa0*/  ULEA UR4, UR5, UR4, 0x18 ;  /* 0x0000000405047291 */ /* 0x002fcc000f8ec03f */
[----:B------:R-:W-:Y:S01]  /*0ab0*/  IMAD.U32 R16, RZ, RZ, UR4 ;  /* 0x00000004ff107e24 */ /* 0x000fe2000f8e00ff */
[----:B------:R-:W-:-:S04]  /*0ac0*/  ULDC UR4, c[0x0][0xc3c] ;  /* 0x00030f0000047ab9 */ /* 0x000fc80000000800 */
[----:B------:R-:W0:Y:S01]  /*0ad0*/  LDS.128 R108, [R16+0x31cd0] ;  /* 0x031cd000106c7984 */ /* 0x000e220000000c00 */
[----:B------:R-:W-:Y:S06]  /*0ae0*/  BAR.ARV 0x4, 0x200 ;  /* 0x0108000000007b1d */ /* 0x000fec0000002000 */
[----:B---3--:R-:W-:-:S04]  /*0af0*/  LOP3.LUT R0, R0, 0xffffffef, RZ, 0xc0, !PT ;  /* 0xffffffef00007812 */ /* 0x008fc800078ec0ff */
[----:B------:R-:W-:-:S05]  /*0b00*/  @P0 LOP3.LUT R0, R0, 0x10, RZ, 0xfc, !PT ;  /* 0x0000001000000812 */ /* 0x000fca00078efcff */
[----:B------:R1:W-:Y:S01]  /*0b10*/  STL [R1+0x50], R0 ;  /* 0x0000500001007387 */ /* 0x0003e20000100800 */
[----:B0-----:R-:W-:-:S13]  /*0b20*/  ISETP.GE.AND P0, PT, R111, UR4, PT ;  /* 0x000000046f007c0c */ /* 0x001fda000bf06270 */
[----:B-1----:R-:W-:Y:S05]  /*0b30*/  @P0 BRA `(.L_x_410) ;  /* 0x000001e800d00947 */ /* 0x002fea0003800000 */
[----:B------:R-:W2:Y:S01]  /*0b40*/  LDL.LU R17, [R1+0x58] ;  /* 0x0000580001117983 */ /* 0x000ea20000300800 */
[----:B------:R-:W0:Y:S02]  /*0b50*/  S2R R0, SR_TID.X ;  /* 0x0000000000007919 */ /* 0x000e240000002100 */
[----:B0-----:R-:W-:-:S05]  /*0b60*/  VIADD R0, R0, 0xffffff80 ;  /* 0xffffff8000007836 */ /* 0x001fca0000000000 */
[----:B------:R-:W-:Y:S02]  /*0b70*/  SHF.R.S32.HI R3, RZ, 0x1f, R0 ;  /* 0x0000001fff037819 */ /* 0x000fe40000011400 */
[-C--:B------:R-:W-:Y:S02]  /*0b80*/  LEA.HI R8, R0, R0.reuse, RZ, 0x1 ;  /* 0x0000000000087211 */ /* 0x080fe400078f08ff */
[CC--:B------:R-:W-:Y:S02]  /*0b90*/  LEA.HI R2, R3.reuse, R0.reuse, RZ, 0x7 ;  /* 0x0000000003027211 */ /* 0x0c0fe400078f38ff */
[CC--:B------:R-:W-:Y:S02]  /*0ba0*/  LEA.HI R5, R3.reuse, R0.reuse, RZ, 0x2 ;  /* 0x0000000003057211 */ /* 0x0c0fe400078f10ff */
[CC--:B------:R-:W-:Y:S02]  /*0bb0*/  LEA.HI R4, R3.reuse, R0.reuse, RZ, 0x4 ;  /* 0x0000000003047211 */ /* 0x0c0fe400078f20ff */
[----:B------:R-:W-:-:S02]  /*0bc0*/  LEA.HI R6, R3, R0, RZ, 0x5 ;  /* 0x0000000003067211 */ /* 0x000fc400078f28ff */
[----:B------:R-:W-:Y:S02]  /*0bd0*/  SHF.R.S32.HI R3, RZ, 0x7, R2 ;  /* 0x00000007ff037819 */ /* 0x000fe40000011402 */
[----:B------:R-:W-:Y:S02]  /*0be0*/  LOP3.LUT R11, R2, 0xffffff80, RZ, 0xc0, !PT ;  /* 0xffffff80020b7812 */ /* 0x000fe400078ec0ff */
[--C-:B------:R-:W-:Y:S02]  /*0bf0*/  SHF.R.S32.HI R2, RZ, 0x2, R5.reuse ;  /* 0x00000002ff027819 */ /* 0x100fe40000011405 */
[----:B------:R-:W-:Y:S02]  /*0c00*/  SHF.R.S32.HI R13, RZ, 0x1f, R5 ;  /* 0x0000001fff0d7819 */ /* 0x000fe40000011405 */
[----:B------:R-:W-:Y:S02]  /*0c10*/  SHF.R.S32.HI R19, RZ, 0x1, R8 ;  /* 0x00000001ff137819 */ /* 0x000fe40000011408 */
[----:B------:R-:W-:-:S02]  /*0c20*/  LOP3.LUT R9, R5, 0xfffffffc, RZ, 0xc0, !PT ;  /* 0xfffffffc05097812 */ /* 0x000fc400078ec0ff */
[----:B------:R-:W-:Y:S02]  /*0c30*/  LOP3.LUT R7, R8, 0xfffffffe, RZ, 0xc0, !PT ;  /* 0xfffffffe08077812 */ /* 0x000fe400078ec0ff */
[----:B------:R-:W-:Y:S02]  /*0c40*/  LOP3.LUT R5, R4, 0xfffffff0, RZ, 0xc0, !PT ;  /* 0xfffffff004057812 */ /* 0x000fe400078ec0ff */
[----:B------:R-:W-:Y:S02]  /*0c50*/  LEA.HI R13, R13, R2, RZ, 0x2 ;  /* 0x000000020d0d7211 */ /* 0x000fe400078f10ff */
[----:B------:R-:W-:Y:S01]  /*0c60*/  LEA.HI R10, R8, R19, RZ, 0x1 ;  /* 0x00000013080a7211 */ /* 0x000fe200078f08ff */
[C---:B------:R-:W-:Y:S01]  /*0c70*/  IMAD.IADD R144, R0.reuse, 0x1, -R7 ;  /* 0x0000000100907824 */ /* 0x040fe200078e0a07 */
[----:B------:R-:W-:Y:S01]  /*0c80*/  LOP3.LUT R13, R13, 0xfffffffc, RZ, 0xc0, !PT ;  /* 0xfffffffc0d0d7812 */ /* 0x000fe200078ec0ff */
[C---:B------:R-:W-:Y:S02]  /*0c90*/  IMAD.IADD R5, R0.reuse, 0x1, -R5 ;  /* 0x0000000100057824 */ /* 0x040fe400078e0a05 */
[----:B------:R-:W-:-:S02]  /*0ca0*/  IMAD.IADD R20, R0, 0x1, -R11 ;  /* 0x0000000100147824 */ /* 0x000fc400078e0a0b */
[----:B------:R-:W-:Y:S01]  /*0cb0*/  IMAD.IADD R9, R0, 0x1, -R9 ;  /* 0x0000000100097824 */ /* 0x000fe200078e0a09 */
[----:B------:R-:W-:Y:S01]  /*0cc0*/  LOP3.LUT R0, R10, 0x7fffffe, RZ, 0xc0, !PT ;  /* 0x07fffffe0a007812 */ /* 0x000fe200078ec0ff */
[----:B------:R-:W-:Y:S01]  /*0cd0*/  IMAD.HI R8, R3, 0x55555556, RZ ;  /* 0x5555555603087827 */ /* 0x000fe200078e02ff */
[----:B------:R-:W-:-:S03]  /*0ce0*/  SHF.R.S32.HI R7, RZ, 0x4, R4 ;  /* 0x00000004ff077819 */ /* 0x000fc60000011404 */
[----:B------:R-:W-:Y:S02]  /*0cf0*/  IMAD.IADD R14, R2, 0x1, -R13 ;  /* 0x00000001020e7824 */ /* 0x000fe400078e0a0d */
[----:B------:R-:W-:Y:S01]  /*0d00*/  IMAD.IADD R2, R19, 0x1, -R0 ;  /* 0x0000000113027824 */ /* 0x000fe200078e0a00 */
[----:B------:R-:W-:Y:S02]  /*0d10*/  SHF.R.S32.HI R0, RZ, 0x1f, R5 ;  /* 0x0000001fff007819 */ /* 0x000fe40000011405 */
[----:B------:R-:W-:Y:S01]  /*0d20*/  SHF.R.S32.HI R11, RZ, 0x1f, R20 ;  /* 0x0000001fff0b7819 */ /* 0x000fe20000011414 */
[----:B------:R-:W-:Y:S01]  /*0d30*/  IMAD R15, R7, 0x8, R2 ;  /* 0x00000008070f7824 */ /* 0x000fe200078e0202 */
[----:B------:R-:W-:Y:S02]  /*0d40*/  LEA.HI R8, R8, R8, RZ, 0x1 ;  /* 0x0000000808087211 */ /* 0x000fe400078f08ff */
[----:B------:R-:W-:Y:S02]  /*0d50*/  LEA.HI R4, R4, R7, RZ, 0x1 ;  /* 0x0000000704047211 */ /* 0x000fe400078f08ff */
[----:B------:R-:W-:-:S02]  /*0d60*/  LEA.HI R2, R0, R5, RZ, 0x3 ;  /* 0x0000000500027211 */ /* 0x000fc400078f18ff */
[----:B------:R-:W-:Y:S02]  /*0d70*/  LEA.HI R12, R11, R20, RZ, 0x2 ;  /* 0x000000140b0c7211 */ /* 0x000fe400078f10ff */
[----:B------:R-:W-:Y:S01]  /*0d80*/  LEA.HI R0, R0, R5, RZ, 0x2 ;  /* 0x0000000500007211 */ /* 0x000fe200078f10ff */
[----:B------:R-:W-:Y:S01]  /*0d90*/  IMAD R10, R8, -0x3, R3 ;  /* 0xfffffffd080a7824 */ /* 0x000fe200078e0203 */
[----:B------:R-:W-:Y:S01]  /*0da0*/  LOP3.LUT R4, R4, 0x1ffffffe, RZ, 0xc0, !PT ;  /* 0x1ffffffe04047812 */ /* 0x000fe200078ec0ff */
[----:B------:R-:W-:Y:S01]  /*0db0*/  IMAD.SHL.U32 R3, R2, 0x10, RZ ;  /* 0x0000001002037824 */ /* 0x000fe200078e00ff */
[----:B------:R-:W-:Y:S02]  /*0dc0*/  SHF.R.S32.HI R8, RZ, 0x5, R6 ;  /* 0x00000005ff087819 */ /* 0x000fe40000011406 */
[--C-:B------:R-:W-:Y:S02]  /*0dd0*/  SHF.R.S32.HI R13, RZ, 0x2, R12.reuse ;  /* 0x00000002ff0d7819 */ /* 0x100fe4000001140c */
[----:B------:R-:W-:-:S02]  /*0de0*/  SHF.R.S32.HI R6, RZ, 0x1f, R12 ;  /* 0x0000001fff067819 */ /* 0x000fc4000001140c */
[----:B------:R-:W-:Y:S02]  /*0df0*/  LOP3.LUT R2, R0, 0x7fffffc, RZ, 0xc0, !PT ;  /* 0x07fffffc00027812 */ /* 0x000fe400078ec0ff */
[----:B------:R-:W-:Y:S01]  /*0e00*/  SHF.R.S32.HI R0, RZ, 0x2, R0 ;  /* 0x00000002ff007819 */ /* 0x000fe20000011400 */
[----:B------:R-:W-:Y:S01]  /*0e10*/  IMAD.IADD R4, R7, 0x1, -R4 ;  /* 0x0000000107047824 */ /* 0x000fe200078e0a04 */
[----:B------:R-:W-:Y:S02]  /*0e20*/  LOP3.LUT R3, R3, 0x7fffff80, RZ, 0xc0, !PT ;  /* 0x7fffff8003037812 */ /* 0x000fe400078ec0ff */
[----:B------:R-:W-:Y:S01]  /*0e30*/  LEA.HI R7, R6, R13, RZ, 0x3 ;  /* 0x0000000d06077211 */ /* 0x000fe200078f18ff */
[----:B------:R-:W-:Y:S02]  /*0e40*/  IMAD.SHL.U32 R0, R0, 0x40, RZ ;  /* 0x0000004000007824 */ /* 0x000fe400078e00ff */
[----:B------:R-:W-:Y:S01]  /*0e50*/  IMAD.IADD R6, R5, 0x1, -R2 ;  /* 0x0000000105067824 */ /* 0x000fe200078e0a02 */
[----:B------:R-:W-:Y:S01]  /*0e60*/  LOP3.LUT R2, R7, 0xfffffff8, RZ, 0xc0, !PT ;  /* 0xfffffff807027812 */ /* 0x000fe200078ec0ff */
[----:B------:R-:W-:Y:S01]  /*0e70*/  IMAD R7, R8, 0x100, R3 ;  /* 0x0000010008077824 */ /* 0x000fe200078e0203 */
[----:B------:R-:W-:Y:S01]  /*0e80*/  LOP3.LUT R0, R0, 0x40, RZ, 0xc0, !PT ;  /* 0x0000004000007812 */ /* 0x000fe200078ec0ff */
[----:B------:R-:W-:Y:S01]  /*0e90*/  IMAD.SHL.U32 R3, R4, 0x8, RZ ;  /* 0x0000000804037824 */ /* 0x000fe200078e00ff */
[----:B------:R-:W-:Y:S01]  /*0ea0*/  LEA.HI R11, R11, R20, RZ, 0x5 ;  /* 0x000000140b0b7211 */ /* 0x000fe200078f28ff */
[----:B------:R-:W-:Y:S01]  /*0eb0*/  IMAD R18, R8, 0x10, R5 ;  /* 0x0000001008127824 */ /* 0x000fe200078e0205 */
[----:B------:R-:W-:Y:S01]  /*0ec0*/  SHF.R.U32.HI R5, RZ, 0x3, R0 ;  /* 0x00000003ff057819 */ /* 0x000fe20000011600 */
[----:B------:R-:W-:Y:S01]  /*0ed0*/  IMAD.IADD R4, R13, 0x1, -R2 ;  /* 0x000000010d047824 */ /* 0x000fe200078e0a02 */
[----:B------:R-:W-:-:S02]  /*0ee0*/  LOP3.LUT R2, R0, 0x8, R3, 0xf8, !PT ;  /* 0x0000000800027812 */ /* 0x000fc400078ef803 */
[----:B------:R-:W-:Y:S01]  /*0ef0*/  SHF.R.S32.HI R11, RZ, 0x5, R11 ;  /* 0x00000005ff0b7819 */ /* 0x000fe2000001140b */
[----:B------:R-:W-:Y:S01]  /*0f00*/  IMAD R7, R6, 0x10, R7 ;  /* 0x0000001006077824 */ /* 0x000fe200078e0207 */
[----:B------:R-:W-:Y:S01]  /*0f10*/  LOP3.LUT R2, R2, R5, RZ, 0x3c, !PT ;  /* 0x0000000502027212 */ /* 0x000fe200078e3cff */
[----:B------:R-:W-:Y:S02]  /*0f20*/  IMAD.U32 R0, R18, 0x20, R3 ;  /* 0x0000002012007824 */ /* 0x000fe400078e0003 */
[----:B------:R-:W-:Y:S01]  /*0f30*/  IMAD R11, R11, 0x10, R4 ;  /* 0x000000100b0b7824 */ /* 0x000fe200078e0204 */
[----:B------:R-:W-:Y:S01]  /*0f40*/  STL [R1+0xcc], R20 ;  /* 0x0000cc1401007387 */ /* 0x000fe20000100800 */
[----:B------:R-:W-:Y:S02]  /*0f50*/  IMAD.IADD R7, R2, 0x1, R7 ;  /* 0x0000000102077824 */ /* 0x000fe400078e0207 */
[----:B------:R-:W-:Y:S01]  /*0f60*/  IMAD R4, R10, 0x40, R11 ;  /* 0x000000400a047824 */ /* 0x000fe200078e020b */
[----:B------:R0:W-:Y:S01]  /*0f70*/  STL [R1+0xe8], R0 ;  /* 0x0000e80001007387 */ /* 0x0001e20000100800 */
[----:B------:R-:W-:-:S03]  /*0f80*/  IMAD.SHL.U32 R156, R144, 0x4, RZ ;  /* 0x00000004909c7824 */ /* 0x000fc600078e00ff */
[----:B------:R-:W-:Y:S01]  /*0f90*/  STL [R1+0xe0], R4 ;  /* 0x0000e00401007387 */ /* 0x000fe20000100800 */
[----:B0-----:R-:W-:Y:S02]  /*0fa0*/  VIADD R0, R16, 0xda00 ;  /* 0x0000da0010007836 */ /* 0x001fe40000000000 */
[----:B------:R-:W-:Y:S02]  /*0fb0*/  IMAD.SHL.U32 R14, R14, 0x40, RZ ;  /* 0x000000400e0e7824 */ /* 0x000fe400078e00ff */
[----:B------:R-:W-:Y:S01]  /*0fc0*/  VIADD R3, R156, 0x20 ;  /* 0x000000209c037836 */ /* 0x000fe20000000000 */
[----:B------:R-:W-:Y:S01]  /*0fd0*/  LOP3.LUT R12, R12, 0x7ffffffc, RZ, 0xc0, !PT ;  /* 0x7ffffffc0c0c7812 */ /* 0x000fe200078ec0ff */
[----:B------:R-:W-:Y:S01]  /*0fe0*/  IMAD.SHL.U32 R144, R144, 0x8, RZ ;  /* 0x0000000890907824 */ /* 0x000fe200078e00ff */
[----:B------:R-:W-:-:S03]  /*0ff0*/  LEA.HI R8, R9, R9, RZ, 0x1 ;  /* 0x0000000909087211 */ /* 0x000fc600078f08ff */
[----:B------:R-:W-:Y:S01]  /*1000*/  IMAD.IADD R12, R20, 0x1, -R12 ;  /* 0x00000001140c7824 */ /* 0x000fe200078e0a0c */
[----:B------:R-:W-:-:S03]  /*1010*/  LOP3.LUT R8, R8, 0x1ffffffe, RZ, 0xc0, !PT ;  /* 0x1ffffffe08087812 */ /* 0x000fc600078ec0ff */
[----:B------:R-:W-:Y:S02]  /*1020*/  IMAD.SHL.U32 R10, R12, 0x2, RZ ;  /* 0x000000020c0a7824 */ /* 0x000fe400078e00ff */
[----:B------:R-:W-:Y:S02]  /*1030*/  IMAD.IADD R8, R9, 0x1, -R8 ;  /* 0x0000000109087824 */ /* 0x000fe400078e0a08 */
[----:B------:R-:W-:Y:S02]  /*1040*/  IMAD.SHL.U32 R9, R15, 0x20, RZ ;  /* 0x000000200f097824 */ /* 0x000fe400078e00ff */
[C---:B------:R-:W-:Y:S02]  /*1050*/  VIADD R6, R10.reuse, 0x8 ;  /* 0x000000080a067836 */ /* 0x040fe40000000000 */
[----:B------:R-:W-:Y:S01]  /*1060*/  VIADD R5, R10, 0x10 ;  /* 0x000000100a057836 */ /* 0x000fe20000000000 */
[----:B------:R-:W-:Y:S01]  /*1070*/  CS2R R154, SRZ ;  /* 0x00000000009a7805 */ /* 0x000fe2000001ff00 */
[----:B------:R-:W-:Y:S01]  /*1080*/  IMAD R18, R7, 0x2, R16 ;  /* 0x0000000207127824 */ /* 0x000fe200078e0210 */
[----:B--2---:R-:W-:-:S05]  /*1090*/  LOP3.LUT R2, R17, 0x1, RZ, 0xfc, !PT ;  /* 0x0000000111027812 */ /* 0x004fca00078efcff */
[----:B------:R-:W-:Y:S04]  /*10a0*/  STL [R1+0x4c], R2 ;  /* 0x00004c0201007387 */ /* 0x000fe80000100800 */
[----:B------:R-:W-:Y:S04]  /*10b0*/  STL [R1+0xa4], RZ ;  /* 0x0000a4ff01007387 */ /* 0x000fe80000100800 */
[----:B------:R0:W-:Y:S04]  /*10c0*/  STL [R1+0xc8], R0 ;  /* 0x0000c80001007387 */ /* 0x0001e80000100800 */
[----:B------:R-:W-:Y:S01]  /*10d0*/  STL [R1+0x60], RZ ;  /* 0x000060ff01007387 */ /* 0x000fe20000100800 */
[----:B0-----:R-:W-:Y:S01]  /*10e0*/  SHF.R.S32.HI R0, RZ, 0x1f, R19 ;  /* 0x0000001fff007819 */ /* 0x001fe20000011413 */
[----:B------:R-:W-:Y:S01]  /*10f0*/  VIADD R0, R156, 0x10 ;  /* 0x000000109c007836 */ /* 0x000fe20000000000 */
[----:B------:R-:W-:-:S04]  /*1100*/  LOP3.LUT R2, R14, 0xc0, RZ, 0xc0, !PT ;  /* 0x000000c00e027812 */ /* 0x000fc800078ec0ff */
[----:B------:R0:W-:Y:S04]  /*1110*/  STL [R1+0x68], R0 ;  /* 0x0000680001007387 */ /* 0x0001e80000100800 */
[----:B------:R1:W-:Y:S01]  /*1120*/  STL [R1+0x64], R3 ;  /* 0x0000640301007387 */ /* 0x0003e20000100800 */
[C---:B0-----:R-:W-:Y:S02]  /*1130*/  VIADD R0, R156.reuse, 0x8 ;  /* 0x000000089c007836 */ /* 0x041fe40000000000 */
[----:B-1----:R-:W-:-:S03]  /*1140*/  VIADD R3, R156, 0x18 ;  /* 0x000000189c037836 */ /* 0x002fc60000000000 */
[----:B------:R0:W-:Y:S04]  /*1150*/  STL [R1+0x6c], R0 ;  /* 0x00006c0001007387 */ /* 0x0001e80000100800 */
[----:B------:R1:W-:Y:S04]  /*1160*/  STL [R1+0x54], R2 ;  /* 0x0000540201007387 */ /* 0x0003e80000100800 */
[----:B------:R2:W-:Y:S01]  /*1170*/  STL [R1+0x70], R3 ;  /* 0x0000700301007387 */ /* 0x0005e20000100800 */
[----:B0-----:R-:W-:Y:S02]  /*1180*/  LOP3.LUT R0, R2, 0x8, R144, 0xf8, !PT ;  /* 0x0000000802007812 */ /* 0x001fe400078ef890 */
[----:B-1----:R-:W-:Y:S01]  /*1190*/  SHF.R.U32.HI R2, RZ, 0x3, R2 ;  /* 0x00000003ff027819 */ /* 0x002fe20000011602 */
[----:B--2---:R-:W-:-:S04]  /*11a0*/  VIADD R3, R156, 0x28 ;  /* 0x000000289c037836 */ /* 0x004fc80000000000 */
[----:B------:R0:W-:Y:S01]  /*11b0*/  STL [R1+0x58], R2 ;  /* 0x0000580201007387 */ /* 0x0001e20000100800 */
[----:B------:R-:W-:-:S03]  /*11c0*/  LOP3.LUT R0, R0, R2, RZ, 0x3c, !PT ;  /* 0x0000000200007212 */ /* 0x000fc600078e3cff */
[----:B------:R1:W-:Y:S04]  /*11d0*/  STL [R1+0x74], R3 ;  /* 0x0000740301007387 */ /* 0x0003e80000100800 */
[----:B------:R2:W-:Y:S01]  /*11e0*/  STL [R1+0x8c], R10 ;  /* 0x00008c0a01007387 */ /* 0x0005e20000100800 */
[----:B0-----:R-:W-:-:S03]  /*11f0*/  VIADD R2, R10, 0x20 ;  /* 0x000000200a027836 */ /* 0x001fc60000000000 */
[----:B------:R0:W-:Y:S01]  /*1200*/  STL [R1+0x5c], R9 ;  /* 0x00005c0901007387 */ /* 0x0001e20000100800 */
[C---:B-1----:R-:W-:Y:S02]  /*1210*/  VIADD R3, R10.reuse, 0x18 ;  /* 0x000000180a037836 */ /* 0x042fe40000000000 */
[----:B--2---:R-:W-:Y:S01]  /*1220*/  VIADD R10, R10, 0x28 ;  /* 0x000000280a0a7836 */ /* 0x004fe20000000000 */
[----:B------:R-:W-:Y:S01]  /*1230*/  STL [R1+0xc0], R6 ;  /* 0x0000c00601007387 */ /* 0x000fe20000100800 */
[----:B0-----:R-:W-:-:S03]  /*1240*/  IMAD.IADD R9, R9, 0x1, R0 ;  /* 0x0000000109097824 */ /* 0x001fc600078e0200 */
[----:B------:R0:W-:Y:S01]  /*1250*/  STL [R1+0xbc], R5 ;  /* 0x0000bc0501007387 */ /* 0x0001e20000100800 */
[----:B------:R-:W-:-:S03]  /*1260*/  SHF.R.S32.HI R0, RZ, 0x1f, R6 ;  /* 0x0000001fff007819 */ /* 0x000fc60000011406 */
[----:B------:R-:W-:Y:S04]  /*1270*/  STL [R1+0xac], R10 ;  /* 0x0000ac0a01007387 */ /* 0x000fe80000100800 */
[----:B------:R-:W-:Y:S01]  /*1280*/  STL [R1+0xb8], R3 ;  /* 0x0000b80301007387 */ /* 0x000fe20000100800 */
[----:B0-----:R-:W-:-:S03]  /*1290*/  SHF.R.S32.HI R5, RZ, 0x1f, R5 ;  /* 0x0000001fff057819 */ /* 0x001fc60000011405 */
[----:B------:R-:W-:Y:S04]  /*12a0*/  STL [R1+0x88], R9 ;  /* 0x0000880901007387 */ /* 0x000fe80000100800 */
[----:B------:R-:W-:Y:S04]  /*12b0*/  STL [R1+0xb4], R2 ;  /* 0x0000b40201007387 */ /* 0x000fe80000100800 */
[----:B------:R0:W-:Y:S04]  /*12c0*/  STL [R1+0xdc], R0 ;  /* 0x0000dc0001007387 */ /* 0x0001e80000100800 */
[----:B------:R-:W-:Y:S01]  /*12d0*/  STL [R1+0xd8], R5 ;  /* 0x0000d80501007387 */ /* 0x000fe20000100800 */
[----:B0-----:R-:W-:-:S02]  /*12e0*/  SHF.R.S32.HI R0, RZ, 0x1f, R3 ;  /* 0x0000001fff007819 */ /* 0x001fc40000011403 */
[----:B------:R-:W-:-:S03]  /*12f0*/  SHF.R.S32.HI R2, RZ, 0x1f, R2 ;  /* 0x0000001fff027819 */ /* 0x000fc60000011402 */
[----:B------:R0:W-:Y:S04]  /*1300*/  STL [R1+0xd4], R0 ;  /* 0x0000d40001007387 */ /* 0x0001e80000100800 */
[----:B------:R1:W-:Y:S01]  /*1310*/  STL [R1+0xd0], R2 ;  /* 0x0000d00201007387 */ /* 0x0003e20000100800 */
[----:B0-----:R-:W-:-:S05]  /*1320*/  IMAD R0, R8, 0x8, R4 ;  /* 0x0000000808007824 */ /* 0x001fca00078e0204 */
[----:B------:R1:W-:Y:S01]  /*1330*/  STL [R1+0xe4], R0 ;  /* 0x0000e40001007387 */ /* 0x0003e20000100800 */
[----:B------:R-:W-:-:S07]  /*1340*/  IMAD.MOV.U32 R17, RZ, RZ, RZ ;  /* 0x000000ffff117224 */ /* 0x000fce00078e00ff */
.L_x_557:
[----:B01234-:R-:W0:Y:S02]  /*1350*/  LDC.64 R2, c[0x0][0xc88] ;  /* 0x00032200ff027b82 */ /* 0x01fe240000000a00 */
[----:B0-----:R-:W-:-:S05]  /*1360*/  IMAD.WIDE R2, R111, 0x4, R2 ;  /* 0x000000046f027825 */ /* 0x001fca00078e0202 */
[----:B------:R-:W2:Y:S01]  /*1370*/  LDG.E R26, desc[UR60][R2.64] ;  /* 0x0000003c021a7981 */ /* 0x000ea2000c1e1900 */
[----:B------:R-:W-:Y:S05]  /*1380*/  YIELD ;  /* 0x0000000000007946 */ /* 0x000fea0003800000 */
[----:B------:R-:W-:Y:S01]  /*1390*/  ULDC.64 UR4, c[0x0][0xa28] ;  /* 0x00028a0000047ab9 */ /* 0x000fe20000000a00 */
[----:B------:R-:W-:Y:S01]  /*13a0*/  ULDC.64 UR8, c[0x0][0xa18] ;  /* 0x0002860000087ab9 */ /* 0x000fe20000000a00 */
[----:B------:R-:W-:Y:S01]  /*13b0*/  ISETP.NE.U32.AND P1, PT, RZ, UR4, PT ;  /* 0x00000004ff007c0c */ /* 0x000fe2000bf25070 */
[----:B------:R-:W-:Y:S01]  /*13c0*/  ULDC.64 UR6, c[0x0][0xa08] ;  /* 0x0002820000067ab9 */ /* 0x000fe20000000a00 */
[----:B------:R-:W-:Y:S01]  /*13d0*/  IMAD.MOV.U32 R10, RZ, RZ, RZ ;  /* 0x000000ffff0a7224 */ /* 0x000fe200078e00ff */
[----:B------:R-:W-:Y:S01]  /*13e0*/  ISETP.NE.U32.AND P0, PT, RZ, UR6, PT ;  /* 0x00000006ff007c0c */ /* 0x000fe2000bf05070 */
[----:B------:R-:W-:Y:S01]  /*13f0*/  IMAD.MOV.U32 R68, RZ, RZ, RZ ;  /* 0x000000ffff447224 */ /* 0x000fe200078e00ff */
[----:B------:R-:W-:-:S02]  /*1400*/  ISETP.NE.AND.EX P1, PT, RZ, UR5, PT, P1 ;  /* 0x00000005ff007c0c */ /* 0x000fc4000bf25310 */
[----:B------:R-:W-:Y:S02]  /*1410*/  ISETP.NE.AND.EX P0, PT, RZ, UR7, PT, P0 ;  /* 0x00000007ff007c0c */ /* 0x000fe4000bf05300 */
[----:B--2---:R-:W-:Y:S01]  /*1420*/  SHF.R.S32.HI R0, RZ, 0x1f, R26 ;  /* 0x0000001fff007819 */ /* 0x004fe2000001141a */
[----:B------:R-:W-:-:S08]  /*1430*/  IMAD.SHL.U32 R28, R26, 0x4, RZ ;  /* 0x000000041a1c7824 */ /* 0x000fd000078e00ff */
[C---:B------:R-:W-:Y:S01]  /*1440*/  @P1 LEA R4, P2, R26.reuse, UR4, 0x2 ;  /* 0x000000041a041c11 */ /* 0x040fe2000f8410ff */
[----:B------:R0:W-:Y:S01]  /*1450*/  STL [R1+0x98], R26 ;  /* 0x0000981a01007387 */ /* 0x0001e20000100800 */
[C-C-:B------:R-:W-:Y:S02]  /*1460*/  SHF.L.U64.HI R27, R26.reuse, 0x2, R0.reuse ;  /* 0x000000021a1b7819 */ /* 0x140fe40000010200 */
[----:B------:R-:W-:Y:S01]  /*1470*/  @P1 LEA.HI.X R5, R26, UR5, R0, 0x2, P2 ;  /* 0x000000051a051c11 */ /* 0x000fe200090f1400 */
[----:B------:R-:W-:Y:S01]  /*1480*/  ULDC UR4, c[0x0][0x288] ;  /* 0x0000a20000047ab9 */ /* 0x000fe20000000800 */
[----:B------:R-:W-:Y:S01]  /*1490*/  ISETP.NE.U32.AND P2, PT, RZ, UR8, PT ;  /* 0x00000008ff007c0c */ /* 0x000fe2000bf45070 */
[----:B------:R0:W-:Y:S01]  /*14a0*/  STL [R1+0xc4], R0 ;  /* 0x0000c40001007387 */ /* 0x0001e20000100800 */
[C---:B------:R-:W-:Y:S02]  /*14b0*/  IADD3 R8, P3, R28.reuse, UR6, RZ ;  /* 0x000000061c087c10 */ /* 0x040fe4000ff7e0ff */
[----:B------:R-:W-:Y:S01]  /*14c0*/  ISETP.NE.AND.EX P2, PT, RZ, UR9, PT, P2 ;  /* 0x00000009ff007c0c */ /* 0x000fe2000bf45320 */
[----:B------:R0:W5:Y:S01]  /*14d0*/  @P1 LDG.E R10, desc[UR60][R4.64] ;  /* 0x0000003c040a1981 */ /* 0x000162000c1e1900 */
[----:B------:R-:W-:Y:S01]  /*14e0*/  IMAD.U32 R111, RZ, RZ, UR4 ;  /* 0x00000004ff6f7e24 */ /* 0x000fe2000f8e00ff */
[C---:B------:R-:W-:Y:S01]  /*14f0*/  IADD3.X R9, R27.reuse, UR7, RZ, P3, !PT ;  /* 0x000000071b097c10 */ /* 0x040fe20009ffe4ff */
[----:B------:R-:W-:Y:S01]  /*1500*/  ULDC.64 UR4, c[0x0][0x418] ;  /* 0x0001060000047ab9 */ /* 0x000fe20000000a00 */
[----:B------:R0:W-:Y:S04]  /*1510*/  STL [R1+0x9c], R28 ;  /* 0x00009c1c01007387 */ /* 0x0001e80000100800 */
[----:B------:R0:W5:Y:S04]  /*1520*/  @P0 LDG.E R68, desc[UR60][R8.64] ;  /* 0x0000003c08440981 */ /* 0x000168000c1e1900 */
[----:B------:R-:W-:Y:S01]  /*1530*/  @P2 IADD3 R6, P1, R28, UR8, RZ ;  /* 0x000000081c062c10 */ /* 0x000fe2000ff3e0ff */
[----:B------:R-:W-:Y:S01]  /*1540*/  UISETP.NE.U32.AND UP0, UPT, UR4, URZ, UPT ;  /* 0x0000003f0400728c */ /* 0x000fe2000bf05070 */
[----:B------:R0:W-:Y:S02]  /*1550*/  STL [R1+0xa0], R27 ;  /* 0x0000a01b01007387 */ /* 0x0001e40000100800 */
[----:B------:R-:W-:Y:S01]  /*1560*/  @P2 IADD3.X R7, R27, UR9, RZ, P1, !PT ;  /* 0x000000091b072c10 */ /* 0x000fe20008ffe4ff */
[----:B------:R-:W-:-:S04]  /*1570*/  ULDC UR4, c[0x0][0x424] ;  /* 0x0001090000047ab9 */ /* 0x000fc80000000800 */
[----:B------:R0:W5:Y:S01]  /*1580*/  @P2 LDG.E R111, desc[UR60][R6.64] ;  /* 0x0000003c066f2981 */ /* 0x000162000c1e1900 */
[----:B------:R-:W-:-:S03]  /*1590*/  UISETP.NE.AND.EX UP0, UPT, UR5, URZ, UPT, UP0 ;  /* 0x0000003f0500728c */ /* 0x000fc6000bf05300 */
[----:B------:R-:W-:Y:S01]  /*15a0*/  ULDC UR5, c[0x0][0x2f0] ;  /* 0x0000bc0000057ab9 */ /* 0x000fe20000000800 */
[----:B------:R-:W-:-:S04]  /*15b0*/  USEL UR4, UR4, 0x1, UP0 ;  /* 0x0000000104047887 */ /* 0x000fc80008000000 */
[----:B------:R-:W-:-:S03]  /*15c0*/  UIMAD UR4, UR4, UR5, URZ ;  /* 0x00000005040472a4 */ /* 0x000fc6000f8e023f */
[----:B------:R-:W-:Y:S02]  /*15d0*/  ULDC UR5, c[0x0][0x348] ;  /* 0x0000d20000057ab9 */ /* 0x000fe40000000800 */
[----:B------:R-:W-:Y:S02]  /*15e0*/  IMAD.U32 R2, RZ, RZ, UR5 ;  /* 0x00000005ff027e24 */ /* 0x000fe4000f8e00ff */
[----:B------:R-:W-:Y:S01]  /*15f0*/  IMAD.U32 R25, RZ, RZ, UR4 ;  /* 0x00000004ff197e24 */ /* 0x000fe2000f8e00ff */
[----:B0-----:R-:W-:Y:S06]  /*1600*/  @P2 BRA `(.L_x_411) ;  /* 0x0000000000242947 */ /* 0x001fec0003800000 */
[----:B------:R-:W-:Y:S02]  /*1610*/  ULDC.64 UR4, c[0x0][0xa00] ;  /* 0x0002800000047ab9 */ /* 0x000fe40000000a00 */
[----:B------:R-:W-:-:S04]  /*1620*/  ISETP.NE.U32.AND P1, PT, RZ, UR4, PT ;  /* 0x00000004ff007c0c */ /* 0x000fc8000bf25070 */
[----:B------:R-:W-:-:S13]  /*1630*/  ISETP.NE.AND.EX P1, PT, RZ, UR5, PT, P1 ;  /* 0x00000005ff007c0c */ /* 0x000fda000bf25310 */
[----:B------:R-:W-:Y:S05]  /*1640*/  @!P1 BRA `(.L_x_411) ;  /* 0x0000000000149947 */ /* 0x000fea0003800000 */
[----:B------:R-:W0:Y:S02]  /*1650*/  LDC.64 R4, c[0x0][0xa00] ;  /* 0x00028000ff047b82 */ /* 0x000e240000000a00 */
[----:B0-----:R-:W-:-:S05]  /*1660*/  IMAD.WIDE R4, R26, 0x4, R4 ;  /* 0x000000041a047825 */ /* 0x001fca00078e0204 */
[----:B-----5:R-:W2:Y:S04]  /*1670*/  LDG.E R111, desc[UR60][R4.64] ;  /* 0x0000003c046f7981 */ /* 0x020ea8000c1e1900 */
[----:B------:R-:W2:Y:S02]  /*1680*/  LDG.E R0, desc[UR60][R4.64+0x4] ;  /* 0x0000043c04007981 */ /* 0x000ea4000c1e1900 */
[----:B--2---:R-:W-:-:S07]  /*1690*/  IMAD.IADD R111, R0, 0x1, -R111 ;  /* 0x00000001006f7824 */ /* 0x004fce00078e0a6f */
.L_x_411:
[C---:B------:R-:W-:Y:S01]  /*16a0*/  LOP3.LUT R30, R110.reuse, 0xffff, RZ, 0xc0, !PT ;  /* 0x0000ffff6e1e7812 */ /* 0x040fe200078ec0ff */
[----:B------:R-:W-:Y:S01]  /*16b0*/  ULDC.64 UR4, c[0x0][0xa20] ;  /* 0x0002880000047ab9 */ /* 0x000fe20000000a00 */
[----:B------:R0:W-:Y:S01]  /*16c0*/  STL [R1+0xa8], R109 ;  /* 0x0000a86d01007387 */ /* 0x0001e20000100800 */
[----:B------:R-:W-:Y:S02]  /*16d0*/  ISETP.NE.U32.AND P1, PT, RZ, UR4, PT ;  /* 0x00000004ff007c0c */ /* 0x000fe4000bf25070 */
[C---:B------:R-:W-:Y:S01]  /*16e0*/  LOP3.LUT R3, R110.reuse, 0xff000000, RZ, 0xc0, !PT ;  /* 0xff0000006e037812 */ /* 0x040fe200078ec0ff */
[----:B------:R0:W-:Y:S01]  /*16f0*/  STL [R1+0x90], R30 ;  /* 0x0000901e01007387 */ /* 0x0001e20000100800 */
[----:B------:R-:W-:Y:S02]  /*1700*/  ISETP.NE.AND.EX P1, PT, RZ, UR5, PT, P1 ;  /* 0x00000005ff007c0c */ /* 0x000fe4000bf25310 */
[----:B------:R-:W-:Y:S02]  /*1710*/  LOP3.LUT R0, R110, 0xff0000, RZ, 0xc0, !PT ;  /* 0x00ff00006e007812 */ /* 0x000fe400078ec0ff */
[----:B------:R-:W-:-:S04]  /*1720*/  SHF.R.U32.HI R3, RZ, 0x8, R3 ;  /* 0x00000008ff037819 */ /* 0x000fc80000011603 */
[----:B------:R-:W-:-:S05]  /*1730*/  LEA.HI R11, R0, R3, RZ, 0x10 ;  /* 0x00000003000b7211 */ /* 0x000fca00078f80ff */
[----:B0-----:R-:W-:Y:S05]  /*1740*/  @!P1 BRA `(.L_x_412) ;  /* 0x0000000000109947 */ /* 0x001fea0003800000 */
[----:B------:R-:W-:-:S04]  /*1750*/  IADD3 R4, P0, R28, UR4, RZ ;  /* 0x000000041c047c10 */ /* 0x000fc8000ff1e0ff */
[----:B------:R-:W-:-:S05]  /*1760*/  IADD3.X R5, R27, UR5, RZ, P0, !PT ;  /* 0x000000051b057c10 */ /* 0x000fca00087fe4ff */
[----:B------:R0:W5:Y:S01]  /*1770*/  LDG.E R25, desc[UR60][R4.64] ;  /* 0x0000003c04197981 */ /* 0x000162000c1e1900 */
[----:B------:R-:W-:Y:S05]  /*1780*/  BRA `(.L_x_413) ;  /* 0x0000000000107947 */ /* 0x000fea0003800000 */
.L_x_412:
[----:B------:R-:W-:Y:S05]  /*1790*/  @!P0 BRA `(.L_x_413) ;  /* 0x00000000000c8947 */ /* 0x000fea0003800000 */
[----:B------:R-:W2:Y:S04]  /*17a0*/  LDG.E R0, desc[UR60][R8.64] ;  /* 0x0000003c08007981 */ /* 0x000ea8000c1e1900 */
[----:B------:R-:W2:Y:S02]  /*17b0*/  LDG.E R25, desc[UR60][R8.64+0x4] ;  /* 0x0000043c08197981 */ /* 0x000ea4000c1e1900 */
[----:B--2---:R-:W-:-:S07]  /*17c0*/  IMAD.IADD R25, R25, 0x1, -R0 ;  /* 0x0000000119197824 */ /* 0x004fce00078e0a00 */
.L_x_413:
[----:B------:R-:W-:Y:S01]  /*17d0*/  ULDC.64 UR4, c[0x0][0xa10] ;  /* 0x0002840000047ab9 */ /* 0x000fe20000000a00 */
[----:B------:R-:W2:Y:S01]  /*17e0*/  LDL.LU R24, [R1+0x50] ;  /* 0x0000500001187983 */ /* 0x000ea20000300800 */
[----:B------:R-:W-:-:S04]  /*17f0*/  ISETP.NE.U32.AND P0, PT, RZ, UR4, PT ;  /* 0x00000004ff007c0c */ /* 0x000fc8000bf05070 */
[----:B------:R-:W-:Y:S01]  /*1800*/  ISETP.NE.AND.EX P0, PT, RZ, UR5, PT, P0 ;  /* 0x00000005ff007c0c */ /* 0x000fe2000bf05300 */
[----:B------:R-:W-:-:S12]  /*1810*/  ULDC.64 UR4, c[0x0][0xa30] ;  /* 0x00028c0000047ab9 */ /* 0x000fd80000000a00 */
[----:B0-----:R-:W0:Y:S02]  /*1820*/  @P0 LDC.64 R4, c[0x0][0xa10] ;  /* 0x00028400ff040b82 */ /* 0x001e240000000a00 */
[----:B0-----:R-:W-:-:S05]  /*1830*/  @P0 IMAD.WIDE R4, R26, 0x4, R4 ;  /* 0x000000041a040825 */ /* 0x001fca00078e0204 */
[----:B------:R-:W3:Y:S04]  /*1840*/  @P0 LDG.E R0, desc[UR60][R4.64] ;  /* 0x0000003c04000981 */ /* 0x000ee8000c1e1900 */
[----:B------:R-:W3:Y:S01]  /*1850*/  @P0 LDG.E R3, desc[UR60][R4.64+0x4] ;  /* 0x0000043c04030981 */ /* 0x000ee2000c1e1900 */
[----:B------:R-:W-:Y:S01]  /*1860*/  ISETP.NE.U32.AND P1, PT, RZ, UR4, PT ;  /* 0x00000004ff007c0c */ /* 0x000fe2000bf25070 */
[----:B-----5:R-:W-:-:S03]  /*1870*/  IMAD.MOV.U32 R105, RZ, RZ, R25 ;  /* 0x000000ffff697224 */ /* 0x020fc600078e0019 */
[----:B------:R-:W-:-:S13]  /*1880*/  ISETP.NE.AND.EX P1, PT, RZ, UR5, PT, P1 ;  /* 0x00000005ff007c0c */ /* 0x000fda000bf25310 */
[----:B------:R-:W-:-:S04]  /*1890*/  @P1 IADD3 R6, P2, R28, UR4, RZ ;  /* 0x000000041c061c10 */ /* 0x000fc8000ff5e0ff */
[----:B------:R-:W-:-:S05]  /*18a0*/  @P1 IADD3.X R7, R27, UR5, RZ, P2, !PT ;  /* 0x000000051b071c10 */ /* 0x000fca00097fe4ff */
[----:B------:R0:W5:Y:S01]  /*18b0*/  @P1 LDG.E R105, desc[UR60][R6.64] ;  /* 0x0000003c06691981 */ /* 0x000162000c1e1900 */
[----:B------:R-:W-:Y:S01]  /*18c0*/  IMAD.IADD R9, R25, 0x1, -R10 ;  /* 0x0000000119097824 */ /* 0x000fe200078e0a0a */
[----:B------:R-:W-:Y:S01]  /*18d0*/  LOP3.LUT R12, R11, 0xff, RZ, 0xc0, !PT ;  /* 0x000000ff0b0c7812 */ /* 0x000fe200078ec0ff */
[----:B------:R-:W-:Y:S01]  /*18e0*/  BSSY B0, `(.L_x_414) ;  /* 0x000002d000007945 */ /* 0x000fe20003800000 */
[----:B------:R-:W-:-:S03]  /*18f0*/  SHF.R.U32.HI R8, RZ, 0x10, R11 ;  /* 0x00000010ff087819 */ /* 0x000fc6000001160b */
[----:B------:R0:W-:Y:S01]  /*1900*/  STL [R1+0xb0], R12 ;  /* 0x0000b00c01007387 */ /* 0x0001e20000100800 */
[----:B--2---:R-:W-:Y:S01]  /*1910*/  LOP3.LUT R24, R24, 0xfffffffb, RZ, 0xc0, !PT ;  /* 0xfffffffb18187812 */ /* 0x004fe200078ec0ff */
[----:B---3--:R-:W-:-:S04]  /*1920*/  @P0 IMAD.IADD R2, R3, 0x1, -R0 ;  /* 0x0000000103020824 */ /* 0x008fc800078e0a00 */
[----:B------:R-:W-:-:S04]  /*1930*/  IMAD.IADD R114, R9, 0x1, R2 ;  /* 0x0000000109727824 */ /* 0x000fc800078e0202 */
[C---:B------:R-:W-:Y:S01]  /*1940*/  VIADD R0, R114.reuse, 0x8f ;  /* 0x0000008f72007836 */ /* 0x040fe20000000000 */
[----:B------:R-:W-:-:S03]  /*1950*/  ISETP.GE.AND P3, PT, R114, 0x1, PT ;  /* 0x000000017200780c */ /* 0x000fc60003f66270 */
[----:B------:R-:W-:-:S05]  /*1960*/  IMAD.HI R0, R0, 0x38e38e39, RZ ;  /* 0x38e38e3900007827 */ /* 0x000fca00078e02ff */
[----:B------:R-:W-:-:S04]  /*1970*/  SHF.R.U32.HI R3, RZ, 0x1f, R0 ;  /* 0x0000001fff037819 */ /* 0x000fc80000011600 */
[----:B------:R-:W-:Y:S01]  /*1980*/  LEA.HI.SX32 R108, R0, R3, 0x1b ;  /* 0x00000003006c7211 */ /* 0x000fe200078fdaff */
[----:B------:R-:W-:Y:S01]  /*1990*/  IMAD.MOV.U32 R3, RZ, RZ, RZ ;  /* 0x000000ffff037224 */ /* 0x000fe200078e00ff */
[----:B------:R-:W-:-:S05]  /*19a0*/  @P3 LOP3.LUT R24, R24, 0x4, RZ, 0xfc, !PT ;  /* 0x0000000418183812 */ /* 0x000fca00078efcff */
[----:B------:R0:W-:Y:S04]  /*19b0*/  STL [R1+0x50], R24 ;  /* 0x0000501801007387 */ /* 0x0001e80000100800 */
[----:B------:R0:W-:Y:S01]  /*19c0*/  STL [R1+0x94], R8 ;  /* 0x0000940801007387 */ /* 0x0001e20000100800 */
[----:B------:R-:W-:Y:S05]  /*19d0*/  @!P3 BRA `(.L_x_415) ;  /* 0x000000000074b947 */ /* 0x000fea0003800000 */
[----:B------:R-:W-:Y:S01]  /*19e0*/  ISETP.NE.AND P0, PT, R8, RZ, PT ;  /* 0x000000ff0800720c */ /* 0x000fe20003f05270 */
[----:B------:R-:W-:-:S03]  /*19f0*/  ULDC UR4, c[0x0][0x9f0] ;  /* 0x00027c0000047ab9 */ /* 0x000fc60000000800 */
[----:B------:R-:W-:-:S04]  /*1a00*/  SEL R11, R8, UR4, P0 ;  /* 0x00000004080b7c07 */ /* 0x000fc80008000000 */
[-C--:B0-----:R-:W-:Y:S02]  /*1a10*/  IABS R6, R11.reuse ;  /* 0x0000000b00067213 */ /* 0x081fe40000000000 */
[----:B------:R-:W-:Y:S02]  /*1a20*/  IADD3 R0, R108, -0x1, R11 ;  /* 0xffffffff6c007810 */ /* 0x000fe40007ffe00b */
[----:B------:R-:W0:Y:S01]  /*1a30*/  I2F.RP R3, R6 ;  /* 0x0000000600037306 */ /* 0x000e220000209400 */
[-C--:B------:R-:W-:Y:S02]  /*1a40*/  IABS R10, R11.reuse ;  /* 0x0000000b000a7213 */ /* 0x080fe40000000000 */
[----:B------:R-:W-:Y:S02]  /*1a50*/  IABS R8, R0 ;  /* 0x0000000000087213 */ /* 0x000fe40000000000 */
[----:B------:R-:W-:-:S04]  /*1a60*/  LOP3.LUT R0, R0, R11, RZ, 0x3c, !PT ;  /* 0x0000000b00007212 */ /* 0x000fc800078e3cff */
[----:B------:R-:W-:Y:S01]  /*1a70*/  ISETP.GE.AND P2, PT, R0, RZ, PT ;  /* 0x000000ff0000720c */ /* 0x000fe20003f46270 */
[----:B0-----:R-:W0:Y:S02]  /*1a80*/  MUFU.RCP R3, R3 ;  /* 0x0000000300037308 */ /* 0x001e240000001000 */
[----:B0-----:R-:W-:Y:S02]  /*1a90*/  VIADD R4, R3, 0xffffffe ;  /* 0x0ffffffe03047836 */ /* 0x001fe40000000000 */
[----:B------:R-:W-:-:S04]  /*1aa0*/  IMAD.MOV R3, RZ, RZ, -R10 ;  /* 0x000000ffff037224 */ /* 0x000fc800078e0a0a */
[----:B------:R0:W1:Y:S02]  /*1ab0*/  F2I.FTZ.U32.TRUNC.NTZ R5, R4 ;  /* 0x0000000400057305 */ /* 0x000064000021f000 */
[----:B0-----:R-:W-:Y:S02]  /*1ac0*/  IMAD.MOV.U32 R4, RZ, RZ, RZ ;  /* 0x000000ffff047224 */ /* 0x001fe400078e00ff */
[----:B-1----:R-:W-:-:S04]  /*1ad0*/  IMAD.MOV R7, RZ, RZ, -R5 ;  /* 0x000000ffff077224 */ /* 0x002fc800078e0a05 */
[----:B------:R-:W-:-:S04]  /*1ae0*/  IMAD R7, R7, R6, RZ ;  /* 0x0000000607077224 */ /* 0x000fc800078e02ff */
[----:B------:R-:W-:-:S06]  /*1af0*/  IMAD.HI.U32 R5, R5, R7, R4 ;  /* 0x0000000705057227 */ /* 0x000fcc00078e0004 */
        /* <DEDUP_REMOVED lines=8> */
[----:B------:R-:W-:-:S04]  /*1b80*/  IMAD.MOV.U32 R3, RZ, RZ, R5 ;  /* 0x000000ffff037224 */ /* 0x000fc800078e0005 */
[----:B------:R-:W-:Y:S01]  /*1b90*/  @!P2 IMAD.MOV R3, RZ, RZ, -R3 ;  /* 0x000000ffff03a224 */ /* 0x000fe200078e0a03 */
[----:B------:R-:W-:-:S07]  /*1ba0*/  @!P1 LOP3.LUT R3, RZ, R11, RZ, 0x33, !PT ;  /* 0x0000000bff039212 */ /* 0x000fce00078e33ff */
.L_x_415:
[----:B------:R-:W-:Y:S05]  /*1bb0*/  BSYNC B0 ;  /* 0x0000000000007941 */ /* 0x000fea0003800000 */
.L_x_414:
[----:B------:R-:W-:-:S05]  /*1bc0*/  IMAD R0, R12, R3, RZ ;  /* 0x000000030c007224 */ /* 0x000fca00078e02ff */
[C---:B------:R-:W-:Y:S01]  /*1bd0*/  VIADDMNMX R3, R0.reuse, R3, R108, PT ;  /* 0x0000000300037246 */ /* 0x040fe2000380016c */
[----:B------:R-:W-:-:S04]  /*1be0*/  IMAD R0, R0, 0x90, -R9 ;  /* 0x0000009000007824 */ /* 0x000fc800078e0a09 */
[----:B------:R-:W-:Y:S01]  /*1bf0*/  IMAD R3, R3, 0x90, -R9 ;  /* 0x0000009003037824 */ /* 0x000fe200078e0a09 */
[----:B------:R-:W-:-:S04]  /*1c00*/  VIMNMX R0, RZ, R0, !PT ;  /* 0x00000000ff007248 */ /* 0x000fc80007fe0100 */
[----:B------:R-:W-:Y:S01]  /*1c10*/  VIMNMX R3, R3, R2, PT ;  /* 0x0000000203037248 */ /* 0x000fe20003fe0100 */
[----:B------:R-:W-:-:S03]  /*1c20*/  IMAD.WIDE.U32 R82, R0, 0x38e38e39, RZ ;  /* 0x38e38e3900527825 */ /* 0x000fc600078e00ff */
[----:B------:R-:W-:Y:S02]  /*1c30*/  ISETP.GT.AND P0, PT, R3, R0, PT ;  /* 0x000000000300720c */ /* 0x000fe40003f04270 */
[----:B------:R-:W-:-:S05]  /*1c40*/  SHF.R.U32.HI R82, RZ, 0x5, R83 ;  /* 0x00000005ff527819 */ /* 0x000fca0000011653 */
[----:B------:R-:W-:-:S06]  /*1c50*/  IMAD.MOV.U32 R22, RZ, RZ, R82 ;  /* 0x000000ffff167224 */ /* 0x000fcc00078e0052 */
[----:B------:R-:W-:-:S04]  /*1c60*/  @P0 VIADD R0, R3, 0x8f ;  /* 0x0000008f03000836 */ /* 0x000fc80000000000 */
[----:B------:R-:W-:-:S05]  /*1c70*/  @P0 IMAD.HI R0, R0, 0x38e38e39, RZ ;  /* 0x38e38e3900000827 */ /* 0x000fca00078e02ff */
[----:B------:R-:W-:-:S04]  /*1c80*/  @P0 SHF.R.U32.HI R3, RZ, 0x1f, R0 ;  /* 0x0000001fff030819 */ /* 0x000fc80000011600 */
[----:B------:R-:W-:Y:S02]  /*1c90*/  @P0 LEA.HI.SX32 R22, R0, R3, 0x1b ;  /* 0x0000000300160211 */ /* 0x000fe400078fdaff */
[----:B------:R-:W-:Y:S02]  /*1ca0*/  PLOP3.LUT P0, PT, PT, PT, PT, 0x80, 0x0 ;  /* 0x000000000000781c */ /* 0x000fe40003f0f070 */
[----:B------:R-:W-:-:S13]  /*1cb0*/  ISETP.GT.AND P1, PT, R22, R82, PT ;  /* 0x000000521600720c */ /* 0x000fda0003f24270 */
[----:B------:R-:W-:Y:S05]  /*1cc0*/  @!P1 BRA `(.L_x_416) ;  /* 0x0000005000489947 */ /* 0x000fea0003800000 */
[----:B------:R-:W-:Y:S01]  /*1cd0*/  VIADD R0, R16, 0x16a00 ;  /* 0x00016a0010007836 */ /* 0x000fe20000000000 */
[----:B------:R-:W-:Y:S04]  /*1ce0*/  BSSY B6, `(.L_x_417) ;  /* 0x0000013000067945 */ /* 0x000fe80003800000 */
[----:B------:R-:W-:-:S13]  /*1cf0*/  LOP3.LUT P0, RZ, R0, 0x1bf, RZ, 0xc0, !PT ;  /* 0x000001bf00ff7812 */ /* 0x000fda000780c0ff */
[----:B------:R-:W-:Y:S05]  /*1d00*/  @!P0 BRA `(.L_x_418) ;  /* 0x0000000000408947 */ /* 0x000fea0003800000 */
[----:B------:R-:W-:Y:S01]  /*1d10*/  MOV R0, 0x0 ;  /* 0x0000000000007802 */ /* 0x000fe20000000f00 */
[----:B------:R-:W-:Y:S01]  /*1d20*/  ULDC.64 UR4, c[0x4][0xa8] ;  /* 0x01002a0000047ab9 */ /* 0x000fe20000000a00 */
[----:B------:R-:W-:Y:S01]  /*1d30*/  ULDC.64 UR6, c[0x4][0x18] ;  /* 0x0100060000067ab9 */ /* 0x000fe20000000a00 */
[----:B------:R-:W-:Y:S01]  /*1d40*/  IMAD.U32 R4, RZ, RZ, UR4 ;  /* 0x00000004ff047e24 */ /* 0x000fe2000f8e00ff */
[----:B------:R1:W2:Y:S01]  /*1d50*/  LDC.64 R14, c[0x4][R0] ;  /* 0x01000000000e7b82 */ /* 0x0002a20000000a00 */
[----:B------:R-:W-:Y:S01]  /*1d60*/  IMAD.U32 R5, RZ, RZ, UR5 ;  /* 0x00000005ff057e24 */ /* 0x000fe2000f8e00ff */
[----:B------:R-:W-:Y:S01]  /*1d70*/  ULDC.64 UR4, c[0x4][0xb0] ;  /* 0x01002c0000047ab9 */ /* 0x000fe20000000a00 */
[----:B------:R-:W-:Y:S02]  /*1d80*/  IMAD.U32 R10, RZ, RZ, UR6 ;  /* 0x00000006ff0a7e24 */ /* 0x000fe4000f8e00ff */
[----:B0-----:R-:W-:Y:S02]  /*1d90*/  IMAD.U32 R6, RZ, RZ, UR4 ;  /* 0x00000004ff067e24 */ /* 0x001fe4000f8e00ff */
[----:B------:R-:W-:-:S02]  /*1da0*/  IMAD.U32 R7, RZ, RZ, UR5 ;  /* 0x00000005ff077e24 */ /* 0x000fc4000f8e00ff */
[----:B------:R-:W-:Y:S02]  /*1db0*/  IMAD.U32 R11, RZ, RZ, UR7 ;  /* 0x00000007ff0b7e24 */ /* 0x000fe4000f8e00ff */
[----:B------:R-:W-:Y:S02]  /*1dc0*/  IMAD.MOV.U32 R8, RZ, RZ, 0x70 ;  /* 0x00000070ff087424 */ /* 0x000fe400078e00ff */
[----:B------:R-:W-:Y:S02]  /*1dd0*/  IMAD.MOV.U32 R12, RZ, RZ, 0x1 ;  /* 0x00000001ff0c7424 */ /* 0x000fe400078e00ff */
[----:B-1----:R-:W-:-:S07]  /*1de0*/  IMAD.MOV.U32 R13, RZ, RZ, RZ ;  /* 0x000000ffff0d7224 */ /* 0x002fce00078e00ff */
[----:B------:R-:W-:-:S07]  /*1df0*/  LEPC R20, `(.L_x_418) ;  /* 0x000000001014794e */ /* 0x000fce0000000000 */
[----:B--2--5:R-:W-:Y:S05]  /*1e00*/  CALL.ABS.NOINC R14 ;  /* 0x000000000e007343 */ /* 0x024fea0003c00000 */
.L_x_418:
[----:B------:R-:W-:Y:S05]  /*1e10*/  BSYNC B6 ;  /* 0x0000000000067941 */ /* 0x000fea0003800000 */
.L_x_417:
        /* <DEDUP_REMOVED lines=20> */
.L_x_420:
[----:B------:R-:W-:Y:S05]  /*1f60*/  BSYNC B6 ;  /* 0x0000000000067941 */ /* 0x000fea0003800000 */
.L_x_419:
[----:B------:R-:W-:Y:S01]  /*1f70*/  ULDC.64 UR4, c[0x0][0x9f8] ;  /* 0x00027e0000047ab9 */ /* 0x000fe20000000a00 */
[----:B------:R-:W-:Y:S01]  /*1f80*/  IMAD.MOV.U32 R0, RZ, RZ, R26 ;  /* 0x000000ffff007224 */ /* 0x000fe200078e001a */
[----:B------:R-:W-:Y:S01]  /*1f90*/  ISETP.NE.U32.AND P0, PT, RZ, UR4, PT ;  /* 0x00000004ff007c0c */ /* 0x000fe2000bf05070 */
[----:B------:R-:W2:Y:S01]  /*1fa0*/  LDL R37, [R1+0x54] ;  /* 0x0000540001257983 */ /* 0x000ea20000100800 */
[----:B------:R-:W-:Y:S01]  /*1fb0*/  IMAD.MOV.U32 R20, RZ, RZ, R24 ;  /* 0x000000ffff147224 */ /* 0x000fe200078e0018 */
[----:B------:R-:W0:Y:S01]  /*1fc0*/  S2R R21, SR_TID.X ;  /* 0x0000000000157919 */ /* 0x000e220000002100 */
[----:B------:R-:W-:Y:S01]  /*1fd0*/  ISETP.NE.AND.EX P0, PT, RZ, UR5, PT, P0 ;  /* 0x00000005ff007c0c */ /* 0x000fe2000bf05300 */
[----:B------:R-:W-:Y:S01]  /*1fe0*/  IMAD.IADD R68, R68, 0x1, R25 ;  /* 0x0000000144447824 */ /* 0x000fe200078e0219 */
[----:B------:R-:W-:Y:S01]  /*1ff0*/  SHF.R.S32.HI R145, RZ, 0x1f, R144 ;  /* 0x0000001fff917819 */ /* 0x000fe20000011490 */
[----:B------:R-:W3:Y:S01]  /*2000*/  LDL R35, [R1+0x58] ;  /* 0x0000580001237983 */ /* 0x000ee20000100800 */
[----:B------:R-:W-:Y:S01]  /*2010*/  SHF.R.S32.HI R32, RZ, 0x1f, R19 ;  /* 0x0000001fff207819 */ /* 0x000fe20000011413 */
[----:B------:R-:W1:Y:S02]  /*2020*/  LDC.64 R66, c[0x0][0x408] ;  /* 0x00010200ff427b82 */ /* 0x000e640000000a00 */
[----:B------:R-:W4:Y:S06]  /*2030*/  LDL R36, [R1+0x5c] ;  /* 0x00005c0001247983 */ /* 0x000f2c0000100800 */
[----:B------:R-:W-:Y:S01]  /*2040*/  @P0 IADD3 R4, P1, R28, UR4, RZ ;  /* 0x000000041c040c10 */ /* 0x000fe2000ff3e0ff */
[----:B------:R-:W2:Y:S03]  /*2050*/  LDC R107, c[0x0][0x3f4] ;  /* 0x0000fd00ff6b7b82 */ /* 0x000ea60000000800 */
[----:B------:R-:W-:Y:S01]  /*2060*/  @P0 IADD3.X R5, R27, UR5, RZ, P1, !PT ;  /* 0x000000051b050c10 */ /* 0x000fe20008ffe4ff */
[----:B------:R-:W-:-:S04]  /*2070*/  ULDC.64 UR4, c[0x0][0xa08] ;  /* 0x0002820000047ab9 */ /* 0x000fc80000000a00 */
[----:B------:R1:W2:Y:S01]  /*2080*/  @P0 LDG.E R0, desc[UR60][R4.64] ;  /* 0x0000003c04000981 */ /* 0x0002a2000c1e1900 */
[----:B------:R-:W1:Y:S01]  /*2090*/  LDC.64 R28, c[0x0][0x300] ;  /* 0x0000c000ff1c7b82 */ /* 0x000e620000000a00 */
[----:B------:R-:W-:Y:S02]  /*20a0*/  SHF.R.S32.HI R11, RZ, 0x1f, R68 ;  /* 0x0000001fff0b7819 */ /* 0x000fe40000011444 */
[----:B------:R-:W-:-:S04]  /*20b0*/  ISETP.NE.U32.AND P0, PT, RZ, UR4, PT ;  /* 0x00000004ff007c0c */ /* 0x000fc8000bf05070 */
[----:B------:R-:W-:Y:S01]  /*20c0*/  ISETP.NE.AND.EX P0, PT, RZ, UR5, PT, P0 ;  /* 0x00000005ff007c0c */ /* 0x000fe2000bf05300 */
[----:B0-----:R-:W-:Y:S01]  /*20d0*/  VIADD R8, R21, 0xffffff80 ;  /* 0xffffff8015087836 */ /* 0x001fe20000000000 */
[----:B------:R-:W-:Y:S01]  /*20e0*/  SHF.R.U32.HI R34, RZ, 0x7, R21 ;  /* 0x00000007ff227819 */ /* 0x000fe20000011615 */
[----:B------:R-:W-:Y:S01]  /*20f0*/  ULDC.64 UR4, c[0x0][0x308] ;  /* 0x0000c20000047ab9 */ /* 0x000fe20000000a00 */
[----:B------:R-:W0:Y:S02]  /*2100*/  LDC.64 R74, c[0x0][0x3f8] ;  /* 0x0000fe00ff4a7b82 */ /* 0x000e240000000a00 */
[----:B------:R-:W-:Y:S02]  /*2110*/  ISETP.NE.AND P6, PT, R34, 0x1, PT ;  /* 0x000000012200780c */ /* 0x000fe40003fc5270 */
[----:B------:R-:W-:-:S04]  /*2120*/  SHF.R.S32.HI R9, RZ, 0x1f, R8 ;  /* 0x0000001fff097819 */ /* 0x000fc80000011408 */
[----:B------:R-:W-:-:S04]  /*2130*/  LEA.HI R9, R9, R8, RZ, 0x2 ;  /* 0x0000000809097211 */ /* 0x000fc800078f10ff */
[--C-:B------:R-:W-:Y:S01]  /*2140*/  SHF.R.S32.HI R76, RZ, 0x2, R9.reuse ;  /* 0x00000002ff4c7819 */ /* 0x100fe20000011409 */
[-C--:B-1----:R-:W-:Y:S01]  /*2150*/  IMAD R3, R11, R28.reuse, RZ ;  /* 0x0000001c0b037224 */ /* 0x082fe200078e02ff */
[----:B------:R-:W-:Y:S01]  /*2160*/  SHF.R.S32.HI R9, RZ, 0x1f, R9 ;  /* 0x0000001fff097819 */ /* 0x000fe20000011409 */
[----:B------:R-:W-:-:S03]  /*2170*/  IMAD.WIDE.U32 R6, R68, R28, RZ ;  /* 0x0000001c44067225 */ /* 0x000fc600078e00ff */
[----:B------:R-:W-:Y:S01]  /*2180*/  LEA.HI R9, R9, R76, RZ, 0x2 ;  /* 0x0000004c09097211 */ /* 0x000fe200078f10ff */
[----:B------:R-:W-:-:S03]  /*2190*/  IMAD R3, R68, R29, R3 ;  /* 0x0000001d44037224 */ /* 0x000fc600078e0203 */
[----:B------:R-:W-:Y:S01]  /*21a0*/  LOP3.LUT R9, R9, 0xfffffffc, RZ, 0xc0, !PT ;  /* 0xfffffffc09097812 */ /* 0x000fe200078ec0ff */
[----:B------:R-:W-:Y:S02]  /*21b0*/  IMAD.IADD R7, R7, 0x1, R3 ;  /* 0x0000000107077824 */ /* 0x000fe400078e0203 */
[----:B------:R-:W-:-:S04]  /*21c0*/  IMAD.WIDE.U32 R4, R30, UR4, R6 ;  /* 0x000000041e047c25 */ /* 0x000fc8000f8e0006 */
[----:B------:R-:W-:Y:S01]  /*21d0*/  IMAD R5, R30, UR5, R5 ;  /* 0x000000051e057c24 */ /* 0x000fe2000f8e0205 */
[----:B------:R-:W-:Y:S01]  /*21e0*/  ULDC.64 UR4, c[0x0][0x310] ;  /* 0x0000c40000047ab9 */ /* 0x000fe20000000a00 */
[----:B------:R-:W-:Y:S02]  /*21f0*/  IMAD R6, R32, R28, RZ ;  /* 0x0000001c20067224 */ /* 0x000fe400078e02ff */
[----:B------:R-:W-:Y:S02]  /*2200*/  IMAD.IADD R76, R76, 0x1, -R9 ;  /* 0x000000014c4c7824 */ /* 0x000fe400078e0a09 */
[----:B------:R-:W-:-:S03]  /*2210*/  IMAD R6, R19, R29, R6 ;  /* 0x0000001d13067224 */ /* 0x000fc600078e0206 */
[----:B------:R-:W-:Y:S01]  /*2220*/  LOP3.LUT P2, RZ, R76, 0x2, RZ, 0xc0, !PT ;  /* 0x000000024cff7812 */ /* 0x000fe2000784c0ff */
[----:B------:R-:W-:Y:S01]  /*2230*/  IMAD R8, R32, R66, RZ ;  /* 0x0000004220087224 */ /* 0x000fe200078e02ff */
[----:B------:R-:W-:-:S03]  /*2240*/  LOP3.LUT R20, R20, 0xfffffffd, RZ, 0xc0, !PT ;  /* 0xfffffffd14147812 */ /* 0x000fc600078ec0ff */
[----:B------:R-:W-:Y:S01]  /*2250*/  IMAD R13, R19, R67, R8 ;  /* 0x00000043130d7224 */ /* 0x000fe200078e0208 */
[----:B------:R-:W-:-:S07]  /*2260*/  SHF.R.S32.HI R157, RZ, 0x1f, R156 ;  /* 0x0000001fff9d7819 */ /* 0x000fce000001149c */
[----:B------:R-:W-:Y:S01]  /*2270*/  @P2 LOP3.LUT R20, R20, 0x2, RZ, 0xfc, !PT ;  /* 0x0000000214142812 */ /* 0x000fe200078efcff */
[----:B------:R-:W-:-:S03]  /*2280*/  IMAD.WIDE.U32 R64, R19, R66, R156 ;  /* 0x0000004213407225 */ /* 0x000fc600078e009c */
[----:B------:R-:W-:Y:S01]  /*2290*/  LOP3.LUT R20, R20, 0xfffffffe, RZ, 0xc0, !PT ;  /* 0xfffffffe14147812 */ /* 0x000fe200078ec0ff */
[----:B------:R-:W-:Y:S02]  /*22a0*/  IMAD.IADD R65, R13, 0x1, R65 ;  /* 0x000000010d417824 */ /* 0x000fe400078e0241 */
[----:B0-----:R-:W-:-:S04]  /*22b0*/  IMAD.WIDE.U32 R70, R19, R74, R144 ;  /* 0x0000004a13467225 */ /* 0x001fc800078e0090 */
[----:B------:R-:W-:Y:S01]  /*22c0*/  IMAD.WIDE.U32 R72, R19, R74, R156 ;  /* 0x0000004a13487225 */ /* 0x000fe200078e009c */
[----:B-----5:R-:W-:-:S03]  /*22d0*/  SHF.R.S32.HI R33, RZ, 0x1f, R105 ;  /* 0x0000001fff217819 */ /* 0x020fc60000011469 */
[----:B------:R-:W-:Y:S02]  /*22e0*/  VIADD R81, R144, 0x50 ;  /* 0x0000005090517836 */ /* 0x000fe40000000000 */
[----:B------:R-:W-:Y:S02]  /*22f0*/  IMAD R97, R67, 0x90, RZ ;  /* 0x0000009043617824 */ /* 0x000fe400078e02ff */
[----:B------:R-:W-:-:S04]  /*2300*/  IMAD.WIDE.U32 R64, R105, R66, R64 ;  /* 0x0000004269407225 */ /* 0x000fc800078e0040 */
[----:B------:R-:W-:Y:S01]  /*2310*/  VIADD R113, R34, 0x8 ;  /* 0x0000000822717836 */ /* 0x000fe20000000000 */
[----:B--2---:R-:W-:Y:S02]  /*2320*/  SHF.R.S32.HI R3, RZ, 0x1f, R0 ;  /* 0x0000001fff037819 */ /* 0x004fe40000011400 */
[----:B------:R-:W-:Y:S02]  /*2330*/  SEL R15, R0, RZ, !P0 ;  /* 0x000000ff000f7207 */ /* 0x000fe40004000000 */
[----:B------:R-:W-:-:S03]  /*2340*/  SEL R89, R3, RZ, !P0 ;  /* 0x000000ff03597207 */ /* 0x000fc60004000000 */
[----:B------:R-:W-:-:S04]  /*2350*/  IMAD.WIDE.U32 R24, R15, UR4, R4 ;  /* 0x000000040f187c25 */ /* 0x000fc8000f8e0004 */
[----:B------:R-:W-:Y:S02]  /*2360*/  IMAD R0, R89, UR4, RZ ;  /* 0x0000000459007c24 */ /* 0x000fe4000f8e02ff */
[----:B------:R-:W-:-:S04]  /*2370*/  IMAD.WIDE.U32 R4, R19, R28, R144 ;  /* 0x0000001c13047225 */ /* 0x000fc800078e0090 */
[----:B------:R-:W-:Y:S01]  /*2380*/  IMAD R3, R15, UR5, R0 ;  /* 0x000000050f037c24 */ /* 0x000fe2000f8e0200 */
[----:B------:R-:W-:Y:S05]  /*2390*/  @!P6 WARPSYNC.ALL ;  /* 0x000000000000e948 */ /* 0x000fea0003800000 */
[----:B------:R-:W-:Y:S01]  /*23a0*/  VIADD R0, R144, 0x10 ;  /* 0x0000001090007836 */ /* 0x000fe20000000000 */
[----:B------:R-:W-:Y:S01]  /*23b0*/  ULDC.64 UR4, c[0x0][0x330] ;  /* 0x0000cc0000047ab9 */ /* 0x000fe20000000a00 */
[----:B------:R-:W-:Y:S01]  /*23c0*/  IMAD.IADD R3, R25, 0x1, R3 ;  /* 0x0000000119037824 */ /* 0x000fe200078e0203 */
[----:B------:R-:W-:Y:S01]  /*23d0*/  @!P6 BAR.SYNC.DEFER_BLOCKING 0x9, 0x100 ;  /* 0x024400000000eb1d */ /* 0x000fe20000010000 */
[----:B------:R-:W-:Y:S01]  /*23e0*/  IMAD.WIDE.U32 R26, R30, UR4, R144 ;  /* 0x000000041e1a7c25 */ /* 0x000fe2000f8e0090 */
[----:B------:R-:W-:-:S03]  /*23f0*/  IADD3 R95, P0, R24, R4, RZ ;  /* 0x00000004185f7210 */ /* 0x000fc60007f1e0ff */
[----:B------:R-:W-:Y:S01]  /*2400*/  IMAD R27, R30, UR5, R27 ;  /* 0x000000051e1b7c24 */ /* 0x000fe2000f8e021b */
[----:B------:R-:W-:Y:S01]  /*2410*/  ULDC UR4, c[0x0][0x2f4] ;  /* 0x0000bd0000047ab9 */ /* 0x000fe20000000800 */
[----:B------:R-:W-:Y:S01]  /*2420*/  ULDC.64 UR6, c[0x0][0x338] ;  /* 0x0000ce0000067ab9 */ /* 0x000fe20000000a00 */
[----:B------:R-:W-:Y:S02]  /*2430*/  ISETP.GE.AND P1, PT, R0, UR4, PT ;  /* 0x0000000400007c0c */ /* 0x000fe4000bf26270 */
[----:B------:R-:W-:Y:S02]  /*2440*/  IADD3.X R94, R3, R5, R6, P0, !PT ;  /* 0x00000005035e7210 */ /* 0x000fe400007fe406 */
[----:B------:R-:W-:Y:S02]  /*2450*/  SEL R5, RZ, 0xffffffff, P1 ;  /* 0xffffffffff057807 */ /* 0x000fe40000800000 */
[C---:B------:R-:W-:Y:S01]  /*2460*/  ISETP.GE.AND P0, PT, R144.reuse, UR4, PT ;  /* 0x0000000490007c0c */ /* 0x040fe2000bf06270 */
[----:B------:R-:W-:-:S02]  /*2470*/  VIADD R4, R144, 0x20 ;  /* 0x0000002090047836 */ /* 0x000fc40000000000 */
[----:B------:R-:W-:Y:S01]  /*2480*/  IMAD.SHL.U32 R7, R5, 0x2, RZ ;  /* 0x0000000205077824 */ /* 0x000fe200078e00ff */
[----:B------:R-:W-:Y:S01]  /*2490*/  SEL R6, RZ, 0x1, P0 ;  /* 0x00000001ff067807 */ /* 0x000fe20000000000 */
[----:B------:R-:W-:Y:S01]  /*24a0*/  VIADD R5, R144, 0x30 ;  /* 0x0000003090057836 */ /* 0x000fe20000000000 */
[----:B------:R-:W-:Y:S02]  /*24b0*/  ISETP.GE.AND P0, PT, R4, UR4, PT ;  /* 0x0000000404007c0c */ /* 0x000fe4000bf06270 */
[----:B------:R-:W-:Y:S01]  /*24c0*/  LOP3.LUT R7, R7, 0x2, R6, 0xe2, !PT ;  /* 0x0000000207077812 */ /* 0x000fe200078ee206 */
[----:B------:R-:W-:Y:S01]  /*24d0*/  VIADD R6, R144, 0x40 ;  /* 0x0000004090067836 */ /* 0x000fe20000000000 */
[----:B------:R-:W-:Y:S02]  /*24e0*/  ISETP.GE.AND P1, PT, R5, UR4, PT ;  /* 0x0000000405007c0c */ /* 0x000fe4000bf26270 */
[----:B------:R-:W-:Y:S02]  /*24f0*/  SEL R8, RZ, 0x4, P0 ;  /* 0x00000004ff087807 */ /* 0x000fe40000000000 */
[----:B------:R-:W-:-:S02]  /*2500*/  SEL R9, RZ, 0x8, P1 ;  /* 0x00000008ff097807 */ /* 0x000fc40000800000 */
[----:B------:R-:W-:Y:S02]  /*2510*/  ISETP.GE.AND P0, PT, R6, UR4, PT ;  /* 0x0000000406007c0c */ /* 0x000fe4000bf06270 */
[----:B------:R-:W-:Y:S02]  /*2520*/  LOP3.LUT R7, R9, R7, R8, 0xfe, !PT ;  /* 0x0000000709077212 */ /* 0x000fe400078efe08 */
[----:B------:R-:W-:Y:S02]  /*2530*/  SEL R10, RZ, 0x10, P0 ;  /* 0x00000010ff0a7807 */ /* 0x000fe40000000000 */
[-C--:B------:R-:W-:Y:S02]  /*2540*/  ISETP.GE.AND P0, PT, R144, R107.reuse, PT ;  /* 0x0000006b9000720c */ /* 0x080fe40003f06270 */
[----:B------:R-:W-:Y:S01]  /*2550*/  ISETP.GE.AND P2, PT, R4, R107, PT ;  /* 0x0000006b0400720c */ /* 0x000fe20003f46270 */
[----:B------:R-:W-:Y:S01]  /*2560*/  IMAD R8, R32, R74, RZ ;  /* 0x0000004a20087224 */ /* 0x000fe200078e02ff */
[----:B------:R-:W-:-:S02]  /*2570*/  LOP3.LUT R10, R7, R10, RZ, 0xfc, !PT ;  /* 0x0000000a070a7212 */ /* 0x000fc400078efcff */
[----:B------:R-:W-:Y:S02]  /*2580*/  SEL R7, R107, RZ, P0 ;  /* 0x000000ff6b077207 */ /* 0x000fe40000000000 */
[----:B------:R-:W-:Y:S01]  /*2590*/  ISETP.GE.AND P1, PT, R0, R107, PT ;  /* 0x0000006b0000720c */ /* 0x000fe20003f26270 */
[C---:B------:R-:W-:Y:S02]  /*25a0*/  IMAD R21, R19.reuse, R75, R8 ;  /* 0x0000004b13157224 */ /* 0x040fe400078e0208 */
[----:B------:R-:W-:Y:S01]  /*25b0*/  IMAD.WIDE.U32 R30, R19, R66, R144 ;  /* 0x00000042131e7225 */ /* 0x000fe200078e0090 */
[----:B------:R-:W-:-:S03]  /*25c0*/  SEL R9, R107, RZ, P1 ;  /* 0x000000ff6b097207 */ /* 0x000fc60000800000 */
[----:B------:R-:W-:Y:S01]  /*25d0*/  IMAD.IADD R8, R144, 0x1, R7 ;  /* 0x0000000190087824 */ /* 0x000fe200078e0207 */
[----:B------:R-:W-:Y:S01]  /*25e0*/  SEL R7, R107, RZ, P2 ;  /* 0x000000ff6b077207 */ /* 0x000fe20001000000 */
[----:B------:R-:W-:Y:S01]  /*25f0*/  IMAD R89, R89, UR6, RZ ;  /* 0x0000000659597c24 */ /* 0x000fe2000f8e02ff */
[----:B------:R-:W-:Y:S01]  /*2600*/  @P2 LOP3.LUT R20, R20, 0x1, RZ, 0xfc, !PT ;  /* 0x0000000114142812 */ /* 0x000fe200078efcff */
[----:B------:R-:W-:Y:S02]  /*2610*/  IMAD.IADD R31, R31, 0x1, R13 ;  /* 0x000000011f1f7824 */ /* 0x000fe400078e020d */
[C---:B------:R-:W-:Y:S02]  /*2620*/  IMAD R89, R15.reuse, UR7, R89 ;  /* 0x000000070f597c24 */ /* 0x040fe4000f8e0259 */
[----:B------:R-:W-:-:S04]  /*2630*/  IMAD.WIDE.U32 R26, R15, UR6, R26 ;  /* 0x000000060f1a7c25 */ /* 0x000fc8000f8e001a */
[----:B------:R-:W-:Y:S02]  /*2640*/  IMAD.IADD R13, R0, 0x1, R9 ;  /* 0x00000001000d7824 */ /* 0x000fe400078e0209 */
[----:B------:R-:W-:Y:S01]  /*2650*/  IMAD.IADD R15, R4, 0x1, R7 ;  /* 0x00000001040f7824 */ /* 0x000fe200078e0207 */
[----:B------:R-:W-:Y:S01]  /*2660*/  SHF.R.S32.HI R9, RZ, 0x1f, R8 ;  /* 0x0000001fff097819 */ /* 0x000fe20000011408 */
[----:B------:R0:W-:Y:S01]  /*2670*/  STL [R1+0x50], R20 ;  /* 0x0000501401007387 */ /* 0x0001e20000100800 */
[----:B------:R-:W-:Y:S02]  /*2680*/  SHF.R.S32.HI R14, RZ, 0x1f, R13 ;  /* 0x0000001fff0e7819 */ /* 0x000fe4000001140d */
[CC--:B------:R-:W-:Y:S02]  /*2690*/  LEA.HI R12, R9.reuse, R8.reuse, RZ, 0x5 ;  /* 0x00000008090c7211 */ /* 0x0c0fe400078f28ff */
[----:B------:R-:W-:Y:S02]  /*26a0*/  LEA.HI R7, R9, R8, RZ, 0x3 ;  /* 0x0000000809077211 */ /* 0x000fe400078f18ff */
[----:B------:R-:W-:-:S02]  /*26b0*/  LEA.HI R8, R14, R13, RZ, 0x3 ;  /* 0x0000000d0e087211 */ /* 0x000fc400078f18ff */
[----:B0-----:R-:W-:Y:S02]  /*26c0*/  SHF.R.S32.HI R20, RZ, 0x1f, R15 ;  /* 0x0000001fff147819 */ /* 0x001fe4000001140f */
[----:B------:R-:W-:Y:S02]  /*26d0*/  LEA.HI R14, R14, R13, RZ, 0x5 ;  /* 0x0000000d0e0e7211 */ /* 0x000fe400078f28ff */
[CC--:B------:R-:W-:Y:S02]  /*26e0*/  LEA.HI R9, R20.reuse, R15.reuse, RZ, 0x3 ;  /* 0x0000000f14097211 */ /* 0x0c0fe400078f18ff */
[----:B------:R-:W-:Y:S02]  /*26f0*/  LEA.HI R20, R20, R15, RZ, 0x5 ;  /* 0x0000000f14147211 */ /* 0x000fe400078f28ff */
[----:B------:R-:W-:Y:S02]  /*2700*/  SHF.R.S32.HI R13, RZ, 0x5, R12 ;  /* 0x00000005ff0d7819 */ /* 0x000fe4000001140c */
[----:B------:R-:W-:Y:S01]  /*2710*/  LOP3.LUT R12, R37, 0x18, R7, 0xf8, !PT ;  /* 0x00000018250c7812 */ /* 0x000fe200078ef807 */
[----:B------:R-:W-:Y:S01]  /*2720*/  IMAD.IADD R71, R71, 0x1, R21 ;  /* 0x0000000147477824 */ /* 0x000fe200078e0215 */
[----:B------:R-:W-:Y:S01]  /*2730*/  SHF.R.S32.HI R15, RZ, 0x5, R14 ;  /* 0x00000005ff0f7819 */ /* 0x000fe2000001140e */
[----:B------:R-:W-:Y:S01]  /*2740*/  IMAD.IADD R73, R21, 0x1, R73 ;  /* 0x0000000115497824 */ /* 0x000fe200078e0249 */
[----:B------:R-:W-:-:S02]  /*2750*/  SHF.R.S32.HI R21, RZ, 0x5, R20 ;  /* 0x00000005ff157819 */ /* 0x000fc40000011414 */
[----:B------:R-:W-:Y:S01]  /*2760*/  LOP3.LUT R14, R37, 0x18, R8, 0xf8, !PT ;  /* 0x00000018250e7812 */ /* 0x000fe200078ef808 */
[--C-:B----4-:R-:W-:Y:S01]  /*2770*/  IMAD R13, R13, 0x1200, R36.reuse ;  /* 0x000012000d0d7824 */ /* 0x110fe200078e0224 */
[----:B------:R-:W-:Y:S02]  /*2780*/  LOP3.LUT R20, R37, 0x18, R9, 0xf8, !PT ;  /* 0x0000001825147812 */ /* 0x000fe400078ef809 */
[-C--:B---3--:R-:W-:Y:S01]  /*2790*/  LOP3.LUT R12, R12, R35.reuse, RZ, 0x3c, !PT ;  /* 0x000000230c0c7212 */ /* 0x088fe200078e3cff */
[--C-:B------:R-:W-:Y:S01]  /*27a0*/  IMAD R15, R15, 0x1200, R36.reuse ;  /* 0x000012000f0f7824 */ /* 0x100fe200078e0224 */
[-C--:B------:R-:W-:Y:S01]  /*27b0*/  LOP3.LUT R14, R14, R35.reuse, RZ, 0x3c, !PT ;  /* 0x000000230e0e7212 */ /* 0x080fe200078e3cff */
[----:B------:R-:W-:Y:S01]  /*27c0*/  IMAD R21, R21, 0x1200, R36 ;  /* 0x0000120015157824 */ /* 0x000fe200078e0224 */
[----:B------:R-:W-:Y:S01]  /*27d0*/  LOP3.LUT R20, R20, R35, RZ, 0x3c, !PT ;  /* 0x0000002314147212 */ /* 0x000fe200078e3cff */
[----:B------:R-:W-:Y:S01]  /*27e0*/  IMAD.IADD R104, R13, 0x1, R12 ;  /* 0x000000010d687824 */ /* 0x000fe200078e020c */
[----:B------:R-:W-:Y:S01]  /*27f0*/  ISETP.GE.AND P2, PT, R81, UR4, PT ;  /* 0x0000000451007c0c */ /* 0x000fe2000bf46270 */
[----:B------:R-:W-:-:S02]  /*2800*/  IMAD R12, R33, R66, RZ ;  /* 0x00000042210c7224 */ /* 0x000fc400078e02ff */
[----:B------:R-:W-:Y:S02]  /*2810*/  IMAD.IADD R103, R15, 0x1, R14 ;  /* 0x000000010f677824 */ /* 0x000fe400078e020e */
[----:B------:R-:W-:Y:S02]  /*2820*/  IMAD.IADD R102, R21, 0x1, R20 ;  /* 0x0000000115667824 */ /* 0x000fe400078e0214 */
[----:B------:R-:W-:Y:S01]  /*2830*/  IMAD R15, R29, 0x90, RZ ;  /* 0x000000901d0f7824 */ /* 0x000fe200078e02ff */
[----:B------:R-:W-:Y:S01]  /*2840*/  SEL R13, RZ, 0x20, P2 ;  /* 0x00000020ff0d7807 */ /* 0x000fe20001000000 */
[----:B------:R-:W-:Y:S01]  /*2850*/  IMAD.WIDE.U32 R28, R28, 0x90, RZ ;  /* 0x000000901c1c7825 */ /* 0x000fe200078e00ff */
[----:B------:R-:W-:-:S03]  /*2860*/  IADD3 R68, P2, R19, R68, RZ ;  /* 0x0000004413447210 */ /* 0x000fc60007f5e0ff */
[----:B------:R-:W-:Y:S02]  /*2870*/  IMAD R21, R105, R67, R12 ;  /* 0x0000004369157224 */ /* 0x000fe400078e020c */
[----:B------:R-:W-:Y:S02]  /*2880*/  IMAD R12, R33, R74, RZ ;  /* 0x0000004a210c7224 */ /* 0x000fe400078e02ff */
[----:B------:R-:W-:Y:S01]  /*2890*/  IMAD.IADD R96, R29, 0x1, R15 ;  /* 0x000000011d607824 */ /* 0x000fe200078e020f */
[----:B------:R-:W-:Y:S01]  /*28a0*/  LOP3.LUT R15, R10, R13, RZ, 0xfc, !PT ;  /* 0x0000000d0a0f7212 */ /* 0x000fe200078efcff */
[----:B------:R-:W-:Y:S01]  /*28b0*/  IMAD.WIDE.U32 R30, R105, R66, R30 ;  /* 0x00000042691e7225 */ /* 0x000fe200078e001e */
[----:B------:R-:W-:Y:S02]  /*28c0*/  LOP3.LUT R80, R7, 0xfffffff8, RZ, 0xc0, !PT ;  /* 0xfffffff807507812 */ /* 0x000fe400078ec0ff */
[----:B------:R-:W-:Y:S01]  /*28d0*/  LOP3.LUT R78, R8, 0xfffffff8, RZ, 0xc0, !PT ;  /* 0xfffffff8084e7812 */ /* 0x000fe200078ec0ff */
[----:B------:R-:W-:Y:S01]  /*28e0*/  IMAD R83, R105, R75, R12 ;  /* 0x0000004b69537224 */ /* 0x000fe200078e020c */
[----:B------:R-:W-:Y:S01]  /*28f0*/  LOP3.LUT R77, R9, 0xfffffff8, RZ, 0xc0, !PT ;  /* 0xfffffff8094d7812 */ /* 0x000fe200078ec0ff */
[----:B------:R-:W-:-:S02]  /*2900*/  IMAD R33, R75, 0x90, RZ ;  /* 0x000000904b217824 */ /* 0x000fc400078e02ff */
[----:B------:R-:W-:-:S04]  /*2910*/  IMAD.WIDE.U32 R70, R105, R74, R70 ;  /* 0x0000004a69467225 */ /* 0x000fc800078e0046 */
[----:B------:R-:W-:Y:S01]  /*2920*/  IMAD.WIDE.U32 R72, R105, R74, R72 ;  /* 0x0000004a69487225 */ /* 0x000fe200078e0048 */
[----:B------:R-:W-:-:S03]  /*2930*/  LOP3.LUT R12, R15, 0x4, RZ, 0xc0, !PT ;  /* 0x000000040f0c7812 */ /* 0x000fc600078ec0ff */
[----:B------:R-:W-:Y:S01]  /*2940*/  IMAD.WIDE.U32 R66, R66, 0x90, RZ ;  /* 0x0000009042427825 */ /* 0x000fe200078e00ff */
[----:B------:R-:W-:-:S03]  /*2950*/  LOP3.LUT R13, R15, 0x8, RZ, 0xc0, !PT ;  /* 0x000000080f0d7812 */ /* 0x000fc600078ec0ff */
[----:B------:R-:W-:Y:S01]  /*2960*/  IMAD.WIDE.U32 R74, R74, 0x90, RZ ;  /* 0x000000904a4a7825 */ /* 0x000fe200078e00ff */
[----:B------:R-:W-:-:S03]  /*2970*/  LOP3.LUT R14, R15, 0x10, RZ, 0xc0, !PT ;  /* 0x000000100f0e7812 */ /* 0x000fc600078ec0ff */
[----:B------:R-:W-:Y:S01]  /*2980*/  IMAD.X R69, R32, 0x1, R11, P2 ;  /* 0x0000000120457824 */ /* 0x000fe200010e060b */
[----:B------:R-:W-:Y:S01]  /*2990*/  LOP3.LUT R11, R15, 0x2, RZ, 0xc0, !PT ;  /* 0x000000020f0b7812 */ /* 0x000fe200078ec0ff */
[----:B------:R-:W-:Y:S01]  /*29a0*/  IMAD.IADD R85, R71, 0x1, R83 ;  /* 0x0000000147557824 */ /* 0x000fe200078e0253 */
[----:B------:R-:W-:Y:S01]  /*29b0*/  SHF.R.S32.HI R101, RZ, 0x1f, R80 ;  /* 0x0000001fff657819 */ /* 0x000fe20000011450 */
[----:B------:R-:W-:Y:S01]  /*29c0*/  IMAD.SHL.U32 R107, R107, 0x2, RZ ;  /* 0x000000026b6b7824 */ /* 0x000fe200078e00ff */
[----:B------:R-:W-:Y:S01]  /*29d0*/  SHF.R.S32.HI R100, RZ, 0x1f, R78 ;  /* 0x0000001fff647819 */ /* 0x000fe2000001144e */
[----:B------:R-:W-:Y:S01]  /*29e0*/  IMAD.IADD R97, R67, 0x1, R97 ;  /* 0x0000000143617824 */ /* 0x000fe200078e0261 */
[----:B------:R-:W-:Y:S01]  /*29f0*/  SHF.R.S32.HI R99, RZ, 0x1f, R77 ;  /* 0x0000001fff637819 */ /* 0x000fe2000001144d */
[----:B------:R-:W-:Y:S01]  /*2a00*/  IMAD.IADD R98, R75, 0x1, R33 ;  /* 0x000000014b627824 */ /* 0x000fe200078e0221 */
[----:B------:R-:W-:Y:S01]  /*2a10*/  LOP3.LUT R10, R10, 0x1, RZ, 0xc0, !PT ;  /* 0x000000010a0a7812 */ /* 0x000fe200078ec0ff */
[----:B------:R-:W-:Y:S01]  /*2a20*/  IMAD.IADD R88, R31, 0x1, R21 ;  /* 0x000000011f587824 */ /* 0x000fe200078e0215 */
[----:B------:R-:W-:Y:S01]  /*2a30*/  LOP3.LUT R15, R15, 0x20, RZ, 0xc0, !PT ;  /* 0x000000200f0f7812 */ /* 0x000fe200078ec0ff */
[----:B------:R-:W-:-:S02]  /*2a40*/  IMAD.IADD R84, R21, 0x1, R65 ;  /* 0x0000000115547824 */ /* 0x000fc400078e0241 */
[----:B------:R-:W-:Y:S02]  /*2a50*/  IMAD.IADD R83, R83, 0x1, R73 ;  /* 0x0000000153537824 */ /* 0x000fe400078e0249 */
[----:B------:R-:W-:-:S07]  /*2a60*/  IMAD.IADD R89, R27, 0x1, R89 ;  /* 0x000000011b597824 */ /* 0x000fce00078e0259 */
.L_x_476:
[----:B------:R-:W2:Y:S01]  /*2a70*/  LDL R20, [R1+0x88] ;  /* 0x0000880001147983 */ /* 0x000ea20000100800 */
[----:B------:R-:W0:Y:S01]  /*2a80*/  LDC R106, c[0x0][0x3f4] ;  /* 0x0000fd00ff6a7b82 */ /* 0x000e220000000800 */
[----:B------:R-:W-:Y:S01]  /*2a90*/  LOP3.LUT P3, RZ, R76, 0x2, RZ, 0xc0, !PT ;  /* 0x000000024cff7812 */ /* 0x000fe2000786c0ff */
[----:B------:R-:W-:Y:S01]  /*2aa0*/  VIADD R39, R22, 0xffffffff ;  /* 0xffffffff16277836 */ /* 0x000fe20000000000 */
[----:B------:R-:W-:Y:S05]  /*2ab0*/  YIELD ;  /* 0x0000000000007946 */ /* 0x000fea0003800000 */
[----:B-1----:R-:W1:Y:S01]  /*2ac0*/  LDC.64 R90, c[0x0][0x2e8] ;  /* 0x0000ba00ff5a7b82 */ /* 0x002e620000000a00 */
[----:B---3--:R-:W-:Y:S01]  /*2ad0*/  SHF.R.S32.HI R34, RZ, 0x1f, R39 ;  /* 0x0000001fff227819 */ /* 0x008fe20000011427 */
[-C--:B------:R-:W-:Y:S01]  /*2ae0*/  IMAD R21, R96, R39.reuse, RZ ;  /* 0x0000002760157224 */ /* 0x080fe200078e02ff */
[----:B------:R-:W-:Y:S01]  /*2af0*/  BSSY B0, `(.L_x_421) ;  /* 0x00003e2000007945 */ /* 0x000fe20003800000 */
[----:B------:R-:W-:-:S04]  /*2b00*/  IMAD.WIDE.U32 R60, R28, R39, RZ ;  /* 0x000000271c3c7225 */ /* 0x000fc800078e00ff */
[----:B------:R-:W-:Y:S01]  /*2b10*/  IMAD R33, R34, R28, R21 ;  /* 0x0000001c22217224 */ /* 0x000fe200078e0215 */
[----:B------:R-:W-:-:S03]  /*2b20*/  IADD3 R21, P2, R95, R60, RZ ;  /* 0x0000003c5f157210 */ /* 0x000fc60007f5e0ff */
[----:B------:R-:W-:-:S04]  /*2b30*/  IMAD.IADD R92, R61, 0x1, R33 ;  /* 0x000000013d5c7824 */ /* 0x000fc800078e0221 */
[----:B------:R-:W-:Y:S01]  /*2b40*/  IMAD.X R22, R92, 0x1, R94, P2 ;  /* 0x000000015c167824 */ /* 0x000fe200010e065e */
[----:B-1----:R-:W-:-:S04]  /*2b50*/  LEA R36, P2, R21, R90, 0x1 ;  /* 0x0000005a15247211 */ /* 0x002fc800078408ff */
[----:B------:R-:W-:Y:S01]  /*2b60*/  LEA.HI.X R37, R21, R91, R22, 0x1, P2 ;  /* 0x0000005b15257211 */ /* 0x000fe200010f0c16 */
[----:B------:R-:W-:Y:S01]  /*2b70*/  IMAD.MOV.U32 R22, RZ, RZ, R39 ;  /* 0x000000ffff167224 */ /* 0x000fe200078e0027 */
[----:B------:R-:W-:Y:S01]  /*2b80*/  ISETP.GT.AND P2, PT, R39, R82, PT ;  /* 0x000000522700720c */ /* 0x000fe20003f44270 */
[----:B--2---:R-:W-:-:S04]  /*2b90*/  IMAD R20, R17, 0x3600, R20 ;  /* 0x0000360011147824 */ /* 0x004fc800078e0214 */
[C---:B------:R-:W-:Y:S02]  /*2ba0*/  VIADD R32, R20.reuse, 0x10 ;  /* 0x0000001014207836 */ /* 0x040fe40000000000 */
[----:B------:R-:W-:Y:S01]  /*2bb0*/  @P3 VIADD R32, R20, 0xfffffff0 ;  /* 0xfffffff014203836 */ /* 0x000fe20000000000 */
[----:B0-----:R-:W-:Y:S01]  /*2bc0*/  ISETP.GE.AND P3, PT, R106, 0x1, PT ;  /* 0x000000016a00780c */ /* 0x001fe20003f66270 */
[--C-:B------:R-:W-:Y:S02]  /*2bd0*/  IMAD R79, R20, 0x2, R23.reuse ;  /* 0x00000002144f7824 */ /* 0x100fe400078e0217 */
[----:B------:R-:W-:-:S10]  /*2be0*/  IMAD R21, R32, 0x2, R23 ;  /* 0x0000000220157824 */ /* 0x000fd400078e0217 */
[----:B------:R-:W-:Y:S05]  /*2bf0*/  @!P3 BRA `(.L_x_422) ;  /* 0x0000003800c4b947 */ /* 0x000fea0003800000 */
[----:B------:R-:W-:Y:S01]  /*2c00*/  ULDC.U8 UR4, c[0x0][0x410] ;  /* 0x0001040000047ab9 */ /* 0x000fe20000000000 */
[-C--:B------:R-:W-:Y:S01]  /*2c10*/  IMAD R33, R98, R39.reuse, RZ ;  /* 0x0000002762217224 */ /* 0x080fe200078e02ff */
[----:B------:R-:W-:Y:S01]  /*2c20*/  ISETP.NE.AND P3, PT, RZ, UR4, PT ;  /* 0x00000004ff007c0c */ /* 0x000fe2000bf65270 */
[-C--:B------:R-:W-:Y:S02]  /*2c30*/  IMAD R35, R97, R39.reuse, RZ ;  /* 0x0000002761237224 */ /* 0x080fe400078e02ff */
[----:B------:R-:W-:Y:S02]  /*2c40*/  IMAD R86, R22, -0x90, R2 ;  /* 0xffffff7016567824 */ /* 0x000fe400078e0202 */
[C---:B------:R-:W-:Y:S02]  /*2c50*/  IMAD R33, R34.reuse, R74, R33 ;  /* 0x0000004a22217224 */ /* 0x040fe400078e0221 */
[----:B------:R-:W-:Y:S01]  /*2c60*/  IMAD R35, R34, R66, R35 ;  /* 0x0000004222237224 */ /* 0x000fe200078e0223 */
[----:B------:R-:W-:Y:S01]  /*2c70*/  VIMNMX R86, R86, 0x90, PT ;  /* 0x0000009056567848 */ /* 0x000fe20003fe0100 */
[----:B------:R-:W-:-:S04]  /*2c80*/  IMAD.WIDE.U32 R58, R74, R39, RZ ;  /* 0x000000274a3a7225 */ /* 0x000fc800078e00ff */
[----:B------:R-:W-:-:S04]  /*2c90*/  IMAD.WIDE.U32 R56, R66, R39, RZ ;  /* 0x0000002742387225 */ /* 0x000fc800078e00ff */
[----:B------:R-:W-:Y:S02]  /*2ca0*/  IMAD.IADD R20, R59, 0x1, R33 ;  /* 0x000000013b147824 */ /* 0x000fe400078e0221 */
[----:B------:R-:W-:Y:S01]  /*2cb0*/  IMAD.IADD R87, R57, 0x1, R35 ;  /* 0x0000000139577824 */ /* 0x000fe200078e0223 */
[----:B------:R-:W-:Y:S06]  /*2cc0*/  @!P3 BRA `(.L_x_423) ;  /* 0x0000001800a4b947 */ /* 0x000fec0003800000 */
[----:B------:R-:W-:Y:S01]  /*2cd0*/  ISETP.GE.AND P4, PT, R19, R86, PT ;  /* 0x000000561300720c */ /* 0x000fe20003f86270 */
[----:B------:R-:W-:Y:S01]  /*2ce0*/  BSSY B1, `(.L_x_424) ;  /* 0x000003b000017945 */ /* 0x000fe20003800000 */
        /* <DEDUP_REMOVED lines=11> */
[----:B------:R-:W-:Y:S01]  /*2da0*/  CS2R R90, SRZ ;  /* 0x00000000005a7805 */ /* 0x000fe2000001ff00 */
[----:B------:R-:W-:Y:S06]  /*2db0*/  @P4 BRA `(.L_x_425) ;  /* 0x0000000000b44947 */ /* 0x000fec0003800000 */
[----:B------:R-:W2:Y:S04]  /*2dc0*/  LDL R116, [R1+0x6c] ;  /* 0x00006c0001747983 */ /* 0x000ea80000100800 */
[----:B------:R-:W3:Y:S04]  /*2dd0*/  LDL R115, [R1+0x68] ;  /* 0x0000680001737983 */ /* 0x000ee80000100800 */
[----:B------:R-:W4:Y:S04]  /*2de0*/  LDL R112, [R1+0x70] ;  /* 0x0000700001707983 */ /* 0x000f280000100800 */
[----:B------:R-:W4:Y:S04]  /*2df0*/  LDL R110, [R1+0x64] ;  /* 0x00006400016e7983 */ /* 0x000f280000100800 */
[----:B------:R-:W4:Y:S01]  /*2e00*/  LDL R93, [R1+0x74] ;  /* 0x00007400015d7983 */ /* 0x000f220000100800 */
[----:B------:R-:W-:Y:S01]  /*2e10*/  IADD3 R58, P3, R72, R58, RZ ;  /* 0x0000003a483a7210 */ /* 0x000fe20007f7e0ff */
[----:B------:R-:W-:Y:S01]  /*2e20*/  ULDC.64 UR4, c[0x0][0x3e8] ;  /* 0x0000fa0000047ab9 */ /* 0x000fe20000000a00 */
[----:B------:R-:W-:-:S02]  /*2e30*/  CS2R R62, SRZ ;  /* 0x00000000003e7805 */ /* 0x000fc4000001ff00 */
[----:B------:R-:W-:Y:S01]  /*2e40*/  CS2R R90, SRZ ;  /* 0x00000000005a7805 */ /* 0x000fe2000001ff00 */
[----:B------:R-:W-:Y:S01]  /*2e50*/  IMAD.X R33, R20, 0x1, R83, P3 ;  /* 0x0000000114217824 */ /* 0x000fe200018e0653 */
[----:B------:R-:W-:-:S05]  /*2e60*/  IADD3 R56, P3, R64, R56, RZ ;  /* 0x0000003840387210 */ /* 0x000fca0007f7e0ff */
[----:B------:R-:W-:Y:S01]  /*2e70*/  IMAD.X R87, R87, 0x1, R84, P3 ;  /* 0x0000000157577824 */ /* 0x000fe200018e0654 */
[----:B------:R-:W-:-:S04]  /*2e80*/  LEA R32, P3, R58, UR4, 0x1 ;  /* 0x000000043a207c11 */ /* 0x000fc8000f8608ff */
[----:B------:R-:W-:Y:S01]  /*2e90*/  LEA.HI.X R33, R58, UR5, R33, 0x1, P3 ;  /* 0x000000053a217c11 */ /* 0x000fe200098f0c21 */
[----:B------:R-:W-:Y:S02]  /*2ea0*/  ULDC.64 UR4, c[0x0][0x400] ;  /* 0x0001000000047ab9 */ /* 0x000fe40000000a00 */
[----:B------:R-:W-:-:S04]  /*2eb0*/  LEA R34, P3, R56, UR4, 0x1 ;  /* 0x0000000438227c11 */ /* 0x000fc8000f8608ff */
[----:B------:R-:W-:Y:S02]  /*2ec0*/  LEA.HI.X R35, R56, UR5, R87, 0x1, P3 ;  /* 0x0000000538237c11 */ /* 0x000fe400098f0c57 */
[----:B------:R-:W-:Y:S02]  /*2ed0*/  ISETP.GE.AND P3, PT, R156, R106, PT ;  /* 0x0000006a9c00720c */ /* 0x000fe40003f66270 */
[----:B------:R-:W-:Y:S02]  /*2ee0*/  CS2R R54, SRZ ;  /* 0x0000000000367805 */ /* 0x000fe4000001ff00 */
[----:B------:R-:W-:-:S09]  /*2ef0*/  CS2R R60, SRZ ;  /* 0x00000000003c7805 */ /* 0x000fd2000001ff00 */
[----:B------:R0:W5:Y:S04]  /*2f00*/  @!P3 LDG.E.64 R62, desc[UR60][R32.64] ;  /* 0x0000003c203eb981 */ /* 0x000168000c1e1b00 */
[----:B------:R0:W5:Y:S01]  /*2f10*/  @!P3 LDG.E.64 R90, desc[UR60][R34.64] ;  /* 0x0000003c225ab981 */ /* 0x000162000c1e1b00 */
        /* <DEDUP_REMOVED lines=8> */
[----:B--2---:R-:W-:-:S13]  /*2fa0*/  ISETP.GE.AND P3, PT, R116, R106, PT ;  /* 0x0000006a7400720c */ /* 0x004fda0003f66270 */
[----:B------:R0:W5:Y:S04]  /*2fb0*/  @!P3 LDG.E.64 R54, desc[UR60][R32.64+0x10] ;  /* 0x0000103c2036b981 */ /* 0x000168000c1e1b00 */
[----:B------:R0:W5:Y:S01]  /*2fc0*/  @!P3 LDG.E.64 R60, desc[UR60][R34.64+0x10] ;  /* 0x0000103c223cb981 */ /* 0x000162000c1e1b00 */
[----:B---3--:R-:W-:-:S13]  /*2fd0*/  ISETP.GE.AND P3, PT, R115, R106, PT ;  /* 0x0000006a7300720c */ /* 0x008fda0003f66270 */
[----:B------:R0:W5:Y:S04]  /*2fe0*/  @!P3 LDG.E.64 R50, desc[UR60][R32.64+0x20] ;  /* 0x0000203c2032b981 */ /* 0x000168000c1e1b00 */
[----:B------:R0:W5:Y:S01]  /*2ff0*/  @!P3 LDG.E.64 R52, desc[UR60][R34.64+0x20] ;  /* 0x0000203c2234b981 */ /* 0x000162000c1e1b00 */
[----:B----4-:R-:W-:-:S13]  /*3000*/  ISETP.GE.AND P3, PT, R112, R106, PT ;  /* 0x0000006a7000720c */ /* 0x010fda0003f66270 */
[----:B------:R0:W5:Y:S04]  /*3010*/  @!P3 LDG.E.64 R46, desc[UR60][R32.64+0x30] ;  /* 0x0000303c202eb981 */ /* 0x000168000c1e1b00 */
[----:B------:R0:W5:Y:S01]  /*3020*/  @!P3 LDG.E.64 R48, desc[UR60][R34.64+0x30] ;  /* 0x0000303c2230b981 */ /* 0x000162000c1e1b00 */
[----:B------:R-:W-:-:S13]  /*3030*/  ISETP.GE.AND P3, PT, R110, R106, PT ;  /* 0x0000006a6e00720c */ /* 0x000fda0003f66270 */
[----:B------:R0:W5:Y:S04]  /*3040*/  @!P3 LDG.E.64 R42, desc[UR60][R32.64+0x40] ;  /* 0x0000403c202ab981 */ /* 0x000168000c1e1b00 */
[----:B------:R0:W5:Y:S01]  /*3050*/  @!P3 LDG.E.64 R44, desc[UR60][R34.64+0x40] ;  /* 0x0000403c222cb981 */ /* 0x000162000c1e1b00 */
[----:B------:R-:W-:-:S13]  /*3060*/  ISETP.GE.AND P3, PT, R93, R106, PT ;  /* 0x0000006a5d00720c */ /* 0x000fda0003f66270 */
[----:B------:R0:W5:Y:S04]  /*3070*/  @!P3 LDG.E.64 R38, desc[UR60][R32.64+0x50] ;  /* 0x0000503c2026b981 */ /* 0x000168000c1e1b00 */
[----:B------:R0:W5:Y:S02]  /*3080*/  @!P3 LDG.E.64 R40, desc[UR60][R34.64+0x50] ;  /* 0x0000503c2228b981 */ /* 0x000164000c1e1b00 */
.L_x_425:
[----:B------:R-:W-:Y:S05]  /*3090*/  BSYNC B1 ;  /* 0x0000000000017941 */ /* 0x000fea0003800000 */
.L_x_424:
[----:B0-----:R-:W2:Y:S01]  /*30a0*/  LDL R33, [R1+0x4c] ;  /* 0x00004c0001217983 */ /* 0x001ea20000100800 */
[----:B-----5:R-:W-:Y:S02]  /*30b0*/  IMAD.MOV.U32 R20, RZ, RZ, R38 ;  /* 0x000000ffff147224 */ /* 0x020fe400078e0026 */
[----:B------:R-:W-:-:S05]  /*30c0*/  IMAD.MOV.U32 R32, RZ, RZ, R39 ;  /* 0x000000ffff207224 */ /* 0x000fca00078e0027 */
[----:B------:R-:W-:Y:S01]  /*30d0*/  PRMT R92, R32, 0x5410, R20 ;  /* 0x00005410205c7816 */ /* 0x000fe20000000014 */
[----:B------:R-:W-:Y:S02]  /*30e0*/  IMAD.MOV.U32 R20, RZ, RZ, R42 ;  /* 0x000000ffff147224 */ /* 0x000fe400078e002a */
        /* <DEDUP_REMOVED lines=29> */
[----:B------:R-:W-:-:S05]  /*32c0*/  IMAD.MOV.U32 R20, RZ, RZ, R90 ;  /* 0x000000ffff147224 */ /* 0x000fca00078e005a */
[----:B------:R-:W-:Y:S01]  /*32d0*/  PRMT R122, R20, 0x7610, R122 ;  /* 0x00007610147a7816 */ /* 0x000fe2000000007a */
[----:B------:R-:W-:-:S05]  /*32e0*/  IMAD.MOV.U32 R20, RZ, RZ, R91 ;  /* 0x000000ffff147224 */ /* 0x000fca00078e005b */
[----:B------:R-:W-:Y:S02]  /*32f0*/  PRMT R122, R122, 0x5410, R20 ;  /* 0x000054107a7a7816 */ /* 0x000fe40000000014 */
[----:B--2---:R-:W-:-:S13]  /*3300*/  ISETP.NE.AND P3, PT, R33, 0x3, PT ;  /* 0x000000032100780c */ /* 0x004fda0003f65270 */
[----:B------:R-:W-:Y:S05]  /*3310*/  @!P3 BRA `(.L_x_426) ;  /* 0x000000000004b947 */ /* 0x000fea0003800000 */
[----:B------:R-:W-:Y:S01]  /*3320*/  BPT.TRAP 0x1 ;  /* 0x000000040000795c */ /* 0x000fe20000300000 */
.L_x_426:
[----:B------:R-:W-:Y:S01]  /*3330*/  IMAD R20, R17, 0x8, R16 ;  /* 0x0000000811147824 */ /* 0x000fe200078e0210 */
[----:B------:R-:W-:Y:S01]  /*3340*/  SHF.L.U32 R87, R155, 0x1f, RZ ;  /* 0x0000001f9b577819 */ /* 0x000fe200000006ff */
[----:B------:R-:W-:Y:S03]  /*3350*/  BSSY B1, `(.L_x_427) ;  /* 0x0000003000017945 */ /* 0x000fe60003800000 */
[----:B------:R-:W0:Y:S02]  /*3360*/  SYNCS.PHASECHK.TRANS64.TRYWAIT P5, [R20+URZ+0x31c90], R87 ;  /* 0x031c9057140075a7 */ /* 0x000e2400080a017f */
[----:B0-----:R-:W-:Y:S05]  /*3370*/  @!P5 BRA `(.L_x_428) ;  /* 0x000001c000c8d947 */ /* 0x001fea0003800000 */
.L_x_722:
[----:B------:R-:W-:Y:S05]  /*3380*/  BSYNC B1 ;  /* 0x0000000000017941 */ /* 0x000fea0003800000 */
.L_x_427:
[----:B------:R-:W-:Y:S05]  /*3390*/  @P4 BRA `(.L_x_429) ;  /* 0x00000034005c4947 */ /* 0x000fea0003800000 */
[----:B------:R-:W-:Y:S01]  /*33a0*/  ISETP.NE.AND P4, PT, R10, RZ, PT ;  /* 0x000000ff0a00720c */ /* 0x000fe20003f85270 */
[----:B------:R-:W-:-:S12]  /*33b0*/  BSSY B1, `(.L_x_430) ;  /* 0x0000031000017945 */ /* 0x000fd80003800000 */
[----:B------:R-:W-:Y:S05]  /*33c0*/  @!P4 BRA `(.L_x_431) ;  /* 0x0000000000bcc947 */ /* 0x000fea0003800000 */
[----:B------:R1:W2:Y:S01]  /*33d0*/  LDS.128 R32, [R79+0x16800] ;  /* 0x016800004f207984 */ /* 0x0002a20000000c00 */
[----:B------:R-:W-:Y:S01]  /*33e0*/  ISETP.GE.AND P4, PT, R156, R106, PT ;  /* 0x0000006a9c00720c */ /* 0x000fe20003f86270 */
[----:B------:R-:W-:-:S12]  /*33f0*/  BSSY B2, `(.L_x_432) ;  /* 0x000002b000027945 */ /* 0x000fd80003800000 */
[----:B-1----:R-:W-:Y:S05]  /*3400*/  @P4 BRA `(.L_x_433) ;  /* 0x0000000000a44947 */ /* 0x002fea0003800000 */
[----:B------:R-:W-:Y:S01]  /*3410*/  SHF.R.U64 R56, R62, 0x10, R63 ;  /* 0x000000103e387819 */ /* 0x000fe2000000123f */
[----:B--2---:R-:W-:Y:S01]  /*3420*/  HADD2.F32 R58, -RZ, R33.H1_H1 ;  /* 0x30000021ff3a7230 */ /* 0x004fe20000004100 */
[--C-:B------:R-:W-:Y:S02]  /*3430*/  SHF.R.U64 R57, R90, 0x10, R91.reuse ;  /* 0x000000105a397819 */ /* 0x100fe4000000125b */
[----:B------:R-:W-:Y:S01]  /*3440*/  SHF.R.U32.HI R90, RZ, 0x10, R91 ;  /* 0x00000010ff5a7819 */ /* 0x000fe2000001165b */
[----:B------:R-:W-:Y:S01]  /*3450*/  HADD2.F32 R59, -RZ, R56.H0_H0 ;  /* 0x20000038ff3b7230 */ /* 0x000fe20000004100 */
[----:B------:R-:W-:Y:S01]  /*3460*/  SHF.R.U32.HI R62, RZ, 0x10, R63 ;  /* 0x00000010ff3e7819 */ /* 0x000fe2000001163f */
[----:B------:R-:W-:Y:S02]  /*3470*/  HADD2.F32 R57, -RZ, R57.H0_H0 ;  /* 0x20000039ff397230 */ /* 0x000fe40000004100 */
[----:B------:R-:W-:Y:S02]  /*3480*/  HADD2.F32 R56, -RZ, R33.H0_H0 ;  /* 0x20000021ff387230 */ /* 0x000fe40000004100 */
[----:B------:R-:W-:-:S02]  /*3490*/  HADD2.F32 R90, -RZ, R90.H0_H0 ;  /* 0x2000005aff5a7230 */ /* 0x000fc40000004100 */
[-C--:B------:R-:W-:Y:S01]  /*34a0*/  FMUL.FTZ R33, R58, R57.reuse ;  /* 0x000000393a217220 */ /* 0x080fe20000410000 */
[----:B------:R-:W-:Y:S02]  /*34b0*/  HADD2.F32 R62, -RZ, R62.H0_H0 ;  /* 0x2000003eff3e7230 */ /* 0x000fe40000004100 */
[C---:B------:R-:W-:Y:S01]  /*34c0*/  FMUL.FTZ R57, R56.reuse, R57 ;  /* 0x0000003938397220 */ /* 0x040fe20000410000 */
[----:B------:R-:W-:Y:S02]  /*34d0*/  IMAD.MOV.U32 R63, RZ, RZ, R34 ;  /* 0x000000ffff3f7224 */ /* 0x000fe400078e0022 */
[-C--:B------:R-:W-:Y:S01]  /*34e0*/  FFMA.FTZ R33, R56, R59.reuse, -R33 ;  /* 0x0000003b38217223 */ /* 0x080fe20000010821 */
[----:B------:R-:W-:Y:S02]  /*34f0*/  HADD2.F32 R91, -RZ, R122.H1_H1 ;  /* 0x3000007aff5b7230 */ /* 0x000fe40000004100 */
[----:B------:R-:W-:Y:S01]  /*3500*/  FFMA.FTZ R56, R58, R59, R57 ;  /* 0x0000003b3a387223 */ /* 0x000fe20000010039 */
[----:B------:R-:W-:-:S02]  /*3510*/  HADD2.F32 R57, -RZ, R35.H1_H1 ;  /* 0x30000023ff397230 */ /* 0x000fc40000004100 */
[----:B------:R-:W-:Y:S02]  /*3520*/  HADD2.F32 R59, -RZ, R35.H0_H0 ;  /* 0x20000023ff3b7230 */ /* 0x000fe40000004100 */
[----:B------:R-:W-:Y:S02]  /*3530*/  HADD2.F32 R34, -RZ, R63.H1_H1 ;  /* 0x3000003fff227230 */ /* 0x000fe40000004100 */
[----:B------:R-:W-:Y:S01]  /*3540*/  FMUL.FTZ R58, R57, R90 ;  /* 0x0000005a393a7220 */ /* 0x000fe20000410000 */
[----:B------:R-:W-:-:S03]  /*3550*/  F2FP.F16.F32.PACK_AB R33, R56, R33 ;  /* 0x000000213821723e */ /* 0x000fc600000000ff */
[C---:B------:R-:W-:Y:S01]  /*3560*/  FFMA.FTZ R35, R59.reuse, R62, -R58 ;  /* 0x0000003e3b237223 */ /* 0x040fe2000001083a */
[----:B------:R-:W-:Y:S01]  /*3570*/  FMUL.FTZ R58, R59, R90 ;  /* 0x0000005a3b3a7220 */ /* 0x000fe20000410000 */
[----:B------:R-:W-:Y:S02]  /*3580*/  HADD2.F32 R90, -RZ, R122.H0_H0 ;  /* 0x2000007aff5a7230 */ /* 0x000fe40000004100 */
[--C-:B------:R-:W-:Y:S02]  /*3590*/  HADD2.F32 R59, -RZ, R32.reuse.H0_H0 ;  /* 0x20000020ff3b7230 */ /* 0x100fe40000004100 */
[----:B------:R-:W-:Y:S01]  /*35a0*/  FFMA.FTZ R58, R57, R62, R58 ;  /* 0x0000003e393a7223 */ /* 0x000fe2000001003a */
[----:B------:R-:W-:Y:S02]  /*35b0*/  HADD2.F32 R57, -RZ, R32.H1_H1 ;  /* 0x30000020ff397230 */ /* 0x000fe40000004100 */
[----:B------:R-:W-:Y:S02]  /*35c0*/  HADD2.F32 R62, -RZ, R121.H1_H1 ;  /* 0x30000079ff3e7230 */ /* 0x000fe40000004100 */
[----:B------:R-:W-:Y:S01]  /*35d0*/  F2FP.F16.F32.PACK_AB R35, R58, R35 ;  /* 0x000000233a23723e */ /* 0x000fe200000000ff */
[-C--:B------:R-:W-:Y:S01]  /*35e0*/  FMUL.FTZ R32, R57, R90.reuse ;  /* 0x0000005a39207220 */ /* 0x080fe20000410000 */
[----:B------:R-:W-:-:S03]  /*35f0*/  FMUL.FTZ R90, R59, R90 ;  /* 0x0000005a3b5a7220 */ /* 0x000fc60000410000 */
[-C--:B------:R-:W-:Y:S01]  /*3600*/  FFMA.FTZ R32, R59, R62.reuse, -R32 ;  /* 0x0000003e3b207223 */ /* 0x080fe20000010820 */
[----:B------:R-:W-:Y:S01]  /*3610*/  FFMA.FTZ R57, R57, R62, R90 ;  /* 0x0000003e39397223 */ /* 0x000fe2000001005a */
[----:B------:R-:W-:Y:S02]  /*3620*/  HADD2.F32 R90, -RZ, R63.H0_H0 ;  /* 0x2000003fff5a7230 */ /* 0x000fe40000004100 */
[-C--:B------:R-:W-:Y:S01]  /*3630*/  FMUL.FTZ R63, R34, R91.reuse ;  /* 0x0000005b223f7220 */ /* 0x080fe20000410000 */
[----:B------:R-:W-:Y:S01]  /*3640*/  HADD2.F32 R59, -RZ, R121.H0_H0 ;  /* 0x20000079ff3b7230 */ /* 0x000fe20000004100 */
[----:B------:R-:W-:Y:S01]  /*3650*/  F2FP.F16.F32.PACK_AB R32, R57, R32 ;  /* 0x000000203920723e */ /* 0x000fe200000000ff */
[----:B------:R-:W-:-:S03]  /*3660*/  FMUL.FTZ R91, R90, R91 ;  /* 0x0000005b5a5b7220 */ /* 0x000fc60000410000 */
[-C--:B------:R-:W-:Y:S01]  /*3670*/  FFMA.FTZ R62, R90, R59.reuse, -R63 ;  /* 0x0000003b5a3e7223 */ /* 0x080fe2000001083f */
[----:B------:R-:W-:-:S05]  /*3680*/  FFMA.FTZ R91, R34, R59, R91 ;  /* 0x0000003b225b7223 */ /* 0x000fca000001005b */
[----:B------:R-:W-:-:S07]  /*3690*/  F2FP.F16.F32.PACK_AB R34, R91, R62 ;  /* 0x0000003e5b22723e */ /* 0x000fce00000000ff */
.L_x_433:
[----:B------:R-:W-:Y:S05]  /*36a0*/  BSYNC B2 ;  /* 0x0000000000027941 */ /* 0x000fea0003800000 */
.L_x_432:
[----:B--2---:R1:W-:Y:S02]  /*36b0*/  STG.E.128 desc[UR60][R36.64], R32 ;  /* 0x0000002024007986 */ /* 0x0043e4000c101d3c */
.L_x_431:
[----:B------:R-:W-:Y:S05]  /*36c0*/  BSYNC B1 ;  /* 0x0000000000017941 */ /* 0x000fea0003800000 */
.L_x_430:
[----:B------:R-:W-:Y:S01]  /*36d0*/  ISETP.NE.AND P4, PT, R11, RZ, PT ;  /* 0x000000ff0b00720c */ /* 0x000fe20003f85270 */
[----:B------:R-:W-:-:S12]  /*36e0*/  BSSY B1, `(.L_x_434) ;  /* 0x0000034000017945 */ /* 0x000fd80003800000 */
[----:B------:R-:W-:Y:S05]  /*36f0*/  @!P4 BRA `(.L_x_435) ;  /* 0x0000000000c8c947 */ /* 0x000fea0003800000 */
[----:B------:R-:W2:Y:S01]  /*3700*/  LDL R56, [R1+0x6c] ;  /* 0x00006c0001387983 */ /* 0x000ea20000100800 */
[----:B------:R-:W-:Y:S03]  /*3710*/  BSSY B2, `(.L_x_436) ;  /* 0x000002f000027945 */ /* 0x000fe60003800000 */
[----:B-1----:R1:W3:Y:S01]  /*3720*/  LDS.128 R32, [R21+0x16800] ;  /* 0x0168000015207984 */ /* 0x0022e20000000c00 */
[----:B--2---:R-:W-:-:S13]  /*3730*/  ISETP.GE.AND P4, PT, R56, R106, PT ;  /* 0x0000006a3800720c */ /* 0x004fda0003f86270 */
[----:B-1-3--:R-:W-:Y:S05]  /*3740*/  @P4 BRA `(.L_x_437) ;  /* 0x0000000000ac4947 */ /* 0x00afea0003800000 */
[----:B------:R-:W-:Y:S01]  /*3750*/  SHF.R.U64 R56, R54, 0x10, R55 ;  /* 0x0000001036387819 */ /* 0x000fe20000001237 */
[----:B------:R-:W-:Y:S01]  /*3760*/  IMAD.MOV.U32 R57, RZ, RZ, R33 ;  /* 0x000000ffff397224 */ /* 0x000fe200078e0021 */
[----:B------:R-:W-:Y:S01]  /*3770*/  SHF.R.U32.HI R54, RZ, 0x10, R55 ;  /* 0x00000010ff367819 */ /* 0x000fe20000011637 */
[----:B------:R-:W-:Y:S01]  /*3780*/  HADD2.F32 R59, -RZ, R120.H0_H0 ;  /* 0x20000078ff3b7230 */ /* 0x000fe20000004100 */
[--C-:B------:R-:W-:Y:S02]  /*3790*/  SHF.R.U64 R55, R60, 0x10, R61.reuse ;  /* 0x000000103c377819 */ /* 0x100fe4000000123d */
[--C-:B------:R-:W-:Y:S01]  /*37a0*/  HADD2.F32 R58, -RZ, R57.reuse.H1_H1 ;  /* 0x30000039ff3a7230 */ /* 0x100fe20000004100 */
[----:B------:R-:W-:Y:S01]  /*37b0*/  SHF.R.U32.HI R60, RZ, 0x10, R61 ;  /* 0x00000010ff3c7819 */ /* 0x000fe2000001163d */
[----:B------:R-:W-:Y:S02]  /*37c0*/  HADD2.F32 R62, -RZ, R57.H0_H0 ;  /* 0x20000039ff3e7230 */ /* 0x000fe40000004100 */
[----:B------:R-:W-:-:S02]  /*37d0*/  HADD2.F32 R33, -RZ, R55.H0_H0 ;  /* 0x20000037ff217230 */ /* 0x000fc40000004100 */
[----:B------:R-:W-:Y:S02]  /*37e0*/  HADD2.F32 R55, -RZ, R56.H0_H0 ;  /* 0x20000038ff377230 */ /* 0x000fe40000004100 */
[----:B------:R-:W-:Y:S02]  /*37f0*/  HADD2.F32 R60, -RZ, R60.H0_H0 ;  /* 0x2000003cff3c7230 */ /* 0x000fe40000004100 */
[-C--:B------:R-:W-:Y:S01]  /*3800*/  FMUL.FTZ R57, R58, R33.reuse ;  /* 0x000000213a397220 */ /* 0x080fe20000410000 */
[----:B------:R-:W-:-:S03]  /*3810*/  FMUL.FTZ R33, R62, R33 ;  /* 0x000000213e217220 */ /* 0x000fc60000410000 */
[-C--:B------:R-:W-:Y:S01]  /*3820*/  FFMA.FTZ R56, R62, R55.reuse, -R57 ;  /* 0x000000373e387223 */ /* 0x080fe20000010839 */
[----:B------:R-:W-:Y:S01]  /*3830*/  FFMA.FTZ R33, R58, R55, R33 ;  /* 0x000000373a217223 */ /* 0x000fe20000010021 */
[----:B------:R-:W-:Y:S02]  /*3840*/  IMAD.MOV.U32 R55, RZ, RZ, R35 ;  /* 0x000000ffff377224 */ /* 0x000fe400078e0023 */
[----:B------:R-:W-:Y:S02]  /*3850*/  HADD2.F32 R58, -RZ, R54.H0_H0 ;  /* 0x20000036ff3a7230 */ /* 0x000fe40000004100 */
[----:B------:R-:W-:Y:S01]  /*3860*/  F2FP.F16.F32.PACK_AB R33, R33, R56 ;  /* 0x000000382121723e */ /* 0x000fe200000000ff */
[--C-:B------:R-:W-:Y:S02]  /*3870*/  HADD2.F32 R35, -RZ, R55.reuse.H1_H1 ;  /* 0x30000037ff237230 */ /* 0x100fe40000004100 */
[----:B------:R-:W-:-:S03]  /*3880*/  HADD2.F32 R55, -RZ, R55.H0_H0 ;  /* 0x20000037ff377230 */ /* 0x000fc60000004100 */
[-C--:B------:R-:W-:Y:S02]  /*3890*/  FMUL.FTZ R54, R35, R60.reuse ;  /* 0x0000003c23367220 */ /* 0x080fe40000410000 */
[C---:B------:R-:W-:Y:S02]  /*38a0*/  FMUL.FTZ R60, R55.reuse, R60 ;  /* 0x0000003c373c7220 */ /* 0x040fe40000410000 */
[-C--:B------:R-:W-:Y:S01]  /*38b0*/  FFMA.FTZ R54, R55, R58.reuse, -R54 ;  /* 0x0000003a37367223 */ /* 0x080fe20000010836 */
[----:B------:R-:W-:Y:S02]  /*38c0*/  HADD2.F32 R55, -RZ, R118.H0_H0 ;  /* 0x20000076ff377230 */ /* 0x000fe40000004100 */
[----:B------:R-:W-:Y:S01]  /*38d0*/  FFMA.FTZ R35, R35, R58, R60 ;  /* 0x0000003a23237223 */ /* 0x000fe2000001003c */
[----:B------:R-:W-:-:S04]  /*38e0*/  IMAD.MOV.U32 R58, RZ, RZ, R32 ;  /* 0x000000ffff3a7224 */ /* 0x000fc800078e0020 */
[----:B------:R-:W-:Y:S01]  /*38f0*/  F2FP.F16.F32.PACK_AB R35, R35, R54 ;  /* 0x000000362323723e */ /* 0x000fe200000000ff */
[--C-:B------:R-:W-:Y:S02]  /*3900*/  HADD2.F32 R32, -RZ, R58.reuse.H1_H1 ;  /* 0x3000003aff207230 */ /* 0x100fe40000004100 */
[----:B------:R-:W-:-:S03]  /*3910*/  HADD2.F32 R58, -RZ, R58.H0_H0 ;  /* 0x2000003aff3a7230 */ /* 0x000fc60000004100 */
[-C--:B------:R-:W-:Y:S02]  /*3920*/  FMUL.FTZ R57, R32, R59.reuse ;  /* 0x0000003b20397220 */ /* 0x080fe40000410000 */
[C---:B------:R-:W-:Y:S02]  /*3930*/  FMUL.FTZ R59, R58.reuse, R59 ;  /* 0x0000003b3a3b7220 */ /* 0x040fe40000410000 */
[-C--:B------:R-:W-:Y:S01]  /*3940*/  FFMA.FTZ R57, R58, R55.reuse, -R57 ;  /* 0x000000373a397223 */ /* 0x080fe20000010839 */
[----:B------:R-:W-:Y:S02]  /*3950*/  HADD2.F32 R58, -RZ, R34.H1_H1 ;  /* 0x30000022ff3a7230 */ /* 0x000fe40000004100 */
[----:B------:R-:W-:Y:S01]  /*3960*/  FFMA.FTZ R32, R32, R55, R59 ;  /* 0x0000003720207223 */ /* 0x000fe2000001003b */
[----:B------:R-:W-:Y:S02]  /*3970*/  HADD2.F32 R55, -RZ, R120.H1_H1 ;  /* 0x30000078ff377230 */ /* 0x000fe40000004100 */
[----:B------:R-:W-:-:S02]  /*3980*/  HADD2.F32 R34, -RZ, R34.H0_H0 ;  /* 0x20000022ff227230 */ /* 0x000fc40000004100 */
[----:B------:R-:W-:Y:S02]  /*3990*/  HADD2.F32 R59, -RZ, R118.H1_H1 ;  /* 0x30000076ff3b7230 */ /* 0x000fe40000004100 */
[----:B------:R-:W-:Y:S01]  /*39a0*/  FMUL.FTZ R61, R58, R55 ;  /* 0x000000373a3d7220 */ /* 0x000fe20000410000 */
[----:B------:R-:W-:Y:S01]  /*39b0*/  F2FP.F16.F32.PACK_AB R32, R32, R57 ;  /* 0x000000392020723e */ /* 0x000fe200000000ff */
[C---:B------:R-:W-:Y:S02]  /*39c0*/  FMUL.FTZ R55, R34.reuse, R55 ;  /* 0x0000003722377220 */ /* 0x040fe40000410000 */
[-C--:B------:R-:W-:Y:S02]  /*39d0*/  FFMA.FTZ R61, R34, R59.reuse, -R61 ;  /* 0x0000003b223d7223 */ /* 0x080fe4000001083d */
[----:B------:R-:W-:-:S05]  /*39e0*/  FFMA.FTZ R58, R58, R59, R55 ;  /* 0x0000003b3a3a7223 */ /* 0x000fca0000010037 */
[----:B------:R-:W-:-:S07]  /*39f0*/  F2FP.F16.F32.PACK_AB R34, R58, R61 ;  /* 0x0000003d3a22723e */ /* 0x000fce00000000ff */
.L_x_437:
[----:B------:R-:W-:Y:S05]  /*3a00*/  BSYNC B2 ;  /* 0x0000000000027941 */ /* 0x000fea0003800000 */
.L_x_436:
[----:B------:R2:W-:Y:S02]  /*3a10*/  STG.E.128 desc[UR60][R36.64+0x20], R32 ;  /* 0x0000202024007986 */ /* 0x0005e4000c101d3c */
.L_x_435:
[----:B------:R-:W-:Y:S05]  /*3a20*/  BSYNC B1 ;  /* 0x0000000000017941 */ /* 0x000fea0003800000 */
.L_x_434:
[----:B------:R-:W-:Y:S01]  /*3a30*/  ISETP.NE.AND P4, PT, R12, RZ, PT ;  /* 0x000000ff0c00720c */ /* 0x000fe20003f85270 */
[----:B------:R-:W-:-:S12]  /*3a40*/  BSSY B1, `(.L_x_438) ;  /* 0x0000035000017945 */ /* 0x000fd80003800000 */
[----:B------:R-:W-:Y:S05]  /*3a50*/  @!P4 BRA `(.L_x_439) ;  /* 0x0000000000ccc947 */ /* 0x000fea0003800000 */
[----:B------:R-:W3:Y:S01]  /*3a60*/  LDL R54, [R1+0x68] ;  /* 0x0000680001367983 */ /* 0x000ee20000100800 */
[----:B------:R-:W-:Y:S03]  /*3a70*/  BSSY B2, `(.L_x_440) ;  /* 0x0000030000027945 */ /* 0x000fe60003800000 */
[----:B-12---:R1:W2:Y:S01]  /*3a80*/  LDS.128 R32, [R79+0x18c00] ;  /* 0x018c00004f207984 */ /* 0x0062a20000000c00 */
[----:B---3--:R-:W-:-:S13]  /*3a90*/  ISETP.GE.AND P4, PT, R54, R106, PT ;  /* 0x0000006a3600720c */ /* 0x008fda0003f86270 */
[----:B-12---:R-:W-:Y:S05]  /*3aa0*/  @P4 BRA `(.L_x_441) ;  /* 0x0000000000b04947 */ /* 0x006fea0003800000 */
[----:B------:R-:W-:Y:S01]  /*3ab0*/  SHF.R.U64 R54, R52, 0x10, R53 ;  /* 0x0000001034367819 */ /* 0x000fe20000001235 */
[----:B------:R-:W-:Y:S01]  /*3ac0*/  IMAD.MOV.U32 R52, RZ, RZ, R33 ;  /* 0x000000ffff347224 */ /* 0x000fe200078e0021 */
[----:B------:R-:W-:Y:S01]  /*3ad0*/  SHF.R.U64 R50, R50, 0x10, R51 ;  /* 0x0000001032327819 */ /* 0x000fe20000001233 */
[----:B------:R-:W-:Y:S01]  /*3ae0*/  HADD2.F32 R57, -RZ, R119.H1_H1 ;  /* 0x30000077ff397230 */ /* 0x000fe20000004100 */
[----:B------:R-:W-:Y:S01]  /*3af0*/  SHF.R.U32.HI R53, RZ, 0x10, R53 ;  /* 0x00000010ff357819 */ /* 0x000fe20000011635 */
[----:B------:R-:W-:Y:S02]  /*3b00*/  HADD2.F32 R54, -RZ, R54.H0_H0 ;  /* 0x20000036ff367230 */ /* 0x000fe40000004100 */
[--C-:B------:R-:W-:Y:S02]  /*3b10*/  HADD2.F32 R33, -RZ, R52.reuse.H1_H1 ;  /* 0x30000034ff217230 */ /* 0x100fe40000004100 */
[----:B------:R-:W-:Y:S02]  /*3b20*/  HADD2.F32 R55, -RZ, R52.H0_H0 ;  /* 0x20000034ff377230 */ /* 0x000fe40000004100 */
[----:B------:R-:W-:-:S02]  /*3b30*/  HADD2.F32 R50, -RZ, R50.H0_H0 ;  /* 0x20000032ff327230 */ /* 0x000fc40000004100 */
[-C--:B------:R-:W-:Y:S01]  /*3b40*/  FMUL.FTZ R52, R33, R54.reuse ;  /* 0x0000003621347220 */ /* 0x080fe20000410000 */
[----:B------:R-:W-:-:S03]  /*3b50*/  FMUL.FTZ R54, R55, R54 ;  /* 0x0000003637367220 */ /* 0x000fc60000410000 */
[-C--:B------:R-:W-:Y:S01]  /*3b60*/  FFMA.FTZ R52, R55, R50.reuse, -R52 ;  /* 0x0000003237347223 */ /* 0x080fe20000010834 */
[----:B------:R-:W-:Y:S02]  /*3b70*/  HADD2.F32 R55, -RZ, R119.H0_H0 ;  /* 0x20000077ff377230 */ /* 0x000fe40000004100 */
[----:B------:R-:W-:Y:S01]  /*3b80*/  FFMA.FTZ R33, R33, R50, R54 ;  /* 0x0000003221217223 */ /* 0x000fe20000010036 */
[----:B------:R-:W-:Y:S01]  /*3b90*/  IMAD.MOV.U32 R54, RZ, RZ, R35 ;  /* 0x000000ffff367224 */ /* 0x000fe200078e0023 */
[----:B------:R-:W-:Y:S01]  /*3ba0*/  SHF.R.U32.HI R50, RZ, 0x10, R51 ;  /* 0x00000010ff327819 */ /* 0x000fe20000011633 */
[----:B------:R-:W-:Y:S02]  /*3bb0*/  IMAD.MOV.U32 R51, RZ, RZ, R32 ;  /* 0x000000ffff337224 */ /* 0x000fe400078e0020 */
[----:B------:R-:W-:Y:S01]  /*3bc0*/  HADD2.F32 R32, -RZ, R53.H0_H0 ;  /* 0x20000035ff207230 */ /* 0x000fe20000004100 */
[----:B------:R-:W-:Y:S01]  /*3bd0*/  F2FP.F16.F32.PACK_AB R33, R33, R52 ;  /* 0x000000342121723e */ /* 0x000fe200000000ff */
[----:B------:R-:W-:-:S02]  /*3be0*/  HADD2.F32 R35, -RZ, R54.H1_H1 ;  /* 0x30000036ff237230 */ /* 0x000fc40000004100 */
[----:B------:R-:W-:Y:S02]  /*3bf0*/  HADD2.F32 R53, -RZ, R54.H0_H0 ;  /* 0x20000036ff357230 */ /* 0x000fe40000004100 */
[----:B------:R-:W-:Y:S02]  /*3c00*/  HADD2.F32 R50, -RZ, R50.H0_H0 ;  /* 0x20000032ff327230 */ /* 0x000fe40000004100 */
[-C--:B------:R-:W-:Y:S01]  /*3c10*/  FMUL.FTZ R54, R35, R32.reuse ;  /* 0x0000002023367220 */ /* 0x080fe20000410000 */
[----:B------:R-:W-:-:S03]  /*3c20*/  FMUL.FTZ R56, R53, R32 ;  /* 0x0000002035387220 */ /* 0x000fc60000410000 */
[-C--:B------:R-:W-:Y:S01]  /*3c30*/  FFMA.FTZ R32, R53, R50.reuse, -R54 ;  /* 0x0000003235207223 */ /* 0x080fe20000010836 */
[--C-:B------:R-:W-:Y:S02]  /*3c40*/  HADD2.F32 R54, -RZ, R51.reuse.H0_H0 ;  /* 0x20000033ff367230 */ /* 0x100fe40000004100 */
[----:B------:R-:W-:Y:S01]  /*3c50*/  FFMA.FTZ R35, R35, R50, R56 ;  /* 0x0000003223237223 */ /* 0x000fe20000010038 */
[----:B------:R-:W-:Y:S02]  /*3c60*/  IMAD.MOV.U32 R50, RZ, RZ, R34 ;  /* 0x000000ffff327224 */ /* 0x000fe400078e0022 */
[----:B------:R-:W-:Y:S02]  /*3c70*/  HADD2.F32 R34, -RZ, R51.H1_H1 ;  /* 0x30000033ff227230 */ /* 0x000fe40000004100 */
[----:B------:R-:W-:Y:S01]  /*3c80*/  HADD2.F32 R53, -RZ, R117.H1_H1 ;  /* 0x30000075ff357230 */ /* 0x000fe20000004100 */
[----:B------:R-:W-:Y:S02]  /*3c90*/  F2FP.F16.F32.PACK_AB R35, R35, R32 ;  /* 0x000000202323723e */ /* 0x000fe400000000ff */
[-C--:B------:R-:W-:Y:S01]  /*3ca0*/  FMUL.FTZ R51, R34, R55.reuse ;  /* 0x0000003722337220 */ /* 0x080fe20000410000 */
[----:B------:R-:W-:-:S03]  /*3cb0*/  FMUL.FTZ R55, R54, R55 ;  /* 0x0000003736377220 */ /* 0x000fc60000410000 */
[-C--:B------:R-:W-:Y:S01]  /*3cc0*/  FFMA.FTZ R51, R54, R53.reuse, -R51 ;  /* 0x0000003536337223 */ /* 0x080fe20000010833 */
[--C-:B------:R-:W-:Y:S02]  /*3cd0*/  HADD2.F32 R54, -RZ, R50.reuse.H0_H0 ;  /* 0x20000032ff367230 */ /* 0x100fe40000004100 */
[----:B------:R-:W-:Y:S01]  /*3ce0*/  FFMA.FTZ R34, R34, R53, R55 ;  /* 0x0000003522227223 */ /* 0x000fe20000010037 */
[----:B------:R-:W-:Y:S02]  /*3cf0*/  HADD2.F32 R50, -RZ, R50.H1_H1 ;  /* 0x30000032ff327230 */ /* 0x000fe40000004100 */
[----:B------:R-:W-:Y:S02]  /*3d00*/  HADD2.F32 R53, -RZ, R117.H0_H0 ;  /* 0x20000075ff357230 */ /* 0x000fe40000004100 */
[----:B------:R-:W-:Y:S01]  /*3d10*/  F2FP.F16.F32.PACK_AB R32, R34, R51 ;  /* 0x000000332220723e */ /* 0x000fe200000000ff */
[-C--:B------:R-:W-:Y:S01]  /*3d20*/  FMUL.FTZ R55, R50, R57.reuse ;  /* 0x0000003932377220 */ /* 0x080fe20000410000 */
[----:B------:R-:W-:-:S03]  /*3d30*/  FMUL.FTZ R57, R54, R57 ;  /* 0x0000003936397220 */ /* 0x000fc60000410000 */
[-C--:B------:R-:W-:Y:S01]  /*3d40*/  FFMA.FTZ R55, R54, R53.reuse, -R55 ;  /* 0x0000003536377223 */ /* 0x080fe20000010837 */
[----:B------:R-:W-:-:S05]  /*3d50*/  FFMA.FTZ R50, R50, R53, R57 ;  /* 0x0000003532327223 */ /* 0x000fca0000010039 */
[----:B------:R-:W-:-:S07]  /*3d60*/  F2FP.F16.F32.PACK_AB R34, R50, R55 ;  /* 0x000000373222723e */ /* 0x000fce00000000ff */
.L_x_441:
[----:B------:R-:W-:Y:S05]  /*3d70*/  BSYNC B2 ;  /* 0x0000000000027941 */ /* 0x000fea0003800000 */
.L_x_440:
[----:B------:R3:W-:Y:S02]  /*3d80*/  STG.E.128 desc[UR60][R36.64+0x40], R32 ;  /* 0x0000402024007986 */ /* 0x0007e4000c101d3c */
.L_x_439:
[----:B------:R-:W-:Y:S05]  /*3d90*/  BSYNC B1 ;  /* 0x0000000000017941 */ /* 0x000fea0003800000 */
.L_x_438:
[----:B------:R-:W-:Y:S01]  /*3da0*/  ISETP.NE.AND P4, PT, R13, RZ, PT ;  /* 0x000000ff0d00720c */ /* 0x000fe20003f85270 */
[----:B------:R-:W-:-:S12]  /*3db0*/  BSSY B1, `(.L_x_442) ;  /* 0x0000034000017945 */ /* 0x000fd80003800000 */
[----:B------:R-:W-:Y:S05]  /*3dc0*/  @!P4 BRA `(.L_x_443) ;  /* 0x0000000000c8c947 */ /* 0x000fea0003800000 */
[----:B------:R-:W4:Y:S01]  /*3dd0*/  LDL R50, [R1+0x70] ;  /* 0x0000700001327983 */ /* 0x000f220000100800 */
[----:B------:R-:W-:Y:S03]  /*3de0*/  BSSY B2, `(.L_x_444) ;  /* 0x000002f000027945 */ /* 0x000fe60003800000 */
[----:B-123--:R1:W2:Y:S01]  /*3df0*/  LDS.128 R32, [R21+0x18c00] ;  /* 0x018c000015207984 */ /* 0x00e2a20000000c00 */
[----:B----4-:R-:W-:-:S13]  /*3e00*/  ISETP.GE.AND P4, PT, R50, R106, PT ;  /* 0x0000006a3200720c */ /* 0x010fda0003f86270 */
[----:B-12---:R-:W-:Y:S05]  /*3e10*/  @P4 BRA `(.L_x_445) ;  /* 0x0000000000ac4947 */ /* 0x006fea0003800000 */
[----:B------:R-:W-:Y:S01]  /*3e20*/  SHF.R.U64 R48, R48, 0x10, R49 ;  /* 0x0000001030307819 */ /* 0x000fe20000001231 */
[----:B------:R-:W-:Y:S01]  /*3e30*/  IMAD.MOV.U32 R50, RZ, RZ, R33 ;  /* 0x000000ffff327224 */ /* 0x000fe200078e0021 */
[----:B------:R-:W-:Y:S02]  /*3e40*/  SHF.R.U64 R46, R46, 0x10, R47 ;  /* 0x000000102e2e7819 */ /* 0x000fe4000000122f */
        /* <DEDUP_REMOVED lines=8> */
[----:B------:R-:W-:Y:S01]  /*3ed0*/  SHF.R.U32.HI R51, RZ, 0x10, R47 ;  /* 0x00000010ff337819 */ /* 0x000fe2000001162f */
[----:B------:R-:W-:Y:S01]  /*3ee0*/  FFMA.FTZ R33, R33, R46, R48 ;  /* 0x0000002e21217223 */ /* 0x000fe20000010030 */
[----:B------:R-:W-:Y:S02]  /*3ef0*/  IMAD.MOV.U32 R48, RZ, RZ, R35 ;  /* 0x000000ffff307224 */ /* 0x000fe400078e0023 */
[----:B------:R-:W-:Y:S02]  /*3f00*/  HADD2.F32 R47, -RZ, R49.H0_H0 ;  /* 0x20000031ff2f7230 */ /* 0x000fe40000004100 */
[----:B------:R-:W-:Y:S01]  /*3f10*/  IMAD.MOV.U32 R35, RZ, RZ, R32 ;  /* 0x000000ffff237224 */ /* 0x000fe200078e0020 */
[----:B------:R-:W-:Y:S01]  /*3f20*/  F2FP.F16.F32.PACK_AB R33, R33, R50 ;  /* 0x000000322121723e */ /* 0x000fe200000000ff */
[--C-:B------:R-:W-:Y:S02]  /*3f30*/  HADD2.F32 R46, -RZ, R48.reuse.H1_H1 ;  /* 0x30000030ff2e7230 */ /* 0x100fe40000004100 */
[----:B------:R-:W-:-:S02]  /*3f40*/  HADD2.F32 R32, -RZ, R48.H0_H0 ;  /* 0x20000030ff207230 */ /* 0x000fc40000004100 */
[----:B------:R-:W-:Y:S02]  /*3f50*/  HADD2.F32 R49, -RZ, R51.H0_H0 ;  /* 0x20000033ff317230 */ /* 0x000fe40000004100 */
[-C--:B------:R-:W-:Y:S01]  /*3f60*/  FMUL.FTZ R51, R46, R47.reuse ;  /* 0x0000002f2e337220 */ /* 0x080fe20000410000 */
[----:B------:R-:W-:Y:S02]  /*3f70*/  HADD2.F32 R48, -RZ, R116.H0_H0 ;  /* 0x20000074ff307230 */ /* 0x000fe40000004100 */
[C---:B------:R-:W-:Y:S01]  /*3f80*/  FMUL.FTZ R53, R32.reuse, R47 ;  /* 0x0000002f20357220 */ /* 0x040fe20000410000 */
[--C-:B------:R-:W-:Y:S02]  /*3f90*/  HADD2.F32 R47, -RZ, R35.reuse.H1_H1 ;  /* 0x30000023ff2f7230 */ /* 0x100fe40000004100 */
[-C--:B------:R-:W-:Y:S01]  /*3fa0*/  FFMA.FTZ R32, R32, R49.reuse, -R51 ;  /* 0x0000003120207223 */ /* 0x080fe20000010833 */
[----:B------:R-:W-:Y:S02]  /*3fb0*/  HADD2.F32 R51, -RZ, R35.H0_H0 ;  /* 0x20000023ff337230 */ /* 0x000fe40000004100 */
[----:B------:R-:W-:Y:S01]  /*3fc0*/  FFMA.FTZ R49, R46, R49, R53 ;  /* 0x000000312e317223 */ /* 0x000fe20000010035 */
[----:B------:R-:W-:-:S02]  /*3fd0*/  HADD2.F32 R46, -RZ, R115.H1_H1 ;  /* 0x30000073ff2e7230 */ /* 0x000fc40000004100 */
[-C--:B------:R-:W-:Y:S01]  /*3fe0*/  FMUL.FTZ R52, R47, R48.reuse ;  /* 0x000000302f347220 */ /* 0x080fe20000410000 */
[----:B------:R-:W-:Y:S02]  /*3ff0*/  HADD2.F32 R116, -RZ, R116.H1_H1 ;  /* 0x30000074ff747230 */ /* 0x000fe40000004100 */
[C---:B------:R-:W-:Y:S01]  /*4000*/  FMUL.FTZ R54, R51.reuse, R48 ;  /* 0x0000003033367220 */ /* 0x040fe20000410000 */
[--C-:B------:R-:W-:Y:S02]  /*4010*/  HADD2.F32 R35, -RZ, R34.reuse.H1_H1 ;  /* 0x30000022ff237230 */ /* 0x100fe40000004100 */
[-C--:B------:R-:W-:Y:S01]  /*4020*/  FFMA.FTZ R48, R51, R46.reuse, -R52 ;  /* 0x0000002e33307223 */ /* 0x080fe20000010834 */
[----:B------:R-:W-:Y:S02]  /*4030*/  HADD2.F32 R34, -RZ, R34.H0_H0 ;  /* 0x20000022ff227230 */ /* 0x000fe40000004100 */
[----:B------:R-:W-:Y:S01]  /*4040*/  FFMA.FTZ R47, R47, R46, R54 ;  /* 0x0000002e2f2f7223 */ /* 0x000fe20000010036 */
[----:B------:R-:W-:-:S02]  /*4050*/  HADD2.F32 R115, -RZ, R115.H0_H0 ;  /* 0x20000073ff737230 */ /* 0x000fc40000004100 */
[-C--:B------:R-:W-:Y:S01]  /*4060*/  FMUL.FTZ R51, R35, R116.reuse ;  /* 0x0000007423337220 */ /* 0x080fe20000410000 */
[----:B------:R-:W-:-:S03]  /*4070*/  FMUL.FTZ R116, R34, R116 ;  /* 0x0000007422747220 */ /* 0x000fc60000410000 */
[-C--:B------:R-:W-:Y:S01]  /*4080*/  FFMA.FTZ R51, R34, R115.reuse, -R51 ;  /* 0x0000007322337223 */ /* 0x080fe20000010833 */
[----:B------:R-:W-:Y:S01]  /*4090*/  FFMA.FTZ R116, R35, R115, R116 ;  /* 0x0000007323747223 */ /* 0x000fe20000010074 */
[----:B------:R-:W-:Y:S02]  /*40a0*/  F2FP.F16.F32.PACK_AB R35, R49, R32 ;  /* 0x000000203123723e */ /* 0x000fe400000000ff */
[----:B------:R-:W-:Y:S02]  /*40b0*/  F2FP.F16.F32.PACK_AB R32, R47, R48 ;  /* 0x000000302f20723e */ /* 0x000fe400000000ff */
[----:B------:R-:W-:-:S07]  /*40c0*/  F2FP.F16.F32.PACK_AB R34, R116, R51 ;  /* 0x000000337422723e */ /* 0x000fce00000000ff */
.L_x_445:
[----:B------:R-:W-:Y:S05]  /*40d0*/  BSYNC B2 ;  /* 0x0000000000027941 */ /* 0x000fea0003800000 */
.L_x_444:
[----:B------:R4:W-:Y:S02]  /*40e0*/  STG.E.128 desc[UR60][R36.64+0x60], R32 ;  /* 0x0000602024007986 */ /* 0x0009e4000c101d3c */
.L_x_443:
[----:B------:R-:W-:Y:S05]  /*40f0*/  BSYNC B1 ;  /* 0x0000000000017941 */ /* 0x000fea0003800000 */
.L_x_442:
[----:B------:R-:W-:Y:S01]  /*4100*/  ISETP.NE.AND P4, PT, R14, RZ, PT ;  /* 0x000000ff0e00720c */ /* 0x000fe20003f85270 */
[----:B------:R-:W-:-:S12]  /*4110*/  BSSY B1, `(.L_x_446) ;  /* 0x0000031000017945 */ /* 0x000fd80003800000 */
[----:B------:R-:W-:Y:S05]  /*4120*/  @!P4 BRA `(.L_x_447) ;  /* 0x0000000000bcc947 */ /* 0x000fea0003800000 */
[----:B------:R-:W5:Y:S01]  /*4130*/  LDL R46, [R1+0x64] ;  /* 0x00006400012e7983 */ /* 0x000f620000100800 */
[----:B------:R-:W-:Y:S03]  /*4140*/  BSSY B2, `(.L_x_448) ;  /* 0x000002c000027945 */ /* 0x000fe60003800000 */
[----:B-1234-:R1:W2:Y:S01]  /*4150*/  LDS.128 R32, [R79+0x1b000] ;  /* 0x01b000004f207984 */ /* 0x01e2a20000000c00 */
[----:B-----5:R-:W-:-:S13]  /*4160*/  ISETP.GE.AND P4, PT, R46, R106, PT ;  /* 0x0000006a2e00720c */ /* 0x020fda0003f86270 */
[----:B-12---:R-:W-:Y:S05]  /*4170*/  @P4 BRA `(.L_x_449) ;  /* 0x0000000000a04947 */ /* 0x006fea0003800000 */
[----:B------:R-:W-:Y:S02]  /*4180*/  SHF.R.U64 R42, R42, 0x10, R43 ;  /* 0x000000102a2a7819 */ /* 0x000fe4000000122b */
[--C-:B------:R-:W-:Y:S01]  /*4190*/  SHF.R.U64 R46, R44, 0x10, R45.reuse ;  /* 0x000000102c2e7819 */ /* 0x100fe2000000122d */
[--C-:B------:R-:W-:Y:S01]  /*41a0*/  HADD2.F32 R44, -RZ, R35.reuse.H1_H1 ;  /* 0x30000023ff2c7230 */ /* 0x100fe20000004100 */
[----:B------:R-:W-:Y:S01]  /*41b0*/  SHF.R.U32.HI R47, RZ, 0x10, R45 ;  /* 0x00000010ff2f7819 */ /* 0x000fe2000001162d */
[----:B------:R-:W-:Y:S01]  /*41c0*/  HADD2.F32 R35, -RZ, R35.H0_H0 ;  /* 0x20000023ff237230 */ /* 0x000fe20000004100 */
[----:B------:R-:W-:Y:S01]  /*41d0*/  SHF.R.U32.HI R48, RZ, 0x10, R43 ;  /* 0x00000010ff307819 */ /* 0x000fe2000001162b */
[----:B------:R-:W-:Y:S02]  /*41e0*/  HADD2.F32 R43, -RZ, R42.H0_H0 ;  /* 0x2000002aff2b7230 */ /* 0x000fe40000004100 */
[----:B------:R-:W-:Y:S02]  /*41f0*/  HADD2.F32 R42, -RZ, R33.H1_H1 ;  /* 0x30000021ff2a7230 */ /* 0x000fe40000004100 */
[----:B------:R-:W-:-:S02]  /*4200*/  HADD2.F32 R46, -RZ, R46.H0_H0 ;  /* 0x2000002eff2e7230 */ /* 0x000fc40000004100 */
[----:B------:R-:W-:Y:S02]  /*4210*/  HADD2.F32 R33, -RZ, R33.H0_H0 ;  /* 0x20000021ff217230 */ /* 0x000fe40000004100 */
[----:B------:R-:W-:Y:S02]  /*4220*/  HADD2.F32 R47, -RZ, R47.H0_H0 ;  /* 0x2000002fff2f7230 */ /* 0x000fe40000004100 */
[----:B------:R-:W-:Y:S02]  /*4230*/  HADD2.F32 R45, -RZ, R48.H0_H0 ;  /* 0x20000030ff2d7230 */ /* 0x000fe40000004100 */
[-C--:B------:R-:W-:Y:S01]  /*4240*/  FMUL.FTZ R48, R42, R46.reuse ;  /* 0x0000002e2a307220 */ /* 0x080fe20000410000 */
[----:B------:R-:W-:Y:S01]  /*4250*/  FMUL.FTZ R49, R33, R46 ;  /* 0x0000002e21317220 */ /* 0x000fe20000410000 */
[-C--:B------:R-:W-:Y:S01]  /*4260*/  FMUL.FTZ R46, R44, R47.reuse ;  /* 0x0000002f2c2e7220 */ /* 0x080fe20000410000 */
[----:B------:R-:W-:Y:S01]  /*4270*/  FMUL.FTZ R47, R35, R47 ;  /* 0x0000002f232f7220 */ /* 0x000fe20000410000 */
[-C--:B------:R-:W-:Y:S01]  /*4280*/  FFMA.FTZ R33, R33, R43.reuse, -R48 ;  /* 0x0000002b21217223 */ /* 0x080fe20000010830 */
[----:B------:R-:W-:Y:S01]  /*4290*/  FFMA.FTZ R42, R42, R43, R49 ;  /* 0x0000002b2a2a7223 */ /* 0x000fe20000010031 */
[----:B------:R-:W-:-:S02]  /*42a0*/  HADD2.F32 R43, -RZ, R32.H1_H1 ;  /* 0x30000020ff2b7230 */ /* 0x000fc40000004100 */
[-C--:B------:R-:W-:Y:S01]  /*42b0*/  FFMA.FTZ R44, R44, R45.reuse, R47 ;  /* 0x0000002d2c2c7223 */ /* 0x080fe2000001002f */
[----:B------:R-:W-:Y:S01]  /*42c0*/  FFMA.FTZ R35, R35, R45, -R46 ;  /* 0x0000002d23237223 */ /* 0x000fe2000001082e */
[----:B------:R-:W-:Y:S01]  /*42d0*/  HADD2.F32 R47, -RZ, R112.H0_H0 ;  /* 0x20000070ff2f7230 */ /* 0x000fe20000004100 */
[----:B------:R-:W-:Y:S01]  /*42e0*/  F2FP.F16.F32.PACK_AB R33, R42, R33 ;  /* 0x000000212a21723e */ /* 0x000fe200000000ff */
[----:B------:R-:W-:Y:S02]  /*42f0*/  HADD2.F32 R32, -RZ, R32.H0_H0 ;  /* 0x20000020ff207230 */ /* 0x000fe40000004100 */
[----:B------:R-:W-:Y:S02]  /*4300*/  HADD2.F32 R112, -RZ, R112.H1_H1 ;  /* 0x30000070ff707230 */ /* 0x000fe40000004100 */
[-C--:B------:R-:W-:Y:S01]  /*4310*/  FMUL.FTZ R49, R43, R47.reuse ;  /* 0x0000002f2b317220 */ /* 0x080fe20000410000 */
[--C-:B------:R-:W-:Y:S02]  /*4320*/  HADD2.F32 R45, -RZ, R34.reuse.H1_H1 ;  /* 0x30000022ff2d7230 */ /* 0x100fe40000004100 */
[----:B------:R-:W-:Y:S01]  /*4330*/  FMUL.FTZ R48, R32, R47 ;  /* 0x0000002f20307220 */ /* 0x000fe20000410000 */
[----:B------:R-:W-:Y:S01]  /*4340*/  HADD2.F32 R34, -RZ, R34.H0_H0 ;  /* 0x20000022ff227230 */ /* 0x000fe20000004100 */
[----:B------:R-:W-:Y:S01]  /*4350*/  F2FP.F16.F32.PACK_AB R35, R44, R35 ;  /* 0x000000232c23723e */ /* 0x000fe200000000ff */
[----:B------:R-:W-:-:S02]  /*4360*/  HADD2.F32 R46, -RZ, R110.H0_H0 ;  /* 0x2000006eff2e7230 */ /* 0x000fc40000004100 */
[-C--:B------:R-:W-:Y:S01]  /*4370*/  FMUL.FTZ R47, R45, R112.reuse ;  /* 0x000000702d2f7220 */ /* 0x080fe20000410000 */
[----:B------:R-:W-:Y:S02]  /*4380*/  HADD2.F32 R110, -RZ, R110.H1_H1 ;  /* 0x3000006eff6e7230 */ /* 0x000fe40000004100 */
[----:B------:R-:W-:Y:S01]  /*4390*/  FMUL.FTZ R112, R34, R112 ;  /* 0x0000007022707220 */ /* 0x000fe20000410000 */
[-C--:B------:R-:W-:Y:S01]  /*43a0*/  FFMA.FTZ R49, R32, R46.reuse, -R49 ;  /* 0x0000002e20317223 */ /* 0x080fe20000010831 */
[----:B------:R-:W-:Y:S01]  /*43b0*/  FFMA.FTZ R48, R43, R46, R48 ;  /* 0x0000002e2b307223 */ /* 0x000fe20000010030 */
[-C--:B------:R-:W-:Y:S01]  /*43c0*/  FFMA.FTZ R47, R34, R110.reuse, -R47 ;  /* 0x0000006e222f7223 */ /* 0x080fe2000001082f */
[----:B------:R-:W-:-:S03]  /*43d0*/  FFMA.FTZ R112, R45, R110, R112 ;  /* 0x0000006e2d707223 */ /* 0x000fc60000010070 */
[----:B------:R-:W-:Y:S02]  /*43e0*/  F2FP.F16.F32.PACK_AB R32, R48, R49 ;  /* 0x000000313020723e */ /* 0x000fe400000000ff */
[----:B------:R-:W-:-:S07]  /*43f0*/  F2FP.F16.F32.PACK_AB R34, R112, R47 ;  /* 0x0000002f7022723e */ /* 0x000fce00000000ff */
.L_x_449:
[----:B------:R-:W-:Y:S05]  /*4400*/  BSYNC B2 ;  /* 0x0000000000027941 */ /* 0x000fea0003800000 */
.L_x_448:
[----:B------:R1:W-:Y:S02]  /*4410*/  STG.E.128 desc[UR60][R36.64+0x80], R32 ;  /* 0x0000802024007986 */ /* 0x0003e4000c101d3c */
.L_x_447:
[----:B------:R-:W-:Y:S05]  /*4420*/  BSYNC B1 ;  /* 0x0000000000017941 */ /* 0x000fea0003800000 */
.L_x_446:
[----:B------:R-:W-:-:S13]  /*4430*/  ISETP.NE.AND P4, PT, R15, RZ, PT ;  /* 0x000000ff0f00720c */ /* 0x000fda0003f85270 */
[----:B------:R-:W-:Y:S05]  /*4440*/  @!P4 BRA `(.L_x_429) ;  /* 0x000000240030c947 */ /* 0x000fea0003800000 */
[----:B------:R-:W5:Y:S01]  /*4450*/  LDL R42, [R1+0x74] ;  /* 0x00007400012a7983 */ /* 0x000f620000100800 */
[----:B------:R-:W-:Y:S03]  /*4460*/  BSSY B1, `(.L_x_450) ;  /* 0x000002d000017945 */ /* 0x000fe60003800000 */
[----:B-1234-:R1:W2:Y:S01]  /*4470*/  LDS.128 R32, [R21+0x1b000] ;  /* 0x01b0000015207984 */ /* 0x01e2a20000000c00 */
[----:B-----5:R-:W-:-:S13]  /*4480*/  ISETP.GE.AND P4, PT, R42, R106, PT ;  /* 0x0000006a2a00720c */ /* 0x020fda0003f86270 */
[----:B-12---:R-:W-:Y:S05]  /*4490*/  @P4 BRA `(.L_x_451) ;  /* 0x0000000000a44947 */ /* 0x006fea0003800000 */
[--C-:B------:R-:W-:Y:S01]  /*44a0*/  SHF.R.U64 R43, R38, 0x10, R39.reuse ;  /* 0x00000010262b7819 */ /* 0x100fe20000001227 */
[----:B------:R-:W-:Y:S01]  /*44b0*/  IMAD.MOV.U32 R38, RZ, RZ, R34 ;  /* 0x000000ffff267224 */ /* 0x000fe200078e0022 */
[----:B------:R-:W-:Y:S01]  /*44c0*/  SHF.R.U32.HI R42, RZ, 0x10, R39 ;  /* 0x00000010ff2a7819 */ /* 0x000fe20000011627 */
[--C-:B------:R-:W-:Y:S01]  /*44d0*/  HADD2.F32 R34, -RZ, R33.reuse.H1_H1 ;  /* 0x30000021ff227230 */ /* 0x100fe20000004100 */
[--C-:B------:R-:W-:Y:S01]  /*44e0*/  SHF.R.U64 R39, R40, 0x10, R41.reuse ;  /* 0x0000001028277819 */ /* 0x100fe20000001229 */
[----:B------:R-:W-:Y:S01]  /*44f0*/  HADD2.F32 R33, -RZ, R33.H0_H0 ;  /* 0x20000021ff217230 */ /* 0x000fe20000004100 */
[----:B------:R-:W-:Y:S01]  /*4500*/  SHF.R.U32.HI R44, RZ, 0x10, R41 ;  /* 0x00000010ff2c7819 */ /* 0x000fe20000011629 */
[----:B------:R-:W-:Y:S02]  /*4510*/  HADD2.F32 R40, -RZ, R43.H0_H0 ;  /* 0x2000002bff287230 */ /* 0x000fe40000004100 */
[----:B------:R-:W-:Y:S02]  /*4520*/  HADD2.F32 R41, -RZ, R39.H0_H0 ;  /* 0x20000027ff297230 */ /* 0x000fe40000004100 */
[----:B------:R-:W-:-:S02]  /*4530*/  HADD2.F32 R44, -RZ, R44.H0_H0 ;  /* 0x2000002cff2c7230 */ /* 0x000fc40000004100 */
[--C-:B------:R-:W-:Y:S02]  /*4540*/  HADD2.F32 R39, -RZ, R35.reuse.H1_H1 ;  /* 0x30000023ff277230 */ /* 0x100fe40000004100 */
[CC--:B------:R-:W-:Y:S01]  /*4550*/  FMUL.FTZ R46, R34.reuse, R41.reuse ;  /* 0x00000029222e7220 */ /* 0x0c0fe20000410000 */
[C---:B------:R-:W-:Y:S01]  /*4560*/  FMUL.FTZ R41, R33.reuse, R41 ;  /* 0x0000002921297220 */ /* 0x040fe20000410000 */
[----:B------:R-:W-:Y:S02]  /*4570*/  HADD2.F32 R35, -RZ, R35.H0_H0 ;  /* 0x20000023ff237230 */ /* 0x000fe40000004100 */
[-C--:B------:R-:W-:Y:S01]  /*4580*/  FFMA.FTZ R46, R33, R40.reuse, -R46 ;  /* 0x00000028212e7223 */ /* 0x080fe2000001082e */
[----:B------:R-:W-:Y:S01]  /*4590*/  FFMA.FTZ R43, R34, R40, R41 ;  /* 0x00000028222b7223 */ /* 0x000fe20000010029 */
[----:B------:R-:W-:Y:S02]  /*45a0*/  HADD2.F32 R42, -RZ, R42.H0_H0 ;  /* 0x2000002aff2a7230 */ /* 0x000fe40000004100 */
[----:B------:R-:W-:Y:S01]  /*45b0*/  FMUL.FTZ R48, R39, R44 ;  /* 0x0000002c27307220 */ /* 0x000fe20000410000 */
[----:B------:R-:W-:-:S02]  /*45c0*/  HADD2.F32 R40, -RZ, R93.H0_H0 ;  /* 0x2000005dff287230 */ /* 0x000fc40000004100 */
[C---:B------:R-:W-:Y:S01]  /*45d0*/  FMUL.FTZ R44, R35.reuse, R44 ;  /* 0x0000002c232c7220 */ /* 0x040fe20000410000 */
[----:B------:R-:W-:Y:S02]  /*45e0*/  HADD2.F32 R93, -RZ, R93.H1_H1 ;  /* 0x3000005dff5d7230 */ /* 0x000fe40000004100 */
[-C--:B------:R-:W-:Y:S01]  /*45f0*/  FFMA.FTZ R48, R35, R42.reuse, -R48 ;  /* 0x0000002a23307223 */ /* 0x080fe20000010830 */
[----:B------:R-:W-:Y:S02]  /*4600*/  HADD2.F32 R33, -RZ, R32.H1_H1 ;  /* 0x30000020ff217230 */ /* 0x000fe40000004100 */
[----:B------:R-:W-:Y:S01]  /*4610*/  FFMA.FTZ R47, R39, R42, R44 ;  /* 0x0000002a272f7223 */ /* 0x000fe2000001002c */
[----:B------:R-:W-:Y:S02]  /*4620*/  HADD2.F32 R34, -RZ, R38.H1_H1 ;  /* 0x30000026ff227230 */ /* 0x000fe40000004100 */
[----:B------:R-:W-:Y:S02]  /*4630*/  HADD2.F32 R32, -RZ, R32.H0_H0 ;  /* 0x20000020ff207230 */ /* 0x000fe40000004100 */
[----:B------:R-:W-:Y:S01]  /*4640*/  FMUL.FTZ R41, R33, R40 ;  /* 0x0000002821297220 */ /* 0x000fe20000410000 */
[----:B------:R-:W-:-:S02]  /*4650*/  HADD2.F32 R38, -RZ, R38.H0_H0 ;  /* 0x20000026ff267230 */ /* 0x000fc40000004100 */
[-C--:B------:R-:W-:Y:S01]  /*4660*/  FMUL.FTZ R45, R34, R93.reuse ;  /* 0x0000005d222d7220 */ /* 0x080fe20000410000 */
[--C-:B------:R-:W-:Y:S02]  /*4670*/  HADD2.F32 R35, -RZ, R92.reuse.H1_H1 ;  /* 0x3000005cff237230 */ /* 0x100fe40000004100 */
[----:B------:R-:W-:Y:S01]  /*4680*/  FMUL.FTZ R40, R32, R40 ;  /* 0x0000002820287220 */ /* 0x000fe20000410000 */
[----:B------:R-:W-:Y:S02]  /*4690*/  HADD2.F32 R39, -RZ, R92.H0_H0 ;  /* 0x2000005cff277230 */ /* 0x000fe40000004100 */
[----:B------:R-:W-:Y:S01]  /*46a0*/  FMUL.FTZ R93, R38, R93 ;  /* 0x0000005d265d7220 */ /* 0x000fe20000410000 */
[-C--:B------:R-:W-:Y:S01]  /*46b0*/  FFMA.FTZ R41, R32, R35.reuse, -R41 ;  /* 0x0000002320297223 */ /* 0x080fe20000010829 */
[----:B------:R-:W-:Y:S01]  /*46c0*/  FFMA.FTZ R40, R33, R35, R40 ;  /* 0x0000002321287223 */ /* 0x000fe20000010028 */
[-C--:B------:R-:W-:Y:S01]  /*46d0*/  FFMA.FTZ R45, R38, R39.reuse, -R45 ;  /* 0x00000027262d7223 */ /* 0x080fe2000001082d */
[----:B------:R-:W-:Y:S01]  /*46e0*/  FFMA.FTZ R34, R34, R39, R93 ;  /* 0x0000002722227223 */ /* 0x000fe2000001005d */
[----:B------:R-:W-:-:S02]  /*46f0*/  F2FP.F16.F32.PACK_AB R33, R43, R46 ;  /* 0x0000002e2b21723e */ /* 0x000fc400000000ff */
[----:B------:R-:W-:Y:S02]  /*4700*/  F2FP.F16.F32.PACK_AB R35, R47, R48 ;  /* 0x000000302f23723e */ /* 0x000fe400000000ff */
[----:B------:R-:W-:Y:S02]  /*4710*/  F2FP.F16.F32.PACK_AB R32, R40, R41 ;  /* 0x000000292820723e */ /* 0x000fe400000000ff */
[----:B------:R-:W-:-:S07]  /*4720*/  F2FP.F16.F32.PACK_AB R34, R34, R45 ;  /* 0x0000002d2222723e */ /* 0x000fce00000000ff */
.L_x_451:
[----:B------:R-:W-:Y:S05]  /*4730*/  BSYNC B1 ;  /* 0x0000000000017941 */ /* 0x000fea0003800000 */
.L_x_450:
[----:B------:R1:W-:Y:S01]  /*4740*/  STG.E.128 desc[UR60][R36.64+0xa0], R32 ;  /* 0x0000a02024007986 */ /* 0x0003e2000c101d3c */
[----:B------:R-:W-:Y:S05]  /*4750*/  BRA `(.L_x_429) ;  /* 0x00000020006c7947 */ /* 0x000fea0003800000 */
.L_x_423:
        /* <DEDUP_REMOVED lines=15> */
[----:B------:R-:W-:Y:S01]  /*4850*/  IADD3 R58, P3, R70, R58, RZ ;  /* 0x0000003a463a7210 */ /* 0x000fe20007f7e0ff */
[----:B------:R-:W-:Y:S01]  /*4860*/  ULDC.64 UR4, c[0x0][0x3e8] ;  /* 0x0000fa0000047ab9 */ /* 0x000fe20000000a00 */
[----:B------:R-:W-:Y:S02]  /*4870*/  CS2R R42, SRZ ;  /* 0x00000000002a7805 */ /* 0x000fe4000001ff00 */
[----:B------:R-:W-:Y:S02]  /*4880*/  CS2R R40, SRZ ;  /* 0x0000000000287805 */ /* 0x000fe4000001ff00 */
[----:B------:R-:W-:Y:S01]  /*4890*/  CS2R R54, SRZ ;  /* 0x0000000000367805 */ /* 0x000fe2000001ff00 */
[----:B------:R-:W-:Y:S01]  /*48a0*/  IMAD.X R33, R20, 0x1, R85, P3 ;  /* 0x0000000114217824 */ /* 0x000fe200018e0655 */
[----:B------:R-:W-:Y:S02]  /*48b0*/  IADD3 R57, P3, R30, R56, RZ ;  /* 0x000000381e397210 */ /* 0x000fe40007f7e0ff */
[----:B------:R-:W-:-:S03]  /*48c0*/  CS2R R52, SRZ ;  /* 0x0000000000347805 */ /* 0x000fc6000001ff00 */
        /* <DEDUP_REMOVED lines=8> */
[----:B------:R-:W-:Y:S02]  /*4950*/  CS2R R36, SRZ ;  /* 0x0000000000247805 */ /* 0x000fe4000001ff00 */
[----:B------:R-:W-:Y:S02]  /*4960*/  CS2R R50, SRZ ;  /* 0x0000000000327805 */ /* 0x000fe4000001ff00 */
[----:B------:R-:W-:-:S05]  /*4970*/  CS2R R48, SRZ ;  /* 0x0000000000307805 */ /* 0x000fca000001ff00 */
[----:B------:R-:W5:Y:S04]  /*4980*/  @!P3 LDG.E.128 R40, desc[UR60][R44.64] ;  /* 0x0000003c2c28b981 */ /* 0x000f68000c1e1d00 */
[----:B------:R-:W5:Y:S01]  /*4990*/  @!P3 LDG.E.128 R52, desc[UR60][R56.64] ;  /* 0x0000003c3834b981 */ /* 0x000f62000c1e1d00 */
[----:B------:R-:W-:Y:S02]  /*49a0*/  ISETP.GE.AND P3, PT, R0, R106, PT ;  /* 0x0000006a0000720c */ /* 0x000fe40003f66270 */
[----:B------:R-:W-:Y:S02]  /*49b0*/  CS2R R34, SRZ ;  /* 0x0000000000227805 */ /* 0x000fe4000001ff00 */
[----:B------:R-:W-:-:S09]  /*49c0*/  CS2R R32, SRZ ;  /* 0x0000000000207805 */ /* 0x000fd2000001ff00 */
[----:B------:R-:W5:Y:S04]  /*49d0*/  @!P3 LDG.E.128 R36, desc[UR60][R44.64+0x20] ;  /* 0x0000203c2c24b981 */ /* 0x000f68000c1e1d00 */
[----:B------:R-:W5:Y:S01]  /*49e0*/  @!P3 LDG.E.128 R48, desc[UR60][R56.64+0x20] ;  /* 0x0000203c3830b981 */ /* 0x000f62000c1e1d00 */
[----:B------:R-:W-:Y:S02]  /*49f0*/  ISETP.GE.AND P3, PT, R4, R106, PT ;  /* 0x0000006a0400720c */ /* 0x000fe40003f66270 */
[----:B------:R-:W-:-:S11]  /*4a00*/  CS2R R46, SRZ ;  /* 0x00000000002e7805 */ /* 0x000fd6000001ff00 */
[----:B------:R0:W5:Y:S02]  /*4a10*/  @!P3 LDG.E.128 R32, desc[UR60][R44.64+0x40] ;  /* 0x0000403c2c20b981 */ /* 0x000164000c1e1d00 */
[----:B0-----:R-:W-:-:S06]  /*4a20*/  CS2R R44, SRZ ;  /* 0x00000000002c7805 */ /* 0x001fcc000001ff00 */
[----:B------:R0:W5:Y:S02]  /*4a30*/  @!P3 LDG.E.128 R44, desc[UR60][R56.64+0x40] ;  /* 0x0000403c382cb981 */ /* 0x000164000c1e1d00 */
.L_x_453:
[----:B------:R-:W-:Y:S05]  /*4a40*/  BSYNC B1 ;  /* 0x0000000000017941 */ /* 0x000fea0003800000 */
.L_x_452:
        /* <DEDUP_REMOVED lines=8> */
[----:B------:R-:W-:-:S03]  /*4ad0*/  IMAD.MOV.U32 R56, RZ, RZ, R39 ;  /* 0x000000ffff387224 */ /* 0x000fc600078e0027 */
[----:B------:R-:W-:Y:S01]  /*4ae0*/  PRMT R126, R126, 0x5410, R20 ;  /* 0x000054107e7e7816 */ /* 0x000fe20000000014 */
[----:B------:R-:W-:Y:S01]  /*4af0*/  IMAD.MOV.U32 R20, RZ, RZ, R37 ;  /* 0x000000ffff147224 */ /* 0x000fe200078e0025 */
[----:B------:R-:W-:Y:S01]  /*4b00*/  PRMT R128, R56, 0x7610, R128 ;  /* 0x0000761038807816 */ /* 0x000fe20000000080 */
[----:B------:R-:W-:-:S03]  /*4b10*/  IMAD.MOV.U32 R56, RZ, RZ, R36 ;  /* 0x000000ffff387224 */ /* 0x000fc600078e0024 */
[----:B------:R-:W-:Y:S01]  /*4b20*/  PRMT R129, R20, 0x7610, R129 ;  /* 0x0000761014817816 */ /* 0x000fe20000000081 */
[----:B------:R-:W-:Y:S01]  /*4b30*/  IMAD.MOV.U32 R20, RZ, RZ, R42 ;  /* 0x000000ffff147224 */ /* 0x000fe200078e002a */
[----:B------:R-:W-:Y:S01]  /*4b40*/  PRMT R127, R56, 0x7610, R127 ;  /* 0x00007610387f7816 */ /* 0x000fe2000000007f */
[----:B------:R-:W-:-:S05]  /*4b50*/  IMAD.MOV.U32 R56, RZ, RZ, R43 ;  /* 0x000000ffff387224 */ /* 0x000fca00078e002b */
[----:B------:R-:W-:Y:S01]  /*4b60*/  PRMT R130, R20, 0x5410, R56 ;  /* 0x0000541014827816 */ /* 0x000fe20000000038 */
[----:B------:R-:W-:Y:S02]  /*4b70*/  IMAD.MOV.U32 R20, RZ, RZ, R40 ;  /* 0x000000ffff147224 */ /* 0x000fe400078e0028 */
[----:B------:R-:W-:-:S03]  /*4b80*/  IMAD.MOV.U32 R56, RZ, RZ, R41 ;  /* 0x000000ffff387224 */ /* 0x000fc600078e0029 */
[----:B------:R-:W-:Y:S01]  /*4b90*/  PRMT R131, R20, 0x7610, R131 ;  /* 0x0000761014837816 */ /* 0x000fe20000000083 */
[----:B------:R-:W-:Y:S01]  /*4ba0*/  IMAD.MOV.U32 R20, RZ, RZ, R47 ;  /* 0x000000ffff147224 */ /* 0x000fe200078e002f */
[----:B------:R-:W-:Y:S01]  /*4bb0*/  PRMT R120, R56, 0x7610, R120 ;  /* 0x0000761038787816 */ /* 0x000fe20000000078 */
        /* <DEDUP_REMOVED lines=9> */
[----:B------:R-:W-:-:S04]  /*4c50*/  PRMT R126, R56, 0x7610, R126 ;  /* 0x00007610387e7816 */ /* 0x000fc8000000007e */
[----:B------:R-:W-:Y:S01]  /*4c60*/  PRMT R127, R127, 0x5410, R20 ;  /* 0x000054107f7f7816 */ /* 0x000fe20000000014 */
[----:B------:R-:W-:-:S05]  /*4c70*/  IMAD.MOV.U32 R20, RZ, RZ, R49 ;  /* 0x000000ffff147224 */ /* 0x000fca00078e0031 */
        /* <DEDUP_REMOVED lines=12> */
.L_x_454:
[----:B------:R-:W-:Y:S01]  /*4d40*/  IMAD R20, R17, 0x8, R16 ;  /* 0x0000000811147824 */ /* 0x000fe200078e0210 */
[----:B------:R-:W-:Y:S01]  /*4d50*/  SHF.L.U32 R87, R155, 0x1f, RZ ;  /* 0x0000001f9b577819 */ /* 0x000fe200000006ff */
[----:B------:R-:W-:Y:S03]  /*4d60*/  BSSY B1, `(.L_x_455) ;  /* 0x0000003000017945 */ /* 0x000fe60003800000 */
[----:B------:R-:W0:Y:S02]  /*4d70*/  SYNCS.PHASECHK.TRANS64.TRYWAIT P5, [R20+URZ+0x31c90], R87 ;  /* 0x031c9057140075a7 */ /* 0x000e2400080a017f */
[----:B0-----:R-:W-:Y:S05]  /*4d80*/  @!P5 BRA `(.L_x_456) ;  /* 0x000001a80058d947 */ /* 0x001fea0003800000 */
.L_x_723:
[----:B------:R-:W-:Y:S05]  /*4d90*/  BSYNC B1 ;  /* 0x0000000000017941 */ /* 0x000fea0003800000 */
.L_x_455:
[----:B------:R-:W-:Y:S05]  /*4da0*/  @P4 BRA `(.L_x_429) ;  /* 0x0000001800d84947 */ /* 0x000fea0003800000 */
[----:B------:R-:W1:Y:S01]  /*4db0*/  LDC R110, c[0x0][0x2f4] ;  /* 0x0000bd00ff6e7b82 */ /* 0x000e620000000800 */
[----:B------:R-:W-:Y:S01]  /*4dc0*/  ISETP.NE.AND P4, PT, R10, RZ, PT ;  /* 0x000000ff0a00720c */ /* 0x000fe20003f85270 */
[----:B------:R-:W-:Y:S01]  /*4dd0*/  ULDC.64 UR4, c[0x0][0x300] ;  /* 0x0000c00000047ab9 */ /* 0x000fe20000000a00 */
[----:B------:R-:W-:Y:S01]  /*4de0*/  SHF.R.S32.HI R56, RZ, 0x1f, R19 ;  /* 0x0000001fff387819 */ /* 0x000fe20000011413 */
[----:B------:R-:W-:Y:S01]  /*4df0*/  IMAD.MOV.U32 R93, RZ, RZ, R92 ;  /* 0x000000ffff5d7224 */ /* 0x000fe200078e005c */
[----:B------:R-:W-:Y:S01]  /*4e00*/  BSSY B1, `(.L_x_457) ;  /* 0x0000088000017945 */ /* 0x000fe20003800000 */
[----:B------:R-:W-:Y:S02]  /*4e10*/  IMAD.MOV.U32 R92, RZ, RZ, R60 ;  /* 0x000000ffff5c7224 */ /* 0x000fe400078e003c */
[----:B------:R-:W-:Y:S02]  /*4e20*/  IMAD R56, R56, UR4, RZ ;  /* 0x0000000438387c24 */ /* 0x000fe4000f8e02ff */
[----:B------:R-:W-:-:S04]  /*4e30*/  IMAD.WIDE.U32 R92, R19, UR4, R92 ;  /* 0x00000004135c7c25 */ /* 0x000fc8000f8e005c */
[----:B------:R-:W-:-:S04]  /*4e40*/  IMAD R56, R19, UR5, R56 ;  /* 0x0000000513387c24 */ /* 0x000fc8000f8e0238 */
[----:B------:R-:W-:Y:S02]  /*4e50*/  IMAD.IADD R112, R56, 0x1, R93 ;  /* 0x0000000138707824 */ /* 0x000fe400078e025d */
[----:B-1----:R-:W-:Y:S01]  /*4e60*/  IMAD.IADD R115, R110, 0x1, -R107 ;  /* 0x000000016e737824 */ /* 0x002fe200078e0a6b */
[----:B------:R-:W-:Y:S06]  /*4e70*/  @!P4 BRA `(.L_x_458) ;  /* 0x000000080000c947 */ /* 0x000fec0003800000 */
[----:B------:R-:W2:Y:S04]  /*4e80*/  LDL R62, [R1+0x54] ;  /* 0x00005400013e7983 */ /* 0x000ea80000100800 */
[----:B------:R-:W3:Y:S04]  /*4e90*/  LDL R58, [R1+0x58] ;  /* 0x00005800013a7983 */ /* 0x000ee80000100800 */
[----:B------:R-:W4:Y:S01]  /*4ea0*/  LDL R59, [R1+0x5c] ;  /* 0x00005c00013b7983 */ /* 0x000f220000100800 */
[----:B------:R-:W-:-:S04]  /*4eb0*/  SEL R56, R107, R115, !P0 ;  /* 0x000000736b387207 */ /* 0x000fc80004000000 */
[----:B------:R-:W-:-:S04]  /*4ec0*/  SHF.R.S32.HI R57, RZ, 0x1f, R56 ;  /* 0x0000001fff397819 */ /* 0x000fc80000011438 */
[----:B------:R-:W-:-:S04]  /*4ed0*/  LEA.HI R57, R57, R56, RZ, 0x4 ;  /* 0x0000003839397211 */ /* 0x000fc800078f20ff */
[----:B------:R-:W-:-:S04]  /*4ee0*/  SHF.R.S32.HI R57, RZ, 0x4, R57 ;  /* 0x00000004ff397819 */ /* 0x000fc80000011439 */
[----:B------:R-:W-:-:S04]  /*4ef0*/  LEA.HI.SX32 R116, R7, R57, 0x1d ;  /* 0x0000003907747211 */ /* 0x000fc800078feaff */
[----:B------:R-:W-:-:S04]  /*4f00*/  SHF.R.S32.HI R57, RZ, 0x1f, R116 ;  /* 0x0000001fff397819 */ /* 0x000fc80000011474 */
[----:B------:R-:W-:Y:S01]  /*4f10*/  LEA.HI R57, R57, R116, RZ, 0x2 ;  /* 0x0000007439397211 */ /* 0x000fe200078f10ff */
[----:B------:R-:W-:-:S03]  /*4f20*/  IMAD.SHL.U32 R116, R116, 0x8, RZ ;  /* 0x0000000874747824 */ /* 0x000fc600078e00ff */
[----:B------:R-:W-:Y:S02]  /*4f30*/  SHF.R.S32.HI R57, RZ, 0x2, R57 ;  /* 0x00000002ff397819 */ /* 0x000fe40000011439 */
[----:B------:R-:W-:Y:S01]  /*4f40*/  ISETP.GE.AND P4, PT, R144, R106, PT ;  /* 0x0000006a9000720c */ /* 0x000fe20003f86270 */
[----:B------:R-:W-:Y:S01]  /*4f50*/  BSSY B2, `(.L_x_459) ;  /* 0x0000066000027945 */ /* 0x000fe20003800000 */
[----:B--2---:R-:W-:-:S04]  /*4f60*/  LOP3.LUT R56, R62, 0x18, R116, 0xf8, !PT ;  /* 0x000000183e387812 */ /* 0x004fc800078ef874 */
[----:B---3--:R-:W-:Y:S01]  /*4f70*/  LOP3.LUT R56, R56, R58, RZ, 0x3c, !PT ;  /* 0x0000003a38387212 */ /* 0x008fe200078e3cff */
[----:B----4-:R-:W-:-:S04]  /*4f80*/  IMAD R57, R57, 0x1200, R59 ;  /* 0x0000120039397824 */ /* 0x010fc800078e023b */
[----:B------:R-:W-:-:S04]  /*4f90*/  IMAD.IADD R56, R57, 0x1, R56 ;  /* 0x0000000139387824 */ /* 0x000fc800078e0238 */
[C---:B------:R-:W-:Y:S02]  /*4fa0*/  IMAD R60, R17.reuse, 0x3600, R56 ;  /* 0x00003600113c7824 */ /* 0x040fe400078e0238 */
[----:B------:R-:W-:Y:S02]  /*4fb0*/  IMAD R56, R17, 0x3600, R104 ;  /* 0x0000360011387824 */ /* 0x000fe400078e0268 */
[--C-:B------:R-:W-:Y:S02]  /*4fc0*/  IMAD R60, R60, 0x2, R16.reuse ;  /* 0x000000023c3c7824 */ /* 0x100fe400078e0210 */
[----:B------:R-:W-:-:S04]  /*4fd0*/  IMAD R56, R56, 0x2, R16 ;  /* 0x0000000238387824 */ /* 0x000fc800078e0210 */
[----:B------:R-:W1:Y:S04]  /*4fe0*/  LDS.128 R60, [R60+0x16a00] ;  /* 0x016a00003c3c7984 */ /* 0x000e680000000c00 */
[----:B------:R-:W2:Y:S01]  /*4ff0*/  LDS.128 R56, [R56+0x16a00] ;  /* 0x016a000038387984 */ /* 0x000ea20000000c00 */
[----:B------:R-:W-:Y:S05]  /*5000*/  @P4 BRA `(.L_x_460) ;  /* 0x0000000400684947 */ /* 0x000fea0003800000 */
[----:B-1----:R-:W-:Y:S01]  /*5010*/  IMAD.MOV.U32 R119, RZ, RZ, R61 ;  /* 0x000000ffff777224 */ /* 0x002fe200078e003d */
[----:B------:R-:W-:Y:S01]  /*5020*/  SHF.R.U64 R40, R40, 0x10, R41 ;  /* 0x0000001028287819 */ /* 0x000fe20000001229 */
[----:B--2---:R-:W-:Y:S01]  /*5030*/  IMAD.MOV.U32 R118, RZ, RZ, R57 ;  /* 0x000000ffff767224 */ /* 0x004fe200078e0039 */
[----:B------:R-:W-:Y:S01]  /*5040*/  SHF.R.U32.HI R41, RZ, 0x10, R41 ;  /* 0x00000010ff297819 */ /* 0x000fe20000011629 */
[----:B------:R-:W-:Y:S01]  /*5050*/  HADD2.F32 R117, -RZ, R117.H0_H0 ;  /* 0x20000075ff757230 */ /* 0x000fe20000004100 */
[----:B------:R-:W-:Y:S01]  /*5060*/  SHF.R.U64 R42, R42, 0x10, R43 ;  /* 0x000000102a2a7819 */ /* 0x000fe2000000122b */
[----:B------:R-:W-:Y:S02]  /*5070*/  HADD2.F32 R57, -RZ, R119.H0_H0 ;  /* 0x20000077ff397230 */ /* 0x000fe40000004100 */
[----:B------:R-:W-:Y:S02]  /*5080*/  HADD2.F32 R121, -RZ, R118.H0_H0 ;  /* 0x20000076ff797230 */ /* 0x000fe40000004100 */
[----:B------:R-:W-:-:S02]  /*5090*/  HADD2.F32 R120, -RZ, R120.H0_H0 ;  /* 0x20000078ff787230 */ /* 0x000fc40000004100 */
[-C--:B------:R-:W-:Y:S01]  /*50a0*/  FMUL.FTZ R61, R57, R117.reuse ;  /* 0x00000075393d7220 */ /* 0x080fe20000410000 */
[----:B------:R-:W-:Y:S02]  /*50b0*/  HADD2.F32 R41, -RZ, R41.H0_H0 ;  /* 0x20000029ff297230 */ /* 0x000fe40000004100 */
[C---:B------:R-:W-:Y:S01]  /*50c0*/  FMUL.FTZ R117, R121.reuse, R117 ;  /* 0x0000007579757220 */ /* 0x040fe20000410000 */
[----:B------:R-:W-:Y:S02]  /*50d0*/  HADD2.F32 R42, -RZ, R42.H0_H0 ;  /* 0x2000002aff2a7230 */ /* 0x000fe40000004100 */
[-C--:B------:R-:W-:Y:S01]  /*50e0*/  FFMA.FTZ R61, R121, R120.reuse, -R61 ;  /* 0x00000078793d7223 */ /* 0x080fe2000001083d */
[----:B------:R-:W-:Y:S01]  /*50f0*/  FFMA.FTZ R57, R57, R120, R117 ;  /* 0x0000007839397223 */ /* 0x000fe20000010075 */
[--C-:B------:R-:W-:Y:S02]  /*5100*/  SHF.R.U32.HI R120, RZ, 0x10, R53.reuse ;  /* 0x00000010ff787819 */ /* 0x100fe40000011635 */
[----:B------:R-:W-:Y:S01]  /*5110*/  SHF.R.U64 R117, R52, 0x10, R53 ;  /* 0x0000001034757819 */ /* 0x000fe20000001235 */
[----:B------:R-:W-:-:S02]  /*5120*/  HADD2.F32 R52, -RZ, R119.H1_H1 ;  /* 0x30000077ff347230 */ /* 0x000fc40000004100 */
[----:B------:R-:W-:Y:S02]  /*5130*/  HADD2.F32 R120, -RZ, R120.H0_H0 ;  /* 0x20000078ff787230 */ /* 0x000fe40000004100 */
[----:B------:R-:W-:Y:S02]  /*5140*/  HADD2.F32 R53, -RZ, R118.H1_H1 ;  /* 0x30000076ff357230 */ /* 0x000fe40000004100 */
[----:B------:R-:W-:Y:S02]  /*5150*/  HADD2.F32 R119, -RZ, R63.H0_H0 ;  /* 0x2000003fff777230 */ /* 0x000fe40000004100 */
[-C--:B------:R-:W-:Y:S01]  /*5160*/  FMUL.FTZ R118, R52, R120.reuse ;  /* 0x0000007834767220 */ /* 0x080fe20000410000 */
[----:B------:R-:W-:Y:S02]  /*5170*/  HADD2.F32 R117, -RZ, R117.H0_H0 ;  /* 0x20000075ff757230 */ /* 0x000fe40000004100 */
[C---:B------:R-:W-:Y:S01]  /*5180*/  FMUL.FTZ R120, R53.reuse, R120 ;  /* 0x0000007835787220 */ /* 0x040fe20000410000 */
[----:B------:R-:W-:Y:S01]  /*5190*/  FFMA.FTZ R53, R53, R41, -R118 ;  /* 0x0000002935357223 */ /* 0x000fe20000010876 */
[----:B------:R-:W-:-:S02]  /*51a0*/  HADD2.F32 R118, -RZ, R132.H0_H0 ;  /* 0x20000084ff767230 */ /* 0x000fc40000004100 */
[----:B------:R-:W-:Y:S01]  /*51b0*/  FFMA.FTZ R41, R52, R41, R120 ;  /* 0x0000002934297223 */ /* 0x000fe20000010078 */
[----:B------:R-:W-:Y:S02]  /*51c0*/  IMAD.MOV.U32 R52, RZ, RZ, R59 ;  /* 0x000000ffff347224 */ /* 0x000fe400078e003b */
[----:B------:R-:W-:Y:S02]  /*51d0*/  HADD2.F32 R120, -RZ, R130.H1_H1 ;  /* 0x30000082ff787230 */ /* 0x000fe40000004100 */
[----:B------:R-:W-:Y:S01]  /*51e0*/  FMUL.FTZ R59, R119, R118 ;  /* 0x00000076773b7220 */ /* 0x000fe20000410000 */
[----:B------:R-:W-:Y:S01]  /*51f0*/  F2FP.F16.F32.PACK_AB R53, R53, R61 ;  /* 0x0000003d3535723e */ /* 0x000fe200000000ff */
[----:B------:R-:W-:Y:S01]  /*5200*/  HADD2.F32 R121, -RZ, R52.H0_H0 ;  /* 0x20000034ff797230 */ /* 0x000fe20000004100 */
[----:B------:R-:W-:-:S03]  /*5210*/  F2FP.F16.F32.PACK_AB R41, R41, R57 ;  /* 0x000000392929723e */ /* 0x000fc600000000ff */
[----:B------:R-:W-:Y:S02]  /*5220*/  IMAD.MOV.U32 R57, RZ, RZ, R53 ;  /* 0x000000ffff397224 */ /* 0x000fe400078e0035 */
[C---:B------:R-:W-:Y:S01]  /*5230*/  FMUL.FTZ R118, R121.reuse, R118 ;  /* 0x0000007679767220 */ /* 0x040fe20000410000 */
[-C--:B------:R-:W-:Y:S01]  /*5240*/  FFMA.FTZ R59, R121, R120.reuse, -R59 ;  /* 0x00000078793b7223 */ /* 0x080fe2000001083b */
[----:B------:R-:W-:Y:S02]  /*5250*/  HADD2.F32 R121, -RZ, R132.H1_H1 ;  /* 0x30000084ff797230 */ /* 0x000fe40000004100 */
[----:B------:R-:W-:Y:S01]  /*5260*/  FFMA.FTZ R118, R119, R120, R118 ;  /* 0x0000007877767223 */ /* 0x000fe20000010076 */
[----:B------:R-:W-:Y:S01]  /*5270*/  SHF.R.U32.HI R119, RZ, 0x10, R43 ;  /* 0x00000010ff777819 */ /* 0x000fe2000001162b */
[----:B------:R-:W-:Y:S01]  /*5280*/  IMAD.MOV.U32 R61, RZ, RZ, R41 ;  /* 0x000000ffff3d7224 */ /* 0x000fe200078e0029 */
[--C-:B------:R-:W-:Y:S01]  /*5290*/  SHF.R.U64 R43, R54, 0x10, R55.reuse ;  /* 0x00000010362b7819 */ /* 0x100fe20000001237 */
[----:B------:R-:W-:Y:S01]  /*52a0*/  HADD2.F32 R54, -RZ, R63.H1_H1 ;  /* 0x3000003fff367230 */ /* 0x000fe20000004100 */
[----:B------:R-:W-:Y:S01]  /*52b0*/  SHF.R.U32.HI R55, RZ, 0x10, R55 ;  /* 0x00000010ff377819 */ /* 0x000fe20000011637 */
[----:B------:R-:W-:-:S02]  /*52c0*/  HADD2.F32 R63, -RZ, R52.H1_H1 ;  /* 0x30000034ff3f7230 */ /* 0x000fc40000004100 */
[----:B------:R-:W-:Y:S02]  /*52d0*/  HADD2.F32 R119, -RZ, R119.H0_H0 ;  /* 0x20000077ff777230 */ /* 0x000fe40000004100 */
[----:B------:R-:W-:Y:S02]  /*52e0*/  HADD2.F32 R55, -RZ, R55.H0_H0 ;  /* 0x20000037ff377230 */ /* 0x000fe40000004100 */
[----:B------:R-:W-:-:S03]  /*52f0*/  HADD2.F32 R43, -RZ, R43.H0_H0 ;  /* 0x2000002bff2b7230 */ /* 0x000fc60000004100 */
[-C--:B------:R-:W-:Y:S01]  /*5300*/  FMUL.FTZ R52, R54, R55.reuse ;  /* 0x0000003736347220 */ /* 0x080fe20000410000 */
[----:B------:R-:W-:-:S03]  /*5310*/  FMUL.FTZ R55, R63, R55 ;  /* 0x000000373f377220 */ /* 0x000fc60000410000 */
[-C--:B------:R-:W-:Y:S01]  /*5320*/  FFMA.FTZ R52, R63, R119.reuse, -R52 ;  /* 0x000000773f347223 */ /* 0x080fe20000010834 */
[----:B------:R-:W-:Y:S01]  /*5330*/  FFMA.FTZ R55, R54, R119, R55 ;  /* 0x0000007736377223 */ /* 0x000fe20000010037 */
[----:B------:R-:W-:Y:S02]  /*5340*/  HADD2.F32 R54, -RZ, R60.H0_H0 ;  /* 0x2000003cff367230 */ /* 0x000fe40000004100 */
[----:B------:R-:W-:Y:S01]  /*5350*/  HADD2.F32 R119, -RZ, R56.H0_H0 ;  /* 0x20000038ff777230 */ /* 0x000fe20000004100 */
[----:B------:R-:W-:Y:S01]  /*5360*/  F2FP.F16.F32.PACK_AB R59, R52, R59 ;  /* 0x0000003b343b723e */ /* 0x000fe200000000ff */
[----:B------:R-:W-:Y:S02]  /*5370*/  HADD2.F32 R63, -RZ, R131.H0_H0 ;  /* 0x20000083ff3f7230 */ /* 0x000fe40000004100 */
[-C--:B------:R-:W-:Y:S01]  /*5380*/  FMUL.FTZ R120, R54, R121.reuse ;  /* 0x0000007936787220 */ /* 0x080fe20000410000 */
[----:B------:R-:W-:Y:S01]  /*5390*/  F2FP.F16.F32.PACK_AB R55, R55, R118 ;  /* 0x000000763737723e */ /* 0x000fe200000000ff */
[----:B------:R-:W-:-:S02]  /*53a0*/  FMUL.FTZ R121, R119, R121 ;  /* 0x0000007977797220 */ /* 0x000fc40000410000 */
[-C--:B------:R-:W-:Y:S01]  /*53b0*/  FFMA.FTZ R120, R119, R63.reuse, -R120 ;  /* 0x0000003f77787223 */ /* 0x080fe20000010878 */
[----:B------:R-:W-:Y:S02]  /*53c0*/  HADD2.F32 R119, -RZ, R131.H1_H1 ;  /* 0x30000083ff777230 */ /* 0x000fe40000004100 */
[----:B------:R-:W-:Y:S01]  /*53d0*/  FFMA.FTZ R121, R54, R63, R121 ;  /* 0x0000003f36797223 */ /* 0x000fe20000010079 */
[----:B------:R-:W-:Y:S02]  /*53e0*/  HADD2.F32 R54, -RZ, R60.H1_H1 ;  /* 0x3000003cff367230 */ /* 0x000fe40000004100 */
[----:B------:R-:W-:Y:S02]  /*53f0*/  HADD2.F32 R60, -RZ, R56.H1_H1 ;  /* 0x30000038ff3c7230 */ /* 0x000fe40000004100 */
[----:B------:R-:W-:Y:S02]  /*5400*/  HADD2.F32 R56, -RZ, R40.H0_H0 ;  /* 0x20000028ff387230 */ /* 0x000fe40000004100 */
[----:B------:R-:W-:Y:S01]  /*5410*/  FMUL.FTZ R40, R54, R117 ;  /* 0x0000007536287220 */ /* 0x000fe20000410000 */
[----:B------:R-:W-:-:S02]  /*5420*/  HADD2.F32 R63, -RZ, R58.H0_H0 ;  /* 0x2000003aff3f7230 */ /* 0x000fc40000004100 */
[C---:B------:R-:W-:Y:S01]  /*5430*/  FMUL.FTZ R117, R60.reuse, R117 ;  /* 0x000000753c757220 */ /* 0x040fe20000410000 */
[----:B------:R-:W-:Y:S02]  /*5440*/  HADD2.F32 R58, -RZ, R58.H1_H1 ;  /* 0x3000003aff3a7230 */ /* 0x000fe40000004100 */
[-C--:B------:R-:W-:Y:S01]  /*5450*/  FFMA.FTZ R40, R60, R56.reuse, -R40 ;  /* 0x000000383c287223 */ /* 0x080fe20000010828 */
[----:B------:R-:W-:Y:S02]  /*5460*/  HADD2.F32 R60, -RZ, R130.H0_H0 ;  /* 0x20000082ff3c7230 */ /* 0x000fe40000004100 */
[----:B------:R-:W-:Y:S01]  /*5470*/  FFMA.FTZ R54, R54, R56, R117 ;  /* 0x0000003836367223 */ /* 0x000fe20000010075 */
[--C-:B------:R-:W-:Y:S02]  /*5480*/  HADD2.F32 R56, -RZ, R62.reuse.H0_H0 ;  /* 0x2000003eff387230 */ /* 0x100fe40000004100 */
[----:B------:R-:W-:Y:S01]  /*5490*/  HADD2.F32 R62, -RZ, R62.H1_H1 ;  /* 0x3000003eff3e7230 */ /* 0x000fe20000004100 */
[----:B------:R-:W-:-:S02]  /*54a0*/  F2FP.F16.F32.PACK_AB R40, R40, R120 ;  /* 0x000000782828723e */ /* 0x000fc400000000ff */
[-C--:B------:R-:W-:Y:S01]  /*54b0*/  FMUL.FTZ R117, R56, R119.reuse ;  /* 0x0000007738757220 */ /* 0x080fe20000410000 */
[C---:B------:R-:W-:Y:S01]  /*54c0*/  FMUL.FTZ R119, R63.reuse, R119 ;  /* 0x000000773f777220 */ /* 0x040fe20000410000 */
[----:B------:R-:W-:Y:S02]  /*54d0*/  F2FP.F16.F32.PACK_AB R54, R54, R121 ;  /* 0x000000793636723e */ /* 0x000fe400000000ff */
[-C--:B------:R-:W-:Y:S01]  /*54e0*/  FFMA.FTZ R117, R63, R60.reuse, -R117 ;  /* 0x0000003c3f757223 */ /* 0x080fe20000010875 */
[----:B------:R-:W-:Y:S01]  /*54f0*/  FFMA.FTZ R119, R56, R60, R119 ;  /* 0x0000003c38777223 */ /* 0x000fe20000010077 */
[-C--:B------:R-:W-:Y:S01]  /*5500*/  FMUL.FTZ R56, R62, R43.reuse ;  /* 0x0000002b3e387220 */ /* 0x080fe20000410000 */
[C---:B------:R-:W-:Y:S01]  /*5510*/  FMUL.FTZ R43, R58.reuse, R43 ;  /* 0x0000002b3a2b7220 */ /* 0x040fe20000410000 */
[----:B------:R-:W-:Y:S02]  /*5520*/  IMAD.MOV.U32 R60, RZ, RZ, R54 ;  /* 0x000000ffff3c7224 */ /* 0x000fe400078e0036 */
[-C--:B------:R-:W-:Y:S01]  /*5530*/  FFMA.FTZ R56, R58, R42.reuse, -R56 ;  /* 0x0000002a3a387223 */ /* 0x080fe20000010838 */
[----:B------:R-:W-:Y:S01]  /*5540*/  FFMA.FTZ R43, R62, R42, R43 ;  /* 0x0000002a3e2b7223 */ /* 0x000fe2000001002b */
[----:B------:R-:W-:-:S03]  /*5550*/  IMAD.MOV.U32 R63, RZ, RZ, R55 ;  /* 0x000000ffff3f7224 */ /* 0x000fc600078e0037 */
[----:B------:R-:W-:Y:S01]  /*5560*/  F2FP.F16.F32.PACK_AB R117, R56, R117 ;  /* 0x000000753875723e */ /* 0x000fe200000000ff */
[----:B------:R-:W-:Y:S01]  /*5570*/  IMAD.MOV.U32 R56, RZ, RZ, R40 ;  /* 0x000000ffff387224 */ /* 0x000fe200078e0028 */
[----:B------:R-:W-:-:S03]  /*5580*/  F2FP.F16.F32.PACK_AB R43, R43, R119 ;  /* 0x000000772b2b723e */ /* 0x000fc600000000ff */
[----:B------:R-:W-:Y:S02]  /*5590*/  IMAD.MOV.U32 R58, RZ, RZ, R117 ;  /* 0x000000ffff3a7224 */ /* 0x000fe400078e0075 */
[----:B------:R-:W-:-:S07]  /*55a0*/  IMAD.MOV.U32 R62, RZ, RZ, R43 ;  /* 0x000000ffff3e7224 */ /* 0x000fce00078e002b */
.L_x_460:
[----:B------:R-:W-:Y:S05]  /*55b0*/  BSYNC B2 ;  /* 0x0000000000027941 */ /* 0x000fea0003800000 */
.L_x_459:
[----:B------:R-:W-:-:S13]  /*55c0*/  ISETP.GE.AND P4, PT, R116, R110, PT ;  /* 0x0000006e7400720c */ /* 0x000fda0003f86270 */
[--C-:B------:R-:W-:Y:S02]  /*55d0*/  @!P4 SHF.R.S32.HI R43, RZ, 0x1f, R116.reuse ;  /* 0x0000001fff2bc819 */ /* 0x100fe40000011474 */
[----:B------:R-:W-:-:S04]  /*55e0*/  @!P4 IADD3 R116, P5, P6, R24, R92, R116 ;  /* 0x0000005c1874c210 */ /* 0x000fc80007ebe074 */
[----:B------:R-:W-:Y:S02]  /*55f0*/  @!P4 IADD3.X R43, R3, R112, R43, P5, P6 ;  /* 0x00000070032bc210 */ /* 0x000fe40002fec42b */
[----:B------:R-:W-:-:S04]  /*5600*/  IADD3 R41, P5, P6, R24, R92, R80 ;  /* 0x0000005c18297210 */ /* 0x000fc80007ebe050 */
[----:B------:R-:W-:Y:S02]  /*5610*/  IADD3.X R42, R3, R112, R101, P5, P6 ;  /* 0x00000070032a7210 */ /* 0x000fe40002fec465 */
[----:B------:R-:W-:-:S04]  /*5620*/  LEA R40, P5, R41, R90, 0x1 ;  /* 0x0000005a29287211 */ /* 0x000fc800078a08ff */
[----:B------:R-:W-:Y:S02]  /*5630*/  LEA.HI.X R41, R41, R91, R42, 0x1, P5 ;  /* 0x0000005b29297211 */ /* 0x000fe400028f0c2a */
[----:B------:R-:W-:-:S03]  /*5640*/  @!P4 LEA R42, P5, R116, R90, 0x1 ;  /* 0x0000005a742ac211 */ /* 0x000fc600078a08ff */
[----:B--2---:R2:W-:Y:S01]  /*5650*/  STG.E.128 desc[UR60][R40.64], R56 ;  /* 0x0000003828007986 */ /* 0x0045e2000c101d3c */
[----:B------:R-:W-:-:S05]  /*5660*/  @!P4 LEA.HI.X R43, R116, R91, R43, 0x1, P5 ;  /* 0x0000005b742bc211 */ /* 0x000fca00028f0c2b */
[----:B-1----:R2:W-:Y:S04]  /*5670*/  @!P4 STG.E.128 desc[UR60][R42.64], R60 ;  /* 0x0000003c2a00c986 */ /* 0x0025e8000c101d3c */
.L_x_458:
[----:B------:R-:W-:Y:S05]  /*5680*/  BSYNC B1 ;  /* 0x0000000000017941 */ /* 0x000fea0003800000 */
.L_x_457:
[----:B------:R-:W-:Y:S01]  /*5690*/  ISETP.NE.AND P4, PT, R11, RZ, PT ;  /* 0x000000ff0b00720c */ /* 0x000fe20003f85270 */
[----:B------:R-:W-:-:S12]  /*56a0*/  BSSY B1, `(.L_x_461) ;  /* 0x0000082000017945 */ /* 0x000fd80003800000 */
[----:B------:R-:W-:Y:S05]  /*56b0*/  @!P4 BRA `(.L_x_462) ;  /* 0x000000080000c947 */ /* 0x000fea0003800000 */
[----:B------:R-:W3:Y:S04]  /*56c0*/  LDL R52, [R1+0x54] ;  /* 0x0000540001347983 */ /* 0x000ee80000100800 */
[----:B--2---:R-:W2:Y:S04]  /*56d0*/  LDL R42, [R1+0x58] ;  /* 0x00005800012a7983 */ /* 0x004ea80000100800 */
        /* <DEDUP_REMOVED lines=12> */
[----:B---3--:R-:W-:-:S04]  /*57a0*/  LOP3.LUT R40, R52, 0x18, R56, 0xf8, !PT ;  /* 0x0000001834287812 */ /* 0x008fc800078ef838 */
[----:B--2---:R-:W-:Y:S01]  /*57b0*/  LOP3.LUT R40, R40, R42, RZ, 0x3c, !PT ;  /* 0x0000002a28287212 */ /* 0x004fe200078e3cff */
        /* <DEDUP_REMOVED lines=13> */
[----:B------:R-:W-:Y:S01]  /*5890*/  HADD2.F32 R59, -RZ, R129.H1_H1 ;  /* 0x30000081ff3b7230 */ /* 0x000fe20000004100 */
[----:B------:R-:W-:Y:S01]  /*58a0*/  SHF.R.U64 R38, R38, 0x10, R39 ;  /* 0x0000001026267819 */ /* 0x000fe20000001227 */
[----:B------:R-:W-:Y:S02]  /*58b0*/  HADD2.F32 R41, -RZ, R58.H0_H0 ;  /* 0x2000003aff297230 */ /* 0x000fe40000004100 */
[----:B------:R-:W-:Y:S02]  /*58c0*/  HADD2.F32 R61, -RZ, R57.H0_H0 ;  /* 0x20000039ff3d7230 */ /* 0x000fe40000004100 */
[----:B------:R-:W-:-:S02]  /*58d0*/  HADD2.F32 R60, -RZ, R129.H0_H0 ;  /* 0x20000081ff3c7230 */ /* 0x000fc40000004100 */
[-C--:B------:R-:W-:Y:S01]  /*58e0*/  FMUL.FTZ R53, R41, R59.reuse ;  /* 0x0000003b29357220 */ /* 0x080fe20000410000 */
[----:B------:R-:W-:Y:S02]  /*58f0*/  HADD2.F32 R58, -RZ, R58.H1_H1 ;  /* 0x3000003aff3a7230 */ /* 0x000fe40000004100 */
[C---:B------:R-:W-:Y:S01]  /*5900*/  FMUL.FTZ R59, R61.reuse, R59 ;  /* 0x0000003b3d3b7220 */ /* 0x040fe20000410000 */
[----:B------:R-:W-:Y:S02]  /*5910*/  HADD2.F32 R37, -RZ, R37.H0_H0 ;  /* 0x20000025ff257230 */ /* 0x000fe40000004100 */
[-C--:B------:R-:W-:Y:S01]  /*5920*/  FFMA.FTZ R53, R61, R60.reuse, -R53 ;  /* 0x0000003c3d357223 */ /* 0x080fe20000010835 */
[----:B------:R-:W-:Y:S02]  /*5930*/  HADD2.F32 R36, -RZ, R36.H0_H0 ;  /* 0x20000024ff247230 */ /* 0x000fe40000004100 */
[----:B------:R-:W-:Y:S01]  /*5940*/  FFMA.FTZ R41, R41, R60, R59 ;  /* 0x0000003c29297223 */ /* 0x000fe2000001003b */
[--C-:B------:R-:W-:Y:S01]  /*5950*/  SHF.R.U32.HI R59, RZ, 0x10, R49.reuse ;  /* 0x00000010ff3b7819 */ /* 0x100fe20000011631 */
[----:B------:R-:W-:Y:S01]  /*5960*/  HADD2.F32 R60, -RZ, R128.H1_H1 ;  /* 0x30000080ff3c7230 */ /* 0x000fe20000004100 */
[----:B------:R-:W-:Y:S01]  /*5970*/  SHF.R.U64 R49, R48, 0x10, R49 ;  /* 0x0000001030317819 */ /* 0x000fe20000001231 */
[----:B------:R-:W-:-:S02]  /*5980*/  HADD2.F32 R48, -RZ, R57.H1_H1 ;  /* 0x30000039ff307230 */ /* 0x000fc40000004100 */
[----:B------:R-:W-:Y:S02]  /*5990*/  HADD2.F32 R59, -RZ, R59.H0_H0 ;  /* 0x2000003bff3b7230 */ /* 0x000fe40000004100 */
[----:B------:R-:W-:Y:S02]  /*59a0*/  HADD2.F32 R49, -RZ, R49.H0_H0 ;  /* 0x20000031ff317230 */ /* 0x000fe40000004100 */
[----:B------:R-:W-:Y:S02]  /*59b0*/  HADD2.F32 R38, -RZ, R38.H0_H0 ;  /* 0x20000026ff267230 */ /* 0x000fe40000004100 */
[-C--:B------:R-:W-:Y:S01]  /*59c0*/  FMUL.FTZ R57, R58, R59.reuse ;  /* 0x0000003b3a397220 */ /* 0x080fe20000410000 */
[----:B------:R-:W-:-:S03]  /*59d0*/  FMUL.FTZ R59, R48, R59 ;  /* 0x0000003b303b7220 */ /* 0x000fc60000410000 */
[-C--:B------:R-:W-:Y:S01]  /*59e0*/  FFMA.FTZ R48, R48, R37.reuse, -R57 ;  /* 0x0000002530307223 */ /* 0x080fe20000010839 */
[----:B------:R-:W-:Y:S02]  /*59f0*/  HADD2.F32 R57, -RZ, R55.H0_H0 ;  /* 0x20000037ff397230 */ /* 0x000fe40000004100 */
[----:B------:R-:W-:Y:S01]  /*5a00*/  FFMA.FTZ R37, R58, R37, R59 ;  /* 0x000000253a257223 */ /* 0x000fe2000001003b */
[----:B------:R-:W-:Y:S02]  /*5a10*/  HADD2.F32 R58, -RZ, R128.H0_H0 ;  /* 0x20000080ff3a7230 */ /* 0x000fe40000004100 */
[--C-:B------:R-:W-:Y:S02]  /*5a20*/  HADD2.F32 R59, -RZ, R43.reuse.H0_H0 ;  /* 0x2000002bff3b7230 */ /* 0x100fe40000004100 */
[----:B------:R-:W-:Y:S01]  /*5a30*/  FMUL.FTZ R61, R57, R60 ;  /* 0x0000003c393d7220 */ /* 0x000fe20000410000 */
[----:B------:R-:W-:Y:S01]  /*5a40*/  HADD2.F32 R43, -RZ, R43.H1_H1 ;  /* 0x3000002bff2b7230 */ /* 0x000fe20000004100 */
[----:B------:R-:W-:-:S02]  /*5a50*/  F2FP.F16.F32.PACK_AB R48, R48, R53 ;  /* 0x000000353030723e */ /* 0x000fc400000000ff */
[C---:B------:R-:W-:Y:S01]  /*5a60*/  FFMA.FTZ R61, R59.reuse, R58, -R61 ;  /* 0x0000003a3b3d7223 */ /* 0x040fe2000001083d */
[----:B------:R-:W-:Y:S01]  /*5a70*/  FMUL.FTZ R59, R59, R60 ;  /* 0x0000003c3b3b7220 */ /* 0x000fe20000410000 */
[----:B------:R-:W-:Y:S01]  /*5a80*/  F2FP.F16.F32.PACK_AB R37, R37, R41 ;  /* 0x000000292525723e */ /* 0x000fe200000000ff */
[----:B------:R-:W-:Y:S02]  /*5a90*/  IMAD.MOV.U32 R41, RZ, RZ, R48 ;  /* 0x000000ffff297224 */ /* 0x000fe400078e0030 */
[----:B------:R-:W-:Y:S01]  /*5aa0*/  FFMA.FTZ R59, R57, R58, R59 ;  /* 0x0000003a393b7223 */ /* 0x000fe2000001003b */
[----:B------:R-:W-:Y:S01]  /*5ab0*/  SHF.R.U32.HI R57, RZ, 0x10, R39 ;  /* 0x00000010ff397819 */ /* 0x000fe20000011627 */
[----:B------:R-:W-:Y:S01]  /*5ac0*/  IMAD.MOV.U32 R53, RZ, RZ, R37 ;  /* 0x000000ffff357224 */ /* 0x000fe200078e0025 */
[--C-:B------:R-:W-:Y:S02]  /*5ad0*/  SHF.R.U64 R39, R50, 0x10, R51.reuse ;  /* 0x0000001032277819 */ /* 0x100fe40000001233 */
[----:B------:R-:W-:Y:S01]  /*5ae0*/  SHF.R.U32.HI R50, RZ, 0x10, R51 ;  /* 0x00000010ff327819 */ /* 0x000fe20000011633 */
[----:B------:R-:W-:-:S02]  /*5af0*/  HADD2.F32 R51, -RZ, R55.H1_H1 ;  /* 0x30000037ff337230 */ /* 0x000fc40000004100 */
[----:B------:R-:W-:Y:S02]  /*5b00*/  HADD2.F32 R57, -RZ, R57.H0_H0 ;  /* 0x20000039ff397230 */ /* 0x000fe40000004100 */
[----:B------:R-:W-:Y:S02]  /*5b10*/  HADD2.F32 R50, -RZ, R50.H0_H0 ;  /* 0x20000032ff327230 */ /* 0x000fe40000004100 */
[----:B------:R-:W-:-:S03]  /*5b20*/  HADD2.F32 R39, -RZ, R39.H0_H0 ;  /* 0x20000027ff277230 */ /* 0x000fc60000004100 */
[----:B------:R-:W-:-:S04]  /*5b30*/  FMUL.FTZ R55, R51, R50 ;  /* 0x0000003233377220 */ /* 0x000fc80000410000 */
[CC--:B------:R-:W-:Y:S01]  /*5b40*/  FFMA.FTZ R55, R43.reuse, R57.reuse, -R55 ;  /* 0x000000392b377223 */ /* 0x0c0fe20000010837 */
[----:B------:R-:W-:Y:S01]  /*5b50*/  FMUL.FTZ R43, R43, R50 ;  /* 0x000000322b2b7220 */ /* 0x000fe20000410000 */
[--C-:B------:R-:W-:Y:S02]  /*5b60*/  HADD2.F32 R50, -RZ, R52.reuse.H0_H0 ;  /* 0x20000034ff327230 */ /* 0x100fe40000004100 */
[----:B------:R-:W-:Y:S02]  /*5b70*/  HADD2.F32 R52, -RZ, R52.H1_H1 ;  /* 0x30000034ff347230 */ /* 0x000fe40000004100 */
[----:B------:R-:W-:Y:S01]  /*5b80*/  FFMA.FTZ R43, R51, R57, R43 ;  /* 0x00000039332b7223 */ /* 0x000fe2000001002b */
[--C-:B------:R-:W-:Y:S01]  /*5b90*/  HADD2.F32 R57, -RZ, R127.reuse.H1_H1 ;  /* 0x3000007fff397230 */ /* 0x100fe20000004100 */
[----:B------:R-:W-:Y:S01]  /*5ba0*/  F2FP.F16.F32.PACK_AB R55, R55, R61 ;  /* 0x0000003d3737723e */ /* 0x000fe200000000ff */
[----:B------:R-:W-:Y:S02]  /*5bb0*/  HADD2.F32 R51, -RZ, R40.H0_H0 ;  /* 0x20000028ff337230 */ /* 0x000fe40000004100 */
[----:B------:R-:W-:-:S02]  /*5bc0*/  HADD2.F32 R127, -RZ, R127.H0_H0 ;  /* 0x2000007fff7f7230 */ /* 0x000fc40000004100 */
[CC--:B------:R-:W-:Y:S01]  /*5bd0*/  FMUL.FTZ R58, R50.reuse, R57.reuse ;  /* 0x00000039323a7220 */ /* 0x0c0fe20000410000 */
[----:B------:R-:W-:Y:S02]  /*5be0*/  HADD2.F32 R40, -RZ, R40.H1_H1 ;  /* 0x30000028ff287230 */ /* 0x000fe40000004100 */
[----:B------:R-:W-:Y:S01]  /*5bf0*/  FMUL.FTZ R57, R51, R57 ;  /* 0x0000003933397220 */ /* 0x000fe20000410000 */
[----:B------:R-:W-:Y:S01]  /*5c00*/  F2FP.F16.F32.PACK_AB R59, R43, R59 ;  /* 0x0000003b2b3b723e */ /* 0x000fe200000000ff */
[-C--:B------:R-:W-:Y:S01]  /*5c10*/  FFMA.FTZ R58, R51, R127.reuse, -R58 ;  /* 0x0000007f333a7223 */ /* 0x080fe2000001083a */
[--C-:B------:R-:W-:Y:S02]  /*5c20*/  HADD2.F32 R51, -RZ, R126.reuse.H0_H0 ;  /* 0x2000007eff337230 */ /* 0x100fe40000004100 */
[----:B------:R-:W-:Y:S01]  /*5c30*/  FFMA.FTZ R57, R50, R127, R57 ;  /* 0x0000007f32397223 */ /* 0x000fe20000010039 */
[-C--:B------:R-:W-:Y:S01]  /*5c40*/  FMUL.FTZ R50, R52, R49.reuse ;  /* 0x0000003134327220 */ /* 0x080fe20000410000 */
[----:B------:R-:W-:Y:S01]  /*5c50*/  FMUL.FTZ R49, R40, R49 ;  /* 0x0000003128317220 */ /* 0x000fe20000410000 */
[----:B------:R-:W-:-:S02]  /*5c60*/  HADD2.F32 R126, -RZ, R126.H1_H1 ;  /* 0x3000007eff7e7230 */ /* 0x000fc40000004100 */
[-C--:B------:R-:W-:Y:S01]  /*5c70*/  FFMA.FTZ R50, R40, R36.reuse, -R50 ;  /* 0x0000002428327223 */ /* 0x080fe20000010832 */
[----:B------:R-:W-:Y:S01]  /*5c80*/  FFMA.FTZ R49, R52, R36, R49 ;  /* 0x0000002434317223 */ /* 0x000fe20000010031 */
[----:B------:R-:W-:Y:S02]  /*5c90*/  HADD2.F32 R36, -RZ, R54.H0_H0 ;  /* 0x20000036ff247230 */ /* 0x000fe40000004100 */
[----:B------:R-:W-:Y:S01]  /*5ca0*/  HADD2.F32 R40, -RZ, R42.H0_H0 ;  /* 0x2000002aff287230 */ /* 0x000fe20000004100 */
[----:B------:R-:W-:Y:S01]  /*5cb0*/  F2FP.F16.F32.PACK_AB R50, R50, R58 ;  /* 0x0000003a3232723e */ /* 0x000fe200000000ff */
[----:B------:R-:W-:Y:S02]  /*5cc0*/  HADD2.F32 R54, -RZ, R54.H1_H1 ;  /* 0x30000036ff367230 */ /* 0x000fe40000004100 */
[-C--:B------:R-:W-:Y:S01]  /*5cd0*/  FMUL.FTZ R52, R36, R51.reuse ;  /* 0x0000003324347220 */ /* 0x080fe20000410000 */
[----:B------:R-:W-:Y:S02]  /*5ce0*/  HADD2.F32 R42, -RZ, R42.H1_H1 ;  /* 0x3000002aff2a7230 */ /* 0x000fe40000004100 */
[C---:B------:R-:W-:Y:S01]  /*5cf0*/  FMUL.FTZ R51, R40.reuse, R51 ;  /* 0x0000003328337220 */ /* 0x040fe20000410000 */
[----:B------:R-:W-:Y:S01]  /*5d00*/  F2FP.F16.F32.PACK_AB R49, R49, R57 ;  /* 0x000000393131723e */ /* 0x000fe200000000ff */
[----:B------:R-:W-:Y:S01]  /*5d10*/  FFMA.FTZ R52, R40, R126, -R52 ;  /* 0x0000007e28347223 */ /* 0x000fe20000010834 */
[----:B------:R-:W-:-:S02]  /*5d20*/  IMAD.MOV.U32 R43, RZ, RZ, R55 ;  /* 0x000000ffff2b7224 */ /* 0x000fc400078e0037 */
        /* <DEDUP_REMOVED lines=12> */
.L_x_464:
[----:B------:R-:W-:Y:S05]  /*5df0*/  BSYNC B2 ;  /* 0x0000000000027941 */ /* 0x000fea0003800000 */
.L_x_463:
        /* <DEDUP_REMOVED lines=12> */
.L_x_462:
[----:B------:R-:W-:Y:S05]  /*5ec0*/  BSYNC B1 ;  /* 0x0000000000017941 */ /* 0x000fea0003800000 */
.L_x_461:
[----:B------:R-:W-:-:S13]  /*5ed0*/  ISETP.NE.AND P4, PT, R12, RZ, PT ;  /* 0x000000ff0c00720c */ /* 0x000fda0003f85270 */
[----:B------:R-:W-:Y:S05]  /*5ee0*/  @!P4 BRA `(.L_x_429) ;  /* 0x000000080088c947 */ /* 0x000fea0003800000 */
[----:B---3--:R-:W3:Y:S04]  /*5ef0*/  LDL R36, [R1+0x50] ;  /* 0x0000500001247983 */ /* 0x008ee80000100800 */
[----:B------:R-:W2:Y:S04]  /*5f00*/  LDL R39, [R1+0x54] ;  /* 0x0000540001277983 */ /* 0x000ea80000100800 */
[----:B------:R-:W4:Y:S04]  /*5f10*/  LDL R38, [R1+0x5c] ;  /* 0x00005c0001267983 */ /* 0x000f280000100800 */
[----:B------:R-:W5:Y:S01]  /*5f20*/  LDL R37, [R1+0x58] ;  /* 0x0000580001257983 */ /* 0x000f620000100800 */
[----:B------:R-:W-:Y:S01]  /*5f30*/  BSSY B1, `(.L_x_465) ;  /* 0x0000073000017945 */ /* 0x000fe20003800000 */
[----:B---3--:R-:W-:-:S02]  /*5f40*/  LOP3.LUT P6, RZ, R36, 0x1, RZ, 0xc0, !PT ;  /* 0x0000000124ff7812 */ /* 0x008fc400078cc0ff */
[----:B------:R-:W-:Y:S01]  /*5f50*/  IADD3 R36, P4, P5, R24, R92, R77 ;  /* 0x0000005c18247210 */ /* 0x000fe20007d9e04d */
[----:B--2---:R-:W-:Y:S02]  /*5f60*/  IMAD.MOV.U32 R40, RZ, RZ, R39 ;  /* 0x000000ffff287224 */ /* 0x004fe400078e0027 */
[----:B----4-:R-:W-:Y:S01]  /*5f70*/  IMAD.MOV.U32 R39, RZ, RZ, R38 ;  /* 0x000000ffff277224 */ /* 0x010fe200078e0026 */
[----:B------:R-:W-:Y:S01]  /*5f80*/  SEL R115, R107, R115, !P6 ;  /* 0x000000736b737207 */ /* 0x000fe20007000000 */
[----:B-----5:R-:W-:Y:S01]  /*5f90*/  IMAD.MOV.U32 R38, RZ, RZ, R37 ;  /* 0x000000ffff267224 */ /* 0x020fe200078e0025 */
[----:B------:R-:W-:Y:S02]  /*5fa0*/  IADD3.X R37, R3, R112, R99, P4, P5 ;  /* 0x0000007003257210 */ /* 0x000fe400027ea463 */
[----:B------:R-:W-:-:S04]  /*5fb0*/  LEA R48, P4, R36, R90, 0x1 ;  /* 0x0000005a24307211 */ /* 0x000fc800078808ff */
[----:B------:R-:W-:Y:S02]  /*5fc0*/  LEA.HI.X R49, R36, R91, R37, 0x1, P4 ;  /* 0x0000005b24317211 */ /* 0x000fe400020f0c25 */
[----:B------:R-:W-:-:S04]  /*5fd0*/  SHF.R.S32.HI R36, RZ, 0x1f, R115 ;  /* 0x0000001fff247819 */ /* 0x000fc80000011473 */
[----:B------:R-:W-:-:S04]  /*5fe0*/  LEA.HI R36, R36, R115, RZ, 0x4 ;  /* 0x0000007324247211 */ /* 0x000fc800078f20ff */
[----:B------:R-:W-:-:S04]  /*5ff0*/  SHF.R.S32.HI R36, RZ, 0x4, R36 ;  /* 0x00000004ff247819 */ /* 0x000fc80000011424 */
[----:B------:R-:W-:-:S04]  /*6000*/  LEA.HI.SX32 R36, R9, R36, 0x1d ;  /* 0x0000002409247211 */ /* 0x000fc800078feaff */
[----:B------:R-:W-:Y:S01]  /*6010*/  SHF.R.S32.HI R37, RZ, 0x1f, R36 ;  /* 0x0000001fff257819 */ /* 0x000fe20000011424 */
[----:B------:R-:W-:-:S03]  /*6020*/  IMAD.SHL.U32 R50, R36, 0x8, RZ ;  /* 0x0000000824327824 */ /* 0x000fc600078e00ff */
[----:B------:R-:W-:Y:S02]  /*6030*/  LEA.HI R37, R37, R36, RZ, 0x2 ;  /* 0x0000002425257211 */ /* 0x000fe400078f10ff */
[----:B------:R-:W-:Y:S02]  /*6040*/  LOP3.LUT R36, R40, 0x18, R50, 0xf8, !PT ;  /* 0x0000001828247812 */ /* 0x000fe400078ef832 */
[----:B------:R-:W-:Y:S02]  /*6050*/  SHF.R.S32.HI R37, RZ, 0x2, R37 ;  /* 0x00000002ff257819 */ /* 0x000fe40000011425 */
[----:B------:R-:W-:-:S03]  /*6060*/  LOP3.LUT R36, R36, R38, RZ, 0x3c, !PT ;  /* 0x0000002624247212 */ /* 0x000fc600078e3cff */
[----:B------:R-:W-:-:S04]  /*6070*/  IMAD R37, R37, 0x1200, R39 ;  /* 0x0000120025257824 */ /* 0x000fc800078e0227 */
[----:B------:R-:W-:Y:S02]  /*6080*/  IMAD.IADD R36, R37, 0x1, R36 ;  /* 0x0000000125247824 */ /* 0x000fe400078e0224 */
[C---:B------:R-:W-:Y:S02]  /*6090*/  IMAD R37, R17.reuse, 0x3600, R102 ;  /* 0x0000360011257824 */ /* 0x040fe400078e0266 */
[----:B------:R-:W-:Y:S02]  /*60a0*/  IMAD R39, R17, 0x3600, R36 ;  /* 0x0000360011277824 */ /* 0x000fe400078e0224 */
[--C-:B------:R-:W-:Y:S02]  /*60b0*/  IMAD R37, R37, 0x2, R16.reuse ;  /* 0x0000000225257824 */ /* 0x100fe400078e0210 */
[----:B------:R-:W-:-:S04]  /*60c0*/  IMAD R40, R39, 0x2, R16 ;  /* 0x0000000227287824 */ /* 0x000fc800078e0210 */
[----:B------:R-:W1:Y:S04]  /*60d0*/  LDS.128 R36, [R37+0x16a00] ;  /* 0x016a000025247984 */ /* 0x000e680000000c00 */
[----:B------:R-:W2:Y:S01]  /*60e0*/  LDS.128 R40, [R40+0x16a00] ;  /* 0x016a000028287984 */ /* 0x000ea20000000c00 */
[----:B------:R-:W-:-:S13]  /*60f0*/  ISETP.GE.AND P4, PT, R4, R106, PT ;  /* 0x0000006a0400720c */ /* 0x000fda0003f86270 */
[----:B------:R-:W-:Y:S05]  /*6100*/  @P4 BRA `(.L_x_466) ;  /* 0x0000000400544947 */ /* 0x000fea0003800000 */
[----:B------:R-:W-:Y:S01]  /*6110*/  HADD2.F32 R54, -RZ, R125.H1_H1 ;  /* 0x3000007dff367230 */ /* 0x000fe20000004100 */
[----:B------:R-:W-:Y:S01]  /*6120*/  SHF.R.U64 R44, R44, 0x10, R45 ;  /* 0x000000102c2c7819 */ /* 0x000fe2000000122d */
[----:B--2---:R-:W-:Y:S01]  /*6130*/  HADD2.F32 R51, -RZ, R41.H0_H0 ;  /* 0x20000029ff337230 */ /* 0x004fe20000004100 */
[----:B------:R-:W-:Y:S01]  /*6140*/  SHF.R.U64 R46, R46, 0x10, R47 ;  /* 0x000000102e2e7819 */ /* 0x000fe2000000122f */
[----:B-1----:R-:W-:Y:S02]  /*6150*/  HADD2.F32 R52, -RZ, R37.H0_H0 ;  /* 0x20000025ff347230 */ /* 0x002fe40000004100 */
[----:B------:R-:W-:Y:S02]  /*6160*/  HADD2.F32 R53, -RZ, R123.H1_H1 ;  /* 0x3000007bff357230 */ /* 0x000fe40000004100 */
[-C--:B------:R-:W-:Y:S01]  /*6170*/  FMUL.FTZ R55, R51, R54.reuse ;  /* 0x0000003633377220 */ /* 0x080fe20000410000 */
[----:B------:R-:W-:Y:S02]  /*6180*/  HADD2.F32 R125, -RZ, R125.H0_H0 ;  /* 0x2000007dff7d7230 */ /* 0x000fe40000004100 */
[----:B------:R-:W-:Y:S01]  /*6190*/  FMUL.FTZ R54, R52, R54 ;  /* 0x0000003634367220 */ /* 0x000fe20000410000 */
[----:B------:R-:W-:-:S02]  /*61a0*/  HADD2.F32 R123, -RZ, R123.H0_H0 ;  /* 0x2000007bff7b7230 */ /* 0x000fc40000004100 */
[-C--:B------:R-:W-:Y:S01]  /*61b0*/  FFMA.FTZ R52, R52, R53.reuse, -R55 ;  /* 0x0000003534347223 */ /* 0x080fe20000010837 */
[----:B------:R-:W-:Y:S01]  /*61c0*/  SHF.R.U32.HI R55, RZ, 0x10, R33 ;  /* 0x00000010ff377819 */ /* 0x000fe20000011621 */
[----:B------:R-:W-:Y:S01]  /*61d0*/  FFMA.FTZ R51, R51, R53, R54 ;  /* 0x0000003533337223 */ /* 0x000fe20000010036 */
[----:B------:R-:W-:Y:S01]  /*61e0*/  SHF.R.U32.HI R54, RZ, 0x10, R45 ;  /* 0x00000010ff367819 */ /* 0x000fe2000001162d */
[----:B------:R-:W-:Y:S02]  /*61f0*/  HADD2.F32 R53, -RZ, R41.H1_H1 ;  /* 0x30000029ff357230 */ /* 0x000fe40000004100 */
[----:B------:R-:W-:Y:S02]  /*6200*/  HADD2.F32 R45, -RZ, R43.H0_H0 ;  /* 0x2000002bff2d7230 */ /* 0x000fe40000004100 */
[----:B------:R-:W-:Y:S02]  /*6210*/  HADD2.F32 R41, -RZ, R54.H0_H0 ;  /* 0x20000036ff297230 */ /* 0x000fe40000004100 */
[----:B------:R-:W-:-:S02]  /*6220*/  HADD2.F32 R54, -RZ, R37.H1_H1 ;  /* 0x30000025ff367230 */ /* 0x000fc40000004100 */
[----:B------:R-:W-:Y:S02]  /*6230*/  HADD2.F32 R37, -RZ, R55.H0_H0 ;  /* 0x20000037ff257230 */ /* 0x000fe40000004100 */
[CC--:B------:R-:W-:Y:S01]  /*6240*/  FMUL.FTZ R55, R53.reuse, R41.reuse ;  /* 0x0000002935377220 */ /* 0x0c0fe20000410000 */
[----:B------:R-:W-:Y:S02]  /*6250*/  HADD2.F32 R43, -RZ, R43.H1_H1 ;  /* 0x3000002bff2b7230 */ /* 0x000fe40000004100 */
[C---:B------:R-:W-:Y:S01]  /*6260*/  FMUL.FTZ R56, R54.reuse, R41 ;  /* 0x0000002936387220 */ /* 0x040fe20000410000 */
[-C--:B------:R-:W-:Y:S01]  /*6270*/  FFMA.FTZ R41, R54, R37.reuse, -R55 ;  /* 0x0000002536297223 */ /* 0x080fe20000010837 */
[----:B------:R-:W-:Y:S02]  /*6280*/  HADD2.F32 R54, -RZ, R124.H1_H1 ;  /* 0x3000007cff367230 */ /* 0x000fe40000004100 */
[----:B------:R-:W-:Y:S01]  /*6290*/  FFMA.FTZ R37, R53, R37, R56 ;  /* 0x0000002535257223 */ /* 0x000fe20000010038 */
[----:B------:R-:W-:-:S02]  /*62a0*/  HADD2.F32 R53, -RZ, R39.H0_H0 ;  /* 0x20000027ff357230 */ /* 0x000fc40000004100 */
[----:B------:R-:W-:Y:S02]  /*62b0*/  HADD2.F32 R55, -RZ, R122.H1_H1 ;  /* 0x3000007aff377230 */ /* 0x000fe40000004100 */
[-C--:B------:R-:W-:Y:S01]  /*62c0*/  FMUL.FTZ R56, R45, R54.reuse ;  /* 0x000000362d387220 */ /* 0x080fe20000410000 */
[----:B------:R-:W-:Y:S02]  /*62d0*/  HADD2.F32 R124, -RZ, R124.H0_H0 ;  /* 0x2000007cff7c7230 */ /* 0x000fe40000004100 */
[C---:B------:R-:W-:Y:S01]  /*62e0*/  FMUL.FTZ R54, R53.reuse, R54 ;  /* 0x0000003635367220 */ /* 0x040fe20000410000 */
[----:B------:R-:W-:Y:S02]  /*62f0*/  HADD2.F32 R122, -RZ, R122.H0_H0 ;  /* 0x2000007aff7a7230 */ /* 0x000fe40000004100 */
[-C--:B------:R-:W-:Y:S01]  /*6300*/  FFMA.FTZ R56, R53, R55.reuse, -R56 ;  /* 0x0000003735387223 */ /* 0x080fe20000010838 */
[----:B------:R-:W-:Y:S02]  /*6310*/  HADD2.F32 R53, -RZ, R39.H1_H1 ;  /* 0x30000027ff357230 */ /* 0x000fe40000004100 */
[----:B------:R-:W-:Y:S01]  /*6320*/  FFMA.FTZ R54, R45, R55, R54 ;  /* 0x000000372d367223 */ /* 0x000fe20000010036 */
[----:B------:R-:W-:-:S02]  /*6330*/  SHF.R.U32.HI R45, RZ, 0x10, R47 ;  /* 0x00000010ff2d7819 */ /* 0x000fc4000001162f */
[--C-:B------:R-:W-:Y:S02]  /*6340*/  SHF.R.U32.HI R55, RZ, 0x10, R35.reuse ;  /* 0x00000010ff377819 */ /* 0x100fe40000011623 */
[----:B------:R-:W-:Y:S01]  /*6350*/  SHF.R.U64 R35, R34, 0x10, R35 ;  /* 0x0000001022237819 */ /* 0x000fe20000001223 */
[----:B------:R-:W-:Y:S01]  /*6360*/  HADD2.F32 R45, -RZ, R45.H0_H0 ;  /* 0x2000002dff2d7230 */ /* 0x000fe20000004100 */
[----:B------:R-:W-:Y:S01]  /*6370*/  F2FP.F16.F32.PACK_AB R41, R41, R52 ;  /* 0x000000342929723e */ /* 0x000fe200000000ff */
[----:B------:R-:W-:Y:S01]  /*6380*/  HADD2.F32 R39, -RZ, R55.H0_H0 ;  /* 0x20000037ff277230 */ /* 0x000fe20000004100 */
[----:B------:R-:W-:Y:S01]  /*6390*/  F2FP.F16.F32.PACK_AB R51, R37, R51 ;  /* 0x000000332533723e */ /* 0x000fe200000000ff */
[----:B------:R-:W-:Y:S02]  /*63a0*/  HADD2.F32 R35, -RZ, R35.H0_H0 ;  /* 0x20000023ff237230 */ /* 0x000fe40000004100 */
[-C--:B------:R-:W-:Y:S01]  /*63b0*/  FMUL.FTZ R55, R43, R45.reuse ;  /* 0x0000002d2b377220 */ /* 0x080fe20000410000 */
[----:B------:R-:W-:Y:S01]  /*63c0*/  FMUL.FTZ R45, R53, R45 ;  /* 0x0000002d352d7220 */ /* 0x000fe20000410000 */
[----:B------:R-:W-:-:S02]  /*63d0*/  IMAD.MOV.U32 R37, RZ, RZ, R41 ;  /* 0x000000ffff257224 */ /* 0x000fc400078e0029 */
[-C--:B------:R-:W-:Y:S01]  /*63e0*/  FFMA.FTZ R55, R53, R39.reuse, -R55 ;  /* 0x0000002735377223 */ /* 0x080fe20000010837 */
[----:B------:R-:W-:Y:S01]  /*63f0*/  FFMA.FTZ R45, R43, R39, R45 ;  /* 0x000000272b2d7223 */ /* 0x000fe2000001002d */
[----:B------:R-:W-:Y:S02]  /*6400*/  HADD2.F32 R39, -RZ, R40.H0_H0 ;  /* 0x20000028ff277230 */ /* 0x000fe40000004100 */
[----:B------:R-:W-:Y:S01]  /*6410*/  HADD2.F32 R43, -RZ, R36.H0_H0 ;  /* 0x20000024ff2b7230 */ /* 0x000fe20000004100 */
[----:B------:R-:W-:Y:S01]  /*6420*/  F2FP.F16.F32.PACK_AB R55, R55, R56 ;  /* 0x000000383737723e */ /* 0x000fe200000000ff */
[----:B------:R-:W-:Y:S02]  /*6430*/  HADD2.F32 R40, -RZ, R40.H1_H1 ;  /* 0x30000028ff287230 */ /* 0x000fe40000004100 */
[-C--:B------:R-:W-:Y:S01]  /*6440*/  FMUL.FTZ R53, R39, R125.reuse ;  /* 0x0000007d27357220 */ /* 0x080fe20000410000 */
[----:B------:R-:W-:Y:S02]  /*6450*/  IMAD.MOV.U32 R41, RZ, RZ, R51 ;  /* 0x000000ffff297224 */ /* 0x000fe400078e0033 */
[C---:B------:R-:W-:Y:S01]  /*6460*/  FMUL.FTZ R125, R43.reuse, R125 ;  /* 0x0000007d2b7d7220 */ /* 0x040fe20000410000 */
[----:B------:R-:W-:-:S03]  /*6470*/  FFMA.FTZ R53, R43, R123, -R53 ;  /* 0x0000007b2b357223 */ /* 0x000fc60000010835 */
[----:B------:R-:W-:Y:S01]  /*6480*/  FFMA.FTZ R125, R39, R123, R125 ;  /* 0x0000007b277d7223 */ /* 0x000fe2000001007d */
[----:B------:R-:W-:Y:S01]  /*6490*/  SHF.R.U64 R39, R32, 0x10, R33 ;  /* 0x0000001020277819 */ /* 0x000fe20000001221 */
[----:B------:R-:W-:Y:S02]  /*64a0*/  HADD2.F32 R33, -RZ, R44.H0_H0 ;  /* 0x2000002cff217230 */ /* 0x000fe40000004100 */
[----:B------:R-:W-:Y:S02]  /*64b0*/  HADD2.F32 R32, -RZ, R36.H1_H1 ;  /* 0x30000024ff207230 */ /* 0x000fe40000004100 */
[----:B------:R-:W-:Y:S02]  /*64c0*/  HADD2.F32 R39, -RZ, R39.H0_H0 ;  /* 0x20000027ff277230 */ /* 0x000fe40000004100 */
[-C--:B------:R-:W-:Y:S01]  /*64d0*/  FMUL.FTZ R43, R40, R33.reuse ;  /* 0x00000021282b7220 */ /* 0x080fe20000410000 */
[----:B------:R-:W-:-:S03]  /*64e0*/  FMUL.FTZ R33, R32, R33 ;  /* 0x0000002120217220 */ /* 0x000fc60000410000 */
[-C--:B------:R-:W-:Y:S01]  /*64f0*/  FFMA.FTZ R32, R32, R39.reuse, -R43 ;  /* 0x0000002720207223 */ /* 0x080fe2000001082b */
[----:B------:R-:W-:Y:S02]  /*6500*/  HADD2.F32 R43, -RZ, R46.H0_H0 ;  /* 0x2000002eff2b7230 */ /* 0x000fe40000004100 */
[----:B------:R-:W-:Y:S01]  /*6510*/  FFMA.FTZ R36, R40, R39, R33 ;  /* 0x0000002728247223 */ /* 0x000fe20000010021 */
[----:B------:R-:W-:Y:S02]  /*6520*/  HADD2.F32 R39, -RZ, R42.H0_H0 ;  /* 0x2000002aff277230 */ /* 0x000fe40000004100 */
[----:B------:R-:W-:Y:S02]  /*6530*/  HADD2.F32 R33, -RZ, R38.H0_H0 ;  /* 0x20000026ff217230 */ /* 0x000fe40000004100 */
[----:B------:R-:W-:Y:S02]  /*6540*/  HADD2.F32 R42, -RZ, R42.H1_H1 ;  /* 0x3000002aff2a7230 */ /* 0x000fe40000004100 */
[----:B------:R-:W-:Y:S01]  /*6550*/  FMUL.FTZ R40, R39, R124 ;  /* 0x0000007c27287220 */ /* 0x000fe20000410000 */
[----:B------:R-:W-:-:S02]  /*6560*/  HADD2.F32 R38, -RZ, R38.H1_H1 ;  /* 0x30000026ff267230 */ /* 0x000fc40000004100 */
[C---:B------:R-:W-:Y:S01]  /*6570*/  FMUL.FTZ R124, R33.reuse, R124 ;  /* 0x0000007c217c7220 */ /* 0x040fe20000410000 */
[-C--:B------:R-:W-:Y:S01]  /*6580*/  FMUL.FTZ R47, R42, R43.reuse ;  /* 0x0000002b2a2f7220 */ /* 0x080fe20000410000 */
[-C--:B------:R-:W-:Y:S01]  /*6590*/  FFMA.FTZ R33, R33, R122.reuse, -R40 ;  /* 0x0000007a21217223 */ /* 0x080fe20000010828 */
[----:B------:R-:W-:Y:S01]  /*65a0*/  FMUL.FTZ R43, R38, R43 ;  /* 0x0000002b262b7220 */ /* 0x000fe20000410000 */
[----:B------:R-:W-:Y:S01]  /*65b0*/  FFMA.FTZ R39, R39, R122, R124 ;  /* 0x0000007a27277223 */ /* 0x000fe2000001007c */
[----:B------:R-:W-:Y:S01]  /*65c0*/  F2FP.F16.F32.PACK_AB R40, R32, R53 ;  /* 0x000000352028723e */ /* 0x000fe200000000ff */
[-C--:B------:R-:W-:Y:S01]  /*65d0*/  FFMA.FTZ R38, R38, R35.reuse, -R47 ;  /* 0x0000002326267223 */ /* 0x080fe2000001082f */
[----:B------:R-:W-:Y:S01]  /*65e0*/  FFMA.FTZ R42, R42, R35, R43 ;  /* 0x000000232a2a7223 */ /* 0x000fe2000001002b */
[----:B------:R-:W-:Y:S02]  /*65f0*/  F2FP.F16.F32.PACK_AB R32, R36, R125 ;  /* 0x0000007d2420723e */ /* 0x000fe400000000ff */
[----:B------:R-:W-:Y:S01]  /*6600*/  IMAD.MOV.U32 R36, RZ, RZ, R40 ;  /* 0x000000ffff247224 */ /* 0x000fe200078e0028 */
[----:B------:R-:W-:-:S02]  /*6610*/  F2FP.F16.F32.PACK_AB R43, R45, R54 ;  /* 0x000000362d2b723e */ /* 0x000fc400000000ff */
[----:B------:R-:W-:Y:S01]  /*6620*/  F2FP.F16.F32.PACK_AB R42, R42, R39 ;  /* 0x000000272a2a723e */ /* 0x000fe200000000ff */
[----:B------:R-:W-:Y:S01]  /*6630*/  IMAD.MOV.U32 R40, RZ, RZ, R32 ;  /* 0x000000ffff287224 */ /* 0x000fe200078e0020 */
[----:B------:R-:W-:Y:S01]  /*6640*/  F2FP.F16.F32.PACK_AB R38, R38, R33 ;  /* 0x000000212626723e */ /* 0x000fe200000000ff */
[----:B------:R-:W-:-:S07]  /*6650*/  IMAD.MOV.U32 R39, RZ, RZ, R55 ;  /* 0x000000ffff277224 */ /* 0x000fce00078e0037 */
.L_x_466:
[----:B------:R-:W-:Y:S05]  /*6660*/  BSYNC B1 ;  /* 0x0000000000017941 */ /* 0x000fea0003800000 */
.L_x_465:
[----:B-1----:R1:W-:Y:S01]  /*6670*/  STG.E.128 desc[UR60][R48.64], R36 ;  /* 0x0000002430007986 */ /* 0x0023e2000c101d3c */
[----:B------:R-:W-:-:S13]  /*6680*/  ISETP.GE.AND P4, PT, R50, R110, PT ;  /* 0x0000006e3200720c */ /* 0x000fda0003f86270 */
[----:B------:R-:W-:Y:S05]  /*6690*/  @P4 BRA `(.L_x_429) ;  /* 0x00000000009c4947 */ /* 0x000fea0003800000 */
[--C-:B------:R-:W-:Y:S02]  /*66a0*/  SHF.R.S32.HI R32, RZ, 0x1f, R50.reuse ;  /* 0x0000001fff207819 */ /* 0x100fe40000011432 */
[----:B------:R-:W-:-:S04]  /*66b0*/  IADD3 R50, P4, P5, R24, R92, R50 ;  /* 0x0000005c18327210 */ /* 0x000fc80007d9e032 */
[----:B------:R-:W-:Y:S02]  /*66c0*/  IADD3.X R32, R3, R112, R32, P4, P5 ;  /* 0x0000007003207210 */ /* 0x000fe400027ea420 */
[----:B------:R-:W-:-:S04]  /*66d0*/  LEA R90, P4, R50, R90, 0x1 ;  /* 0x0000005a325a7211 */ /* 0x000fc800078808ff */
[----:B------:R-:W-:-:S05]  /*66e0*/  LEA.HI.X R91, R50, R91, R32, 0x1, P4 ;  /* 0x0000005b325b7211 */ /* 0x000fca00020f0c20 */
[----:B--2---:R2:W-:Y:S01]  /*66f0*/  STG.E.128 desc[UR60][R90.64], R40 ;  /* 0x000000285a007986 */ /* 0x0045e2000c101d3c */
[----:B------:R-:W-:Y:S05]  /*6700*/  BRA `(.L_x_429) ;  /* 0x0000000000807947 */ /* 0x000fea0003800000 */
.L_x_422:
[----:B------:R-:W2:Y:S02]  /*6710*/  LDL R32, [R1+0x4c] ;  /* 0x00004c0001207983 */ /* 0x000ea40000100800 */
[----:B--2---:R-:W-:-:S13]  /*6720*/  ISETP.NE.AND P3, PT, R32, 0x3, PT ;  /* 0x000000032000780c */ /* 0x004fda0003f65270 */
[----:B------:R-:W-:Y:S05]  /*6730*/  @!P3 BRA `(.L_x_467) ;  /* 0x000000000004b947 */ /* 0x000fea0003800000 */
[----:B------:R-:W-:Y:S01]  /*6740*/  BPT.TRAP 0x1 ;  /* 0x000000040000795c */ /* 0x000fe20000300000 */
.L_x_467:
[----:B------:R-:W-:Y:S01]  /*6750*/  IMAD R20, R17, 0x8, R16 ;  /* 0x0000000811147824 */ /* 0x000fe200078e0210 */
[----:B------:R-:W-:Y:S01]  /*6760*/  SHF.L.U32 R87, R155, 0x1f, RZ ;  /* 0x0000001f9b577819 */ /* 0x000fe200000006ff */
[----:B------:R-:W-:Y:S01]  /*6770*/  IMAD R86, R22, -0x90, R2 ;  /* 0xffffff7016567824 */ /* 0x000fe200078e0202 */
[----:B------:R-:W-:Y:S02]  /*6780*/  BSSY B1, `(.L_x_468) ;  /* 0x0000004000017945 */ /* 0x000fe40003800000 */
[----:B------:R-:W0:Y:S02]  /*6790*/  SYNCS.PHASECHK.TRANS64.TRYWAIT P4, [R20+URZ+0x31c90], R87 ;  /* 0x031c9057140075a7 */ /* 0x000e24000808017f */
[----:B------:R-:W-:Y:S01]  /*67a0*/  VIMNMX R86, R86, 0x90, PT ;  /* 0x0000009056567848 */ /* 0x000fe20003fe0100 */
[----:B0-----:R-:W-:Y:S06]  /*67b0*/  @!P4 BRA `(.L_x_469) ;  /* 0x0000018c00e0c947 */ /* 0x001fec0003800000 */
.L_x_724:
[----:B------:R-:W-:Y:S05]  /*67c0*/  BSYNC B1 ;  /* 0x0000000000017941 */ /* 0x000fea0003800000 */
.L_x_468:
[----:B------:R-:W-:-:S13]  /*67d0*/  ISETP.GE.AND P4, PT, R19, R86, PT ;  /* 0x000000561300720c */ /* 0x000fda0003f86270 */
[----:B------:R-:W-:Y:S05]  /*67e0*/  @P4 BRA `(.L_x_429) ;  /* 0x0000000000484947 */ /* 0x000fea0003800000 */
[----:B------:R-:W-:-:S13]  /*67f0*/  ISETP.NE.AND P4, PT, R10, RZ, PT ;  /* 0x000000ff0a00720c */ /* 0x000fda0003f85270 */
[----:B------:R-:W1:Y:S04]  /*6800*/  @P4 LDS.128 R32, [R79+0x16800] ;  /* 0x016800004f204984 */ /* 0x000e680000000c00 */
[----:B-1----:R-:W-:Y:S01]  /*6810*/  @P4 STG.E.128 desc[UR60][R36.64], R32 ;  /* 0x0000002024004986 */ /* 0x002fe2000c101d3c */
        /* <DEDUP_REMOVED lines=14> */
[----:B-1----:R1:W-:Y:S02]  /*6900*/  @P4 STG.E.128 desc[UR60][R36.64+0xa0], R32 ;  /* 0x0000a02024004986 */ /* 0x0023e4000c101d3c */
.L_x_429:
[----:B------:R-:W-:Y:S05]  /*6910*/  BSYNC B0 ;  /* 0x0000000000007941 */ /* 0x000fea0003800000 */
.L_x_421:
[----:B-1234-:R-:W1:Y:S01]  /*6920*/  S2R R32, SR_TID.X ;  /* 0x0000000000207919 */ /* 0x01ee620000002100 */
[----:B------:R-:W-:Y:S01]  /*6930*/  @!PT LDS RZ, [RZ] ;  /* 0x00000000fffff984 */ /* 0x000fe20000000800 */
[----:B------:R-:W-:Y:S01]  /*6940*/  @!PT LDS RZ, [RZ] ;  /* 0x00000000fffff984 */ /* 0x000fe20000000800 */
[----:B------:R-:W-:Y:S01]  /*6950*/  @!PT LDS RZ, [RZ] ;  /* 0x00000000fffff984 */ /* 0x000fe20000000800 */
[----:B------:R-:W-:Y:S01]  /*6960*/  @!PT LDS RZ, [RZ] ;  /* 0x00000000fffff984 */ /* 0x000fe20000000800 */
[----:B------:R2:W-:Y:S06]  /*6970*/  MEMBAR.ALL.CTA ;  /* 0x0000000000007992 */ /* 0x0005ec0000008000 */
[----:B--2---:R-:W2:Y:S01]  /*6980*/  FENCE.VIEW.ASYNC.S ;  /* 0x00000000000073c6 */ /* 0x004ea20000000000 */
[----:B------:R-:W-:Y:S05]  /*6990*/  WARPSYNC.ALL ;  /* 0x0000000000007948 */ /* 0x000fea0003800000 */
[----:B------:R-:W-:Y:S01]  /*69a0*/  BSSY B0, `(.L_x_470) ;  /* 0x0000009000007945 */ /* 0x000fe20003800000 */
[----:B-1----:R-:W-:Y:S01]  /*69b0*/  LOP3.LUT R32, R32, 0x7f, RZ, 0xc0, !PT ;  /* 0x0000007f20207812 */ /* 0x002fe200078ec0ff */
[----:B--2---:R1:W-:Y:S03]  /*69c0*/  BAR.SYNC.DEFER_BLOCKING R113, 0x80 ;  /* 0x000200710000751d */ /* 0x0043e60000010000 */
[----:B------:R-:W-:-:S13]  /*69d0*/  ISETP.NE.AND P4, PT, R32, RZ, PT ;  /* 0x000000ff2000720c */ /* 0x000fda0003f85270 */
[----:B------:R-:W-:-:S05]  /*69e0*/  @!P4 VIADD R32, R20, 0x31ca0 ;  /* 0x00031ca01420c836 */ /* 0x000fca0000000000 */
[----:B------:R-:W-:-:S04]  /*69f0*/  @!P4 PRMT R32, RZ, 0x654, R32 ;  /* 0x00000654ff20c816 */ /* 0x000fc80000000020 */
[----:B------:R1:W-:Y:S01]  /*6a00*/  @!P4 SYNCS.ARRIVE.TRANS64.RED.A1T0 RZ, [R32+URZ], RZ ;  /* 0x000000ff20ffc9a7 */ /* 0x0003e2000810043f */
[----:B------:R-:W-:Y:S05]  /*6a10*/  @!P3 BRA `(.L_x_471) ;  /* 0x000000000004b947 */ /* 0x000fea0003800000 */
[----:B------:R-:W-:Y:S01]  /*6a20*/  BPT.TRAP 0x1 ;  /* 0x000000040000795c */ /* 0x000fe20000300000 */
.L_x_471:
[----:B------:R-:W-:Y:S05]  /*6a30*/  BSYNC B0 ;  /* 0x0000000000007941 */ /* 0x000fea0003800000 */
.L_x_470:
[----:B------:R-:W2:Y:S01]  /*6a40*/  SYNCS.PHASECHK.TRANS64.TRYWAIT P3, [R20+URZ+0x31cb0], R87 ;  /* 0x031cb057140075a7 */ /* 0x000ea2000806017f */
[----:B------:R-:W-:Y:S04]  /*6a50*/  BSSY B0, `(.L_x_472) ;  /* 0x0000002000007945 */ /* 0x000fe80003800000 */
[----:B--2---:R-:W-:Y:S05]  /*6a60*/  @!P3 BRA `(.L_x_473) ;  /* 0x0000018c0048b947 */ /* 0x004fea0003800000 */
.L_x_725:
[----:B------:R-:W-:Y:S05]  /*6a70*/  BSYNC B0 ;  /* 0x0000000000007941 */ /* 0x000fea0003800000 */
.L_x_472:
[----:B------:R-:W-:Y:S01]  /*6a80*/  ISETP.GE.AND P3, PT, R19, R86, PT ;  /* 0x000000561300720c */ /* 0x000fe20003f66270 */
[----:B------:R-:W-:-:S12]  /*6a90*/  BSSY B0, `(.L_x_474) ;  /* 0x0000020000007945 */ /* 0x000fd80003800000 */
[----:B------:R-:W-:Y:S05]  /*6aa0*/  @P3 BRA `(.L_x_475) ;  /* 0x0000000000783947 */ /* 0x000fea0003800000 */
[----:B------:R-:W-:Y:S01]  /*6ab0*/  IMAD.WIDE R34, R22, 0x90, R68 ;  /* 0x0000009016227825 */ /* 0x000fe200078e0244 */
[----:B------:R-:W-:-:S03]  /*6ac0*/  ULDC.64 UR4, c[0x0][0x328] ;  /* 0x0000ca0000047ab9 */ /* 0x000fc60000000a00 */
[----:B------:R-:W-:Y:S02]  /*6ad0*/  IMAD R35, R35, UR4, RZ ;  /* 0x0000000423237c24 */ /* 0x000fe4000f8e02ff */
[----:B-1----:R-:W-:Y:S02]  /*6ae0*/  IMAD.MOV.U32 R32, RZ, RZ, R26 ;  /* 0x000000ffff207224 */ /* 0x002fe400078e001a */
[----:B------:R-:W-:Y:S02]  /*6af0*/  IMAD.MOV.U32 R33, RZ, RZ, R89 ;  /* 0x000000ffff217224 */ /* 0x000fe400078e0059 */
[C---:B------:R-:W-:Y:S02]  /*6b00*/  IMAD R35, R34.reuse, UR5, R35 ;  /* 0x0000000522237c24 */ /* 0x040fe4000f8e0223 */
[----:B------:R-:W-:Y:S01]  /*6b10*/  IMAD.WIDE.U32 R32, R34, UR4, R32 ;  /* 0x0000000422207c25 */ /* 0x000fe2000f8e0020 */
[----:B------:R-:W-:-:S03]  /*6b20*/  ULDC.64 UR4, c[0x0][0x318] ;  /* 0x0000c60000047ab9 */ /* 0x000fc60000000a00 */
[----:B------:R-:W-:Y:S01]  /*6b30*/  IMAD.IADD R33, R33, 0x1, R35 ;  /* 0x0000000121217824 */ /* 0x000fe200078e0223 */
[----:B------:R-:W-:Y:S01]  /*6b40*/  LEA R36, P3, R32, UR4, 0x1 ;  /* 0x0000000420247c11 */ /* 0x000fe2000f8608ff */
[----:B------:R-:W-:-:S03]  /*6b50*/  ULDC UR4, c[0x0][0x2f4] ;  /* 0x0000bd0000047ab9 */ /* 0x000fc60000000800 */
[----:B------:R-:W-:Y:S02]  /*6b60*/  LEA.HI.X R37, R32, UR5, R33, 0x1, P3 ;  /* 0x0000000520257c11 */ /* 0x000fe400098f0c21 */
[----:B------:R-:W-:-:S13]  /*6b70*/  ISETP.GE.AND P3, PT, R144, UR4, PT ;  /* 0x0000000490007c0c */ /* 0x000fda000bf66270 */
[----:B------:R-:W1:Y:S04]  /*6b80*/  @!P3 LDS.128 R32, [R79] ;  /* 0x000000004f20b984 */ /* 0x000e680000000c00 */
[----:B-1----:R-:W-:Y:S01]  /*6b90*/  @!P3 STG.E.128 desc[UR60][R36.64], R32 ;  /* 0x000000202400b986 */ /* 0x002fe2000c101d3c */
[----:B------:R-:W-:-:S13]  /*6ba0*/  ISETP.GE.AND P3, PT, R4, UR4, PT ;  /* 0x0000000404007c0c */ /* 0x000fda000bf66270 */
[----:B------:R-:W1:Y:S04]  /*6bb0*/  @!P3 LDS.128 R32, [R79+0x2400] ;  /* 0x002400004f20b984 */ /* 0x000e680000000c00 */
[----:B-1----:R-:W-:Y:S01]  /*6bc0*/  @!P3 STG.E.128 desc[UR60][R36.64+0x40], R32 ;  /* 0x000040202400b986 */ /* 0x002fe2000c101d3c */
[----:B------:R-:W-:-:S13]  /*6bd0*/  ISETP.GE.AND P3, PT, R6, UR4, PT ;  /* 0x0000000406007c0c */ /* 0x000fda000bf66270 */
[----:B------:R-:W1:Y:S04]  /*6be0*/  @!P3 LDS.128 R32, [R79+0x4800] ;  /* 0x004800004f20b984 */ /* 0x000e680000000c00 */
[----:B-1----:R-:W-:Y:S01]  /*6bf0*/  @!P3 STG.E.128 desc[UR60][R36.64+0x80], R32 ;  /* 0x000080202400b986 */ /* 0x002fe2000c101d3c */
        /* <DEDUP_REMOVED lines=8> */
[----:B-1----:R3:W-:Y:S02]  /*6c80*/  @!P3 STG.E.128 desc[UR60][R36.64+0xa0], R32 ;  /* 0x0000a0202400b986 */ /* 0x0027e4000c101d3c */
.L_x_475:
[----:B------:R-:W-:Y:S05]  /*6c90*/  BSYNC B0 ;  /* 0x0000000000007941 */ /* 0x000fea0003800000 */
.L_x_474:
[----:B------:R-:W-:Y:S01]  /*6ca0*/  @!PT LDS RZ, [RZ] ;  /* 0x00000000fffff984 */ /* 0x000fe20000000800 */
[----:B------:R-:W-:Y:S01]  /*6cb0*/  @!PT LDS RZ, [RZ] ;  /* 0x00000000fffff984 */ /* 0x000fe20000000800 */
[----:B------:R-:W-:Y:S01]  /*6cc0*/  @!PT LDS RZ, [RZ] ;  /* 0x00000000fffff984 */ /* 0x000fe20000000800 */
[----:B------:R-:W-:Y:S01]  /*6cd0*/  @!PT LDS RZ, [RZ] ;  /* 0x00000000fffff984 */ /* 0x000fe20000000800 */
[----:B------:R4:W-:Y:S06]  /*6ce0*/  MEMBAR.ALL.CTA ;  /* 0x0000000000007992 */ /* 0x0009ec0000008000 */
[----:B----4-:R-:W4:Y:S01]  /*6cf0*/  FENCE.VIEW.ASYNC.S ;  /* 0x00000000000073c6 */ /* 0x010f220000000000 */
[----:B0-2---:R-:W-:Y:S02]  /*6d00*/  @!P4 VIADD R20, R20, 0x31cc0 ;  /* 0x00031cc01414c836 */ /* 0x005fe40000000000 */
[----:B------:R-:W-:-:S03]  /*6d10*/  VIADD R17, R17, 0x1 ;  /* 0x0000000111117836 */ /* 0x000fc60000000000 */
[----:B------:R-:W-:Y:S01]  /*6d20*/  @!P4 PRMT R20, RZ, 0x654, R20 ;  /* 0x00000654ff14c816 */ /* 0x000fe20000000014 */
[----:B----4-:R0:W-:Y:S01]  /*6d30*/  BAR.SYNC.DEFER_BLOCKING R113, 0x80 ;  /* 0x000200710000751d */ /* 0x0101e20000010000 */
[----:B------:R-:W-:-:S04]  /*6d40*/  ISETP.NE.AND P3, PT, R17, 0x2, PT ;  /* 0x000000021100780c */ /* 0x000fc80003f65270 */
[----:B------:R-:W-:Y:S01]  /*6d50*/  SEL R17, R17, RZ, P3 ;  /* 0x000000ff11117207 */ /* 0x000fe20001800000 */
[----:B------:R2:W-:Y:S02]  /*6d60*/  @!P4 SYNCS.ARRIVE.TRANS64.RED.A1T0 RZ, [R20+URZ], RZ ;  /* 0x000000ff14ffc9a7 */ /* 0x0005e4000810043f */
[----:B--2---:R-:W-:-:S04]  /*6d70*/  SEL R20, RZ, 0x1, P3 ;  /* 0x00000001ff147807 */ /* 0x004fc80001800000 */
[----:B------:R-:W-:Y:S01]  /*6d80*/  LOP3.LUT R155, R155, R20, RZ, 0x3c, !PT ;  /* 0x000000149b9b7212 */ /* 0x000fe200078e3cff */
[----:B0-----:R-:W-:Y:S06]  /*6d90*/  @P2 BRA `(.L_x_476) ;  /* 0xffffffbc00342947 */ /* 0x001fec000383ffff */
[----:B------:R-:W0:Y:S01]  /*6da0*/  S2R R21, SR_TID.X ;  /* 0x0000000000157919 */ /* 0x000e220000002100 */
[----:B------:R-:W-:Y:S02]  /*6db0*/  PLOP3.LUT P0, PT, PT, PT, PT, 0x8, 0x0 ;  /* 0x000000000000781c */ /* 0x000fe40003f0e170 */
[----:B0-----:R-:W-:-:S04]  /*6dc0*/  SHF.R.U32.HI R21, RZ, 0x7, R21 ;  /* 0x00000007ff157819 */ /* 0x001fc80000011615 */
[----:B------:R-:W-:-:S13]  /*6dd0*/  ISETP.NE.AND P5, PT, R21, 0x1, PT ;  /* 0x000000011500780c */ /* 0x000fda0003fa5270 */
[----:B------:R-:W-:Y:S06]  /*6de0*/  @!P5 BAR.ARV 0x9, 0x100 ;  /* 0x024400000000db1d */ /* 0x000fec0000002000 */
.L_x_416:
[----:B------:R-:W-:Y:S01]  /*6df0*/  IMAD.MOV.U32 R3, RZ, RZ, RZ ;  /* 0x000000ffff037224 */ /* 0x000fe200078e00ff */
[----:B------:R-:W-:Y:S06]  /*6e00*/  @P0 BRA `(.L_x_477) ;  /* 0x00000000000c0947 */ /* 0x000fec0003800000 */
[----:B------:R-:W2:Y:S01]  /*6e10*/  FENCE.VIEW.ASYNC.G ;  /* 0x00000000000073c6 */ /* 0x000ea20000000100 */
[----:B------:R-:W-:Y:S05]  /*6e20*/  WARPSYNC.ALL ;  /* 0x0000000000007948 */ /* 0x000fea0003800000 */
[----:B--2---:R-:W-:Y:S06]  /*6e30*/  BAR.ARV 0xc, 0x200 ;  /* 0x0308000000007b1d */ /* 0x004fec0000002000 */
.L_x_477:
[----:B------:R-:W2:Y:S01]  /*6e40*/  LDL R0, [R1+0x50] ;  /* 0x0000500001007983 */ /* 0x000ea20000100800 */
[----:B------:R-:W-:Y:S01]  /*6e50*/  BSSY B0, `(.L_x_478) ;  /* 0x0000021000007945 */ /* 0x000fe20003800000 */
[----:B--2---:R-:W-:-:S13]  /*6e60*/  LOP3.LUT P0, RZ, R0, 0x4, RZ, 0xc0, !PT ;  /* 0x0000000400ff7812 */ /* 0x004fda000780c0ff */
[----:B------:R-:W-:Y:S05]  /*6e70*/  @!P0 BRA `(.L_x_479) ;  /* 0x0000000000788947 */ /* 0x000fea0003800000 */
[----:B------:R-:W2:Y:S01]  /*6e80*/  LDL R0, [R1+0x94] ;  /* 0x0000940001007983 */ /* 0x000ea20000100800 */
[----:B------:R-:W-:Y:S01]  /*6e90*/  ULDC UR4, c[0x0][0x9f0] ;  /* 0x00027c0000047ab9 */ /* 0x000fe20000000800 */
[----:B--2---:R-:W-:-:S04]  /*6ea0*/  ISETP.NE.AND P0, PT, R0, RZ, PT ;  /* 0x000000ff0000720c */ /* 0x004fc80003f05270 */
[----:B------:R-:W-:-:S04]  /*6eb0*/  SEL R9, R0, UR4, P0 ;  /* 0x0000000400097c07 */ /* 0x000fc80008000000 */
[-C--:B------:R-:W-:Y:S02]  /*6ec0*/  IABS R5, R9.reuse ;  /* 0x0000000900057213 */ /* 0x080fe40000000000 */
[----:B------:R-:W-:Y:S02]  /*6ed0*/  IADD3 R0, R108, -0x1, R9 ;  /* 0xffffffff6c007810 */ /* 0x000fe40007ffe009 */
[----:B------:R-:W2:Y:S01]  /*6ee0*/  I2F.RP R4, R5 ;  /* 0x0000000500047306 */ /* 0x000ea20000209400 */
[----:B0-----:R-:W-:-:S05]  /*6ef0*/  IABS R8, R9 ;  /* 0x0000000900087213 */ /* 0x001fca0000000000 */
[----:B------:R-:W-:Y:S02]  /*6f00*/  IMAD.MOV R8, RZ, RZ, -R8 ;  /* 0x000000ffff087224 */ /* 0x000fe400078e0a08 */
[----:B--2---:R-:W0:Y:S02]  /*6f10*/  MUFU.RCP R4, R4 ;  /* 0x0000000400047308 */ /* 0x004e240000001000 */
[----:B0-----:R-:W-:Y:S01]  /*6f20*/  VIADD R2, R4, 0xffffffe ;  /* 0x0ffffffe04027836 */ /* 0x001fe20000000000 */
[----:B------:R-:W-:Y:S02]  /*6f30*/  IABS R4, R0 ;  /* 0x0000000000047213 */ /* 0x000fe40000000000 */
[----:B------:R-:W-:-:S03]  /*6f40*/  LOP3.LUT R0, R0, R9, RZ, 0x3c, !PT ;  /* 0x0000000900007212 */ /* 0x000fc600078e3cff */
[----:B------:R0:W2:Y:S01]  /*6f50*/  F2I.FTZ.U32.TRUNC.NTZ R3, R2 ;  /* 0x0000000200037305 */ /* 0x0000a2000021f000 */
[----:B------:R-:W-:Y:S01]  /*6f60*/  ISETP.GE.AND P2, PT, R0, RZ, PT ;  /* 0x000000ff0000720c */ /* 0x000fe20003f46270 */
[----:B0-----:R-:W-:Y:S02]  /*6f70*/  IMAD.MOV.U32 R2, RZ, RZ, RZ ;  /* 0x000000ffff027224 */ /* 0x001fe400078e00ff */
[----:B--2---:R-:W-:-:S04]  /*6f80*/  IMAD.MOV R6, RZ, RZ, -R3 ;  /* 0x000000ffff067224 */ /* 0x004fc800078e0a03 */
        /* <DEDUP_REMOVED lines=12> */
[----:B------:R-:W-:-:S07]  /*7050*/  @!P1 LOP3.LUT R3, RZ, R9, RZ, 0x33, !PT ;  /* 0x00000009ff039212 */ /* 0x000fce00078e33ff */
.L_x_479:
[----:B------:R-:W-:Y:S05]  /*7060*/  BSYNC B0 ;  /* 0x0000000000007941 */ /* 0x000fea0003800000 */
.L_x_478:
[----:B------:R-:W2:Y:S01]  /*7070*/  LDL R0, [R1+0xb0] ;  /* 0x0000b00001007983 */ /* 0x000ea20000100800 */
[----:B------:R-:W-:Y:S01]  /*7080*/  PLOP3.LUT P0, PT, PT, PT, PT, 0x80, 0x0 ;  /* 0x000000000000781c */ /* 0x000fe20003f0f070 */
[----:B------:R-:W-:Y:S01]  /*7090*/  IMAD.MOV.U32 R2, RZ, RZ, RZ ;  /* 0x000000ffff027224 */ /* 0x000fe200078e00ff */
        /* <DEDUP_REMOVED lines=15> */
[----:B---3--:R-:W-:Y:S02]  /*7190*/  CS2R R36, SRZ ;  /* 0x0000000000247805 */ /* 0x008fe4000001ff00 */
[----:B------:R-:W-:-:S02]  /*71a0*/  CS2R R38, SRZ ;  /* 0x0000000000267805 */ /* 0x000fc4000001ff00 */
[----:B------:R-:W-:Y:S02]  /*71b0*/  CS2R R28, SRZ ;  /* 0x00000000001c7805 */ /* 0x000fe4000001ff00 */
[----:B------:R-:W-:Y:S02]  /*71c0*/  CS2R R72, SRZ ;  /* 0x0000000000487805 */ /* 0x000fe4000001ff00 */
[----:B0-----:R-:W-:Y:S02]  /*71d0*/  CS2R R8, SRZ ;  /* 0x0000000000087805 */ /* 0x001fe4000001ff00 */
[----:B------:R-:W-:Y:S02]  /*71e0*/  CS2R R30, SRZ ;  /* 0x00000000001e7805 */ /* 0x000fe4000001ff00 */
[----:B------:R-:W-:Y:S02]  /*71f0*/  CS2R R6, SRZ ;  /* 0x0000000000067805 */ /* 0x000fe4000001ff00 */
[----:B------:R-:W-:Y:S01]  /*7200*/  CS2R R68, SRZ ;  /* 0x0000000000447805 */ /* 0x000fe2000001ff00 */
[----:B--2---:R-:W-:-:S02]  /*7210*/  IMAD R4, R0, R3, RZ ;  /* 0x0000000300047224 */ /* 0x004fc400078e02ff */
[----:B------:R-:W-:-:S03]  /*7220*/  IMAD.MOV.U32 R0, RZ, RZ, RZ ;  /* 0x000000ffff007224 */ /* 0x000fc600078e00ff */
[----:B------:R-:W-:Y:S01]  /*7230*/  VIADDMNMX R108, R4, R3, R108, PT ;  /* 0x00000003046c7246 */ /* 0x000fe2000380016c */
[----:B------:R0:W-:Y:S03]  /*7240*/  STL [R1+0x78], R4 ;  /* 0x0000780401007387 */ /* 0x0001e60000100800 */
[----:B------:R-:W-:Y:S02]  /*7250*/  ISETP.GT.AND P1, PT, R108, R4, PT ;  /* 0x000000046c00720c */ /* 0x000fe40003f24270 */
[----:B0-----:R-:W-:-:S11]  /*7260*/  CS2R R4, SRZ ;  /* 0x0000000000047805 */ /* 0x001fd6000001ff00 */
[----:B------:R-:W-:Y:S05]  /*7270*/  @!P1 BRA `(.L_x_480) ;  /* 0x000000d8002c9947 */ /* 0x000fea0003800000 */
[----:B------:R-:W0:Y:S01]  /*7280*/  S2R R10, SR_TID.X ;  /* 0x00000000000a7919 */ /* 0x000e220000002100 */
[----:B------:R-:W-:Y:S01]  /*7290*/  UMOV UR4, 0xffffffff ;  /* 0xffffffff00047882 */ /* 0x000fe20000000000 */
[----:B0-----:R-:W-:-:S05]  /*72a0*/  VIADD R36, R10, 0xffffff80 ;  /* 0xffffff800a247836 */ /* 0x001fca0000000000 */
[----:B------:R-:W-:-:S04]  /*72b0*/  SHF.R.S32.HI R37, RZ, 0x1f, R36 ;  /* 0x0000001fff257819 */ /* 0x000fc80000011424 */
[----:B------:R-:W-:-:S04]  /*72c0*/  LEA.HI R13, R37, R36, RZ, 0x7 ;  /* 0x00000024250d7211 */ /* 0x000fc800078f38ff */
[----:B------:R-:W-:Y:S01]  /*72d0*/  SHF.R.S32.HI R13, RZ, 0x7, R13 ;  /* 0x00000007ff0d7819 */ /* 0x000fe2000001140d */
[----:B------:R-:W-:Y:S06]  /*72e0*/  BRA.DIV UR4, `(.L_x_481) ;  /* 0x00000186043c7947 */ /* 0x000fec000b800000 */
[----:B------:R-:W0:Y:S04]  /*72f0*/  SHFL.IDX PT, R0, R13, RZ, 0x1f ;  /* 0x00001fff0d007589 */ /* 0x000e2800000e0000 */
[----:B0-----:R0:W-:Y:S02]  /*7300*/  STL [R1+0x7c], R0 ;  /* 0x00007c0001007387 */ /* 0x0011e40000100800 */
.L_x_728:
[----:B------:R-:W0:Y:S01]  /*7310*/  LDL R3, [R1+0x7c] ;  /* 0x00007c0001037983 */ /* 0x000e220000100800 */
[----:B------:R-:W-:Y:S01]  /*7320*/  BSSY B6, `(.L_x_482) ;  /* 0x000001b000067945 */ /* 0x000fe20003800000 */
[----:B0-----:R-:W-:-:S05]  /*7330*/  IMAD.HI R0, R3, 0x55555556, RZ ;  /* 0x5555555603007827 */ /* 0x001fca00078e02ff */
[----:B------:R-:W-:-:S05]  /*7340*/  LEA.HI R2, R0, R0, RZ, 0x1 ;  /* 0x0000000000027211 */ /* 0x000fca00078f08ff */
[----:B------:R-:W-:Y:S02]  /*7350*/  IMAD R2, R2, -0x3, R3 ;  /* 0xfffffffd02027824 */ /* 0x000fe400078e0203 */
[----:B------:R-:W-:-:S04]  /*7360*/  VIADD R3, R16, 0x24300 ;  /* 0x0002430010037836 */ /* 0x000fc80000000000 */
[----:B------:R-:W-:Y:S01]  /*7370*/  IMAD R0, R2, 0x800, R3 ;  /* 0x0000080002007824 */ /* 0x000fe200078e0203 */
[----:B------:R-:W-:-:S04]  /*7380*/  LOP3.LUT P0, RZ, R3, 0x9f, RZ, 0xc0, !PT ;  /* 0x0000009f03ff7812 */ /* 0x000fc8000780c0ff */
[----:B------:R-:W-:-:S04]  /*7390*/  SHF.R.U32.HI R0, RZ, 0x4, R0 ;  /* 0x00000004ff007819 */ /* 0x000fc80000011600 */
[----:B------:R-:W-:-:S05]  /*73a0*/  LOP3.LUT R0, R0, 0x3fff, RZ, 0xc0, !PT ;  /* 0x00003fff00007812 */ /* 0x000fca00078ec0ff */
[----:B------:R0:W-:Y:S01]  /*73b0*/  STL [R1+0x84], R0 ;  /* 0x0000840001007387 */ /* 0x0001e20000100800 */
[----:B------:R-:W-:Y:S05]  /*73c0*/  @!P0 BRA `(.L_x_483) ;  /* 0x0000000000408947 */ /* 0x000fea0003800000 */
[----:B0-----:R-:W-:Y:S01]  /*73d0*/  MOV R0, 0x0 ;  /* 0x0000000000007802 */ /* 0x001fe20000000f00 */
[----:B------:R-:W-:Y:S01]  /*73e0*/  ULDC.64 UR4, c[0x4][0xa8] ;  /* 0x01002a0000047ab9 */ /* 0x000fe20000000a00 */
[----:B------:R-:W-:Y:S01]  /*73f0*/  ULDC.64 UR6, c[0x4][0xb0] ;  /* 0x01002c0000067ab9 */ /* 0x000fe20000000a00 */
[----:B------:R-:W-:Y:S01]  /*7400*/  IMAD.U32 R4, RZ, RZ, UR4 ;  /* 0x00000004ff047e24 */ /* 0x000fe2000f8e00ff */
[----:B--2---:R0:W2:Y:S01]  /*7410*/  LDC.64 R14, c[0x4][R0] ;  /* 0x01000000000e7b82 */ /* 0x0040a20000000a00 */
        /* <DEDUP_REMOVED lines=10> */
[----:B-12--5:R-:W-:Y:S05]  /*74c0*/  CALL.ABS.NOINC R14 ;  /* 0x000000000e007343 */ /* 0x026fea0003c00000 */
.L_x_483:
[----:B------:R-:W-:Y:S05]  /*74d0*/  BSYNC B6 ;  /* 0x0000000000067941 */ /* 0x000fea0003800000 */
.L_x_482:
[----:B------:R-:W-:Y:S02]  /*74e0*/  ULDC UR4, c[0x0][0x3f4] ;  /* 0x0000fd0000047ab9 */ /* 0x000fe40000000800 */
[----:B------:R-:W-:-:S13]  /*74f0*/  ISETP.LT.AND P0, PT, RZ, UR4, PT ;  /* 0x00000004ff007c0c */ /* 0x000fda000bf01270 */
[----:B------:R-:W-:Y:S05]  /*7500*/  @P0 BRA `(.L_x_484) ;  /* 0x0000000000400947 */ /* 0x000fea0003800000 */
[----:B------:R-:W0:Y:S02]  /*7510*/  LDL R20, [R1+0xa4] ;  /* 0x0000a40001147983 */ /* 0x000e240000100800 */
[----:B0-----:R-:W-:-:S04]  /*7520*/  LEA.HI R0, R20, R20, RZ, 0x1 ;  /* 0x0000001414007211 */ /* 0x001fc800078f08ff */
[----:B------:R-:W-:-:S05]  /*7530*/  LOP3.LUT R0, R0, 0xfffffffe, RZ, 0xc0, !PT ;  /* 0xfffffffe00007812 */ /* 0x000fca00078ec0ff */
[----:B------:R-:W-:-:S05]  /*7540*/  IMAD.IADD R0, R20, 0x1, -R0 ;  /* 0x0000000114007824 */ /* 0x000fca00078e0a00 */
[----:B------:R-:W-:-:S04]  /*7550*/  SHF.L.U32 R3, R0, 0x1f, RZ ;  /* 0x0000001f00037819 */ /* 0x000fc800000006ff */
[----:B------:R0:W3:Y:S03]  /*7560*/  SYNCS.PHASECHK.TRANS64.TRYWAIT P0, [R16+URZ+0x31c00], R3 ;  /* 0x031c0003100075a7 */ /* 0x0000e6000800017f */
[----:B---3--:R-:W-:Y:S05]  /*7570*/  @!P0 NANOSLEEP.SYNCS 0x989680 ;  /* 0x009896800000895d */ /* 0x008fea0003900000 */
[----:B------:R-:W3:Y:S01]  /*7580*/  @!P0 SYNCS.PHASECHK.TRANS64 P0, [R16+URZ+0x31c00], R3 ;  /* 0x031c0003100085a7 */ /* 0x000ee2000800007f */
[----:B------:R-:W-:Y:S04]  /*7590*/  BSSY B0, `(.L_x_485) ;  /* 0x0000006000007945 */ /* 0x000fe80003800000 */
[----:B---3--:R-:W-:Y:S05]  /*75a0*/  @P0 BRA `(.L_x_486) ;  /* 0x0000000000100947 */ /* 0x008fea0003800000 */
.L_x_487:
[----:B---3--:R3:W4:Y:S02]  /*75b0*/  SYNCS.PHASECHK.TRANS64.TRYWAIT P0, [R16+URZ+0x31c00], R3 ;  /* 0x031c0003100075a7 */ /* 0x008724000800017f */
[----:B----4-:R-:W-:Y:S05]  /*75c0*/  @!P0 NANOSLEEP.SYNCS 0x989680 ;  /* 0x009896800000895d */ /* 0x010fea0003900000 */
[----:B------:R-:W4:Y:S02]  /*75d0*/  @!P0 SYNCS.PHASECHK.TRANS64 P0, [R16+URZ+0x31c00], R3 ;  /* 0x031c0003100085a7 */ /* 0x000f24000800007f */
[----:B----4-:R-:W-:Y:S05]  /*75e0*/  @!P0 BRA `(.L_x_487) ;  /* 0xfffffffc00f08947 */ /* 0x010fea000383ffff */
.L_x_486:
[----:B------:R-:W-:Y:S05]  /*75f0*/  BSYNC B0 ;  /* 0x0000000000007941 */ /* 0x000fea0003800000 */
.L_x_485:
[----:B------:R-:W-:Y:S05]  /*7600*/  BRA `(.L_x_488) ;  /* 0x0000003800dc7947 */ /* 0x000fea0003800000 */
.L_x_484:
[----:B------:R-:W3:Y:S01]  /*7610*/  LDL R3, [R1+0xc8] ;  /* 0x0000c80001037983 */ /* 0x000ee20000100800 */
[----:B0----5:R-:W-:Y:S01]  /*7620*/  SHF.R.S32.HI R0, RZ, 0x1f, R105 ;  /* 0x0000001fff007819 */ /* 0x021fe20000011469 */
[----:B------:R-:W-:Y:S01]  /*7630*/  ULDC.64 UR4, c[0x0][0x3f8] ;  /* 0x0000fe0000047ab9 */ /* 0x000fe20000000a00 */
[----:B------:R-:W-:Y:S01]  /*7640*/  ULDC.64 UR6, c[0x0][0x408] ;  /* 0x0001020000067ab9 */ /* 0x000fe20000000a00 */
[----:B------:R-:W-:-:S04]  /*7650*/  IMAD.WIDE.U32 R4, R105, UR4, RZ ;  /* 0x0000000469047c25 */ /* 0x000fc8000f8e00ff */
[C---:B------:R-:W-:Y:S02]  /*7660*/  IMAD R6, R0.reuse, UR4, RZ ;  /* 0x0000000400067c24 */ /* 0x040fe4000f8e02ff */
[----:B------:R-:W-:Y:S02]  /*7670*/  IMAD R0, R0, UR6, RZ ;  /* 0x0000000600007c24 */ /* 0x000fe4000f8e02ff */
[C---:B------:R-:W-:Y:S01]  /*7680*/  IMAD R23, R105.reuse, UR5, R6 ;  /* 0x0000000569177c24 */ /* 0x040fe2000f8e0206 */
[----:B------:R-:W-:Y:S01]  /*7690*/  ULDC.64 UR4, c[0x0][0x3e8] ;  /* 0x0000fa0000047ab9 */ /* 0x000fe20000000a00 */
[C---:B------:R-:W-:Y:S01]  /*76a0*/  IMAD R25, R105.reuse, UR7, R0 ;  /* 0x0000000769197c24 */ /* 0x040fe2000f8e0200 */
[----:B------:R-:W-:Y:S01]  /*76b0*/  LEA R22, P1, R4, UR4, 0x1 ;  /* 0x0000000404167c11 */ /* 0x000fe2000f8208ff */
[----:B------:R-:W-:Y:S01]  /*76c0*/  IMAD.WIDE.U32 R6, R105, UR6, RZ ;  /* 0x0000000669067c25 */ /* 0x000fe2000f8e00ff */
[----:B------:R-:W-:-:S03]  /*76d0*/  ULDC.64 UR6, c[0x0][0x400] ;  /* 0x0001000000067ab9 */ /* 0x000fc60000000a00 */
[----:B------:R-:W-:Y:S01]  /*76e0*/  IMAD.IADD R23, R23, 0x1, R5 ;  /* 0x0000000117177824 */ /* 0x000fe200078e0205 */
[----:B------:R-:W-:Y:S01]  /*76f0*/  LEA R24, P2, R6, UR6, 0x1 ;  /* 0x0000000606187c11 */ /* 0x000fe2000f8408ff */
[----:B------:R-:W-:-:S03]  /*7700*/  IMAD.IADD R25, R25, 0x1, R7 ;  /* 0x0000000119197824 */ /* 0x000fc600078e0207 */
[----:B------:R-:W-:Y:S02]  /*7710*/  LEA.HI.X R23, R4, UR5, R23, 0x1, P1 ;  /* 0x0000000504177c11 */ /* 0x000fe400088f0c17 */
[----:B------:R-:W-:Y:S02]  /*7720*/  LEA.HI.X R25, R6, UR7, R25, 0x1, P2 ;  /* 0x0000000706197c11 */ /* 0x000fe400090f0c19 */
[----:B---3--:R-:W-:-:S13]  /*7730*/  LOP3.LUT P0, RZ, R3, 0x1bf, RZ, 0xc0, !PT ;  /* 0x000001bf03ff7812 */ /* 0x008fda000780c0ff */
[----:B------:R-:W-:Y:S05]  /*7740*/  @!P0 BRA `(.L_x_489) ;  /* 0x0000000000408947 */ /* 0x000fea0003800000 */
[----:B------:R-:W-:Y:S01]  /*7750*/  MOV R0, 0x0 ;  /* 0x0000000000007802 */ /* 0x000fe20000000f00 */
        /* <DEDUP_REMOVED lines=14> */
[----:B-12---:R-:W-:Y:S05]  /*7840*/  CALL.ABS.NOINC R14 ;  /* 0x000000000e007343 */ /* 0x006fea0003c00000 */
.L_x_489:
[----:B------:R-:W-:Y:S01]  /*7850*/  ULDC.U8 UR4, c[0x0][0x410] ;  /* 0x0001040000047ab9 */ /* 0x000fe20000000000 */
[----:B------:R-:W-:Y:S01]  /*7860*/  BSSY B0, `(.L_x_490) ;  /* 0x0000389000007945 */ /* 0x000fe20003800000 */
[----:B------:R-:W-:Y:S01]  /*7870*/  ISETP.NE.AND P0, PT, RZ, UR4, PT ;  /* 0x00000004ff007c0c */ /* 0x000fe2000bf05270 */
[----:B------:R-:W-:-:S12]  /*7880*/  IMAD R7, R109, 0xc0, R19 ;  /* 0x000000c06d077824 */ /* 0x000fd800078e0213 */
[----:B------:R-:W-:Y:S05]  /*7890*/  @!P0 BRA `(.L_x_491) ;  /* 0x0000001800f48947 */ /* 0x000fea0003800000 */
[----:B------:R-:W-:-:S03]  /*78a0*/  UMOV UR4, 0xffffffff ;  /* 0xffffffff00047882 */ /* 0x000fc60000000000 */
[----:B------:R-:W-:Y:S05]  /*78b0*/  BRA.DIV UR4, `(.L_x_492) ;  /* 0x0000017e04f07947 */ /* 0x000fea000b800000 */
[----:B------:R0:W3:Y:S04]  /*78c0*/  SHFL.IDX PT, R3, R23, RZ, 0x1e1f ;  /* 0x001e1fff17037589 */ /* 0x0000e800000e0000 */
[----:B------:R0:W4:Y:S04]  /*78d0*/  SHFL.IDX PT, R0, R22, RZ, 0x1e1f ;  /* 0x001e1fff16007589 */ /* 0x00012800000e0000 */
[----:B------:R0:W0:Y:S04]  /*78e0*/  SHFL.IDX PT, R5, R25, RZ, 0x1e1f ;  /* 0x001e1fff19057589 */ /* 0x00002800000e0000 */
[----:B------:R0:W0:Y:S02]  /*78f0*/  SHFL.IDX PT, R4, R24, RZ, 0x1e1f ;  /* 0x001e1fff18047589 */ /* 0x00002400000e0000 */
.L_x_734:
[----:B------:R-:W5:Y:S01]  /*7900*/  LDL R51, [R1+0xa4] ;  /* 0x0000a40001337983 */ /* 0x000f620000100800 */
[----:B------:R-:W-:Y:S01]  /*7910*/  ULDC UR4, c[0x0][0x448] ;  /* 0x0001120000047ab9 */ /* 0x000fe20000000800 */
[----:B------:R-:W-:Y:S01]  /*7920*/  BSSY B1, `(.L_x_493) ;  /* 0x000005f000017945 */ /* 0x000fe20003800000 */
[----:B------:R-:W-:Y:S01]  /*7930*/  IMAD R8, R111, UR4, RZ ;  /* 0x000000046f087c24 */ /* 0x000fe2000f8e02ff */
[----:B------:R-:W-:Y:S02]  /*7940*/  CS2R R12, SRZ ;  /* 0x00000000000c7805 */ /* 0x000fe4000001ff00 */
[----:B0-----:R-:W-:Y:S02]  /*7950*/  CS2R R22, SRZ ;  /* 0x0000000000167805 */ /* 0x001fe4000001ff00 */
[----:B------:R-:W-:Y:S01]  /*7960*/  CS2R R26, SRZ ;  /* 0x00000000001a7805 */ /* 0x000fe2000001ff00 */
[----:B------:R-:W-:Y:S01]  /*7970*/  IMAD R6, R109, -0xc0, R8 ;  /* 0xffffff406d067824 */ /* 0x000fe200078e0208 */
[----:B------:R-:W-:-:S02]  /*7980*/  ISETP.GE.AND P1, PT, R7, R8, PT ;  /* 0x000000080700720c */ /* 0x000fc40003f26270 */
[----:B------:R-:W-:Y:S02]  /*7990*/  CS2R R8, SRZ ;  /* 0x0000000000087805 */ /* 0x000fe4000001ff00 */
[----:B------:R-:W-:Y:S02]  /*79a0*/  CS2R R28, SRZ ;  /* 0x00000000001c7805 */ /* 0x000fe4000001ff00 */
[----:B------:R-:W-:Y:S02]  /*79b0*/  CS2R R34, SRZ ;  /* 0x0000000000227805 */ /* 0x000fe4000001ff00 */
[----:B------:R-:W-:Y:S02]  /*79c0*/  VIMNMX R6, R6, 0xc0, PT ;  /* 0x000000c006067848 */ /* 0x000fe40003fe0100 */
[----:B------:R-:W-:Y:S02]  /*79d0*/  CS2R R10, SRZ ;  /* 0x00000000000a7805 */ /* 0x000fe4000001ff00 */
[----:B--2---:R-:W-:-:S02]  /*79e0*/  CS2R R14, SRZ ;  /* 0x00000000000e7805 */ /* 0x004fc4000001ff00 */
[----:B------:R-:W-:Y:S02]  /*79f0*/  CS2R R20, SRZ ;  /* 0x0000000000147805 */ /* 0x000fe4000001ff00 */
[----:B------:R-:W-:Y:S02]  /*7a00*/  ISETP.GE.AND P0, PT, R19, R6, PT ;  /* 0x000000061300720c */ /* 0x000fe40003f06270 */
[----:B------:R-:W-:Y:S02]  /*7a10*/  CS2R R24, SRZ ;  /* 0x0000000000187805 */ /* 0x000fe4000001ff00 */
[----:B------:R-:W-:Y:S02]  /*7a20*/  CS2R R30, SRZ ;  /* 0x00000000001e7805 */ /* 0x000fe4000001ff00 */
[----:B-1----:R-:W-:Y:S02]  /*7a30*/  CS2R R32, SRZ ;  /* 0x0000000000207805 */ /* 0x002fe4000001ff00 */
[----:B-----5:R-:W-:Y:S01]  /*7a40*/  LEA.HI R50, R51, R51, RZ, 0x1 ;  /* 0x0000003333327211 */ /* 0x020fe200078f08ff */
[----:B------:R-:W-:Y:S06]  /*7a50*/  @P1 BRA `(.L_x_494) ;  /* 0x00000004002c1947 */ /* 0x000fec0003800000 */
[----:B------:R-:W2:Y:S01]  /*7a60*/  LDL R41, [R1+0x6c] ;  /* 0x00006c0001297983 */ /* 0x000ea20000100800 */
[----:B------:R-:W-:-:S03]  /*7a70*/  ULDC UR4, c[0x0][0x3f4] ;  /* 0x0000fd0000047ab9 */ /* 0x000fc60000000800 */
[----:B------:R-:W3:Y:S04]  /*7a80*/  LDL R40, [R1+0x68] ;  /* 0x0000680001287983 */ /* 0x000ee80000100800 */
[----:B------:R-:W4:Y:S04]  /*7a90*/  LDL R39, [R1+0x70] ;  /* 0x0000700001277983 */ /* 0x000f280000100800 */
[----:B------:R-:W4:Y:S04]  /*7aa0*/  LDL R38, [R1+0x64] ;  /* 0x0000640001267983 */ /* 0x000f280000100800 */
[----:B------:R-:W4:Y:S01]  /*7ab0*/  LDL R14, [R1+0x74] ;  /* 0x00007400010e7983 */ /* 0x000f220000100800 */
        /* <DEDUP_REMOVED lines=8> */
[C---:B--2---:R-:W-:Y:S01]  /*7b40*/  ISETP.GE.AND P4, PT, R41.reuse, UR4, PT ;  /* 0x0000000429007c0c */ /* 0x044fe2000bf86270 */
[C---:B------:R-:W-:Y:S01]  /*7b50*/  IMAD.SHL.U32 R9, R41.reuse, 0x2, RZ ;  /* 0x0000000229097824 */ /* 0x040fe200078e00ff */
[----:B------:R-:W-:Y:S02]  /*7b60*/  SHF.R.S32.HI R6, RZ, 0x1f, R41 ;  /* 0x0000001fff067819 */ /* 0x000fe40000011429 */
[----:B---3--:R-:W-:Y:S02]  /*7b70*/  ISETP.GE.AND P3, PT, R40, UR4, PT ;  /* 0x0000000428007c0c */ /* 0x008fe4000bf66270 */
[----:B------:R-:W-:-:S07]  /*7b80*/  SHF.L.U64.HI R10, R41, 0x1, R6 ;  /* 0x00000001290a7819 */ /* 0x000fce0000010206 */
[-C--:B------:R-:W-:Y:S02]  /*7b90*/  @!P4 IADD3 R8, P2, R4, R9.reuse, RZ ;  /* 0x000000090408c210 */ /* 0x080fe40007f5e0ff */
[----:B----4-:R-:W-:-:S03]  /*7ba0*/  @!P4 IADD3 R6, P1, R0, R9, RZ ;  /* 0x000000090006c210 */ /* 0x010fc60007f3e0ff */
[--C-:B------:R-:W-:Y:S01]  /*7bb0*/  @!P4 IMAD.X R9, R5, 0x1, R10.reuse, P2 ;  /* 0x000000010509c824 */ /* 0x100fe200010e060a */
[----:B------:R-:W-:Y:S01]  /*7bc0*/  ISETP.GE.AND P2, PT, R39, UR4, PT ;  /* 0x0000000427007c0c */ /* 0x000fe2000bf46270 */
[----:B------:R-:W-:Y:S01]  /*7bd0*/  @!P4 IMAD.X R7, R3, 0x1, R10, P1 ;  /* 0x000000010307c824 */ /* 0x000fe200008e060a */
[----:B------:R-:W-:Y:S01]  /*7be0*/  SHF.R.S32.HI R10, RZ, 0x1f, R40 ;  /* 0x0000001fff0a7819 */ /* 0x000fe20000011428 */
[----:B------:R-:W-:Y:S01]  /*7bf0*/  IMAD.SHL.U32 R47, R40, 0x2, RZ ;  /* 0x00000002282f7824 */ /* 0x000fe200078e00ff */
[----:B------:R-:W5:Y:S01]  /*7c00*/  @!P4 LD.E.64 R30, desc[UR60][R8.64] ;  /* 0x0000003c081ec980 */ /* 0x000f62000c101b00 */
[----:B------:R-:W-:Y:S01]  /*7c10*/  ISETP.GE.AND P1, PT, R38, UR4, PT ;  /* 0x0000000426007c0c */ /* 0x000fe2000bf26270 */
[----:B------:R-:W-:Y:S01]  /*7c20*/  IMAD.SHL.U32 R43, R39, 0x2, RZ ;  /* 0x00000002272b7824 */ /* 0x000fe200078e00ff */
[----:B------:R-:W-:Y:S01]  /*7c30*/  SHF.L.U64.HI R10, R40, 0x1, R10 ;  /* 0x00000001280a7819 */ /* 0x000fe2000001020a */
[----:B------:R0:W5:Y:S01]  /*7c40*/  @!P4 LD.E.64 R28, desc[UR60][R6.64] ;  /* 0x0000003c061cc980 */ /* 0x000162000c101b00 */
[----:B------:R-:W-:-:S02]  /*7c50*/  @!P3 IADD3 R46, P4, R4, R47, RZ ;  /* 0x0000002f042eb210 */ /* 0x000fc40007f9e0ff */
[----:B------:R-:W-:Y:S02]  /*7c60*/  SHF.R.S32.HI R11, RZ, 0x1f, R39 ;  /* 0x0000001fff0b7819 */ /* 0x000fe40000011427 */
[----:B------:R-:W-:Y:S01]  /*7c70*/  @!P3 IADD3 R48, P5, R0, R47, RZ ;  /* 0x0000002f0030b210 */ /* 0x000fe20007fbe0ff */
[----:B------:R-:W-:Y:S01]  /*7c80*/  @!P3 IMAD.X R47, R5, 0x1, R10, P4 ;  /* 0x00000001052fb824 */ /* 0x000fe200020e060a */
[-C--:B------:R-:W-:Y:S02]  /*7c90*/  @!P2 IADD3 R42, P4, R4, R43.reuse, RZ ;  /* 0x0000002b042aa210 */ /* 0x080fe40007f9e0ff */
[----:B0-----:R-:W-:Y:S01]  /*7ca0*/  SHF.L.U64.HI R6, R39, 0x1, R11 ;  /* 0x0000000127067819 */ /* 0x001fe2000001020b */
[----:B------:R-:W-:Y:S01]  /*7cb0*/  IMAD.SHL.U32 R7, R38, 0x2, RZ ;  /* 0x0000000226077824 */ /* 0x000fe200078e00ff */
[----:B------:R-:W-:Y:S01]  /*7cc0*/  SHF.R.S32.HI R12, RZ, 0x1f, R38 ;  /* 0x0000001fff0c7819 */ /* 0x000fe20000011426 */
[----:B------:R-:W-:Y:S01]  /*7cd0*/  @!P3 IMAD.X R49, R3, 0x1, R10, P5 ;  /* 0x000000010331b824 */ /* 0x000fe200028e060a */
[----:B------:R-:W-:Y:S01]  /*7ce0*/  @!P2 IADD3 R44, P5, R0, R43, RZ ;  /* 0x0000002b002ca210 */ /* 0x000fe20007fbe0ff */
[----:B------:R-:W-:Y:S01]  /*7cf0*/  @!P2 IMAD.X R43, R5, 0x1, R6, P4 ;  /* 0x00000001052ba824 */ /* 0x000fe200020e0606 */
[----:B------:R-:W-:Y:S01]  /*7d00*/  SHF.L.U64.HI R12, R38, 0x1, R12 ;  /* 0x00000001260c7819 */ /* 0x000fe2000001020c */
[----:B------:R-:W-:Y:S01]  /*7d10*/  IMAD.SHL.U32 R13, R14, 0x2, RZ ;  /* 0x000000020e0d7824 */ /* 0x000fe200078e00ff */
[-C--:B------:R-:W-:Y:S01]  /*7d20*/  @!P1 IADD3 R40, P4, R0, R7.reuse, RZ ;  /* 0x0000000700289210 */ /* 0x080fe20007f9e0ff */
[C---:B------:R-:W-:Y:S01]  /*7d30*/  @!P2 IMAD.X R45, R3.reuse, 0x1, R6, P5 ;  /* 0x00000001032da824 */ /* 0x040fe200028e0606 */
[----:B------:R-:W-:Y:S01]  /*7d40*/  ISETP.GE.AND P5, PT, R156, UR4, PT ;  /* 0x000000049c007c0c */ /* 0x000fe2000bfa6270 */
[----:B------:R-:W5:Y:S02]  /*7d50*/  @!P3 LD.E.64 R26, desc[UR60][R48.64] ;  /* 0x0000003c301ab980 */ /* 0x000f64000c101b00 */
[--C-:B------:R-:W-:Y:S01]  /*7d60*/  @!P1 IMAD.X R41, R3, 0x1, R12.reuse, P4 ;  /* 0x0000000103299824 */ /* 0x100fe200020e060c */
[----:B------:R-:W-:Y:S01]  /*7d70*/  @!P1 IADD3 R6, P4, R4, R7, RZ ;  /* 0x0000000704069210 */ /* 0x000fe20007f9e0ff */
[----:B------:R-:W5:Y:S04]  /*7d80*/  @!P3 LD.E.64 R24, desc[UR60][R46.64] ;  /* 0x0000003c2e18b980 */ /* 0x000f68000c101b00 */
[----:B------:R-:W-:Y:S01]  /*7d90*/  @!P1 IMAD.X R7, R5, 0x1, R12, P4 ;  /* 0x0000000105079824 */ /* 0x000fe200020e060c */
[----:B------:R-:W-:Y:S01]  /*7da0*/  ISETP.GE.AND P4, PT, R14, UR4, PT ;  /* 0x000000040e007c0c */ /* 0x000fe2000bf86270 */
[----:B------:R-:W5:Y:S02]  /*7db0*/  @!P2 LD.E.64 R22, desc[UR60][R44.64] ;  /* 0x0000003c2c16a980 */ /* 0x000f64000c101b00 */
[----:B------:R-:W-:-:S02]  /*7dc0*/  @!P5 IMAD.MOV.U32 R8, RZ, RZ, R0 ;  /* 0x000000ffff08d224 */ /* 0x000fc400078e0000 */
[----:B------:R-:W-:Y:S01]  /*7dd0*/  @!P5 IMAD.MOV.U32 R9, RZ, RZ, R3 ;  /* 0x000000ffff09d224 */ /* 0x000fe200078e0003 */
[----:B------:R-:W5:Y:S01]  /*7de0*/  @!P2 LD.E.64 R20, desc[UR60][R42.64] ;  /* 0x0000003c2a14a980 */ /* 0x000f62000c101b00 */
[----:B------:R-:W-:Y:S01]  /*7df0*/  @!P5 IMAD.WIDE R10, R156, 0x2, R4 ;  /* 0x000000029c0ad825 */ /* 0x000fe200078e0204 */
[----:B------:R-:W-:-:S03]  /*7e00*/  SHF.R.S32.HI R12, RZ, 0x1f, R14 ;  /* 0x0000001fff0c7819 */ /* 0x000fc6000001140e */
[----:B------:R-:W-:Y:S01]  /*7e10*/  @!P5 IMAD.WIDE R8, R156, 0x2, R8 ;  /* 0x000000029c08d825 */ /* 0x000fe200078e0208 */
[----:B------:R0:W5:Y:S01]  /*7e20*/  @!P5 LD.E.64 R32, desc[UR60][R10.64] ;  /* 0x0000003c0a20d980 */ /* 0x000162000c101b00 */
[----:B------:R-:W-:-:S03]  /*7e30*/  SHF.L.U64.HI R12, R14, 0x1, R12 ;  /* 0x000000010e0c7819 */ /* 0x000fc6000001020c */
[----:B------:R1:W5:Y:S01]  /*7e40*/  @!P5 LD.E.64 R34, desc[UR60][R8.64] ;  /* 0x0000003c0822d980 */ /* 0x000362000c101b00 */
[----:B------:R-:W-:-:S05]  /*7e50*/  @!P4 IADD3 R38, P5, R0, R13, RZ ;  /* 0x0000000d0026c210 */ /* 0x000fca0007fbe0ff */
[--C-:B------:R-:W-:Y:S01]  /*7e60*/  @!P4 IMAD.X R39, R3, 0x1, R12.reuse, P5 ;  /* 0x000000010327c824 */ /* 0x100fe200028e060c */
[----:B------:R-:W-:Y:S02]  /*7e70*/  @!P4 IADD3 R4, P5, R4, R13, RZ ;  /* 0x0000000d0404c210 */ /* 0x000fe40007fbe0ff */
[----:B------:R-:W-:Y:S02]  /*7e80*/  CS2R R14, SRZ ;  /* 0x00000000000e7805 */ /* 0x000fe4000001ff00 */
[----:B0-----:R-:W-:Y:S02]  /*7e90*/  CS2R R10, SRZ ;  /* 0x00000000000a7805 */ /* 0x001fe4000001ff00 */
[----:B-1----:R-:W-:Y:S01]  /*7ea0*/  CS2R R8, SRZ ;  /* 0x0000000000087805 */ /* 0x002fe2000001ff00 */
[----:B------:R-:W-:Y:S01]  /*7eb0*/  @!P4 IMAD.X R5, R5, 0x1, R12, P5 ;  /* 0x000000010505c824 */ /* 0x000fe200028e060c */
[----:B------:R-:W-:Y:S01]  /*7ec0*/  CS2R R12, SRZ ;  /* 0x00000000000c7805 */ /* 0x000fe2000001ff00 */
[----:B------:R0:W5:Y:S04]  /*7ed0*/  @!P1 LD.E.64 R14, desc[UR60][R6.64] ;  /* 0x0000003c060e9980 */ /* 0x000168000c101b00 */
[----:B------:R0:W5:Y:S04]  /*7ee0*/  @!P4 LD.E.64 R8, desc[UR60][R38.64] ;  /* 0x0000003c2608c980 */ /* 0x000168000c101b00 */
[----:B------:R0:W5:Y:S04]  /*7ef0*/  @!P1 LD.E.64 R12, desc[UR60][R40.64] ;  /* 0x0000003c280c9980 */ /* 0x000168000c101b00 */
[----:B------:R0:W5:Y:S02]  /*7f00*/  @!P4 LD.E.64 R10, desc[UR60][R4.64] ;  /* 0x0000003c040ac980 */ /* 0x000164000c101b00 */
.L_x_494:
[----:B------:R-:W-:Y:S05]  /*7f10*/  BSYNC B1 ;  /* 0x0000000000017941 */ /* 0x000fea0003800000 */
.L_x_493:
[----:B----45:R-:W-:Y:S01]  /*7f20*/  IMAD.MOV.U32 R0, RZ, RZ, R8 ;  /* 0x000000ffff007224 */ /* 0x030fe200078e0008 */
[----:B------:R-:W-:Y:S01]  /*7f30*/  LOP3.LUT R50, R50, 0xfffffffe, RZ, 0xc0, !PT ;  /* 0xfffffffe32327812 */ /* 0x000fe200078ec0ff */
[----:B---3--:R-:W-:Y:S01]  /*7f40*/  IMAD.MOV.U32 R3, RZ, RZ, R9 ;  /* 0x000000ffff037224 */ /* 0x008fe200078e0009 */
[----:B------:R-:W-:Y:S01]  /*7f50*/  BSSY B1, `(.L_x_495) ;  /* 0x000002a000017945 */ /* 0x000fe20003800000 */
[----:B0-----:R-:W-:Y:S02]  /*7f60*/  IMAD.MOV.U32 R4, RZ, RZ, R12 ;  /* 0x000000ffff047224 */ /* 0x001fe400078e000c */
[----:B------:R-:W-:Y:S01]  /*7f70*/  IMAD.MOV.U32 R5, RZ, RZ, R23 ;  /* 0x000000ffff057224 */ /* 0x000fe200078e0017 */
[----:B------:R-:W-:Y:S01]  /*7f80*/  PRMT R38, R0, 0x5410, R3 ;  /* 0x0000541000267816 */ /* 0x000fe20000000003 */
[----:B------:R-:W-:Y:S01]  /*7f90*/  IMAD.IADD R3, R51, 0x1, -R50 ;  /* 0x0000000133037824 */ /* 0x000fe200078e0a32 */
[----:B------:R-:W-:Y:S01]  /*7fa0*/  PRMT R40, R4, 0x7610, R40 ;  /* 0x0000761004287816 */ /* 0x000fe20000000028 */
[----:B------:R-:W-:-:S02]  /*7fb0*/  IMAD.MOV.U32 R0, RZ, RZ, R13 ;  /* 0x000000ffff007224 */ /* 0x000fc400078e000d */
[----:B------:R-:W-:Y:S01]  /*7fc0*/  IMAD.MOV.U32 R4, RZ, RZ, R22 ;  /* 0x000000ffff047224 */ /* 0x000fe200078e0016 */
[----:B------:R-:W-:Y:S01]  /*7fd0*/  SHF.L.U32 R3, R3, 0x1f, RZ ;  /* 0x0000001f03037819 */ /* 0x000fe200000006ff */
[----:B------:R-:W-:Y:S01]  /*7fe0*/  IMAD.MOV.U32 R6, RZ, RZ, R29 ;  /* 0x000000ffff067224 */ /* 0x000fe200078e001d */
[----:B------:R-:W-:Y:S01]  /*7ff0*/  PRMT R40, R40, 0x5410, R0 ;  /* 0x0000541028287816 */ /* 0x000fe20000000000 */
[----:B------:R-:W-:Y:S01]  /*8000*/  IMAD.MOV.U32 R0, RZ, RZ, R26 ;  /* 0x000000ffff007224 */ /* 0x000fe200078e001a */
[----:B------:R-:W0:Y:S01]  /*8010*/  SYNCS.PHASECHK.TRANS64.TRYWAIT P1, [R16+URZ+0x31c00], R3 ;  /* 0x031c0003100075a7 */ /* 0x000e22000802017f */
[----:B------:R-:W-:Y:S01]  /*8020*/  PRMT R42, R4, 0x5410, R5 ;  /* 0x00005410042a7816 */ /* 0x000fe20000000005 */
[----:B------:R-:W-:Y:S01]  /*8030*/  IMAD.MOV.U32 R4, RZ, RZ, R27 ;  /* 0x000000ffff047224 */ /* 0x000fe200078e001b */
[----:B------:R-:W-:Y:S01]  /*8040*/  PRMT R54, R6, 0x7610, R54 ;  /* 0x0000761006367816 */ /* 0x000fe20000000036 */
[----:B------:R-:W-:Y:S02]  /*8050*/  IMAD.MOV.U32 R5, RZ, RZ, R28 ;  /* 0x000000ffff057224 */ /* 0x000fe400078e001c */
[----:B------:R-:W-:Y:S01]  /*8060*/  IMAD.MOV.U32 R6, RZ, RZ, R11 ;  /* 0x000000ffff067224 */ /* 0x000fe200078e000b */
[----:B------:R-:W-:Y:S01]  /*8070*/  PRMT R44, R4, 0x7610, R44 ;  /* 0x00007610042c7816 */ /* 0x000fe2000000002c */
[----:B------:R-:W-:Y:S01]  /*8080*/  IMAD.MOV.U32 R4, RZ, RZ, R35 ;  /* 0x000000ffff047224 */ /* 0x000fe200078e0023 */
[----:B------:R-:W-:Y:S01]  /*8090*/  PRMT R45, R0, 0x5410, R5 ;  /* 0x00005410002d7816 */ /* 0x000fe20000000005 */
[----:B------:R-:W-:-:S02]  /*80a0*/  IMAD.MOV.U32 R0, RZ, RZ, R34 ;  /* 0x000000ffff007224 */ /* 0x000fc400078e0022 */
[----:B------:R-:W-:Y:S01]  /*80b0*/  IMAD.MOV.U32 R5, RZ, RZ, R10 ;  /* 0x000000ffff057224 */ /* 0x000fe200078e000a */
[----:B------:R-:W-:Y:S01]  /*80c0*/  PRMT R54, R54, 0x5410, R4 ;  /* 0x0000541036367816 */ /* 0x000fe20000000004 */
[----:B------:R-:W-:Y:S01]  /*80d0*/  IMAD.MOV.U32 R4, RZ, RZ, R15 ;  /* 0x000000ffff047224 */ /* 0x000fe200078e000f */
[----:B------:R-:W-:Y:S01]  /*80e0*/  PRMT R46, R0, 0x7610, R46 ;  /* 0x00007610002e7816 */ /* 0x000fe2000000002e */
[----:B------:R-:W-:Y:S01]  /*80f0*/  IMAD.MOV.U32 R0, RZ, RZ, R14 ;  /* 0x000000ffff007224 */ /* 0x000fe200078e000e */
[----:B------:R-:W-:Y:S01]  /*8100*/  PRMT R39, R5, 0x5410, R6 ;  /* 0x0000541005277816 */ /* 0x000fe20000000006 */
[----:B------:R-:W-:Y:S02]  /*8110*/  IMAD.MOV.U32 R5, RZ, RZ, R20 ;  /* 0x000000ffff057224 */ /* 0x000fe400078e0014 */
[----:B------:R-:W-:Y:S01]  /*8120*/  IMAD.MOV.U32 R6, RZ, RZ, R21 ;  /* 0x000000ffff067224 */ /* 0x000fe200078e0015 */
[----:B------:R-:W-:Y:S01]  /*8130*/  PRMT R41, R0, 0x5410, R4 ;  /* 0x0000541000297816 */ /* 0x000fe20000000004 */
[----:B------:R-:W-:-:S02]  /*8140*/  IMAD.MOV.U32 R0, RZ, RZ, R24 ;  /* 0x000000ffff007224 */ /* 0x000fc400078e0018 */
[----:B------:R-:W-:Y:S01]  /*8150*/  IMAD.MOV.U32 R4, RZ, RZ, R25 ;  /* 0x000000ffff047224 */ /* 0x000fe200078e0019 */
[----:B------:R-:W-:Y:S01]  /*8160*/  PRMT R43, R5, 0x5410, R6 ;  /* 0x00005410052b7816 */ /* 0x000fe20000000006 */
[----:B------:R-:W-:Y:S02]  /*8170*/  IMAD.MOV.U32 R5, RZ, RZ, R30 ;  /* 0x000000ffff057224 */ /* 0x000fe400078e001e */
[----:B------:R-:W-:Y:S01]  /*8180*/  IMAD.MOV.U32 R6, RZ, RZ, R31 ;  /* 0x000000ffff067224 */ /* 0x000fe200078e001f */
[----:B------:R-:W-:Y:S01]  /*8190*/  PRMT R44, R44, 0x5410, R4 ;  /* 0x000054102c2c7816 */ /* 0x000fe20000000004 */
[----:B------:R-:W-:Y:S01]  /*81a0*/  IMAD.MOV.U32 R4, RZ, RZ, R33 ;  /* 0x000000ffff047224 */ /* 0x000fe200078e0021 */
[----:B------:R-:W-:Y:S01]  /*81b0*/  PRMT R55, R0, 0x5410, R5 ;  /* 0x0000541000377816 */ /* 0x000fe20000000005 */
[----:B------:R-:W-:Y:S01]  /*81c0*/  IMAD.MOV.U32 R0, RZ, RZ, R32 ;  /* 0x000000ffff007224 */ /* 0x000fe200078e0020 */
[----:B------:R-:W-:Y:S01]  /*81d0*/  PRMT R56, R6, 0x7610, R56 ;  /* 0x0000761006387816 */ /* 0x000fe20000000038 */
[----:B0-----:R-:W-:Y:S06]  /*81e0*/  @!P1 BRA `(.L_x_496) ;  /* 0x0000017800189947 */ /* 0x001fec0003800000 */
.L_x_735:
[----:B------:R-:W-:Y:S05]  /*81f0*/  BSYNC B1 ;  /* 0x0000000000017941 */ /* 0x000fea0003800000 */
.L_x_495:
[----:B------:R-:W-:Y:S02]  /*8200*/  PRMT R46, R46, 0x5410, R0 ;  /* 0x000054102e2e7816 */ /* 0x000fe40000000000 */
[----:B------:R-:W-:Y:S01]  /*8210*/  PRMT R56, R56, 0x5410, R4 ;  /* 0x0000541038387816 */ /* 0x000fe20000000004 */
[----:B------:R-:W-:Y:S06]  /*8220*/  @P0 BRA `(.L_x_497) ;  /* 0x0000002c00b00947 */ /* 0x000fec0003800000 */
[----:B------:R-:W2:Y:S01]  /*8230*/  LDL R51, [R1+0x88] ;  /* 0x0000880001337983 */ /* 0x000ea20000100800 */
[----:B------:R-:W1:Y:S03]  /*8240*/  LDC R5, c[0x0][0x3f4] ;  /* 0x0000fd00ff057b82 */ /* 0x000e660000000800 */
[----:B------:R-:W3:Y:S04]  /*8250*/  LDL R50, [R1+0x6c] ;  /* 0x00006c0001327983 */ /* 0x000ee80000100800 */
[----:B------:R-:W4:Y:S04]  /*8260*/  LDL R49, [R1+0x68] ;  /* 0x0000680001317983 */ /* 0x000f280000100800 */
[----:B------:R-:W5:Y:S04]  /*8270*/  LDL R48, [R1+0x70] ;  /* 0x0000700001307983 */ /* 0x000f680000100800 */
[----:B------:R-:W5:Y:S04]  /*8280*/  LDL R47, [R1+0x64] ;  /* 0x00006400012f7983 */ /* 0x000f680000100800 */
[----:B------:R-:W5:Y:S01]  /*8290*/  LDL R6, [R1+0x74] ;  /* 0x0000740001067983 */ /* 0x000f620000100800 */
[----:B------:R-:W-:Y:S01]  /*82a0*/  LEA.HI R36, R37, R36, RZ, 0x2 ;  /* 0x0000002425247211 */ /* 0x000fe200078f10ff */
[----:B------:R-:W-:Y:S03]  /*82b0*/  BSSY B1, `(.L_x_498) ;  /* 0x000003a000017945 */ /* 0x000fe60003800000 */
[----:B------:R-:W-:-:S02]  /*82c0*/  SHF.R.S32.HI R0, RZ, 0x2, R36 ;  /* 0x00000002ff007819 */ /* 0x000fc40000011424 */
[----:B0-----:R-:W-:Y:S02]  /*82d0*/  SHF.R.S32.HI R3, RZ, 0x1f, R36 ;  /* 0x0000001fff037819 */ /* 0x001fe40000011424 */
[----:B-1----:R-:W-:Y:S02]  /*82e0*/  ISETP.GE.AND P6, PT, R156, R5, PT ;  /* 0x000000059c00720c */ /* 0x002fe40003fc6270 */
[----:B------:R-:W-:-:S04]  /*82f0*/  LEA.HI R3, R3, R0, RZ, 0x2 ;  /* 0x0000000003037211 */ /* 0x000fc800078f10ff */
[----:B------:R-:W-:-:S05]  /*8300*/  LOP3.LUT R7, R3, 0xfffffffc, RZ, 0xc0, !PT ;  /* 0xfffffffc03077812 */ /* 0x000fca00078ec0ff */
[----:B------:R-:W-:-:S05]  /*8310*/  IMAD.IADD R7, R0, 0x1, -R7 ;  /* 0x0000000100077824 */ /* 0x000fca00078e0a07 */
[----:B------:R-:W-:Y:S01]  /*8320*/  LOP3.LUT P0, RZ, R7, 0x2, RZ, 0xc0, !PT ;  /* 0x0000000207ff7812 */ /* 0x000fe2000780c0ff */
[----:B--2---:R-:W-:-:S04]  /*8330*/  IMAD R3, R51, 0x2, R16 ;  /* 0x0000000233037824 */ /* 0x004fc800078e0210 */
[----:B------:R-:W-:Y:S01]  /*8340*/  VIADD R0, R3, 0x20 ;  /* 0x0000002003007836 */ /* 0x000fe20000000000 */
[-C--:B---3--:R-:W-:Y:S02]  /*8350*/  ISETP.GE.AND P1, PT, R50, R5.reuse, PT ;  /* 0x000000053200720c */ /* 0x088fe40003f26270 */
[-C--:B----4-:R-:W-:Y:S02]  /*8360*/  ISETP.GE.AND P2, PT, R49, R5.reuse, PT ;  /* 0x000000053100720c */ /* 0x090fe40003f46270 */
[-C--:B-----5:R-:W-:Y:S02]  /*8370*/  ISETP.GE.AND P3, PT, R48, R5.reuse, PT ;  /* 0x000000053000720c */ /* 0x0a0fe40003f66270 */
[-C--:B------:R-:W-:Y:S02]  /*8380*/  ISETP.GE.AND P4, PT, R47, R5.reuse, PT ;  /* 0x000000052f00720c */ /* 0x080fe40003f86270 */
[----:B------:R-:W-:Y:S01]  /*8390*/  ISETP.GE.AND P5, PT, R6, R5, PT ;  /* 0x000000050600720c */ /* 0x000fe20003fa6270 */
[----:B------:R-:W-:-:S12]  /*83a0*/  @P6 BRA `(.L_x_499) ;  /* 0x0000000000a86947 */ /* 0x000fd80003800000 */
[----:B------:R-:W0:Y:S01]  /*83b0*/  LDS.128 R4, [R3+0xda00] ;  /* 0x00da000003047984 */ /* 0x000e220000000c00 */
[----:B------:R-:W-:Y:S01]  /*83c0*/  SHF.R.U32.HI R37, RZ, 0x10, R35 ;  /* 0x00000010ff257819 */ /* 0x000fe20000011623 */
[--C-:B------:R-:W-:Y:S01]  /*83d0*/  HADD2.F32 R36, -RZ, R46.reuse.H0_H0 ;  /* 0x2000002eff247230 */ /* 0x100fe20000004100 */
[----:B------:R-:W-:Y:S01]  /*83e0*/  SHF.R.U32.HI R47, RZ, 0x10, R33 ;  /* 0x00000010ff2f7819 */ /* 0x000fe20000011621 */
[----:B------:R-:W-:Y:S01]  /*83f0*/  HADD2.F32 R46, -RZ, R46.H1_H1 ;  /* 0x3000002eff2e7230 */ /* 0x000fe20000004100 */
[----:B------:R-:W-:Y:S01]  /*8400*/  SHF.R.U64 R53, R34, 0x10, R35 ;  /* 0x0000001022357819 */ /* 0x000fe20000001223 */
[----:B------:R-:W-:Y:S01]  /*8410*/  HADD2.F32 R37, -RZ, R37.H0_H0 ;  /* 0x20000025ff257230 */ /* 0x000fe20000004100 */
[----:B------:R-:W-:Y:S01]  /*8420*/  SHF.R.U64 R51, R32, 0x10, R33 ;  /* 0x0000001020337819 */ /* 0x000fe20000001221 */
[----:B------:R-:W-:Y:S02]  /*8430*/  HADD2.F32 R47, -RZ, R47.H0_H0 ;  /* 0x2000002fff2f7230 */ /* 0x000fe40000004100 */
[----:B0-----:R-:W-:-:S02]  /*8440*/  HADD2.F32 R34, -RZ, R7.H0_H0 ;  /* 0x20000007ff227230 */ /* 0x001fc40000004100 */
[----:B------:R-:W-:Y:S02]  /*8450*/  HADD2.F32 R35, -RZ, R7.H1_H1 ;  /* 0x30000007ff237230 */ /* 0x000fe40000004100 */
[--C-:B------:R-:W-:Y:S02]  /*8460*/  HADD2.F32 R7, -RZ, R4.reuse.H0_H0 ;  /* 0x20000004ff077230 */ /* 0x100fe40000004100 */
[----:B------:R-:W-:Y:S02]  /*8470*/  HADD2.F32 R4, -RZ, R4.H1_H1 ;  /* 0x30000004ff047230 */ /* 0x000fe40000004100 */
[C---:B------:R-:W-:Y:S01]  /*8480*/  FMUL.FTZ R50, R35.reuse, R37 ;  /* 0x0000002523327220 */ /* 0x040fe20000410000 */
[-C--:B------:R-:W-:Y:S01]  /*8490*/  FMUL.FTZ R49, R35, R47.reuse ;  /* 0x0000002f23317220 */ /* 0x080fe20000410000 */
[--C-:B------:R-:W-:Y:S02]  /*84a0*/  HADD2.F32 R32, -RZ, R6.reuse.H0_H0 ;  /* 0x20000006ff207230 */ /* 0x100fe40000004100 */
[----:B------:R-:W-:Y:S01]  /*84b0*/  FMUL.FTZ R48, R4, R46 ;  /* 0x0000002e04307220 */ /* 0x000fe20000410000 */
[----:B------:R-:W-:Y:S01]  /*84c0*/  FFMA.FTZ R52, R34, R47, R50 ;  /* 0x0000002f22347223 */ /* 0x000fe20000010032 */
[----:B------:R-:W-:-:S02]  /*84d0*/  HADD2.F32 R33, -RZ, R6.H1_H1 ;  /* 0x30000006ff217230 */ /* 0x000fc40000004100 */
[-C--:B------:R-:W-:Y:S01]  /*84e0*/  FMUL.FTZ R50, R4, R36.reuse ;  /* 0x0000002404327220 */ /* 0x080fe20000410000 */
[C---:B------:R-:W-:Y:S01]  /*84f0*/  FFMA.FTZ R48, R7.reuse, R36, -R48 ;  /* 0x0000002407307223 */ /* 0x040fe20000010830 */
[--C-:B------:R-:W-:Y:S02]  /*8500*/  HADD2.F32 R6, -RZ, R5.reuse.H0_H0 ;  /* 0x20000005ff067230 */ /* 0x100fe40000004100 */
[----:B------:R-:W-:Y:S01]  /*8510*/  FFMA.FTZ R49, R34, R37, -R49 ;  /* 0x0000002522317223 */ /* 0x000fe20000010831 */
[----:B------:R-:W-:Y:S02]  /*8520*/  HADD2.F32 R36, -RZ, R56.H1_H1 ;  /* 0x30000038ff247230 */ /* 0x000fe40000004100 */
[----:B------:R-:W-:Y:S01]  /*8530*/  FFMA.FTZ R37, R7, R46, R50 ;  /* 0x0000002e07257223 */ /* 0x000fe20000010032 */
[----:B------:R-:W-:Y:S02]  /*8540*/  HADD2.F32 R5, -RZ, R5.H1_H1 ;  /* 0x30000005ff057230 */ /* 0x000fe40000004100 */
[----:B------:R-:W-:-:S02]  /*8550*/  HADD2.F32 R34, -RZ, R54.H1_H1 ;  /* 0x30000036ff227230 */ /* 0x000fc40000004100 */
[C---:B------:R-:W-:Y:S01]  /*8560*/  FMUL.FTZ R47, R33.reuse, R36 ;  /* 0x00000024212f7220 */ /* 0x040fe20000410000 */
[----:B------:R-:W-:Y:S02]  /*8570*/  HADD2.F32 R35, -RZ, R51.H0_H0 ;  /* 0x20000033ff237230 */ /* 0x000fe40000004100 */
[----:B------:R-:W-:Y:S02]  /*8580*/  HADD2.F32 R4, -RZ, R53.H0_H0 ;  /* 0x20000035ff047230 */ /* 0x000fe40000004100 */
[-C--:B------:R-:W-:Y:S01]  /*8590*/  FMUL.FTZ R33, R33, R34.reuse ;  /* 0x0000002221217220 */ /* 0x080fe20000410000 */
[C---:B------:R-:W-:Y:S01]  /*85a0*/  FFMA.FTZ R47, R32.reuse, R34, -R47 ;  /* 0x00000022202f7223 */ /* 0x040fe2000001082f */
[C---:B------:R-:W-:Y:S01]  /*85b0*/  FMUL.FTZ R7, R5.reuse, R35 ;  /* 0x0000002305077220 */ /* 0x040fe20000410000 */
[----:B------:R-:W-:Y:S01]  /*85c0*/  FMUL.FTZ R46, R5, R4 ;  /* 0x00000004052e7220 */ /* 0x000fe20000410000 */
[----:B------:R-:W-:Y:S02]  /*85d0*/  FFMA.FTZ R32, R32, R36, R33 ;  /* 0x0000002420207223 */ /* 0x000fe40000010021 */
[----:B------:R-:W-:Y:S01]  /*85e0*/  FFMA.FTZ R5, R6, R4, -R7 ;  /* 0x0000000406057223 */ /* 0x000fe20000010807 */
[----:B------:R-:W-:Y:S01]  /*85f0*/  F2FP.F16.F32.PACK_AB R7, R52, R49 ;  /* 0x000000313407723e */ /* 0x000fe200000000ff */
[----:B------:R-:W-:Y:S01]  /*8600*/  FFMA.FTZ R46, R6, R35, R46 ;  /* 0x00000023062e7223 */ /* 0x000fe2000001002e */
[----:B------:R-:W-:-:S02]  /*8610*/  F2FP.F16.F32.PACK_AB R4, R37, R48 ;  /* 0x000000302504723e */ /* 0x000fc400000000ff */
[----:B------:R-:W-:Y:S02]  /*8620*/  F2FP.F16.F32.PACK_AB R6, R32, R47 ;  /* 0x0000002f2006723e */ /* 0x000fe400000000ff */
[----:B------:R-:W-:-:S05]  /*8630*/  F2FP.F16.F32.PACK_AB R5, R46, R5 ;  /* 0x000000052e05723e */ /* 0x000fca00000000ff */
[----:B------:R0:W-:Y:S02]  /*8640*/  STS.128 [R3+0xda00], R4 ;  /* 0x00da000403007388 */ /* 0x0001e40000000c00 */
.L_x_499:
[----:B------:R-:W-:Y:S05]  /*8650*/  BSYNC B1 ;  /* 0x0000000000017941 */ /* 0x000fea0003800000 */
.L_x_498:
[----:B------:R-:W-:Y:S01]  /*8660*/  BSSY B1, `(.L_x_500) ;  /* 0x000002d000017945 */ /* 0x000fe20003800000 */
[----:B------:R-:W-:-:S03]  /*8670*/  @P0 VIADD R0, R3, 0xffffffe0 ;  /* 0xffffffe003000836 */ /* 0x000fc60000000000 */
[----:B------:R-:W-:Y:S05]  /*8680*/  @P1 BRA `(.L_x_501) ;  /* 0x0000000000a81947 */ /* 0x000fea0003800000 */
[----:B0-----:R-:W0:Y:S01]  /*8690*/  LDS.128 R4, [R0+0xda00] ;  /* 0x00da000000047984 */ /* 0x001e220000000c00 */
[----:B------:R-:W-:Y:S01]  /*86a0*/  SHF.R.U32.HI R33, RZ, 0x10, R29 ;  /* 0x00000010ff217819 */ /* 0x000fe2000001161d */
[----:B------:R-:W-:Y:S01]  /*86b0*/  HADD2.F32 R34, -RZ, R55.H1_H1 ;  /* 0x30000037ff227230 */ /* 0x000fe20000004100 */
[--C-:B------:R-:W-:Y:S01]  /*86c0*/  SHF.R.U32.HI R35, RZ, 0x10, R31.reuse ;  /* 0x00000010ff237819 */ /* 0x100fe2000001161f */
        /* <DEDUP_REMOVED lines=19> */
[----:B------:R-:W-:Y:S02]  /*8800*/  HADD2.F32 R32, -RZ, R56.H0_H0 ;  /* 0x20000038ff207230 */ /* 0x000fe40000004100 */
[----:B------:R-:W-:Y:S01]  /*8810*/  FFMA.FTZ R33, R7, R34, R46 ;  /* 0x0000002207217223 */ /* 0x000fe2000001002e */
[----:B------:R-:W-:Y:S02]  /*8820*/  HADD2.F32 R5, -RZ, R5.H1_H1 ;  /* 0x30000005ff057230 */ /* 0x000fe40000004100 */
[----:B------:R-:W-:-:S02]  /*8830*/  HADD2.F32 R30, -RZ, R54.H0_H0 ;  /* 0x20000036ff1e7230 */ /* 0x000fc40000004100 */
        /* <DEDUP_REMOVED lines=15> */
.L_x_501:
[----:B------:R-:W-:Y:S05]  /*8930*/  BSYNC B1 ;  /* 0x0000000000017941 */ /* 0x000fea0003800000 */
.L_x_500:
[----:B------:R-:W-:Y:S04]  /*8940*/  BSSY B1, `(.L_x_502) ;  /* 0x000002c000017945 */ /* 0x000fe80003800000 */
[----:B------:R-:W-:Y:S05]  /*8950*/  @P2 BRA `(.L_x_503) ;  /* 0x0000000000a82947 */ /* 0x000fea0003800000 */
[----:B01----:R-:W0:Y:S01]  /*8960*/  LDS.128 R4, [R3+0x10a00] ;  /* 0x010a000003047984 */ /* 0x003e220000000c00 */
[----:B------:R-:W-:Y:S01]  /*8970*/  SHF.R.U32.HI R30, RZ, 0x10, R25 ;  /* 0x00000010ff1e7819 */ /* 0x000fe20000011619 */
[----:B------:R-:W-:Y:S01]  /*8980*/  HADD2.F32 R45, -RZ, R45.H0_H0 ;  /* 0x2000002dff2d7230 */ /* 0x000fe20000004100 */
[--C-:B------:R-:W-:Y:S01]  /*8990*/  SHF.R.U32.HI R28, RZ, 0x10, R27.reuse ;  /* 0x00000010ff1c7819 */ /* 0x100fe2000001161b */
[----:B------:R-:W-:Y:S01]  /*89a0*/  HADD2.F32 R29, -RZ, R55.H0_H0 ;  /* 0x20000037ff1d7230 */ /* 0x000fe20000004100 */
[----:B------:R-:W-:Y:S01]  /*89b0*/  SHF.R.U64 R35, R26, 0x10, R27 ;  /* 0x000000101a237819 */ /* 0x000fe2000000121b */
[----:B------:R-:W-:Y:S01]  /*89c0*/  HADD2.F32 R30, -RZ, R30.H0_H0 ;  /* 0x2000001eff1e7230 */ /* 0x000fe20000004100 */
[----:B------:R-:W-:Y:S01]  /*89d0*/  SHF.R.U64 R34, R24, 0x10, R25 ;  /* 0x0000001018227819 */ /* 0x000fe20000001219 */
[----:B------:R-:W-:Y:S02]  /*89e0*/  HADD2.F32 R28, -RZ, R28.H0_H0 ;  /* 0x2000001cff1c7230 */ /* 0x000fe40000004100 */
[----:B0-----:R-:W-:-:S02]  /*89f0*/  HADD2.F32 R27, -RZ, R7.H1_H1 ;  /* 0x30000007ff1b7230 */ /* 0x001fc40000004100 */
[----:B------:R-:W-:Y:S02]  /*8a00*/  HADD2.F32 R26, -RZ, R7.H0_H0 ;  /* 0x20000007ff1a7230 */ /* 0x000fe40000004100 */
[--C-:B------:R-:W-:Y:S02]  /*8a10*/  HADD2.F32 R7, -RZ, R4.reuse.H0_H0 ;  /* 0x20000004ff077230 */ /* 0x100fe40000004100 */
[C---:B------:R-:W-:Y:S01]  /*8a20*/  FMUL.FTZ R31, R27.reuse, R30 ;  /* 0x0000001e1b1f7220 */ /* 0x040fe20000410000 */
[----:B------:R-:W-:Y:S01]  /*8a30*/  FMUL.FTZ R27, R27, R28 ;  /* 0x0000001c1b1b7220 */ /* 0x000fe20000410000 */
[----:B------:R-:W-:Y:S02]  /*8a40*/  HADD2.F32 R4, -RZ, R4.H1_H1 ;  /* 0x30000004ff047230 */ /* 0x000fe40000004100 */
[--C-:B------:R-:W-:Y:S02]  /*8a50*/  HADD2.F32 R24, -RZ, R6.reuse.H0_H0 ;  /* 0x20000006ff187230 */ /* 0x100fe40000004100 */
[----:B------:R-:W-:Y:S01]  /*8a60*/  FFMA.FTZ R30, R26, R30, R27 ;  /* 0x0000001e1a1e7223 */ /* 0x000fe2000001001b */
[----:B------:R-:W-:-:S02]  /*8a70*/  HADD2.F32 R25, -RZ, R6.H1_H1 ;  /* 0x30000006ff197230 */ /* 0x000fc40000004100 */
[----:B------:R-:W-:Y:S01]  /*8a80*/  FFMA.FTZ R33, R26, R28, -R31 ;  /* 0x0000001c1a217223 */ /* 0x000fe2000001081f */
[--C-:B------:R-:W-:Y:S02]  /*8a90*/  HADD2.F32 R27, -RZ, R44.reuse.H1_H1 ;  /* 0x3000002cff1b7230 */ /* 0x100fe40000004100 */
[C---:B------:R-:W-:Y:S01]  /*8aa0*/  FMUL.FTZ R32, R4.reuse, R29 ;  /* 0x0000001d04207220 */ /* 0x040fe20000410000 */
[--C-:B------:R-:W-:Y:S02]  /*8ab0*/  HADD2.F32 R6, -RZ, R5.reuse.H0_H0 ;  /* 0x20000005ff067230 */ /* 0x100fe40000004100 */
[-C--:B------:R-:W-:Y:S01]  /*8ac0*/  FMUL.FTZ R28, R4, R45.reuse ;  /* 0x0000002d041c7220 */ /* 0x080fe20000410000 */
[----:B------:R-:W-:Y:S02]  /*8ad0*/  HADD2.F32 R44, -RZ, R44.H0_H0 ;  /* 0x2000002cff2c7230 */ /* 0x000fe40000004100 */
[----:B------:R-:W-:Y:S01]  /*8ae0*/  FFMA.FTZ R32, R7, R45, -R32 ;  /* 0x0000002d07207223 */ /* 0x000fe20000010820 */
[----:B------:R-:W-:-:S02]  /*8af0*/  HADD2.F32 R5, -RZ, R5.H1_H1 ;  /* 0x30000005ff057230 */ /* 0x000fc40000004100 */
[----:B------:R-:W-:Y:S01]  /*8b00*/  FFMA.FTZ R29, R7, R29, R28 ;  /* 0x0000001d071d7223 */ /* 0x000fe2000001001c */
[----:B------:R-:W-:Y:S02]  /*8b10*/  HADD2.F32 R26, -RZ, R34.H0_H0 ;  /* 0x20000022ff1a7230 */ /* 0x000fe40000004100 */
[CC--:B------:R-:W-:Y:S01]  /*8b20*/  FMUL.FTZ R31, R25.reuse, R27.reuse ;  /* 0x0000001b191f7220 */ /* 0x0c0fe20000410000 */
[----:B------:R-:W-:Y:S02]  /*8b30*/  HADD2.F32 R4, -RZ, R35.H0_H0 ;  /* 0x20000023ff047230 */ /* 0x000fe40000004100 */
[----:B------:R-:W-:Y:S01]  /*8b40*/  FMUL.FTZ R28, R25, R44 ;  /* 0x0000002c191c7220 */ /* 0x000fe20000410000 */
[C---:B------:R-:W-:Y:S01]  /*8b50*/  FMUL.FTZ R7, R5.reuse, R26 ;  /* 0x0000001a05077220 */ /* 0x040fe20000410000 */
[C---:B------:R-:W-:Y:S01]  /*8b60*/  FFMA.FTZ R31, R24.reuse, R44, -R31 ;  /* 0x0000002c181f7223 */ /* 0x040fe2000001081f */
[-C--:B------:R-:W-:Y:S01]  /*8b70*/  FMUL.FTZ R25, R5, R4.reuse ;  /* 0x0000000405197220 */ /* 0x080fe20000410000 */
[----:B------:R-:W-:Y:S01]  /*8b80*/  FFMA.FTZ R28, R24, R27, R28 ;  /* 0x0000001b181c7223 */ /* 0x000fe2000001001c */
[----:B------:R-:W-:Y:S01]  /*8b90*/  FFMA.FTZ R5, R6, R4, -R7 ;  /* 0x0000000406057223 */ /* 0x000fe20000010807 */
[----:B------:R-:W-:Y:S01]  /*8ba0*/  F2FP.F16.F32.PACK_AB R7, R30, R33 ;  /* 0x000000211e07723e */ /* 0x000fe200000000ff */
[----:B------:R-:W-:Y:S01]  /*8bb0*/  FFMA.FTZ R26, R6, R26, R25 ;  /* 0x0000001a061a7223 */ /* 0x000fe20000010019 */
[----:B------:R-:W-:-:S02]  /*8bc0*/  F2FP.F16.F32.PACK_AB R4, R29, R32 ;  /* 0x000000201d04723e */ /* 0x000fc400000000ff */
[----:B------:R-:W-:Y:S02]  /*8bd0*/  F2FP.F16.F32.PACK_AB R6, R28, R31 ;  /* 0x0000001f1c06723e */ /* 0x000fe400000000ff */
[----:B------:R-:W-:-:S05]  /*8be0*/  F2FP.F16.F32.PACK_AB R5, R26, R5 ;  /* 0x000000051a05723e */ /* 0x000fca00000000ff */
[----:B------:R2:W-:Y:S02]  /*8bf0*/  STS.128 [R3+0x10a00], R4 ;  /* 0x010a000403007388 */ /* 0x0005e40000000c00 */
.L_x_503:
[----:B------:R-:W-:Y:S05]  /*8c00*/  BSYNC B1 ;  /* 0x0000000000017941 */ /* 0x000fea0003800000 */
.L_x_502:
[----:B------:R-:W-:Y:S04]  /*8c10*/  BSSY B1, `(.L_x_504) ;  /* 0x000002c000017945 */ /* 0x000fe80003800000 */
[----:B------:R-:W-:Y:S05]  /*8c20*/  @P3 BRA `(.L_x_505) ;  /* 0x0000000000a83947 */ /* 0x000fea0003800000 */
[----:B012---:R-:W0:Y:S01]  /*8c30*/  LDS.128 R4, [R0+0x10a00] ;  /* 0x010a000000047984 */ /* 0x007e220000000c00 */
[----:B------:R-:W-:Y:S01]  /*8c40*/  SHF.R.U32.HI R25, RZ, 0x10, R23 ;  /* 0x00000010ff197819 */ /* 0x000fe20000011617 */
[----:B------:R-:W-:Y:S01]  /*8c50*/  HADD2.F32 R24, -RZ, R42.H0_H0 ;  /* 0x2000002aff187230 */ /* 0x000fe20000004100 */
[----:B------:R-:W-:Y:S01]  /*8c60*/  SHF.R.U32.HI R27, RZ, 0x10, R21 ;  /* 0x00000010ff1b7819 */ /* 0x000fe20000011615 */
[----:B------:R-:W-:Y:S01]  /*8c70*/  HADD2.F32 R26, -RZ, R43.H0_H0 ;  /* 0x2000002bff1a7230 */ /* 0x000fe20000004100 */
[----:B------:R-:W-:Y:S01]  /*8c80*/  SHF.R.U64 R33, R22, 0x10, R23 ;  /* 0x0000001016217819 */ /* 0x000fe20000001217 */
[----:B------:R-:W-:Y:S01]  /*8c90*/  HADD2.F32 R25, -RZ, R25.H0_H0 ;  /* 0x20000019ff197230 */ /* 0x000fe20000004100 */
[----:B------:R-:W-:Y:S01]  /*8ca0*/  SHF.R.U64 R31, R20, 0x10, R21 ;  /* 0x00000010141f7819 */ /* 0x000fe20000001215 */
[----:B------:R-:W-:Y:S02]  /*8cb0*/  HADD2.F32 R27, -RZ, R27.H0_H0 ;  /* 0x2000001bff1b7230 */ /* 0x000fe40000004100 */
[----:B------:R-:W-:-:S02]  /*8cc0*/  HADD2.F32 R43, -RZ, R43.H1_H1 ;  /* 0x3000002bff2b7230 */ /* 0x000fc40000004100 */
[----:B------:R-:W-:Y:S02]  /*8cd0*/  HADD2.F32 R42, -RZ, R42.H1_H1 ;  /* 0x3000002aff2a7230 */ /* 0x000fe40000004100 */
[--C-:B0-----:R-:W-:Y:S02]  /*8ce0*/  HADD2.F32 R23, -RZ, R7.reuse.H1_H1 ;  /* 0x30000007ff177230 */ /* 0x101fe40000004100 */
[----:B------:R-:W-:Y:S02]  /*8cf0*/  HADD2.F32 R22, -RZ, R7.H0_H0 ;  /* 0x20000007ff167230 */ /* 0x000fe40000004100 */
[--C-:B------:R-:W-:Y:S02]  /*8d00*/  HADD2.F32 R7, -RZ, R4.reuse.H0_H0 ;  /* 0x20000004ff077230 */ /* 0x100fe40000004100 */
[C---:B------:R-:W-:Y:S01]  /*8d10*/  FMUL.FTZ R30, R23.reuse, R25 ;  /* 0x00000019171e7220 */ /* 0x040fe20000410000 */
[----:B------:R-:W-:Y:S02]  /*8d20*/  HADD2.F32 R4, -RZ, R4.H1_H1 ;  /* 0x30000004ff047230 */ /* 0x000fe40000004100 */
[----:B------:R-:W-:Y:S01]  /*8d30*/  FMUL.FTZ R29, R23, R27 ;  /* 0x0000001b171d7220 */ /* 0x000fe20000410000 */
[----:B------:R-:W-:-:S02]  /*8d40*/  HADD2.F32 R20, -RZ, R6.H0_H0 ;  /* 0x20000006ff147230 */ /* 0x000fc40000004100 */
[----:B------:R-:W-:Y:S01]  /*8d50*/  FFMA.FTZ R32, R22, R27, R30 ;  /* 0x0000001b16207223 */ /* 0x000fe2000001001e */
[----:B------:R-:W-:Y:S02]  /*8d60*/  HADD2.F32 R21, -RZ, R6.H1_H1 ;  /* 0x30000006ff157230 */ /* 0x000fe40000004100 */
[----:B------:R-:W-:Y:S01]  /*8d70*/  FMUL.FTZ R28, R4, R26 ;  /* 0x0000001a041c7220 */ /* 0x000fe20000410000 */
[--C-:B------:R-:W-:Y:S02]  /*8d80*/  HADD2.F32 R6, -RZ, R5.reuse.H0_H0 ;  /* 0x20000005ff067230 */ /* 0x100fe40000004100 */
[----:B------:R-:W-:Y:S01]  /*8d90*/  FFMA.FTZ R29, R22, R25, -R29 ;  /* 0x00000019161d7223 */ /* 0x000fe2000001081d */
[-C--:B------:R-:W-:Y:S01]  /*8da0*/  FMUL.FTZ R30, R4, R24.reuse ;  /* 0x00000018041e7220 */ /* 0x080fe20000410000 */
[----:B------:R-:W-:Y:S02]  /*8db0*/  HADD2.F32 R5, -RZ, R5.H1_H1 ;  /* 0x30000005ff057230 */ /* 0x000fe40000004100 */
[----:B------:R-:W-:Y:S01]  /*8dc0*/  FFMA.FTZ R28, R7, R24, -R28 ;  /* 0x00000018071c7223 */ /* 0x000fe2000001081c */
[----:B------:R-:W-:-:S02]  /*8dd0*/  HADD2.F32 R22, -RZ, R31.H0_H0 ;  /* 0x2000001fff167230 */ /* 0x000fc40000004100 */
[----:B------:R-:W-:Y:S01]  /*8de0*/  FFMA.FTZ R23, R7, R26, R30 ;  /* 0x0000001a07177223 */ /* 0x000fe2000001001e */
[----:B------:R-:W-:Y:S02]  /*8df0*/  HADD2.F32 R4, -RZ, R33.H0_H0 ;  /* 0x20000021ff047230 */ /* 0x000fe40000004100 */
[CC--:B------:R-:W-:Y:S01]  /*8e00*/  FMUL.FTZ R25, R21.reuse, R43.reuse ;  /* 0x0000002b15197220 */ /* 0x0c0fe20000410000 */
[----:B------:R-:W-:Y:S01]  /*8e10*/  FMUL.FTZ R24, R21, R42 ;  /* 0x0000002a15187220 */ /* 0x000fe20000410000 */
[C---:B------:R-:W-:Y:S01]  /*8e20*/  FMUL.FTZ R7, R5.reuse, R22 ;  /* 0x0000001605077220 */ /* 0x040fe20000410000 */
[----:B------:R-:W-:Y:S01]  /*8e30*/  FMUL.FTZ R21, R5, R4 ;  /* 0x0000000405157220 */ /* 0x000fe20000410000 */
[C---:B------:R-:W-:Y:S01]  /*8e40*/  FFMA.FTZ R25, R20.reuse, R42, -R25 ;  /* 0x0000002a14197223 */ /* 0x040fe20000010819 */
[----:B------:R-:W-:Y:S01]  /*8e50*/  FFMA.FTZ R24, R20, R43, R24 ;  /* 0x0000002b14187223 */ /* 0x000fe20000010018 */
[C---:B------:R-:W-:Y:S01]  /*8e60*/  FFMA.FTZ R5, R6.reuse, R4, -R7 ;  /* 0x0000000406057223 */ /* 0x040fe20000010807 */
[----:B------:R-:W-:Y:S01]  /*8e70*/  FFMA.FTZ R22, R6, R22, R21 ;  /* 0x0000001606167223 */ /* 0x000fe20000010015 */
[----:B------:R-:W-:-:S02]  /*8e80*/  F2FP.F16.F32.PACK_AB R7, R32, R29 ;  /* 0x0000001d2007723e */ /* 0x000fc400000000ff */
[----:B------:R-:W-:Y:S02]  /*8e90*/  F2FP.F16.F32.PACK_AB R6, R24, R25 ;  /* 0x000000191806723e */ /* 0x000fe400000000ff */
[----:B------:R-:W-:Y:S02]  /*8ea0*/  F2FP.F16.F32.PACK_AB R4, R23, R28 ;  /* 0x0000001c1704723e */ /* 0x000fe400000000ff */
[----:B------:R-:W-:-:S05]  /*8eb0*/  F2FP.F16.F32.PACK_AB R5, R22, R5 ;  /* 0x000000051605723e */ /* 0x000fca00000000ff */
[----:B------:R3:W-:Y:S02]  /*8ec0*/  STS.128 [R0+0x10a00], R4 ;  /* 0x010a000400007388 */ /* 0x0007e40000000c00 */
.L_x_505:
[----:B------:R-:W-:Y:S05]  /*8ed0*/  BSYNC B1 ;  /* 0x0000000000017941 */ /* 0x000fea0003800000 */
.L_x_504:
[----:B------:R-:W-:Y:S04]  /*8ee0*/  BSSY B1, `(.L_x_506) ;  /* 0x000002c000017945 */ /* 0x000fe80003800000 */
[----:B------:R-:W-:Y:S05]  /*8ef0*/  @P4 BRA `(.L_x_507) ;  /* 0x0000000000a84947 */ /* 0x000fea0003800000 */
[----:B0123--:R-:W0:Y:S01]  /*8f00*/  LDS.128 R4, [R3+0x13a00] ;  /* 0x013a000003047984 */ /* 0x00fe220000000c00 */
        /* <DEDUP_REMOVED lines=41> */
.L_x_507:
[----:B------:R-:W-:Y:S05]  /*91a0*/  BSYNC B1 ;  /* 0x0000000000017941 */ /* 0x000fea0003800000 */
.L_x_506:
[----:B------:R-:W-:Y:S05]  /*91b0*/  @P5 BRA `(.L_x_497) ;  /* 0x0000001c00cc5947 */ /* 0x000fea0003800000 */
[----:B01234-:R-:W0:Y:S01]  /*91c0*/  LDS.128 R4, [R0+0x13a00] ;  /* 0x013a000000047984 */ /* 0x01fe220000000c00 */
        /* <DEDUP_REMOVED lines=8> */
[----:B------:R-:W-:-:S02]  /*9250*/  HADD2.F32 R11, -RZ, R38.H0_H0 ;  /* 0x20000026ff0b7230 */ /* 0x000fc40000004100 */
[----:B------:R-:W-:Y:S02]  /*9260*/  HADD2.F32 R38, -RZ, R38.H1_H1 ;  /* 0x30000026ff267230 */ /* 0x000fe40000004100 */
[--C-:B0-----:R-:W-:Y:S02]  /*9270*/  HADD2.F32 R10, -RZ, R7.reuse.H1_H1 ;  /* 0x30000007ff0a7230 */ /* 0x101fe40000004100 */
[--C-:B------:R-:W-:Y:S02]  /*9280*/  HADD2.F32 R3, -RZ, R4.reuse.H0_H0 ;  /* 0x20000004ff037230 */ /* 0x100fe40000004100 */
[----:B------:R-:W-:Y:S02]  /*9290*/  HADD2.F32 R9, -RZ, R7.H0_H0 ;  /* 0x20000007ff097230 */ /* 0x000fe40000004100 */
[C---:B------:R-:W-:Y:S01]  /*92a0*/  FMUL.FTZ R20, R10.reuse, R14 ;  /* 0x0000000e0a147220 */ /* 0x040fe20000410000 */
[----:B------:R-:W-:Y:S02]  /*92b0*/  HADD2.F32 R4, -RZ, R4.H1_H1 ;  /* 0x30000004ff047230 */ /* 0x000fe40000004100 */
[----:B------:R-:W-:Y:S01]  /*92c0*/  FMUL.FTZ R15, R10, R12 ;  /* 0x0000000c0a0f7220 */ /* 0x000fe20000410000 */
[----:B------:R-:W-:-:S02]  /*92d0*/  HADD2.F32 R7, -RZ, R6.H0_H0 ;  /* 0x20000006ff077230 */ /* 0x000fc40000004100 */
[C---:B------:R-:W-:Y:S01]  /*92e0*/  FFMA.FTZ R20, R9.reuse, R12, -R20 ;  /* 0x0000000c09147223 */ /* 0x040fe20000010814 */
[----:B------:R-:W-:Y:S02]  /*92f0*/  HADD2.F32 R8, -RZ, R6.H1_H1 ;  /* 0x30000006ff087230 */ /* 0x000fe40000004100 */
[C---:B------:R-:W-:Y:S01]  /*9300*/  FMUL.FTZ R10, R4.reuse, R13 ;  /* 0x0000000d040a7220 */ /* 0x040fe20000410000 */
[--C-:B------:R-:W-:Y:S02]  /*9310*/  HADD2.F32 R6, -RZ, R5.reuse.H0_H0 ;  /* 0x20000005ff067230 */ /* 0x100fe40000004100 */
[----:B------:R-:W-:Y:S01]  /*9320*/  FFMA.FTZ R15, R9, R14, R15 ;  /* 0x0000000e090f7223 */ /* 0x000fe2000001000f */
[-C--:B------:R-:W-:Y:S01]  /*9330*/  FMUL.FTZ R12, R4, R11.reuse ;  /* 0x0000000b040c7220 */ /* 0x080fe20000410000 */
[----:B------:R-:W-:Y:S02]  /*9340*/  HADD2.F32 R5, -RZ, R5.H1_H1 ;  /* 0x30000005ff057230 */ /* 0x000fe40000004100 */
[----:B------:R-:W-:Y:S01]  /*9350*/  FFMA.FTZ R10, R3, R11, -R10 ;  /* 0x0000000b030a7223 */ /* 0x000fe2000001080a */
[----:B------:R-:W-:-:S02]  /*9360*/  HADD2.F32 R9, -RZ, R21.H0_H0 ;  /* 0x20000015ff097230 */ /* 0x000fc40000004100 */
[----:B------:R-:W-:Y:S01]  /*9370*/  FFMA.FTZ R3, R3, R13, R12 ;  /* 0x0000000d03037223 */ /* 0x000fe2000001000c */
[----:B------:R-:W-:Y:S02]  /*9380*/  HADD2.F32 R4, -RZ, R22.H0_H0 ;  /* 0x20000016ff047230 */ /* 0x000fe40000004100 */
[C---:B------:R-:W-:Y:S01]  /*9390*/  FMUL.FTZ R12, R8.reuse, R39 ;  /* 0x00000027080c7220 */ /* 0x040fe20000410000 */
        /* <DEDUP_REMOVED lines=11> */
[----:B------:R0:W-:Y:S01]  /*9450*/  STS.128 [R0+0x13a00], R4 ;  /* 0x013a000400007388 */ /* 0x0001e20000000c00 */
[----:B------:R-:W-:Y:S05]  /*9460*/  BRA `(.L_x_497) ;  /* 0x0000001c00207947 */ /* 0x000fea0003800000 */
.L_x_491:
[----:B------:R-:W-:-:S03]  /*9470*/  UMOV UR4, 0xffffffff ;  /* 0xffffffff00047882 */ /* 0x000fc60000000000 */
[----:B------:R-:W-:Y:S05]  /*9480*/  BRA.DIV UR4, `(.L_x_508) ;  /* 0x0000016604847947 */ /* 0x000fea000b800000 */
[----:B------:R-:W0:Y:S04]  /*9490*/  SHFL.IDX PT, R3, R23, RZ, 0x1e1f ;  /* 0x001e1fff17037589 */ /* 0x000e2800000e0000 */
[----:B------:R-:W1:Y:S04]  /*94a0*/  SHFL.IDX PT, R0, R22, RZ, 0x1e1f ;  /* 0x001e1fff16007589 */ /* 0x000e6800000e0000 */
[----:B------:R3:W4:Y:S04]  /*94b0*/  SHFL.IDX PT, R5, R25, RZ, 0x1e1f ;  /* 0x001e1fff19057589 */ /* 0x00072800000e0000 */
[----:B--2---:R3:W2:Y:S01]  /*94c0*/  SHFL.IDX PT, R14, R24, RZ, 0x1e1f ;  /* 0x001e1fff180e7589 */ /* 0x0046a200000e0000 */
[----:B0-----:R-:W-:-:S02]  /*94d0*/  IMAD.MOV.U32 R33, RZ, RZ, R3 ;  /* 0x000000ffff217224 */ /* 0x001fc400078e0003 */
[----:B-1-3--:R-:W-:-:S07]  /*94e0*/  IMAD.MOV.U32 R32, RZ, RZ, R0 ;  /* 0x000000ffff207224 */ /* 0x00afce00078e0000 */
.L_x_741:
[----:B------:R-:W3:Y:S01]  /*94f0*/  LDL R37, [R1+0xa4] ;  /* 0x0000a40001257983 */ /* 0x000ee20000100800 */
[----:B------:R-:W-:Y:S01]  /*9500*/  ULDC UR4, c[0x0][0x448] ;  /* 0x0001120000047ab9 */ /* 0x000fe20000000800 */
[----:B------:R-:W-:Y:S01]  /*9510*/  BSSY B1, `(.L_x_509) ;  /* 0x0000040000017945 */ /* 0x000fe20003800000 */
[----:B------:R-:W-:Y:S01]  /*9520*/  IMAD R4, R111, UR4, RZ ;  /* 0x000000046f047c24 */ /* 0x000fe2000f8e02ff */
[----:B------:R-:W-:Y:S01]  /*9530*/  CS2R R8, SRZ ;  /* 0x0000000000087805 */ /* 0x000fe2000001ff00 */
[----:B--2---:R-:W-:Y:S01]  /*9540*/  IMAD.MOV.U32 R34, RZ, RZ, R14 ;  /* 0x000000ffff227224 */ /* 0x004fe200078e000e */
[----:B------:R-:W-:Y:S01]  /*9550*/  CS2R R10, SRZ ;  /* 0x00000000000a7805 */ /* 0x000fe2000001ff00 */
[----:B------:R-:W-:Y:S01]  /*9560*/  IMAD R0, R109, -0xc0, R4 ;  /* 0xffffff406d007824 */ /* 0x000fe200078e0204 */
[----:B------:R-:W-:Y:S01]  /*9570*/  ISETP.GE.AND P1, PT, R7, R4, PT ;  /* 0x000000040700720c */ /* 0x000fe20003f26270 */
[----:B----4-:R-:W-:Y:S01]  /*9580*/  IMAD.MOV.U32 R35, RZ, RZ, R5 ;  /* 0x000000ffff237224 */ /* 0x010fe200078e0005 */
[----:B------:R-:W-:-:S02]  /*9590*/  CS2R R4, SRZ ;  /* 0x0000000000047805 */ /* 0x000fc4000001ff00 */
[----:B------:R-:W-:Y:S02]  /*95a0*/  CS2R R6, SRZ ;  /* 0x0000000000067805 */ /* 0x000fe4000001ff00 */
[----:B------:R-:W-:Y:S02]  /*95b0*/  VIMNMX R0, R0, 0xc0, PT ;  /* 0x000000c000007848 */ /* 0x000fe40003fe0100 */
[----:B------:R-:W-:Y:S02]  /*95c0*/  CS2R R12, SRZ ;  /* 0x00000000000c7805 */ /* 0x000fe4000001ff00 */
[----:B------:R-:W-:Y:S02]  /*95d0*/  CS2R R14, SRZ ;  /* 0x00000000000e7805 */ /* 0x000fe4000001ff00 */
[----:B------:R-:W-:Y:S02]  /*95e0*/  CS2R R20, SRZ ;  /* 0x0000000000147805 */ /* 0x000fe4000001ff00 */
[----:B------:R-:W-:-:S02]  /*95f0*/  ISETP.GE.AND P0, PT, R19, R0, PT ;  /* 0x000000001300720c */ /* 0x000fc40003f06270 */
[----:B------:R-:W-:Y:S02]  /*9600*/  CS2R R22, SRZ ;  /* 0x0000000000167805 */ /* 0x000fe4000001ff00 */
[----:B------:R-:W-:Y:S02]  /*9610*/  CS2R R24, SRZ ;  /* 0x0000000000187805 */ /* 0x000fe4000001ff00 */
[----:B------:R-:W-:Y:S02]  /*9620*/  CS2R R26, SRZ ;  /* 0x00000000001a7805 */ /* 0x000fe4000001ff00 */
[----:B------:R-:W-:Y:S02]  /*9630*/  CS2R R28, SRZ ;  /* 0x00000000001c7805 */ /* 0x000fe4000001ff00 */
[----:B------:R-:W-:Y:S02]  /*9640*/  CS2R R30, SRZ ;  /* 0x00000000001e7805 */ /* 0x000fe4000001ff00 */
[----:B---3--:R-:W-:Y:S01]  /*9650*/  LEA.HI R0, R37, R37, RZ, 0x1 ;  /* 0x0000002525007211 */ /* 0x008fe200078f08ff */
[----:B------:R-:W-:Y:S06]  /*9660*/  @P1 BRA `(.L_x_510) ;  /* 0x0000000000a81947 */ /* 0x000fec0003800000 */
[----:B------:R-:W2:Y:S04]  /*9670*/  LDL R39, [R1+0x68] ;  /* 0x0000680001277983 */ /* 0x000ea80000100800 */
[----:B------:R-:W3:Y:S01]  /*9680*/  LDL R38, [R1+0x64] ;  /* 0x0000640001267983 */ /* 0x000ee20000100800 */
[C---:B------:R-:W-:Y:S01]  /*9690*/  VIADD R3, R144.reuse, 0x10 ;  /* 0x0000001090037836 */ /* 0x040fe20000000000 */
[----:B------:R-:W-:Y:S01]  /*96a0*/  ULDC UR4, c[0x0][0x3f4] ;  /* 0x0000fd0000047ab9 */ /* 0x000fe20000000800 */
[C---:B------:R-:W-:Y:S01]  /*96b0*/  VIADD R4, R144.reuse, 0x20 ;  /* 0x0000002090047836 */ /* 0x040fe20000000000 */
[----:B------:R-:W-:Y:S02]  /*96c0*/  ISETP.GE.AND P1, PT, R144, UR4, PT ;  /* 0x0000000490007c0c */ /* 0x000fe4000bf26270 */
[----:B------:R-:W-:-:S02]  /*96d0*/  CS2R R20, SRZ ;  /* 0x0000000000147805 */ /* 0x000fc4000001ff00 */
[----:B------:R-:W-:Y:S02]  /*96e0*/  ISETP.GE.AND P2, PT, R3, UR4, PT ;  /* 0x0000000403007c0c */ /* 0x000fe4000bf46270 */
[----:B------:R-:W-:Y:S02]  /*96f0*/  CS2R R22, SRZ ;  /* 0x0000000000167805 */ /* 0x000fe4000001ff00 */
[----:B------:R-:W-:Y:S02]  /*9700*/  ISETP.GE.AND P3, PT, R4, UR4, PT ;  /* 0x0000000404007c0c */ /* 0x000fe4000bf66270 */
[----:B------:R-:W-:Y:S02]  /*9710*/  CS2R R24, SRZ ;  /* 0x0000000000187805 */ /* 0x000fe4000001ff00 */
[----:B------:R-:W-:Y:S02]  /*9720*/  CS2R R26, SRZ ;  /* 0x00000000001a7805 */ /* 0x000fe4000001ff00 */
[----:B------:R-:W-:Y:S01]  /*9730*/  CS2R R8, SRZ ;  /* 0x0000000000087805 */ /* 0x000fe2000001ff00 */
[----:B------:R-:W-:Y:S01]  /*9740*/  @!P1 IMAD.WIDE R12, R144, 0x2, R32 ;  /* 0x00000002900c9825 */ /* 0x000fe200078e0220 */
[----:B------:R-:W-:-:S02]  /*9750*/  CS2R R10, SRZ ;  /* 0x00000000000a7805 */ /* 0x000fc4000001ff00 */
[----:B------:R-:W-:Y:S02]  /*9760*/  CS2R R28, SRZ ;  /* 0x00000000001c7805 */ /* 0x000fe4000001ff00 */
[----:B------:R-:W-:Y:S02]  /*9770*/  CS2R R30, SRZ ;  /* 0x00000000001e7805 */ /* 0x000fe4000001ff00 */
[----:B------:R-:W-:Y:S01]  /*9780*/  CS2R R14, SRZ ;  /* 0x00000000000e7805 */ /* 0x000fe2000001ff00 */
[----:B------:R0:W5:Y:S02]  /*9790*/  @!P1 LD.E.128 R20, desc[UR60][R12.64] ;  /* 0x0000003c0c149980 */ /* 0x000164000c101d00 */
[----:B0-----:R-:W-:Y:S01]  /*97a0*/  CS2R R12, SRZ ;  /* 0x00000000000c7805 */ /* 0x001fe2000001ff00 */
[C---:B--2---:R-:W-:Y:S02]  /*97b0*/  IMAD.IADD R3, R156.reuse, 0x1, R39 ;  /* 0x000000019c037824 */ /* 0x044fe400078e0227 */
[----:B---3--:R-:W-:-:S03]  /*97c0*/  IMAD.IADD R5, R156, 0x1, R38 ;  /* 0x000000019c057824 */ /* 0x008fc600078e0226 */
[----:B------:R-:W-:Y:S02]  /*97d0*/  SHF.R.S32.HI R4, RZ, 0x1f, R3 ;  /* 0x0000001fff047819 */ /* 0x000fe40000011403 */
[----:B------:R-:W-:Y:S02]  /*97e0*/  SHF.R.S32.HI R6, RZ, 0x1f, R5 ;  /* 0x0000001fff067819 */ /* 0x000fe40000011405 */
[----:B------:R-:W-:Y:S02]  /*97f0*/  LEA.HI R3, R4, R3, RZ, 0x3 ;  /* 0x0000000304037211 */ /* 0x000fe400078f18ff */
[----:B------:R-:W-:Y:S02]  /*9800*/  LEA.HI R6, R6, R5, RZ, 0x3 ;  /* 0x0000000506067211 */ /* 0x000fe400078f18ff */
[----:B------:R-:W-:Y:S02]  /*9810*/  SHF.R.S32.HI R3, RZ, 0x3, R3 ;  /* 0x00000003ff037819 */ /* 0x000fe40000011403 */
[----:B------:R-:W-:-:S03]  /*9820*/  SHF.R.S32.HI R43, RZ, 0x3, R6 ;  /* 0x00000003ff2b7819 */ /* 0x000fc60000011406 */
[----:B------:R-:W-:Y:S02]  /*9830*/  @!P2 IMAD.SHL.U32 R3, R3, 0x8, RZ ;  /* 0x000000080303a824 */ /* 0x000fe400078e00ff */
[----:B------:R-:W-:Y:S01]  /*9840*/  @!P3 IMAD.SHL.U32 R43, R43, 0x8, RZ ;  /* 0x000000082b2bb824 */ /* 0x000fe200078e00ff */
[----:B------:R-:W-:Y:S01]  /*9850*/  CS2R R4, SRZ ;  /* 0x0000000000047805 */ /* 0x000fe2000001ff00 */
[----:B------:R-:W-:Y:S01]  /*9860*/  @!P2 IMAD.WIDE R38, R3, 0x2, R32 ;  /* 0x000000020326a825 */ /* 0x000fe200078e0220 */
[----:B------:R-:W-:-:S03]  /*9870*/  CS2R R6, SRZ ;  /* 0x0000000000067805 */ /* 0x000fc6000001ff00 */
[----:B------:R-:W-:Y:S01]  /*9880*/  @!P3 IMAD.WIDE R40, R43, 0x2, R32 ;  /* 0x000000022b28b825 */ /* 0x000fe200078e0220 */
[----:B------:R0:W5:Y:S03]  /*9890*/  @!P2 LD.E.128 R24, desc[UR60][R38.64] ;  /* 0x0000003c2618a980 */ /* 0x000166000c101d00 */
[--C-:B------:R-:W-:Y:S01]  /*98a0*/  @!P2 IMAD.WIDE R32, R3, 0x2, R34.reuse ;  /* 0x000000020320a825 */ /* 0x100fe200078e0222 */
[----:B------:R0:W5:Y:S03]  /*98b0*/  @!P3 LD.E.128 R28, desc[UR60][R40.64] ;  /* 0x0000003c281cb980 */ /* 0x000166000c101d00 */
[--C-:B------:R-:W-:Y:S01]  /*98c0*/  @!P3 IMAD.WIDE R42, R43, 0x2, R34.reuse ;  /* 0x000000022b2ab825 */ /* 0x100fe200078e0222 */
[----:B------:R0:W5:Y:S03]  /*98d0*/  @!P2 LD.E.128 R8, desc[UR60][R32.64] ;  /* 0x0000003c2008a980 */ /* 0x000166000c101d00 */
[----:B------:R-:W-:Y:S01]  /*98e0*/  @!P1 IMAD.WIDE R34, R144, 0x2, R34 ;  /* 0x0000000290229825 */ /* 0x000fe200078e0222 */
[----:B------:R0:W5:Y:S04]  /*98f0*/  @!P3 LD.E.128 R12, desc[UR60][R42.64] ;  /* 0x0000003c2a0cb980 */ /* 0x000168000c101d00 */
[----:B------:R0:W5:Y:S02]  /*9900*/  @!P1 LD.E.128 R4, desc[UR60][R34.64] ;  /* 0x0000003c22049980 */ /* 0x000164000c101d00 */
.L_x_510:
[----:B------:R-:W-:Y:S05]  /*9910*/  BSYNC B1 ;  /* 0x0000000000017941 */ /* 0x000fea0003800000 */
.L_x_509:
[----:B------:R-:W-:Y:S01]  /*9920*/  LOP3.LUT R0, R0, 0xfffffffe, RZ, 0xc0, !PT ;  /* 0xfffffffe00007812 */ /* 0x000fe200078ec0ff */
[----:B-----5:R-:W-:Y:S01]  /*9930*/  IMAD.MOV.U32 R3, RZ, RZ, R4 ;  /* 0x000000ffff037224 */ /* 0x020fe200078e0004 */
[----:B------:R-:W-:Y:S01]  /*9940*/  BSSY B1, `(.L_x_511) ;  /* 0x000002e000017945 */ /* 0x000fe20003800000 */
[----:B0-----:R-:W-:Y:S02]  /*9950*/  IMAD.MOV.U32 R32, RZ, RZ, R5 ;  /* 0x000000ffff207224 */ /* 0x001fe400078e0005 */
[----:B------:R-:W-:Y:S01]  /*9960*/  IMAD.IADD R0, R37, 0x1, -R0 ;  /* 0x0000000125007824 */ /* 0x000fe200078e0a00 */
[----:B------:R-:W-:Y:S01]  /*9970*/  PRMT R56, R3, 0x7610, R56 ;  /* 0x0000761003387816 */ /* 0x000fe20000000038 */
[----:B------:R-:W-:Y:S01]  /*9980*/  IMAD.MOV.U32 R33, RZ, RZ, R6 ;  /* 0x000000ffff217224 */ /* 0x000fe200078e0006 */
[----:B------:R-:W-:Y:S01]  /*9990*/  PRMT R57, R32, 0x7610, R57 ;  /* 0x0000761020397816 */ /* 0x000fe20000000039 */
[----:B------:R-:W-:Y:S01]  /*99a0*/  IMAD.MOV.U32 R32, RZ, RZ, R7 ;  /* 0x000000ffff207224 */ /* 0x000fe200078e0007 */
[----:B------:R-:W-:Y:S01]  /*99b0*/  SHF.L.U32 R3, R0, 0x1f, RZ ;  /* 0x0000001f00037819 */ /* 0x000fe200000006ff */
[----:B------:R-:W-:Y:S01]  /*99c0*/  IMAD.MOV.U32 R34, RZ, RZ, R9 ;  /* 0x000000ffff227224 */ /* 0x000fe200078e0009 */
[----:B------:R-:W-:Y:S01]  /*99d0*/  PRMT R63, R33, 0x7610, R63 ;  /* 0x00007610213f7816 */ /* 0x000fe2000000003f */
[----:B------:R-:W-:Y:S01]  /*99e0*/  IMAD.MOV.U32 R33, RZ, RZ, R8 ;  /* 0x000000ffff217224 */ /* 0x000fe200078e0008 */
[----:B------:R-:W0:Y:S01]  /*99f0*/  SYNCS.PHASECHK.TRANS64.TRYWAIT P1, [R16+URZ+0x31c00], R3 ;  /* 0x031c0003100075a7 */ /* 0x000e22000802017f */
[----:B------:R-:W-:Y:S01]  /*9a00*/  IMAD.MOV.U32 R0, RZ, RZ, R10 ;  /* 0x000000ffff007224 */ /* 0x000fe200078e000a */
[----:B------:R-:W-:Y:S01]  /*9a10*/  PRMT R63, R63, 0x5410, R32 ;  /* 0x000054103f3f7816 */ /* 0x000fe20000000020 */
        /* <DEDUP_REMOVED lines=31> */
[----:B0-----:R-:W-:Y:S06]  /*9c10*/  @!P1 BRA `(.L_x_512) ;  /* 0x0000016000189947 */ /* 0x001fec0003800000 */
.L_x_742:
[----:B------:R-:W-:Y:S05]  /*9c20*/  BSYNC B1 ;  /* 0x0000000000017941 */ /* 0x000fea0003800000 */
.L_x_511:
[----:B------:R-:W-:Y:S01]  /*9c30*/  PRMT R44, R0, 0x5410, R32 ;  /* 0x00005410002c7816 */ /* 0x000fe20000000020 */
[----:B------:R-:W-:Y:S06]  /*9c40*/  @P0 BRA `(.L_x_497) ;  /* 0x0000001400280947 */ /* 0x000fec0003800000 */
[----:B------:R1:W5:Y:S01]  /*9c50*/  LDL R68, [R1+0x54] ;  /* 0x0000540001447983 */ /* 0x0003620000100800 */
[----:B0-----:R-:W0:Y:S03]  /*9c60*/  LDC R3, c[0x0][0x3f4] ;  /* 0x0000fd00ff037b82 */ /* 0x001e260000000800 */
[----:B------:R1:W5:Y:S04]  /*9c70*/  LDL R67, [R1+0xc8] ;  /* 0x0000c80001437983 */ /* 0x0003680000100800 */
[----:B------:R1:W5:Y:S04]  /*9c80*/  LDL R66, [R1+0x5c] ;  /* 0x00005c0001427983 */ /* 0x0003680000100800 */
[----:B------:R1:W5:Y:S01]  /*9c90*/  LDL R65, [R1+0x58] ;  /* 0x0000580001417983 */ /* 0x0003620000100800 */
[C---:B------:R-:W-:Y:S01]  /*9ca0*/  VIADD R0, R144.reuse, 0x10 ;  /* 0x0000001090007836 */ /* 0x040fe20000000000 */
[----:B------:R-:W-:Y:S01]  /*9cb0*/  BSSY B1, `(.L_x_513) ;  /* 0x000006b000017945 */ /* 0x000fe20003800000 */
[C---:B------:R-:W-:Y:S01]  /*9cc0*/  VIADD R32, R144.reuse, 0x20 ;  /* 0x0000002090207836 */ /* 0x040fe20000000000 */
[----:B0-----:R-:W-:-:S02]  /*9cd0*/  ISETP.GE.AND P0, PT, R144, R3, PT ;  /* 0x000000039000720c */ /* 0x001fc40003f06270 */
[-C--:B------:R-:W-:Y:S02]  /*9ce0*/  ISETP.GE.AND P1, PT, R0, R3.reuse, PT ;  /* 0x000000030000720c */ /* 0x080fe40003f26270 */
[----:B------:R-:W-:-:S09]  /*9cf0*/  ISETP.GE.AND P2, PT, R32, R3, PT ;  /* 0x000000032000720c */ /* 0x000fd20003f46270 */
[----:B-1----:R-:W-:Y:S05]  /*9d00*/  @P0 BRA `(.L_x_514) ;  /* 0x0000000400940947 */ /* 0x002fea0003800000 */
[----:B------:R-:W-:Y:S01]  /*9d10*/  LEA.HI R0, R36, R36, RZ, 0x1 ;  /* 0x0000002424007211 */ /* 0x000fe200078f08ff */
[----:B------:R-:W-:Y:S01]  /*9d20*/  HADD2.F32 R57, -RZ, R57.H0_H0 ;  /* 0x20000039ff397230 */ /* 0x000fe20000004100 */
[----:B-----5:R-:W-:Y:S01]  /*9d30*/  LOP3.LUT R32, R68, 0x18, R144, 0xf8, !PT ;  /* 0x0000001844207812 */ /* 0x020fe200078ef890 */
[----:B------:R-:W-:Y:S01]  /*9d40*/  HADD2.F32 R55, -RZ, R55.H0_H0 ;  /* 0x20000037ff377230 */ /* 0x000fe20000004100 */
[----:B------:R-:W-:Y:S01]  /*9d50*/  LOP3.LUT R33, R0, 0xfffffffe, RZ, 0xc0, !PT ;  /* 0xfffffffe00217812 */ /* 0x000fe200078ec0ff */
[----:B------:R-:W-:Y:S01]  /*9d60*/  HADD2.F32 R56, -RZ, R56.H0_H0 ;  /* 0x20000038ff387230 */ /* 0x000fe20000004100 */
[----:B------:R-:W-:Y:S02]  /*9d70*/  LOP3.LUT R32, R32, R65, RZ, 0x3c, !PT ;  /* 0x0000004120207212 */ /* 0x000fe400078e3cff */
[----:B------:R-:W-:Y:S01]  /*9d80*/  SHF.R.U64 R20, R20, 0x10, R21 ;  /* 0x0000001014147819 */ /* 0x000fe20000001215 */
[----:B------:R-:W-:Y:S01]  /*9d90*/  IMAD.IADD R0, R36, 0x1, -R33 ;  /* 0x0000000124007824 */ /* 0x000fe200078e0a21 */
[----:B------:R-:W-:Y:S01]  /*9da0*/  SHF.R.U32.HI R54, RZ, 0x10, R21 ;  /* 0x00000010ff367819 */ /* 0x000fe20000011615 */
[----:B------:R-:W-:Y:S01]  /*9db0*/  IMAD.IADD R34, R66, 0x1, R32 ;  /* 0x0000000142227824 */ /* 0x000fe200078e0220 */
[----:B------:R-:W-:-:S02]  /*9dc0*/  SHF.R.U64 R21, R4, 0x10, R5 ;  /* 0x0000001004157819 */ /* 0x000fc40000001205 */
[----:B------:R-:W-:Y:S02]  /*9dd0*/  LEA.HI R0, R3, R0, RZ, 0x1d ;  /* 0x0000000003007211 */ /* 0x000fe400078fe8ff */
[----:B------:R-:W-:Y:S01]  /*9de0*/  SHF.R.U32.HI R58, RZ, 0x10, R5 ;  /* 0x00000010ff3a7819 */ /* 0x000fe20000011605 */
[----:B------:R-:W-:Y:S01]  /*9df0*/  HADD2.F32 R21, -RZ, R21.H0_H0 ;  /* 0x20000015ff157230 */ /* 0x000fe20000004100 */
[----:B------:R-:W-:Y:S02]  /*9e00*/  SHF.R.S32.HI R33, RZ, 0x1f, R0 ;  /* 0x0000001fff217819 */ /* 0x000fe40000011400 */
[----:B------:R-:W-:Y:S01]  /*9e10*/  SHF.R.U64 R5, R6, 0x10, R7 ;  /* 0x0000001006057819 */ /* 0x000fe20000001207 */
[----:B------:R-:W-:Y:S01]  /*9e20*/  HADD2.F32 R58, -RZ, R58.H0_H0 ;  /* 0x2000003aff3a7230 */ /* 0x000fe20000004100 */
[----:B------:R-:W-:Y:S01]  /*9e30*/  LEA.HI R33, R33, R0, RZ, 0x2 ;  /* 0x0000000021217211 */ /* 0x000fe200078f10ff */
[----:B------:R-:W-:Y:S01]  /*9e40*/  IMAD.SHL.U32 R0, R0, 0x8, RZ ;  /* 0x0000000800007824 */ /* 0x000fe200078e00ff */
[----:B------:R-:W-:-:S02]  /*9e50*/  SHF.R.U64 R4, R22, 0x10, R23 ;  /* 0x0000001016047819 */ /* 0x000fc40000001217 */
[----:B------:R-:W-:Y:S02]  /*9e60*/  SHF.R.S32.HI R33, RZ, 0x2, R33 ;  /* 0x00000002ff217819 */ /* 0x000fe40000011421 */
[----:B------:R-:W-:Y:S01]  /*9e70*/  LOP3.LUT R32, R68, 0x18, R0, 0xf8, !PT ;  /* 0x0000001844207812 */ /* 0x000fe200078ef800 */
[----:B------:R-:W-:Y:S01]  /*9e80*/  IMAD R0, R34, 0x2, R67 ;  /* 0x0000000222007824 */ /* 0x000fe200078e0243 */
[----:B------:R-:W-:Y:S01]  /*9e90*/  SHF.R.U32.HI R62, RZ, 0x10, R7 ;  /* 0x00000010ff3e7819 */ /* 0x000fe20000011607 */
[----:B------:R-:W-:Y:S01]  /*9ea0*/  IMAD R36, R33, 0x1800, R66 ;  /* 0x0000180021247824 */ /* 0x000fe200078e0242 */
[----:B------:R-:W-:Y:S02]  /*9eb0*/  LOP3.LUT R37, R32, R65, RZ, 0x3c, !PT ;  /* 0x0000004120257212 */ /* 0x000fe400078e3cff */
[----:B------:R-:W0:Y:S01]  /*9ec0*/  LDS.128 R32, [R0] ;  /* 0x0000000000207984 */ /* 0x000e220000000c00 */
[----:B------:R-:W-:Y:S02]  /*9ed0*/  SHF.R.U32.HI R23, RZ, 0x10, R23 ;  /* 0x00000010ff177819 */ /* 0x000fe40000011617 */
[----:B------:R-:W-:-:S04]  /*9ee0*/  IMAD.IADD R37, R36, 0x1, R37 ;  /* 0x0000000124257824 */ /* 0x000fc800078e0225 */
[----:B------:R-:W-:-:S05]  /*9ef0*/  IMAD R40, R37, 0x2, R16 ;  /* 0x0000000225287824 */ /* 0x000fca00078e0210 */
[----:B------:R-:W1:Y:S01]  /*9f00*/  LDS.128 R36, [R40+0xda00] ;  /* 0x00da000028247984 */ /* 0x000e620000000c00 */
[--C-:B0-----:R-:W-:Y:S02]  /*9f10*/  HADD2.F32 R22, -RZ, R33.reuse.H0_H0 ;  /* 0x20000021ff167230 */ /* 0x101fe40000004100 */
[----:B------:R-:W-:Y:S02]  /*9f20*/  HADD2.F32 R50, -RZ, R33.H1_H1 ;  /* 0x30000021ff327230 */ /* 0x000fe40000004100 */
[----:B------:R-:W-:Y:S02]  /*9f30*/  HADD2.F32 R49, -RZ, R32.H0_H0 ;  /* 0x20000020ff317230 */ /* 0x000fe40000004100 */
[----:B------:R-:W-:Y:S02]  /*9f40*/  HADD2.F32 R33, -RZ, R34.H0_H0 ;  /* 0x20000022ff217230 */ /* 0x000fe40000004100 */
[--C-:B------:R-:W-:Y:S02]  /*9f50*/  HADD2.F32 R7, -RZ, R35.reuse.H0_H0 ;  /* 0x20000023ff077230 */ /* 0x100fe40000004100 */
[----:B------:R-:W-:-:S02]  /*9f60*/  HADD2.F32 R35, -RZ, R35.H1_H1 ;  /* 0x30000023ff237230 */ /* 0x000fc40000004100 */
[--C-:B-1----:R-:W-:Y:S02]  /*9f70*/  HADD2.F32 R6, -RZ, R37.reuse.H0_H0 ;  /* 0x20000025ff067230 */ /* 0x102fe40000004100 */
[----:B------:R-:W-:Y:S02]  /*9f80*/  HADD2.F32 R51, -RZ, R37.H1_H1 ;  /* 0x30000025ff337230 */ /* 0x000fe40000004100 */
[----:B------:R-:W-:Y:S02]  /*9f90*/  HADD2.F32 R37, -RZ, R36.H0_H0 ;  /* 0x20000024ff257230 */ /* 0x000fe40000004100 */
[C---:B------:R-:W-:Y:S01]  /*9fa0*/  FMUL.FTZ R59, R6.reuse, R57 ;  /* 0x00000039063b7220 */ /* 0x040fe20000410000 */
[-C--:B------:R-:W-:Y:S01]  /*9fb0*/  FMUL.FTZ R61, R6, R55.reuse ;  /* 0x00000037063d7220 */ /* 0x080fe20000410000 */
[----:B------:R-:W-:Y:S02]  /*9fc0*/  HADD2.F32 R52, -RZ, R38.H0_H0 ;  /* 0x20000026ff347230 */ /* 0x000fe40000004100 */
[----:B------:R-:W-:Y:S01]  /*9fd0*/  FFMA.FTZ R6, R22, R55, -R59 ;  /* 0x0000003716067223 */ /* 0x000fe2000001083b */
[----:B------:R-:W-:-:S02]  /*9fe0*/  HADD2.F32 R55, -RZ, R54.H0_H0 ;  /* 0x20000036ff377230 */ /* 0x000fc40000004100 */
[----:B------:R-:W-:Y:S01]  /*9ff0*/  FMUL.FTZ R59, R51, R58 ;  /* 0x0000003a333b7220 */ /* 0x000fe20000410000 */
[----:B------:R-:W-:Y:S02]  /*a000*/  HADD2.F32 R54, -RZ, R60.H0_H0 ;  /* 0x2000003cff367230 */ /* 0x000fe40000004100 */
[----:B------:R-:W-:Y:S01]  /*a010*/  FFMA.FTZ R22, R22, R57, R61 ;  /* 0x0000003916167223 */ /* 0x000fe2000001003d */
[----:B------:R-:W-:Y:S01]  /*a020*/  FMUL.FTZ R60, R37, R56 ;  /* 0x00000038253c7220 */ /* 0x000fe20000410000 */
[-C--:B------:R-:W-:Y:S01]  /*a030*/  FMUL.FTZ R57, R51, R55.reuse ;  /* 0x0000003733397220 */ /* 0x080fe20000410000 */
[----:B------:R-:W-:Y:S01]  /*a040*/  FFMA.FTZ R59, R50, R55, -R59 ;  /* 0x00000037323b7223 */ /* 0x000fe2000001083b */
[----:B------:R-:W-:Y:S02]  /*a050*/  HADD2.F32 R51, -RZ, R63.H0_H0 ;  /* 0x2000003fff337230 */ /* 0x000fe40000004100 */
[----:B------:R-:W-:Y:S01]  /*a060*/  FMUL.FTZ R55, R37, R54 ;  /* 0x0000003625377220 */ /* 0x000fe20000410000 */
[----:B------:R-:W-:-:S02]  /*a070*/  HADD2.F32 R37, -RZ, R64.H0_H0 ;  /* 0x20000040ff257230 */ /* 0x000fc40000004100 */
[C---:B------:R-:W-:Y:S01]  /*a080*/  FFMA.FTZ R60, R49.reuse, R54, -R60 ;  /* 0x00000036313c7223 */ /* 0x040fe2000001083c */
[----:B------:R-:W-:Y:S02]  /*a090*/  HADD2.F32 R53, -RZ, R39.H0_H0 ;  /* 0x20000027ff357230 */ /* 0x000fe40000004100 */
[----:B------:R-:W-:Y:S01]  /*a0a0*/  FFMA.FTZ R55, R49, R56, R55 ;  /* 0x0000003831377223 */ /* 0x000fe20000010037 */
[----:B------:R-:W-:Y:S01]  /*a0b0*/  FMUL.FTZ R56, R52, R51 ;  /* 0x0000003334387220 */ /* 0x000fe20000410000 */
[----:B------:R-:W-:Y:S01]  /*a0c0*/  FFMA.FTZ R57, R50, R58, R57 ;  /* 0x0000003a32397223 */ /* 0x000fe20000010039 */
[----:B------:R-:W-:Y:S02]  /*a0d0*/  HADD2.F32 R54, -RZ, R63.H1_H1 ;  /* 0x3000003fff367230 */ /* 0x000fe40000004100 */
[-C--:B------:R-:W-:Y:S01]  /*a0e0*/  FMUL.FTZ R58, R52, R37.reuse ;  /* 0x00000025343a7220 */ /* 0x080fe20000410000 */
[----:B------:R-:W-:Y:S02]  /*a0f0*/  HADD2.F32 R50, -RZ, R64.H1_H1 ;  /* 0x30000040ff327230 */ /* 0x000fe40000004100 */
[----:B------:R-:W-:Y:S01]  /*a100*/  FFMA.FTZ R37, R33, R37, -R56 ;  /* 0x0000002521257223 */ /* 0x000fe20000010838 */
[----:B------:R-:W-:-:S02]  /*a110*/  HADD2.F32 R56, -RZ, R62.H0_H0 ;  /* 0x2000003eff387230 */ /* 0x000fc40000004100 */
[C---:B------:R-:W-:Y:S01]  /*a120*/  FMUL.FTZ R62, R53.reuse, R54 ;  /* 0x00000036353e7220 */ /* 0x040fe20000410000 */
[----:B------:R-:W-:Y:S02]  /*a130*/  HADD2.F32 R39, -RZ, R39.H1_H1 ;  /* 0x30000027ff277230 */ /* 0x000fe40000004100 */
[-C--:B------:R-:W-:Y:S01]  /*a140*/  FMUL.FTZ R53, R53, R50.reuse ;  /* 0x0000003235357220 */ /* 0x080fe20000410000 */
[----:B------:R-:W-:Y:S02]  /*a150*/  HADD2.F32 R52, -RZ, R23.H0_H0 ;  /* 0x20000017ff347230 */ /* 0x000fe40000004100 */
[C---:B------:R-:W-:Y:S01]  /*a160*/  FFMA.FTZ R62, R7.reuse, R50, -R62 ;  /* 0x00000032073e7223 */ /* 0x040fe2000001083e */
[----:B------:R-:W-:Y:S02]  /*a170*/  HADD2.F32 R36, -RZ, R36.H1_H1 ;  /* 0x30000024ff247230 */ /* 0x000fe40000004100 */
[----:B------:R-:W-:Y:S01]  /*a180*/  FFMA.FTZ R53, R7, R54, R53 ;  /* 0x0000003607357223 */ /* 0x000fe20000010035 */
[----:B------:R-:W-:-:S02]  /*a190*/  HADD2.F32 R7, -RZ, R20.H0_H0 ;  /* 0x20000014ff077230 */ /* 0x000fc40000004100 */
[C---:B------:R-:W-:Y:S01]  /*a1a0*/  FMUL.FTZ R64, R39.reuse, R56 ;  /* 0x0000003827407220 */ /* 0x040fe20000410000 */
[----:B------:R-:W-:Y:S02]  /*a1b0*/  HADD2.F32 R38, -RZ, R38.H1_H1 ;  /* 0x30000026ff267230 */ /* 0x000fe40000004100 */
[----:B------:R-:W-:Y:S01]  /*a1c0*/  FMUL.FTZ R50, R39, R52 ;  /* 0x0000003427327220 */ /* 0x000fe20000410000 */
[----:B------:R-:W-:Y:S02]  /*a1d0*/  HADD2.F32 R23, -RZ, R5.H0_H0 ;  /* 0x20000005ff177230 */ /* 0x000fe40000004100 */
[----:B------:R-:W-:Y:S01]  /*a1e0*/  FFMA.FTZ R58, R33, R51, R58 ;  /* 0x00000033213a7223 */ /* 0x000fe2000001003a */
[----:B------:R-:W-:Y:S02]  /*a1f0*/  HADD2.F32 R5, -RZ, R4.H0_H0 ;  /* 0x20000004ff057230 */ /* 0x000fe40000004100 */
[----:B------:R-:W-:Y:S01]  /*a200*/  FMUL.FTZ R33, R36, R21 ;  /* 0x0000001524217220 */ /* 0x000fe20000410000 */
[----:B------:R-:W-:-:S02]  /*a210*/  HADD2.F32 R32, -RZ, R32.H1_H1 ;  /* 0x30000020ff207230 */ /* 0x000fc40000004100 */
[C---:B------:R-:W-:Y:S01]  /*a220*/  FFMA.FTZ R39, R35.reuse, R52, -R64 ;  /* 0x0000003423277223 */ /* 0x040fe20000010840 */
[----:B------:R-:W-:Y:S02]  /*a230*/  HADD2.F32 R34, -RZ, R34.H1_H1 ;  /* 0x30000022ff227230 */ /* 0x000fe40000004100 */
[----:B------:R-:W-:Y:S01]  /*a240*/  FFMA.FTZ R50, R35, R56, R50 ;  /* 0x0000003823327223 */ /* 0x000fe20000010032 */
        /* <DEDUP_REMOVED lines=10> */
[----:B------:R-:W-:Y:S02]  /*a2f0*/  F2FP.F16.F32.PACK_AB R4, R33, R60 ;  /* 0x0000003c2104723e */ /* 0x000fe400000000ff */
[----:B------:R-:W-:Y:S02]  /*a300*/  F2FP.F16.F32.PACK_AB R6, R32, R37 ;  /* 0x000000252006723e */ /* 0x000fe400000000ff */
[----:B------:R-:W-:Y:S02]  /*a310*/  F2FP.F16.F32.PACK_AB R23, R50, R53 ;  /* 0x000000353217723e */ /* 0x000fe400000000ff */
[----:B------:R-:W-:Y:S01]  /*a320*/  F2FP.F16.F32.PACK_AB R20, R20, R55 ;  /* 0x000000371414723e */ /* 0x000fe200000000ff */
[----:B------:R0:W-:Y:S01]  /*a330*/  STS.128 [R0], R4 ;  /* 0x0000000400007388 */ /* 0x0001e20000000c00 */
[----:B------:R-:W-:-:S05]  /*a340*/  F2FP.F16.F32.PACK_AB R22, R35, R58 ;  /* 0x0000003a2316723e */ /* 0x000fca00000000ff */
[----:B------:R0:W-:Y:S02]  /*a350*/  STS.128 [R40+0xda00], R20 ;  /* 0x00da001428007388 */ /* 0x0001e40000000c00 */
.L_x_514:
[----:B------:R-:W-:Y:S05]  /*a360*/  BSYNC B1 ;  /* 0x0000000000017941 */ /* 0x000fea0003800000 */
.L_x_513:
[----:B------:R-:W-:Y:S04]  /*a370*/  BSSY B1, `(.L_x_515) ;  /* 0x000006c000017945 */ /* 0x000fe80003800000 */
[----:B------:R-:W-:Y:S05]  /*a380*/  @P1 BRA `(.L_x_516) ;  /* 0x0000000400a81947 */ /* 0x000fea0003800000 */
[----:B0-----:R-:W2:Y:S01]  /*a390*/  LDL R0, [R1+0x68] ;  /* 0x0000680001007983 */ /* 0x001ea20000100800 */
[--C-:B------:R-:W-:Y:S01]  /*a3a0*/  SHF.R.U64 R24, R24, 0x10, R25.reuse ;  /* 0x0000001018187819 */ /* 0x100fe20000001219 */
[--C-:B------:R-:W-:Y:S01]  /*a3b0*/  HADD2.F32 R35, -RZ, R46.reuse.H0_H0 ;  /* 0x2000002eff237230 */ /* 0x100fe20000004100 */
[----:B------:R-:W-:Y:S01]  /*a3c0*/  SHF.R.U32.HI R38, RZ, 0x10, R25 ;  /* 0x00000010ff267819 */ /* 0x000fe20000011619 */
[--C-:B------:R-:W-:Y:S01]  /*a3d0*/  HADD2.F32 R34, -RZ, R47.reuse.H1_H1 ;  /* 0x3000002fff227230 */ /* 0x100fe20000004100 */
[--C-:B------:R-:W-:Y:S01]  /*a3e0*/  SHF.R.U32.HI R36, RZ, 0x10, R9.reuse ;  /* 0x00000010ff247819 */ /* 0x100fe20000011609 */
[----:B------:R-:W-:Y:S01]  /*a3f0*/  HADD2.F32 R47, -RZ, R47.H0_H0 ;  /* 0x2000002fff2f7230 */ /* 0x000fe20000004100 */
[----:B------:R-:W-:Y:S01]  /*a400*/  SHF.R.U64 R51, R8, 0x10, R9 ;  /* 0x0000001008337819 */ /* 0x000fe20000001209 */
[----:B------:R-:W-:Y:S01]  /*a410*/  HADD2.F32 R46, -RZ, R46.H1_H1 ;  /* 0x3000002eff2e7230 */ /* 0x000fe20000004100 */
[--C-:B------:R-:W-:Y:S01]  /*a420*/  SHF.R.U64 R53, R26, 0x10, R27.reuse ;  /* 0x000000101a357819 */ /* 0x100fe2000000121b */
[----:B------:R-:W-:Y:S01]  /*a430*/  HADD2.F32 R36, -RZ, R36.H0_H0 ;  /* 0x20000024ff247230 */ /* 0x000fe20000004100 */
[----:B------:R-:W-:-:S02]  /*a440*/  SHF.R.U32.HI R50, RZ, 0x10, R27 ;  /* 0x00000010ff327819 */ /* 0x000fc4000001161b */
[--C-:B------:R-:W-:Y:S02]  /*a450*/  SHF.R.U32.HI R40, RZ, 0x10, R11.reuse ;  /* 0x00000010ff287819 */ /* 0x100fe4000001160b */
[----:B------:R-:W-:Y:S01]  /*a460*/  SHF.R.U64 R49, R10, 0x10, R11 ;  /* 0x000000100a317819 */ /* 0x000fe2000000120b */
[----:B--2---:R-:W-:-:S05]  /*a470*/  IMAD.IADD R0, R156, 0x1, R0 ;  /* 0x000000019c007824 */ /* 0x004fca00078e0200 */
[----:B------:R-:W-:-:S04]  /*a480*/  SHF.R.S32.HI R5, RZ, 0x1f, R0 ;  /* 0x0000001fff057819 */ /* 0x000fc80000011400 */
[CC--:B------:R-:W-:Y:S02]  /*a490*/  LEA.HI R4, R5.reuse, R0.reuse, RZ, 0x3 ;  /* 0x0000000005047211 */ /* 0x0c0fe400078f18ff */
[----:B------:R-:W-:Y:S02]  /*a4a0*/  LEA.HI R5, R5, R0, RZ, 0x5 ;  /* 0x0000000005057211 */ /* 0x000fe400078f28ff */
[--C-:B------:R-:W-:Y:S02]  /*a4b0*/  SHF.R.S32.HI R6, RZ, 0x3, R4.reuse ;  /* 0x00000003ff067819 */ /* 0x100fe40000011404 */
[----:B-----5:R-:W-:Y:S02]  /*a4c0*/  LOP3.LUT R4, R68, 0x18, R4, 0xf8, !PT ;  /* 0x0000001844047812 */ /* 0x020fe400078ef804 */
[----:B------:R-:W-:Y:S02]  /*a4d0*/  LEA.HI R0, R3, R6, RZ, 0x1d ;  /* 0x0000000603007211 */ /* 0x000fe400078fe8ff */
[----:B------:R-:W-:-:S02]  /*a4e0*/  SHF.R.S32.HI R6, RZ, 0x5, R5 ;  /* 0x00000005ff067819 */ /* 0x000fc40000011405 */
[----:B------:R-:W-:Y:S02]  /*a4f0*/  SHF.R.S32.HI R5, RZ, 0x1f, R0 ;  /* 0x0000001fff057819 */ /* 0x000fe40000011400 */
[----:B------:R-:W-:Y:S01]  /*a500*/  LOP3.LUT R7, R4, R65, RZ, 0x3c, !PT ;  /* 0x0000004104077212 */ /* 0x000fe200078e3cff */
[----:B------:R-:W-:Y:S01]  /*a510*/  IMAD R6, R6, 0x1800, R66 ;  /* 0x0000180006067824 */ /* 0x000fe200078e0242 */
[----:B------:R-:W-:Y:S01]  /*a520*/  LEA.HI R5, R5, R0, RZ, 0x2 ;  /* 0x0000000005057211 */ /* 0x000fe200078f10ff */
[----:B------:R-:W-:Y:S02]  /*a530*/  IMAD.SHL.U32 R0, R0, 0x8, RZ ;  /* 0x0000000800007824 */ /* 0x000fe400078e00ff */
[----:B------:R-:W-:Y:S01]  /*a540*/  IMAD.IADD R6, R6, 0x1, R7 ;  /* 0x0000000106067824 */ /* 0x000fe200078e0207 */
[----:B------:R-:W-:Y:S02]  /*a550*/  SHF.R.S32.HI R5, RZ, 0x2, R5 ;  /* 0x00000002ff057819 */ /* 0x000fe40000011405 */
[----:B------:R-:W-:Y:S01]  /*a560*/  LOP3.LUT R4, R68, 0x18, R0, 0xf8, !PT ;  /* 0x0000001844047812 */ /* 0x000fe200078ef800 */
[----:B------:R-:W-:-:S02]  /*a570*/  IMAD R0, R6, 0x2, R67 ;  /* 0x0000000206007824 */ /* 0x000fc400078e0243 */
[----:B------:R-:W-:Y:S01]  /*a580*/  IMAD R20, R5, 0x1800, R66 ;  /* 0x0000180005147824 */ /* 0x000fe200078e0242 */
[----:B------:R-:W-:Y:S02]  /*a590*/  LOP3.LUT R21, R4, R65, RZ, 0x3c, !PT ;  /* 0x0000004104157212 */ /* 0x000fe400078e3cff */
[----:B------:R-:W0:Y:S03]  /*a5a0*/  LDS.128 R4, [R0] ;  /* 0x0000000000047984 */ /* 0x000e260000000c00 */
[----:B------:R-:W-:-:S04]  /*a5b0*/  IMAD.IADD R21, R20, 0x1, R21 ;  /* 0x0000000114157824 */ /* 0x000fc800078e0215 */
[----:B------:R-:W-:-:S05]  /*a5c0*/  IMAD R32, R21, 0x2, R16 ;  /* 0x0000000215207824 */ /* 0x000fca00078e0210 */
[----:B------:R-:W1:Y:S01]  /*a5d0*/  LDS.128 R20, [R32+0xda00] ;  /* 0x00da000020147984 */ /* 0x000e620000000c00 */
[--C-:B0-----:R-:W-:Y:S02]  /*a5e0*/  HADD2.F32 R8, -RZ, R5.reuse.H0_H0 ;  /* 0x20000005ff087230 */ /* 0x101fe40000004100 */
[----:B------:R-:W-:Y:S02]  /*a5f0*/  HADD2.F32 R9, -RZ, R5.H1_H1 ;  /* 0x30000005ff097230 */ /* 0x000fe40000004100 */
[--C-:B------:R-:W-:Y:S02]  /*a600*/  HADD2.F32 R10, -RZ, R7.reuse.H0_H0 ;  /* 0x20000007ff0a7230 */ /* 0x100fe40000004100 */
[----:B------:R-:W-:Y:S02]  /*a610*/  HADD2.F32 R11, -RZ, R7.H1_H1 ;  /* 0x30000007ff0b7230 */ /* 0x000fe40000004100 */
[----:B------:R-:W-:Y:S02]  /*a620*/  HADD2.F32 R5, -RZ, R4.H0_H0 ;  /* 0x20000004ff057230 */ /* 0x000fe40000004100 */
[----:B------:R-:W-:-:S02]  /*a630*/  HADD2.F32 R7, -RZ, R6.H0_H0 ;  /* 0x20000006ff077230 */ /* 0x000fc40000004100 */
[--C-:B-1----:R-:W-:Y:S02]  /*a640*/  HADD2.F32 R25, -RZ, R21.reuse.H0_H0 ;  /* 0x20000015ff197230 */ /* 0x102fe40000004100 */
[----:B------:R-:W-:Y:S02]  /*a650*/  HADD2.F32 R26, -RZ, R21.H1_H1 ;  /* 0x30000015ff1a7230 */ /* 0x000fe40000004100 */
[----:B------:R-:W-:Y:S02]  /*a660*/  HADD2.F32 R27, -RZ, R23.H0_H0 ;  /* 0x20000017ff1b7230 */ /* 0x000fe40000004100 */
[C---:B------:R-:W-:Y:S01]  /*a670*/  FMUL.FTZ R37, R25.reuse, R35 ;  /* 0x0000002319257220 */ /* 0x040fe20000410000 */
[----:B------:R-:W-:Y:S01]  /*a680*/  FMUL.FTZ R39, R25, R34 ;  /* 0x0000002219277220 */ /* 0x000fe20000410000 */
[----:B------:R-:W-:Y:S02]  /*a690*/  HADD2.F32 R25, -RZ, R38.H0_H0 ;  /* 0x20000026ff197230 */ /* 0x000fe40000004100 */
[----:B------:R-:W-:Y:S01]  /*a6a0*/  FMUL.FTZ R38, R26, R36 ;  /* 0x000000241a267220 */ /* 0x000fe20000410000 */
[----:B------:R-:W-:Y:S01]  /*a6b0*/  FFMA.FTZ R37, R8, R34, -R37 ;  /* 0x0000002208257223 */ /* 0x000fe20000010825 */
[----:B------:R-:W-:-:S02]  /*a6c0*/  HADD2.F32 R34, -RZ, R48.H1_H1 ;  /* 0x30000030ff227230 */ /* 0x000fc40000004100 */
[----:B------:R-:W-:Y:S01]  /*a6d0*/  FFMA.FTZ R39, R8, R35, R39 ;  /* 0x0000002308277223 */ /* 0x000fe20000010027 */
[-C--:B------:R-:W-:Y:S01]  /*a6e0*/  FMUL.FTZ R8, R26, R25.reuse ;  /* 0x000000191a087220 */ /* 0x080fe20000410000 */
[----:B------:R-:W-:Y:S01]  /*a6f0*/  FFMA.FTZ R38, R9, R25, -R38 ;  /* 0x0000001909267223 */ /* 0x000fe20000010826 */
[----:B------:R-:W-:Y:S02]  /*a700*/  HADD2.F32 R33, -RZ, R23.H1_H1 ;  /* 0x30000017ff217230 */ /* 0x000fe40000004100 */
[C---:B------:R-:W-:Y:S01]  /*a710*/  FMUL.FTZ R25, R27.reuse, R34 ;  /* 0x000000221b197220 */ /* 0x040fe20000410000 */
[----:B------:R-:W-:Y:S02]  /*a720*/  HADD2.F32 R26, -RZ, R40.H0_H0 ;  /* 0x20000028ff1a7230 */ /* 0x000fe40000004100 */
[-C--:B------:R-:W-:Y:S01]  /*a730*/  FMUL.FTZ R27, R27, R47.reuse ;  /* 0x0000002f1b1b7220 */ /* 0x080fe20000410000 */
[----:B------:R-:W-:Y:S01]  /*a740*/  FFMA.FTZ R36, R9, R36, R8 ;  /* 0x0000002409247223 */ /* 0x000fe20000010008 */
[----:B------:R-:W-:Y:S01]  /*a750*/  FFMA.FTZ R47, R10, R47, -R25 ;  /* 0x0000002f0a2f7223 */ /* 0x000fe20000010819 */
[----:B------:R-:W-:-:S02]  /*a760*/  HADD2.F32 R8, -RZ, R50.H0_H0 ;  /* 0x20000032ff087230 */ /* 0x000fc40000004100 */
[----:B------:R-:W-:Y:S01]  /*a770*/  FFMA.FTZ R35, R10, R34, R27 ;  /* 0x000000220a237223 */ /* 0x000fe2000001001b */
[----:B------:R-:W-:Y:S02]  /*a780*/  HADD2.F32 R21, -RZ, R20.H0_H0 ;  /* 0x20000014ff157230 */ /* 0x000fe40000004100 */
[C---:B------:R-:W-:Y:S01]  /*a790*/  FMUL.FTZ R34, R33.reuse, R26 ;  /* 0x0000001a21227220 */ /* 0x040fe20000410000 */
[--C-:B------:R-:W-:Y:S02]  /*a7a0*/  HADD2.F32 R10, -RZ, R45.reuse.H1_H1 ;  /* 0x3000002dff0a7230 */ /* 0x100fe40000004100 */
[-C--:B------:R-:W-:Y:S01]  /*a7b0*/  FMUL.FTZ R40, R33, R8.reuse ;  /* 0x0000000821287220 */ /* 0x080fe20000410000 */
[----:B------:R-:W-:Y:S02]  /*a7c0*/  HADD2.F32 R23, -RZ, R22.H0_H0 ;  /* 0x20000016ff177230 */ /* 0x000fe40000004100 */
[----:B------:R-:W-:Y:S01]  /*a7d0*/  FFMA.FTZ R50, R11, R8, -R34 ;  /* 0x000000080b327223 */ /* 0x000fe20000010822 */
[----:B------:R-:W-:-:S02]  /*a7e0*/  HADD2.F32 R8, -RZ, R45.H0_H0 ;  /* 0x2000002dff087230 */ /* 0x000fc40000004100 */
[C---:B------:R-:W-:Y:S01]  /*a7f0*/  FMUL.FTZ R34, R21.reuse, R10 ;  /* 0x0000000a15227220 */ /* 0x040fe20000410000 */
[----:B------:R-:W-:Y:S02]  /*a800*/  HADD2.F32 R48, -RZ, R48.H0_H0 ;  /* 0x20000030ff307230 */ /* 0x000fe40000004100 */
[----:B------:R-:W-:Y:S01]  /*a810*/  FMUL.FTZ R21, R21, R46 ;  /* 0x0000002e15157220 */ /* 0x000fe20000410000 */
[----:B------:R-:W-:Y:S01]  /*a820*/  FFMA.FTZ R52, R11, R26, R40 ;  /* 0x0000001a0b347223 */ /* 0x000fe20000010028 */
[----:B------:R-:W-:Y:S02]  /*a830*/  HADD2.F32 R20, -RZ, R20.H1_H1 ;  /* 0x30000014ff147230 */ /* 0x000fe40000004100 */
[----:B------:R-:W-:Y:S01]  /*a840*/  FMUL.FTZ R26, R23, R8 ;  /* 0x00000008171a7220 */ /* 0x000fe20000410000 */
[C---:B------:R-:W-:Y:S01]  /*a850*/  FFMA.FTZ R34, R5.reuse, R46, -R34 ;  /* 0x0000002e05227223 */ /* 0x040fe20000010822 */
[----:B------:R-:W-:Y:S01]  /*a860*/  FFMA.FTZ R10, R5, R10, R21 ;  /* 0x0000000a050a7223 */ /* 0x000fe20000010015 */
[----:B------:R-:W-:Y:S01]  /*a870*/  FMUL.FTZ R40, R23, R48 ;  /* 0x0000003017287220 */ /* 0x000fe20000410000 */
[----:B------:R-:W-:-:S02]  /*a880*/  HADD2.F32 R11, -RZ, R51.H0_H0 ;  /* 0x20000033ff0b7230 */ /* 0x000fc40000004100 */
[C---:B------:R-:W-:Y:S01]  /*a890*/  FFMA.FTZ R26, R7.reuse, R48, -R26 ;  /* 0x00000030071a7223 */ /* 0x040fe2000001081a */
[----:B------:R-:W-:Y:S02]  /*a8a0*/  HADD2.F32 R22, -RZ, R22.H1_H1 ;  /* 0x30000016ff167230 */ /* 0x000fe40000004100 */
[----:B------:R-:W-:Y:S01]  /*a8b0*/  FFMA.FTZ R40, R7, R8, R40 ;  /* 0x0000000807287223 */ /* 0x000fe20000010028 */
[----:B------:R-:W-:Y:S02]  /*a8c0*/  HADD2.F32 R5, -RZ, R24.H0_H0 ;  /* 0x20000018ff057230 */ /* 0x000fe40000004100 */
[C---:B------:R-:W-:Y:S01]  /*a8d0*/  FMUL.FTZ R7, R20.reuse, R11 ;  /* 0x0000000b14077220 */ /* 0x040fe20000410000 */
[----:B------:R-:W-:Y:S02]  /*a8e0*/  HADD2.F32 R21, -RZ, R49.H0_H0 ;  /* 0x20000031ff157230 */ /* 0x000fe40000004100 */
[----:B------:R-:W-:Y:S02]  /*a8f0*/  HADD2.F32 R9, -RZ, R53.H0_H0 ;  /* 0x20000035ff097230 */ /* 0x000fe40000004100 */
[----:B------:R-:W-:Y:S01]  /*a900*/  FMUL.FTZ R20, R20, R5 ;  /* 0x0000000514147220 */ /* 0x000fe20000410000 */
[----:B------:R-:W-:-:S02]  /*a910*/  HADD2.F32 R4, -RZ, R4.H1_H1 ;  /* 0x30000004ff047230 */ /* 0x000fc40000004100 */
[C---:B------:R-:W-:Y:S01]  /*a920*/  FMUL.FTZ R27, R22.reuse, R21 ;  /* 0x00000015161b7220 */ /* 0x040fe20000410000 */
[----:B------:R-:W-:Y:S02]  /*a930*/  HADD2.F32 R6, -RZ, R6.H1_H1 ;  /* 0x30000006ff067230 */ /* 0x000fe40000004100 */
[----:B------:R-:W-:Y:S01]  /*a940*/  FMUL.FTZ R22, R22, R9 ;  /* 0x0000000916167220 */ /* 0x000fe20000410000 */
[C---:B------:R-:W-:Y:S01]  /*a950*/  FFMA.FTZ R23, R4.reuse, R5, -R7 ;  /* 0x0000000504177223 */ /* 0x040fe20000010807 */
[----:B------:R-:W-:Y:S01]  /*a960*/  FFMA.FTZ R25, R4, R11, R20 ;  /* 0x0000000b04197223 */ /* 0x000fe20000010014 */
[C---:B------:R-:W-:Y:S01]  /*a970*/  FFMA.FTZ R27, R6.reuse, R9, -R27 ;  /* 0x00000009061b7223 */ /* 0x040fe2000001081b */
[----:B------:R-:W-:Y:S01]  /*a980*/  FFMA.FTZ R21, R6, R21, R22 ;  /* 0x0000001506157223 */ /* 0x000fe20000010016 */
[----:B------:R-:W-:Y:S02]  /*a990*/  F2FP.F16.F32.PACK_AB R5, R38, R37 ;  /* 0x000000252605723e */ /* 0x000fe400000000ff */
[----:B------:R-:W-:-:S02]  /*a9a0*/  F2FP.F16.F32.PACK_AB R7, R50, R47 ;  /* 0x0000002f3207723e */ /* 0x000fc400000000ff */
        /* <DEDUP_REMOVED lines=8> */
.L_x_516:
[----:B------:R-:W-:Y:S05]  /*aa30*/  BSYNC B1 ;  /* 0x0000000000017941 */ /* 0x000fea0003800000 */
.L_x_515:
[----:B------:R-:W-:Y:S05]  /*aa40*/  @P2 BRA `(.L_x_497) ;  /* 0x0000000400a82947 */ /* 0x000fea0003800000 */
[----:B01----:R-:W2:Y:S01]  /*aa50*/  LDL R0, [R1+0x64] ;  /* 0x0000640001007983 */ /* 0x003ea20000100800 */
[----:B------:R-:W-:Y:S01]  /*aa60*/  HADD2.F32 R27, -RZ, R41.H1_H1 ;  /* 0x30000029ff1b7230 */ /* 0x000fe20000004100 */
[--C-:B------:R-:W-:Y:S01]  /*aa70*/  SHF.R.U32.HI R24, RZ, 0x10, R13.reuse ;  /* 0x00000010ff187819 */ /* 0x100fe2000001160d */
[----:B------:R-:W-:Y:S01]  /*aa80*/  HADD2.F32 R25, -RZ, R43.H1_H1 ;  /* 0x3000002bff197230 */ /* 0x000fe20000004100 */
[----:B------:R-:W-:Y:S02]  /*aa90*/  SHF.R.U64 R34, R12, 0x10, R13 ;  /* 0x000000100c227819 */ /* 0x000fe4000000120d */
[--C-:B------:R-:W-:Y:S01]  /*aaa0*/  SHF.R.U64 R36, R28, 0x10, R29.reuse ;  /* 0x000000101c247819 */ /* 0x100fe2000000121d */
[----:B------:R-:W-:Y:S01]  /*aab0*/  HADD2.F32 R24, -RZ, R24.H0_H0 ;  /* 0x20000018ff187230 */ /* 0x000fe20000004100 */
[----:B------:R-:W-:Y:S02]  /*aac0*/  SHF.R.U32.HI R26, RZ, 0x10, R29 ;  /* 0x00000010ff1a7819 */ /* 0x000fe4000001161d */
[----:B------:R-:W-:-:S02]  /*aad0*/  SHF.R.U64 R35, R30, 0x10, R31 ;  /* 0x000000101e237819 */ /* 0x000fc4000000121f */
[----:B------:R-:W-:Y:S02]  /*aae0*/  SHF.R.U32.HI R32, RZ, 0x10, R31 ;  /* 0x00000010ff207819 */ /* 0x000fe4000001161f */
[--C-:B------:R-:W-:Y:S02]  /*aaf0*/  SHF.R.U32.HI R30, RZ, 0x10, R15.reuse ;  /* 0x00000010ff1e7819 */ /* 0x100fe4000001160f */
[----:B------:R-:W-:Y:S01]  /*ab00*/  SHF.R.U64 R33, R14, 0x10, R15 ;  /* 0x000000100e217819 */ /* 0x000fe2000000120f */
[----:B--2---:R-:W-:-:S05]  /*ab10*/  IMAD.IADD R0, R156, 0x1, R0 ;  /* 0x000000019c007824 */ /* 0x004fca00078e0200 */
[----:B------:R-:W-:-:S04]  /*ab20*/  SHF.R.S32.HI R5, RZ, 0x1f, R0 ;  /* 0x0000001fff057819 */ /* 0x000fc80000011400 */
[CC--:B------:R-:W-:Y:S02]  /*ab30*/  LEA.HI R4, R5.reuse, R0.reuse, RZ, 0x3 ;  /* 0x0000000005047211 */ /* 0x0c0fe400078f18ff */
[----:B------:R-:W-:Y:S02]  /*ab40*/  LEA.HI R0, R5, R0, RZ, 0x5 ;  /* 0x0000000005007211 */ /* 0x000fe400078f28ff */
[----:B------:R-:W-:Y:S02]  /*ab50*/  SHF.R.S32.HI R6, RZ, 0x3, R4 ;  /* 0x00000003ff067819 */ /* 0x000fe40000011404 */
[----:B------:R-:W-:Y:S02]  /*ab60*/  SHF.R.S32.HI R5, RZ, 0x5, R0 ;  /* 0x00000005ff057819 */ /* 0x000fe40000011400 */
[----:B------:R-:W-:Y:S02]  /*ab70*/  LEA.HI R3, R3, R6, RZ, 0x1d ;  /* 0x0000000603037211 */ /* 0x000fe400078fe8ff */
[----:B-----5:R-:W-:Y:S01]  /*ab80*/  LOP3.LUT R4, R68, 0x18, R4, 0xf8, !PT ;  /* 0x0000001844047812 */ /* 0x020fe200078ef804 */
[----:B------:R-:W-:Y:S01]  /*ab90*/  IMAD R5, R5, 0x1800, R66 ;  /* 0x0000180005057824 */ /* 0x000fe200078e0242 */
[----:B------:R-:W-:-:S02]  /*aba0*/  SHF.R.S32.HI R0, RZ, 0x1f, R3 ;  /* 0x0000001fff007819 */ /* 0x000fc40000011403 */
[----:B------:R-:W-:Y:S02]  /*abb0*/  LOP3.LUT R4, R4, R65, RZ, 0x3c, !PT ;  /* 0x0000004104047212 */ /* 0x000fe400078e3cff */
[----:B------:R-:W-:Y:S01]  /*abc0*/  LEA.HI R0, R0, R3, RZ, 0x2 ;  /* 0x0000000300007211 */ /* 0x000fe200078f10ff */
[----:B------:R-:W-:Y:S02]  /*abd0*/  IMAD.SHL.U32 R3, R3, 0x8, RZ ;  /* 0x0000000803037824 */ /* 0x000fe400078e00ff */
[----:B------:R-:W-:Y:S01]  /*abe0*/  IMAD.IADD R5, R5, 0x1, R4 ;  /* 0x0000000105057824 */ /* 0x000fe200078e0204 */
[----:B------:R-:W-:Y:S02]  /*abf0*/  SHF.R.S32.HI R4, RZ, 0x2, R0 ;  /* 0x00000002ff047819 */ /* 0x000fe40000011400 */
[----:B------:R-:W-:Y:S01]  /*ac00*/  LOP3.LUT R3, R68, 0x18, R3, 0xf8, !PT ;  /* 0x0000001844037812 */ /* 0x000fe200078ef803 */
[----:B------:R-:W-:Y:S02]  /*ac10*/  IMAD R0, R5, 0x2, R67 ;  /* 0x0000000205007824 */ /* 0x000fe400078e0243 */
[----:B------:R-:W-:Y:S01]  /*ac20*/  IMAD R8, R4, 0x1800, R66 ;  /* 0x0000180004087824 */ /* 0x000fe200078e0242 */
[----:B------:R-:W-:-:S02]  /*ac30*/  LOP3.LUT R3, R3, R65, RZ, 0x3c, !PT ;  /* 0x0000004103037212 */ /* 0x000fc400078e3cff */
        /* <DEDUP_REMOVED lines=14> */
[-C--:B------:R-:W-:Y:S01]  /*ad20*/  FMUL.FTZ R31, R20, R25.reuse ;  /* 0x00000019141f7220 */ /* 0x080fe20000410000 */
[----:B------:R-:W-:Y:S02]  /*ad30*/  HADD2.F32 R20, -RZ, R26.H0_H0 ;  /* 0x2000001aff147230 */ /* 0x000fe40000004100 */
[----:B------:R-:W-:Y:S01]  /*ad40*/  FMUL.FTZ R26, R21, R24 ;  /* 0x00000018151a7220 */ /* 0x000fe20000410000 */
[----:B------:R-:W-:Y:S01]  /*ad50*/  FFMA.FTZ R28, R12, R25, -R29 ;  /* 0x000000190c1c7223 */ /* 0x000fe2000001081d */
[----:B------:R-:W-:-:S02]  /*ad60*/  HADD2.F32 R29, -RZ, R42.H1_H1 ;  /* 0x3000002aff1d7230 */ /* 0x000fc40000004100 */
[----:B------:R-:W-:Y:S01]  /*ad70*/  FFMA.FTZ R31, R12, R27, R31 ;  /* 0x0000001b0c1f7223 */ /* 0x000fe2000001001f */
[----:B------:R-:W-:Y:S02]  /*ad80*/  HADD2.F32 R25, -RZ, R44.H1_H1 ;  /* 0x3000002cff197230 */ /* 0x000fe40000004100 */
[-C--:B------:R-:W-:Y:S01]  /*ad90*/  FMUL.FTZ R12, R21, R20.reuse ;  /* 0x00000014150c7220 */ /* 0x080fe20000410000 */
[----:B------:R-:W-:Y:S01]  /*ada0*/  FFMA.FTZ R27, R13, R20, -R26 ;  /* 0x000000140d1b7223 */ /* 0x000fe2000001081a */
[C---:B------:R-:W-:Y:S01]  /*adb0*/  FMUL.FTZ R21, R22.reuse, R29 ;  /* 0x0000001d16157220 */ /* 0x040fe20000410000 */
[----:B------:R-:W-:Y:S02]  /*adc0*/  HADD2.F32 R23, -RZ, R11.H1_H1 ;  /* 0x3000000bff177230 */ /* 0x000fe40000004100 */
[-C--:B------:R-:W-:Y:S01]  /*add0*/  FMUL.FTZ R22, R22, R25.reuse ;  /* 0x0000001916167220 */ /* 0x080fe20000410000 */
[----:B------:R-:W-:Y:S02]  /*ade0*/  HADD2.F32 R26, -RZ, R30.H0_H0 ;  /* 0x2000001eff1a7230 */ /* 0x000fe40000004100 */
[----:B------:R-:W-:Y:S01]  /*adf0*/  FFMA.FTZ R25, R14, R25, -R21 ;  /* 0x000000190e197223 */ /* 0x000fe20000010815 */
[----:B------:R-:W-:-:S02]  /*ae00*/  HADD2.F32 R20, -RZ, R32.H0_H0 ;  /* 0x20000020ff147230 */ /* 0x000fc40000004100 */
[----:B------:R-:W-:Y:S01]  /*ae10*/  FFMA.FTZ R29, R14, R29, R22 ;  /* 0x0000001d0e1d7223 */ /* 0x000fe20000010016 */
[----:B------:R-:W-:Y:S02]  /*ae20*/  HADD2.F32 R9, -RZ, R8.H0_H0 ;  /* 0x20000008ff097230 */ /* 0x000fe40000004100 */
[----:B------:R-:W-:Y:S01]  /*ae30*/  FMUL.FTZ R22, R23, R26 ;  /* 0x0000001a17167220 */ /* 0x000fe20000410000 */
[----:B------:R-:W-:Y:S02]  /*ae40*/  HADD2.F32 R14, -RZ, R41.H0_H0 ;  /* 0x20000029ff0e7230 */ /* 0x000fe40000004100 */
[----:B------:R-:W-:Y:S01]  /*ae50*/  FFMA.FTZ R24, R13, R24, R12 ;  /* 0x000000180d187223 */ /* 0x000fe2000001000c */
[----:B------:R-:W-:Y:S02]  /*ae60*/  HADD2.F32 R12, -RZ, R43.H0_H0 ;  /* 0x2000002bff0c7230 */ /* 0x000fe40000004100 */
[-C--:B------:R-:W-:Y:S01]  /*ae70*/  FMUL.FTZ R32, R23, R20.reuse ;  /* 0x0000001417207220 */ /* 0x080fe20000410000 */
[----:B------:R-:W-:Y:S01]  /*ae80*/  FFMA.FTZ R30, R15, R20, -R22 ;  /* 0x000000140f1e7223 */ /* 0x000fe20000010816 */
[----:B------:R-:W-:-:S02]  /*ae90*/  HADD2.F32 R11, -RZ, R10.H0_H0 ;  /* 0x2000000aff0b7230 */ /* 0x000fc40000004100 */
[C---:B------:R-:W-:Y:S01]  /*aea0*/  FMUL.FTZ R20, R9.reuse, R14 ;  /* 0x0000000e09147220 */ /* 0x040fe20000410000 */
[----:B------:R-:W-:Y:S02]  /*aeb0*/  HADD2.F32 R42, -RZ, R42.H0_H0 ;  /* 0x2000002aff2a7230 */ /* 0x000fe40000004100 */
[-C--:B------:R-:W-:Y:S01]  /*aec0*/  FMUL.FTZ R9, R9, R12.reuse ;  /* 0x0000000c09097220 */ /* 0x080fe20000410000 */
[----:B------:R-:W-:Y:S02]  /*aed0*/  HADD2.F32 R44, -RZ, R44.H0_H0 ;  /* 0x2000002cff2c7230 */ /* 0x000fe40000004100 */
[----:B------:R-:W-:Y:S01]  /*aee0*/  FFMA.FTZ R20, R5, R12, -R20 ;  /* 0x0000000c05147223 */ /* 0x000fe20000010814 */
[----:B------:R-:W-:Y:S02]  /*aef0*/  HADD2.F32 R8, -RZ, R8.H1_H1 ;  /* 0x30000008ff087230 */ /* 0x000fe40000004100 */
[----:B------:R-:W-:Y:S01]  /*af00*/  FMUL.FTZ R22, R11, R42 ;  /* 0x0000002a0b167220 */ /* 0x000fe20000410000 */
[----:B------:R-:W-:-:S02]  /*af10*/  HADD2.F32 R10, -RZ, R10.H1_H1 ;  /* 0x3000000aff0a7230 */ /* 0x000fc40000004100 */
[----:B------:R-:W-:Y:S01]  /*af20*/  FMUL.FTZ R12, R11, R44 ;  /* 0x0000002c0b0c7220 */ /* 0x000fe20000410000 */
[----:B------:R-:W-:Y:S01]  /*af30*/  FFMA.FTZ R14, R5, R14, R9 ;  /* 0x0000000e050e7223 */ /* 0x000fe20000010009 */
[----:B------:R-:W-:Y:S02]  /*af40*/  HADD2.F32 R11, -RZ, R34.H0_H0 ;  /* 0x20000022ff0b7230 */ /* 0x000fe40000004100 */
[C---:B------:R-:W-:Y:S01]  /*af50*/  FFMA.FTZ R22, R7.reuse, R44, -R22 ;  /* 0x0000002c07167223 */ /* 0x040fe20000010816 */
[----:B------:R-:W-:Y:S02]  /*af60*/  HADD2.F32 R13, -RZ, R33.H0_H0 ;  /* 0x20000021ff0d7230 */ /* 0x000fe40000004100 */
[----:B------:R-:W-:Y:S01]  /*af70*/  FFMA.FTZ R12, R7, R42, R12 ;  /* 0x0000002a070c7223 */ /* 0x000fe2000001000c */
[----:B------:R-:W-:Y:S02]  /*af80*/  HADD2.F32 R5, -RZ, R36.H0_H0 ;  /* 0x20000024ff057230 */ /* 0x000fe40000004100 */
[----:B------:R-:W-:Y:S01]  /*af90*/  FMUL.FTZ R7, R8, R11 ;  /* 0x0000000b08077220 */ /* 0x000fe20000410000 */
[----:B------:R-:W-:-:S02]  /*afa0*/  HADD2.F32 R9, -RZ, R35.H0_H0 ;  /* 0x20000023ff097230 */ /* 0x000fc40000004100 */
[----:B------:R-:W-:Y:S01]  /*afb0*/  FMUL.FTZ R23, R10, R13 ;  /* 0x0000000d0a177220 */ /* 0x000fe20000410000 */
[----:B------:R-:W-:Y:S02]  /*afc0*/  HADD2.F32 R4, -RZ, R4.H1_H1 ;  /* 0x30000004ff047230 */ /* 0x000fe40000004100 */
[----:B------:R-:W-:Y:S01]  /*afd0*/  FMUL.FTZ R8, R8, R5 ;  /* 0x0000000508087220 */ /* 0x000fe20000410000 */
[----:B------:R-:W-:Y:S02]  /*afe0*/  HADD2.F32 R6, -RZ, R6.H1_H1 ;  /* 0x30000006ff067230 */ /* 0x000fe40000004100 */
[----:B------:R-:W-:Y:S01]  /*aff0*/  FMUL.FTZ R10, R10, R9 ;  /* 0x000000090a0a7220 */ /* 0x000fe20000410000 */
[----:B------:R-:W-:Y:S01]  /*b000*/  FFMA.FTZ R32, R15, R26, R32 ;  /* 0x0000001a0f207223 */ /* 0x000fe20000010020 */
        /* <DEDUP_REMOVED lines=9> */
[----:B------:R-:W-:Y:S01]  /*b0a0*/  F2FP.F16.F32.PACK_AB R11, R32, R29 ;  /* 0x0000001d200b723e */ /* 0x000fe200000000ff */
[----:B------:R0:W-:Y:S01]  /*b0b0*/  STS.128 [R0], R4 ;  /* 0x0000000400007388 */ /* 0x0001e20000000c00 */
[----:B------:R-:W-:-:S02]  /*b0c0*/  F2FP.F16.F32.PACK_AB R8, R21, R14 ;  /* 0x0000000e1508723e */ /* 0x000fc400000000ff */
[----:B------:R-:W-:-:S05]  /*b0d0*/  F2FP.F16.F32.PACK_AB R10, R13, R12 ;  /* 0x0000000c0d0a723e */ /* 0x000fca00000000ff */
[----:B------:R0:W-:Y:S02]  /*b0e0*/  STS.128 [R3+0xda00], R8 ;  /* 0x00da000803007388 */ /* 0x0001e40000000c00 */
.L_x_497:
[----:B------:R-:W-:Y:S05]  /*b0f0*/  BSYNC B0 ;  /* 0x0000000000007941 */ /* 0x000fea0003800000 */
.L_x_490:
[----:B------:R-:W-:Y:S01]  /*b100*/  @!PT LDS RZ, [RZ] ;  /* 0x00000000fffff984 */ /* 0x000fe20000000800 */
[----:B------:R-:W-:Y:S01]  /*b110*/  @!PT LDS RZ, [RZ] ;  /* 0x00000000fffff984 */ /* 0x000fe20000000800 */
[----:B------:R-:W-:Y:S01]  /*b120*/  @!PT LDS RZ, [RZ] ;  /* 0x00000000fffff984 */ /* 0x000fe20000000800 */
[----:B------:R-:W-:Y:S01]  /*b130*/  @!PT LDS RZ, [RZ] ;  /* 0x00000000fffff984 */ /* 0x000fe20000000800 */
[----:B------:R1:W-:Y:S06]  /*b140*/  MEMBAR.ALL.CTA ;  /* 0x0000000000007992 */ /* 0x0003ec0000008000 */
[----:B-1----:R-:W1:Y:S01]  /*b150*/  FENCE.VIEW.ASYNC.S ;  /* 0x00000000000073c6 */ /* 0x002e620000000000 */
[----:B------:R-:W-:Y:S05]  /*b160*/  WARPSYNC.ALL ;  /* 0x0000000000007948 */ /* 0x000fea0003800000 */
[----:B-1----:R-:W-:Y:S06]  /*b170*/  BAR.SYNC.DEFER_BLOCKING 0xd, 0x180 ;  /* 0x0346000000007b1d */ /* 0x002fec0000010000 */
.L_x_488:
[----:B0--3--:R-:W3:Y:S02]  /*b180*/  LDL R0, [R1+0x4c] ;  /* 0x00004c0001007983 */ /* 0x009ee40000100800 */
[----:B---3--:R-:W-:-:S13]  /*b190*/  ISETP.NE.AND P0, PT, R0, 0x3, PT ;  /* 0x000000030000780c */ /* 0x008fda0003f05270 */
[----:B------:R-:W-:Y:S05]  /*b1a0*/  @!P0 BRA `(.L_x_517) ;  /* 0x0000000000048947 */ /* 0x000fea0003800000 */
[----:B------:R-:W-:Y:S01]  /*b1b0*/  BPT.TRAP 0x1 ;  /* 0x000000040000795c */ /* 0x000fe20000300000 */
.L_x_517:
[----:B--2-4-:R-:W2:Y:S01]  /*b1c0*/  LDL R3, [R1+0x60] ;  /* 0x0000600001037983 */ /* 0x014ea20000100800 */
[----:B------:R-:W-:Y:S01]  /*b1d0*/  IMAD R0, R154, 0x8, R16 ;  /* 0x000000089a007824 */ /* 0x000fe200078e0210 */
[----:B--2---:R-:W-:-:S04]  /*b1e0*/  SHF.L.U32 R5, R3, 0x1f, RZ ;  /* 0x0000001f03057819 */ /* 0x004fc800000006ff */
[----:B------:R0:W2:Y:S01]  /*b1f0*/  SYNCS.PHASECHK.TRANS64.TRYWAIT P1, [R0+URZ+0x31c30], R5 ;  /* 0x031c3005000075a7 */ /* 0x0000a2000802017f */
[----:B------:R-:W-:Y:S05]  /*b200*/  @!P0 BRA `(.L_x_518) ;  /* 0x0000000000048947 */ /* 0x000fea0003800000 */
[----:B------:R-:W-:Y:S01]  /*b210*/  BPT.TRAP 0x1 ;  /* 0x000000040000795c */ /* 0x000fe20000300000 */
.L_x_518:
[----:B------:R-:W-:Y:S02]  /*b220*/  IMAD R2, R2, 0x1000, R16 ;  /* 0x0000100002027824 */ /* 0x000fe400078e0210 */
[----:B------:R-:W-:Y:S02]  /*b230*/  VIADD R4, R16, 0x16a00 ;  /* 0x00016a0010047836 */ /* 0x000fe40000000000 */
[----:B------:R-:W-:-:S03]  /*b240*/  VIADD R3, R2, 0xda00 ;  /* 0x0000da0002037836 */ /* 0x000fc60000000000 */
[----:B------:R-:W-:Y:S02]  /*b250*/  SHF.R.U32.HI R2, RZ, 0x4, R4 ;  /* 0x00000004ff027819 */ /* 0x000fe40000011604 */
[----:B------:R-:W-:Y:S02]  /*b260*/  SHF.R.U32.HI R3, RZ, 0x4, R3 ;  /* 0x00000004ff037819 */ /* 0x000fe40000011603 */
[----:B------:R-:W-:Y:S02]  /*b270*/  LOP3.LUT R2, R2, 0x3fff, RZ, 0xc0, !PT ;  /* 0x00003fff02027812 */ /* 0x000fe400078ec0ff */
[----:B------:R-:W-:Y:S02]  /*b280*/  LOP3.LUT R3, R3, 0x3fff, RZ, 0xc0, !PT ;  /* 0x00003fff03037812 */ /* 0x000fe400078ec0ff */
[----:B------:R-:W-:-:S05]  /*b290*/  LOP3.LUT R2, R2, 0x10000, RZ, 0xfc, !PT ;  /* 0x0001000002027812 */ /* 0x000fca00078efcff */
[----:B------:R3:W-:Y:S01]  /*b2a0*/  STL [R1+0x80], R2 ;  /* 0x0000800201007387 */ /* 0x0007e20000100800 */
[----:B--2---:R-:W-:Y:S05]  /*b2b0*/  @P1 BRA `(.L_x_519) ;  /* 0x0000000000081947 */ /* 0x004fea0003800000 */
[----:B------:R-:W2:Y:S02]  /*b2c0*/  SYNCS.PHASECHK.TRANS64.TRYWAIT P1, [R0+URZ+0x31c30], R5 ;  /* 0x031c3005000075a7 */ /* 0x000ea4000802017f */
[----:B--2---:R-:W-:Y:S05]  /*b2d0*/  @!P1 BRA `(.L_x_520) ;  /* 0x00000148007c9947 */ /* 0x004fea0003800000 */
.L_x_519:
[----:B------:R-:W4:Y:S01]  /*b2e0*/  LDL R4, [R1+0x80] ;  /* 0x0000800001047983 */ /* 0x000f220000100800 */
[----:B---3--:R-:W-:Y:S01]  /*b2f0*/  LOP3.LUT R2, R3, 0x10000, RZ, 0xfc, !PT ;  /* 0x0001000003027812 */ /* 0x008fe200078efcff */
[----:B------:R-:W-:Y:S01]  /*b300*/  IMAD.MOV.U32 R15, RZ, RZ, -0x7fffffe0 ;  /* 0x80000020ff0f7424 */ /* 0x000fe200078e00ff */
[----:B------:R-:W-:Y:S01]  /*b310*/  P2R R96, PR, RZ, 0x1 ;  /* 0x00000001ff607803 */ /* 0x000fe20000000000 */
[----:B------:R-:W-:Y:S01]  /*b320*/  IMAD.MOV.U32 R3, RZ, RZ, -0x7fffffe0 ;  /* 0x80000020ff037424 */ /* 0x000fe200078e00ff */
[----:B------:R-:W-:Y:S05]  /*b330*/  WARPSYNC.ALL ;  /* 0x0000000000007948 */ /* 0x000fea0003800000 */
[----:B------:R-:W-:Y:S01]  /*b340*/  R2UR UR7, R15 ;  /* 0x000000000f0772ca */ /* 0x000fe200000e0000 */
[----:B------:R-:W3:Y:S01]  /*b350*/  LDL R97, [R1+0x8c] ;  /* 0x00008c0001617983 */ /* 0x000ee20000100800 */
[----:B------:R-:W-:-:S02]  /*b360*/  R2UR UR4, R2 ;  /* 0x00000000020472ca */ /* 0x000fc400000e0000 */
[C---:B------:R-:W-:Y:S01]  /*b370*/  R2UR UR5, R3.reuse ;  /* 0x00000000030572ca */ /* 0x040fe200000e0000 */
[----:B------:R-:W-:Y:S01]  /*b380*/  WARPGROUP.ARRIVE ;  /* 0x00000000000079c5 */ /* 0x000fe20000000000 */
[----:B0-2---:R-:W-:Y:S02]  /*b390*/  IMAD.MOV.U32 R5, RZ, RZ, -0x7fffffe0 ;  /* 0x80000020ff057424 */ /* 0x005fe400078e00ff */
[----:B------:R-:W-:Y:S01]  /*b3a0*/  IMAD.MOV.U32 R7, RZ, RZ, -0x7fffffe0 ;  /* 0x80000020ff077424 */ /* 0x000fe200078e00ff */
[C---:B------:R-:W-:Y:S02]  /*b3b0*/  R2UR UR8, R2.reuse ;  /* 0x00000000020872ca */ /* 0x040fe400000e0000 */
[----:B------:R-:W-:Y:S02]  /*b3c0*/  R2UR UR9, R3 ;  /* 0x00000000030972ca */ /* 0x000fe400000e0000 */
[----:B------:R-:W-:Y:S02]  /*b3d0*/  R2UR UR11, R7 ;  /* 0x00000000070b72ca */ /* 0x000fe400000e0000 */
[----:B------:R-:W-:-:S02]  /*b3e0*/  R2UR UR12, R2 ;  /* 0x00000000020c72ca */ /* 0x000fc400000e0000 */
[C---:B------:R-:W-:Y:S01]  /*b3f0*/  R2UR UR13, R3.reuse ;  /* 0x00000000030d72ca */ /* 0x040fe200000e0000 */
[----:B------:R-:W-:Y:S01]  /*b400*/  IMAD.MOV.U32 R9, RZ, RZ, -0x7fffffe0 ;  /* 0x80000020ff097424 */ /* 0x000fe200078e00ff */
[----:B------:R-:W-:Y:S02]  /*b410*/  R2UR UR16, R2 ;  /* 0x00000000021072ca */ /* 0x000fe400000e0000 */
[----:B------:R-:W-:Y:S02]  /*b420*/  R2UR UR17, R3 ;  /* 0x00000000031172ca */ /* 0x000fe400000e0000 */
[----:B------:R-:W-:Y:S01]  /*b430*/  R2UR UR19, R9 ;  /* 0x00000000091372ca */ /* 0x000fe200000e0000 */
[----:B----4-:R-:W-:-:S05]  /*b440*/  IMAD R14, R154, 0x6c0, R4 ;  /* 0x000006c09a0e7824 */ /* 0x010fca00078e0204 */
[----:B------:R-:W-:-:S13]  /*b450*/  R2UR UR6, R14 ;  /* 0x000000000e0672ca */ /* 0x000fda00000e0000 */
[----:B------:R-:W-:Y:S01]  /*b460*/  HGMMA.64x16x16.F32 R88, gdesc[UR4], RZ, !UPT, gsb0 ;  /* 0x00200000045879f0 */ /* 0x000fe2000c0008ff */
[----:B------:R-:W-:Y:S01]  /*b470*/  VIADD R4, R14, 0x40 ;  /* 0x000000400e047836 */ /* 0x000fe20000000000 */
[----:B------:R-:W-:Y:S02]  /*b480*/  R2UR UR7, R5 ;  /* 0x00000000050772ca */ /* 0x000fe400000e0000 */
[----:B------:R-:W-:Y:S02]  /*b490*/  R2UR UR4, R2 ;  /* 0x00000000020472ca */ /* 0x000fe400000e0000 */
[----:B------:R-:W-:Y:S02]  /*b4a0*/  R2UR UR6, R4 ;  /* 0x00000000040672ca */ /* 0x000fe400000e0000 */
[----:B------:R-:W-:Y:S01]  /*b4b0*/  R2UR UR5, R3 ;  /* 0x00000000030572ca */ /* 0x000fe200000e0000 */
[----:B------:R-:W-:Y:S02]  /*b4c0*/  WARPGROUP.DEPBAR.LE gsb0, 0x0 ;  /* 0x00008000000079c5 */ /* 0x000fe40000010000 */
[----:B------:R-:W-:-:S10]  /*b4d0*/  WARPGROUP.ARRIVE ;  /* 0x00000000000079c5 */ /* 0x000fd40000000000 */
[----:B------:R-:W-:Y:S01]  /*b4e0*/  HGMMA.64x16x16.F32 R80, gdesc[UR4], RZ, !UPT, gsb0 ;  /* 0x00200000045079f0 */ /* 0x000fe2000c0008ff */
[----:B------:R-:W-:-:S05]  /*b4f0*/  VIADD R6, R14, 0x80 ;  /* 0x000000800e067836 */ /* 0x000fca0000000000 */
[----:B------:R-:W-:Y:S01]  /*b500*/  R2UR UR10, R6 ;  /* 0x00000000060a72ca */ /* 0x000fe200000e0000 */
[----:B------:R-:W-:Y:S02]  /*b510*/  WARPGROUP.DEPBAR.LE gsb0, 0x0 ;  /* 0x00008000000079c5 */ /* 0x000fe40000010000 */
[----:B------:R-:W-:-:S10]  /*b520*/  WARPGROUP.ARRIVE ;  /* 0x00000000000079c5 */ /* 0x000fd40000000000 */
[----:B------:R-:W-:Y:S01]  /*b530*/  HGMMA.64x16x16.F32 R72, gdesc[UR8], RZ, !UPT, gsb0 ;  /* 0x00200000084879f0 */ /* 0x000fe2000c0008ff */
[----:B------:R-:W-:Y:S02]  /*b540*/  VIADD R4, R14, 0xc0 ;  /* 0x000000c00e047836 */ /* 0x000fe40000000000 */
[----:B------:R-:W-:-:S03]  /*b550*/  IMAD.MOV.U32 R5, RZ, RZ, -0x7fffffe0 ;  /* 0x80000020ff057424 */ /* 0x000fc600078e00ff */
[----:B------:R-:W-:Y:S02]  /*b560*/  R2UR UR14, R4 ;  /* 0x00000000040e72ca */ /* 0x000fe400000e0000 */
[----:B------:R-:W-:Y:S01]  /*b570*/  R2UR UR15, R5 ;  /* 0x00000000050f72ca */ /* 0x000fe200000e0000 */
[----:B------:R-:W-:Y:S02]  /*b580*/  WARPGROUP.DEPBAR.LE gsb0, 0x0 ;  /* 0x00008000000079c5 */ /* 0x000fe40000010000 */
[----:B-----5:R-:W-:-:S10]  /*b590*/  WARPGROUP.ARRIVE ;  /* 0x00000000000079c5 */ /* 0x020fd40000000000 */
[----:B------:R-:W-:Y:S01]  /*b5a0*/  HGMMA.64x16x16.F32 R64, gdesc[UR12], RZ, !UPT, gsb0 ;  /* 0x002000000c4079f0 */ /* 0x000fe2000c0008ff */
[----:B------:R-:W-:-:S05]  /*b5b0*/  VIADD R8, R14, 0x100 ;  /* 0x000001000e087836 */ /* 0x000fca0000000000 */
[----:B------:R-:W-:Y:S01]  /*b5c0*/  R2UR UR18, R8 ;  /* 0x00000000081272ca */ /* 0x000fe200000e0000 */
[----:B------:R-:W-:Y:S02]  /*b5d0*/  WARPGROUP.DEPBAR.LE gsb0, 0x0 ;  /* 0x00008000000079c5 */ /* 0x000fe40000010000 */
[----:B------:R-:W-:-:S10]  /*b5e0*/  WARPGROUP.ARRIVE ;  /* 0x00000000000079c5 */ /* 0x000fd40000000000 */
[----:B------:R-:W-:Y:S01]  /*b5f0*/  HGMMA.64x16x16.F32 R56, gdesc[UR16], RZ, !UPT, gsb0 ;  /* 0x00200000103879f0 */ /* 0x000fe2000c0008ff */
[----:B------:R-:W-:Y:S02]  /*b600*/  VIADD R6, R14, 0x140 ;  /* 0x000001400e067836 */ /* 0x000fe40000000000 */
[----:B------:R-:W-:Y:S01]  /*b610*/  IMAD.MOV.U32 R7, RZ, RZ, -0x7fffffe0 ;  /* 0x80000020ff077424 */ /* 0x000fe200078e00ff */
[----:B------:R-:W-:Y:S02]  /*b620*/  R2UR UR20, R2 ;  /* 0x00000000021472ca */ /* 0x000fe400000e0000 */
[----:B------:R-:W-:Y:S02]  /*b630*/  R2UR UR22, R6 ;  /* 0x00000000061672ca */ /* 0x000fe400000e0000 */
[----:B------:R-:W-:Y:S02]  /*b640*/  R2UR UR23, R7 ;  /* 0x00000000071772ca */ /* 0x000fe400000e0000 */
[----:B------:R-:W-:Y:S01]  /*b650*/  R2UR UR21, R3 ;  /* 0x00000000031572ca */ /* 0x000fe200000e0000 */
[----:B------:R-:W-:-:S02]  /*b660*/  WARPGROUP.DEPBAR.LE gsb0, 0x0 ;  /* 0x00008000000079c5 */ /* 0x000fc40000010000 */
        /* <DEDUP_REMOVED lines=18> */
[----:B-1----:R-:W-:-:S10]  /*b790*/  WARPGROUP.ARRIVE ;  /* 0x00000000000079c5 */ /* 0x002fd40000000000 */
        /* <DEDUP_REMOVED lines=11> */
[----:B------:R-:W-:Y:S02]  /*b850*/  VIADD R8, R2, 0x2 ;  /* 0x0000000202087836 */ /* 0x000fe40000000000 */
[----:B------:R-:W-:Y:S02]  /*b860*/  IMAD.MOV.U32 R5, RZ, RZ, -0x7fffffe0 ;  /* 0x80000020ff057424 */ /* 0x000fe400078e00ff */
[----:B------:R-:W-:Y:S01]  /*b870*/  IMAD.MOV.U32 R9, RZ, RZ, -0x7fffffe0 ;  /* 0x80000020ff097424 */ /* 0x000fe200078e00ff */
[----:B------:R-:W-:Y:S02]  /*b880*/  R2UR UR34, R4 ;  /* 0x00000000042272ca */ /* 0x000fe400000e0000 */
[----:B------:R-:W-:-:S02]  /*b890*/  R2UR UR35, R5 ;  /* 0x00000000052372ca */ /* 0x000fc400000e0000 */
[----:B------:R-:W-:Y:S02]  /*b8a0*/  R2UR UR32, R8 ;  /* 0x00000000082072ca */ /* 0x000fe400000e0000 */
[----:B------:R-:W-:Y:S01]  /*b8b0*/  R2UR UR33, R9 ;  /* 0x00000000092172ca */ /* 0x000fe200000e0000 */
[----:B------:R-:W-:Y:S02]  /*b8c0*/  WARPGROUP.DEPBAR.LE gsb0, 0x0 ;  /* 0x00008000000079c5 */ /* 0x000fe40000010000 */
[----:B------:R-:W-:-:S10]  /*b8d0*/  WARPGROUP.ARRIVE ;  /* 0x00000000000079c5 */ /* 0x000fd40000000000 */
[----:B------:R-:W-:Y:S01]  /*b8e0*/  HGMMA.64x16x16.F32 R88, gdesc[UR32], R88, gsb0 ;  /* 0x00200000205879f0 */ /* 0x000fe20008000858 */
        /* <DEDUP_REMOVED lines=382> */
[----:B------:R-:W-:-:S02]  /*d0d0*/  R2UR UR9, R5 ;  /* 0x00000000050972ca */ /* 0x000fc400000e0000 */
[----:B---3--:R-:W-:-:S05]  /*d0e0*/  IADD3 R97, R114, 0x90, -R97 ;  /* 0x0000009072617810 */ /* 0x008fca0007ffe861 */
[----:B------:R-:W-:Y:S01]  /*d0f0*/  IMAD R97, R108, -0x90, R97 ;  /* 0xffffff706c617824 */ /* 0x000fe200078e0261 */
[----:B------:R-:W-:Y:S02]  /*d100*/  WARPGROUP.DEPBAR.LE gsb0, 0x0 ;  /* 0x00008000000079c5 */ /* 0x000fe40000010000 */
[----:B------:R-:W-:-:S06]  /*d110*/  WARPGROUP.ARRIVE ;  /* 0x00000000000079c5 */ /* 0x000fcc0000000000 */
[----:B------:R-:W-:Y:S01]  /*d120*/  HGMMA.64x16x16.F32 R40, gdesc[UR8], R40, gsb0 ;  /* 0x00200000082879f0 */ /* 0x000fe20008000828 */
[C---:B------:R-:W-:Y:S02]  /*d130*/  ISETP.GT.AND P1, PT, R97.reuse, RZ, PT ;  /* 0x000000ff6100720c */ /* 0x040fe40003f24270 */
[C---:B------:R-:W-:Y:S02]  /*d140*/  ISETP.GT.AND P2, PT, R97.reuse, 0x1, PT ;  /* 0x000000016100780c */ /* 0x040fe40003f44270 */
[----:B------:R-:W-:Y:S02]  /*d150*/  ISETP.GT.AND P3, PT, R97, 0x8, PT ;  /* 0x000000086100780c */ /* 0x000fe40003f64270 */
[----:B------:R-:W-:Y:S02]  /*d160*/  FSEL R88, R88, -INF , P1 ;  /* 0xff80000058587808 */ /* 0x000fe40000800000 */
[----:B------:R-:W-:Y:S02]  /*d170*/  FSEL R89, R89, -INF , P2 ;  /* 0xff80000059597808 */ /* 0x000fe40001000000 */
[----:B------:R-:W-:-:S02]  /*d180*/  ISETP.GT.AND P4, PT, R97, 0x9, PT ;  /* 0x000000096100780c */ /* 0x000fc40003f84270 */
[----:B------:R-:W-:Y:S02]  /*d190*/  FSEL R92, R92, -INF , P3 ;  /* 0xff8000005c5c7808 */ /* 0x000fe40001800000 */
[----:B------:R-:W-:Y:S02]  /*d1a0*/  FMNMX.FTZ R15, R88, R89, !PT ;  /* 0x00000059580f7209 */ /* 0x000fe40007810000 */
[----:B------:R-:W-:Y:S02]  /*d1b0*/  FSEL R93, R93, -INF , P4 ;  /* 0xff8000005d5d7808 */ /* 0x000fe40002000000 */
[----:B------:R-:W-:Y:S01]  /*d1c0*/  FMNMX.FTZ R20, R92, R15, !PT ;  /* 0x0000000f5c147209 */ /* 0x000fe20007810000 */
[----:B------:R-:W-:-:S03]  /*d1d0*/  IMAD.MOV.U32 R21, RZ, RZ, -0x7fffffe0 ;  /* 0x80000020ff157424 */ /* 0x000fc600078e00ff */
[----:B------:R-:W-:Y:S01]  /*d1e0*/  FMNMX.FTZ R15, R93, R20, !PT ;  /* 0x000000145d0f7209 */ /* 0x000fe20007810000 */
[----:B------:R-:W-:Y:S01]  /*d1f0*/  VIADD R20, R14, 0x642 ;  /* 0x000006420e147836 */ /* 0x000fe20000000000 */
[----:B------:R-:W-:Y:S02]  /*d200*/  R2UR UR7, R21 ;  /* 0x00000000150772ca */ /* 0x000fe400000e0000 */
[----:B------:R-:W-:Y:S02]  /*d210*/  R2UR UR4, R4 ;  /* 0x00000000040472ca */ /* 0x000fe400000e0000 */
[----:B------:R-:W-:Y:S02]  /*d220*/  R2UR UR6, R20 ;  /* 0x00000000140672ca */ /* 0x000fe400000e0000 */
[----:B------:R-:W-:Y:S02]  /*d230*/  R2UR UR5, R5 ;  /* 0x00000000050572ca */ /* 0x000fe400000e0000 */
[----:B------:R-:W-:-:S02]  /*d240*/  FSEL R90, R90, -INF , P1 ;  /* 0xff8000005a5a7808 */ /* 0x000fc40000800000 */
[----:B------:R-:W-:Y:S02]  /*d250*/  ISETP.GT.AND P1, PT, R97, 0x10, PT ;  /* 0x000000106100780c */ /* 0x000fe40003f24270 */
[----:B------:R-:W-:Y:S02]  /*d260*/  FSEL R91, R91, -INF , P2 ;  /* 0xff8000005b5b7808 */ /* 0x000fe40001000000 */
[----:B------:R-:W-:Y:S02]  /*d270*/  ISETP.GT.AND P2, PT, R97, 0x11, PT ;  /* 0x000000116100780c */ /* 0x000fe40003f44270 */
[----:B------:R-:W-:Y:S01]  /*d280*/  FSEL R80, R80, -INF , P1 ;  /* 0xff80000050507808 */ /* 0x000fe20000800000 */
[----:B------:R-:W-:Y:S02]  /*d290*/  WARPGROUP.DEPBAR.LE gsb0, 0x0 ;  /* 0x00008000000079c5 */ /* 0x000fe40000010000 */
[----:B------:R-:W-:Y:S01]  /*d2a0*/  WARPGROUP.ARRIVE ;  /* 0x00000000000079c5 */ /* 0x000fe20000000000 */
[----:B------:R-:W-:-:S05]  /*d2b0*/  FSEL R94, R94, -INF , P3 ;  /* 0xff8000005e5e7808 */ /* 0x000fca0001800000 */
[----:B------:R-:W-:Y:S01]  /*d2c0*/  HGMMA.64x16x16.F32 R32, gdesc[UR4], R32, gsb0 ;  /* 0x00200000042079f0 */ /* 0x000fe20008000820 */
[----:B------:R-:W-:Y:S02]  /*d2d0*/  ISETP.GT.AND P3, PT, R97, 0x18, PT ;  /* 0x000000186100780c */ /* 0x000fe40003f64270 */
[----:B------:R-:W-:Y:S01]  /*d2e0*/  FSEL R95, R95, -INF , P4 ;  /* 0xff8000005f5f7808 */ /* 0x000fe20002000000 */
[----:B------:R-:W-:Y:S01]  /*d2f0*/  VIADD R14, R14, 0x682 ;  /* 0x000006820e0e7836 */ /* 0x000fe20000000000 */
[----:B------:R-:W-:Y:S01]  /*d300*/  FSEL R81, R81, -INF , P2 ;  /* 0xff80000051517808 */ /* 0x000fe20001000000 */
[----:B------:R-:W-:Y:S01]  /*d310*/  ULDC UR4, c[0x0][0x988] ;  /* 0x0002620000047ab9 */ /* 0x000fe20000000800 */
[----:B------:R-:W-:Y:S02]  /*d320*/  FMNMX.FTZ R22, R80, R15, !PT ;  /* 0x0000000f50167209 */ /* 0x000fe40007810000 */
[----:B------:R-:W-:Y:S02]  /*d330*/  ISETP.GT.AND P4, PT, R97, 0x19, PT ;  /* 0x000000196100780c */ /* 0x000fe40003f84270 */
[----:B------:R-:W-:-:S02]  /*d340*/  FSEL R84, R84, -INF , P3 ;  /* 0xff80000054547808 */ /* 0x000fc40001800000 */
[----:B------:R-:W-:Y:S02]  /*d350*/  FMNMX.FTZ R15, R81, R22, !PT ;  /* 0x00000016510f7209 */ /* 0x000fe40007810000 */
[----:B------:R-:W-:Y:S02]  /*d360*/  FSEL R82, R82, -INF , P1 ;  /* 0xff80000052527808 */ /* 0x000fe40000800000 */
[----:B------:R-:W-:Y:S02]  /*d370*/  FSEL R85, R85, -INF , P4 ;  /* 0xff80000055557808 */ /* 0x000fe40002000000 */
[----:B------:R-:W-:Y:S02]  /*d380*/  ISETP.GT.AND P1, PT, R97, 0x20, PT ;  /* 0x000000206100780c */ /* 0x000fe40003f24270 */
[----:B------:R-:W-:Y:S02]  /*d390*/  FMNMX.FTZ R22, R84, R15, !PT ;  /* 0x0000000f54167209 */ /* 0x000fe40007810000 */
[----:B------:R-:W-:-:S02]  /*d3a0*/  FSEL R83, R83, -INF , P2 ;  /* 0xff80000053537808 */ /* 0x000fc40001000000 */
[----:B------:R-:W-:Y:S02]  /*d3b0*/  ISETP.GT.AND P2, PT, R97, 0x21, PT ;  /* 0x000000216100780c */ /* 0x000fe40003f44270 */
[----:B------:R-:W-:Y:S02]  /*d3c0*/  FSEL R72, R72, -INF , P1 ;  /* 0xff80000048487808 */ /* 0x000fe40000800000 */
[----:B------:R-:W-:Y:S02]  /*d3d0*/  FMNMX.FTZ R15, R85, R22, !PT ;  /* 0x00000016550f7209 */ /* 0x000fe40007810000 */
[----:B------:R-:W-:Y:S02]  /*d3e0*/  FSEL R86, R86, -INF , P3 ;  /* 0xff80000056567808 */ /* 0x000fe40001800000 */
[----:B------:R-:W-:Y:S02]  /*d3f0*/  ISETP.GT.AND P3, PT, R97, 0x28, PT ;  /* 0x000000286100780c */ /* 0x000fe40003f64270 */
[----:B------:R-:W-:-:S02]  /*d400*/  FSEL R73, R73, -INF , P2 ;  /* 0xff80000049497808 */ /* 0x000fc40001000000 */
[----:B------:R-:W-:Y:S02]  /*d410*/  FMNMX.FTZ R22, R72, R15, !PT ;  /* 0x0000000f48167209 */ /* 0x000fe40007810000 */
[----:B------:R-:W-:Y:S02]  /*d420*/  FSEL R87, R87, -INF , P4 ;  /* 0xff80000057577808 */ /* 0x000fe40002000000 */
[----:B------:R-:W-:Y:S02]  /*d430*/  ISETP.GT.AND P4, PT, R97, 0x29, PT ;  /* 0x000000296100780c */ /* 0x000fe40003f84270 */
[----:B------:R-:W-:Y:S02]  /*d440*/  FSEL R76, R76, -INF , P3 ;  /* 0xff8000004c4c7808 */ /* 0x000fe40001800000 */
[----:B------:R-:W-:Y:S01]  /*d450*/  FMNMX.FTZ R21, R73, R22, !PT ;  /* 0x0000001649157209 */ /* 0x000fe20007810000 */
[----:B------:R-:W-:Y:S01]  /*d460*/  IMAD.MOV.U32 R15, RZ, RZ, -0x7fffffe0 ;  /* 0x80000020ff0f7424 */ /* 0x000fe200078e00ff */
[----:B------:R-:W-:-:S02]  /*d470*/  R2UR UR14, R14 ;  /* 0x000000000e0e72ca */ /* 0x000fc400000e0000 */
[----:B------:R-:W-:Y:S02]  /*d480*/  FSEL R77, R77, -INF , P4 ;  /* 0xff8000004d4d7808 */ /* 0x000fe40002000000 */
[----:B------:R-:W-:Y:S02]  /*d490*/  ISETP.GT.AND P5, PT, R97, 0x30, PT ;  /* 0x000000306100780c */ /* 0x000fe40003fa4270 */
[----:B------:R-:W-:Y:S02]  /*d4a0*/  FMNMX.FTZ R14, R76, R21, !PT ;  /* 0x000000154c0e7209 */ /* 0x000fe40007810000 */
[----:B------:R-:W-:Y:S02]  /*d4b0*/  FSEL R79, R79, -INF , P4 ;  /* 0xff8000004f4f7808 */ /* 0x000fe40002000000 */
[----:B------:R-:W-:Y:S02]  /*d4c0*/  R2UR UR15, R15 ;  /* 0x000000000f0f72ca */ /* 0x000fe400000e0000 */
[----:B------:R-:W-:-:S02]  /*d4d0*/  ISETP.GT.AND P4, PT, R97, 0x31, PT ;  /* 0x000000316100780c */ /* 0x000fc40003f84270 */
[----:B------:R-:W-:Y:S02]  /*d4e0*/  FSEL R64, R64, -INF , P5 ;  /* 0xff80000040407808 */ /* 0x000fe40002800000 */
[----:B------:R-:W-:Y:S02]  /*d4f0*/  FMNMX.FTZ R15, R77, R14, !PT ;  /* 0x0000000e4d0f7209 */ /* 0x000fe40007810000 */
[----:B------:R-:W-:Y:S02]  /*d500*/  FSEL R74, R74, -INF , P1 ;  /* 0xff8000004a4a7808 */ /* 0x000fe40000800000 */
[----:B------:R-:W-:Y:S02]  /*d510*/  ISETP.GT.AND P1, PT, R97, 0x38, PT ;  /* 0x000000386100780c */ /* 0x000fe40003f24270 */
[----:B------:R-:W-:Y:S02]  /*d520*/  FSEL R65, R65, -INF , P4 ;  /* 0xff80000041417808 */ /* 0x000fe40002000000 */
[----:B------:R-:W-:-:S02]  /*d530*/  FMNMX.FTZ R14, R64, R15, !PT ;  /* 0x0000000f400e7209 */ /* 0x000fc40007810000 */
[----:B------:R-:W-:Y:S02]  /*d540*/  FSEL R78, R78, -INF , P3 ;  /* 0xff8000004e4e7808 */ /* 0x000fe40001800000 */
[----:B------:R-:W-:Y:S02]  /*d550*/  ISETP.GT.AND P3, PT, R97, 0x39, PT ;  /* 0x000000396100780c */ /* 0x000fe40003f64270 */
[----:B------:R-:W-:Y:S02]  /*d560*/  FSEL R68, R68, -INF , P1 ;  /* 0xff80000044447808 */ /* 0x000fe40000800000 */
[----:B------:R-:W-:Y:S02]  /*d570*/  FMNMX.FTZ R15, R65, R14, !PT ;  /* 0x0000000e410f7209 */ /* 0x000fe40007810000 */
[----:B------:R-:W-:Y:S02]  /*d580*/  FSEL R75, R75, -INF , P2 ;  /* 0xff8000004b4b7808 */ /* 0x000fe40001000000 */
[----:B------:R-:W-:-:S02]  /*d590*/  ISETP.GT.AND P2, PT, R97, 0x40, PT ;  /* 0x000000406100780c */ /* 0x000fc40003f44270 */
[----:B------:R-:W-:Y:S02]  /*d5a0*/  FSEL R69, R69, -INF , P3 ;  /* 0xff80000045457808 */ /* 0x000fe40001800000 */
[----:B------:R-:W-:Y:S02]  /*d5b0*/  FMNMX.FTZ R14, R68, R15, !PT ;  /* 0x0000000f440e7209 */ /* 0x000fe40007810000 */
[----:B------:R-:W-:Y:S02]  /*d5c0*/  R2UR UR12, R4 ;  /* 0x00000000040c72ca */ /* 0x000fe400000e0000 */
[----:B------:R-:W-:Y:S02]  /*d5d0*/  R2UR UR13, R5 ;  /* 0x00000000050d72ca */ /* 0x000fe400000e0000 */
[----:B------:R-:W-:Y:S02]  /*d5e0*/  FSEL R66, R66, -INF , P5 ;  /* 0xff80000042427808 */ /* 0x000fe40002800000 */
[----:B------:R-:W-:-:S02]  /*d5f0*/  ISETP.GT.AND P5, PT, R97, 0x41, PT ;  /* 0x000000416100780c */ /* 0x000fc40003fa4270 */
[----:B------:R-:W-:Y:S02]  /*d600*/  FSEL R56, R56, -INF , P2 ;  /* 0xff80000038387808 */ /* 0x000fe40001000000 */
[----:B------:R-:W-:Y:S01]  /*d610*/  FMNMX.FTZ R15, R69, R14, !PT ;  /* 0x0000000e450f7209 */ /* 0x000fe20007810000 */
[----:B------:R-:W-:Y:S02]  /*d620*/  WARPGROUP.DEPBAR.LE gsb0, 0x0 ;  /* 0x00008000000079c5 */ /* 0x000fe40000010000 */
[----:B------:R-:W-:Y:S01]  /*d630*/  FSEL R67, R67, -INF , P4 ;  /* 0xff80000043437808 */ /* 0x000fe20002000000 */
[----:B------:R-:W-:Y:S01]  /*d640*/  WARPGROUP.ARRIVE ;  /* 0x00000000000079c5 */ /* 0x000fe20000000000 */
[----:B------:R-:W-:Y:S02]  /*d650*/  ISETP.GT.AND P4, PT, R97, 0x48, PT ;  /* 0x000000486100780c */ /* 0x000fe40003f84270 */
[----:B------:R-:W-:Y:S02]  /*d660*/  FSEL R57, R57, -INF , P5 ;  /* 0xff80000039397808 */ /* 0x000fe40002800000 */
[----:B------:R-:W-:Y:S01]  /*d670*/  FMNMX.FTZ R14, R56, R15, !PT ;  /* 0x0000000f380e7209 */ /* 0x000fe20007810000 */
[----:B------:R-:W-:Y:S01]  /*d680*/  HGMMA.64x16x16.F32 R24, gdesc[UR12], R24, gsb0 ;  /* 0x002000000c1879f0 */ /* 0x000fe20008000818 */
        /* <DEDUP_REMOVED lines=32> */
[----:B------:R-:W-:Y:S02]  /*d890*/  ISETP.GT.AND P0, PT, R97, 0x69, PT ;  /* 0x000000696100780c */ /* 0x000fe40003f04270 */
[----:B------:R-:W-:Y:S02]  /*d8a0*/  FSEL R44, R44, -INF , P2 ;  /* 0xff8000002c2c7808 */ /* 0x000fe40001000000 */
[----:B------:R-:W-:Y:S02]  /*d8b0*/  FMNMX.FTZ R15, R41, R14, !PT ;  /* 0x0000000e290f7209 */ /* 0x000fe40007810000 */
[----:B------:R-:W-:Y:S02]  /*d8c0*/  ISETP.GT.AND P6, PT, R97, 0x70, PT ;  /* 0x000000706100780c */ /* 0x000fe40003fc4270 */
[----:B------:R-:W-:-:S02]  /*d8d0*/  FSEL R45, R45, -INF , P0 ;  /* 0xff8000002d2d7808 */ /* 0x000fc40000000000 */
[----:B------:R-:W-:Y:S02]  /*d8e0*/  FMNMX.FTZ R14, R44, R15, !PT ;  /* 0x0000000f2c0e7209 */ /* 0x000fe40007810000 */
[----:B------:R-:W-:Y:S02]  /*d8f0*/  ISETP.GT.AND P0, PT, R97, 0x71, PT ;  /* 0x000000716100780c */ /* 0x000fe40003f04270 */
[----:B------:R-:W-:Y:S02]  /*d900*/  FSEL R32, R32, -INF , P6 ;  /* 0xff80000020207808 */ /* 0x000fe40003000000 */
[----:B------:R-:W-:Y:S02]  /*d910*/  FMNMX.FTZ R15, R45, R14, !PT ;  /* 0x0000000e2d0f7209 */ /* 0x000fe40007810000 */
[----:B------:R-:W-:Y:S02]  /*d920*/  FSEL R43, R43, -INF , P1 ;  /* 0xff8000002b2b7808 */ /* 0x000fe40000800000 */
        /* <DEDUP_REMOVED lines=8> */
[----:B------:R-:W-:Y:S02]  /*d9b0*/  FSEL R37, R37, -INF , P2 ;  /* 0xff80000025257808 */ /* 0x000fe40001000000 */
[----:B------:R-:W-:Y:S02]  /*d9c0*/  FMNMX.FTZ R14, R36, R15, !PT ;  /* 0x0000000f240e7209 */ /* 0x000fe40007810000 */
[----:B------:R-:W-:Y:S01]  /*d9d0*/  ISETP.GT.AND P3, PT, R97, 0x80, PT ;  /* 0x000000806100780c */ /* 0x000fe20003f64270 */
[----:B------:R-:W-:Y:S02]  /*d9e0*/  WARPGROUP.DEPBAR.LE gsb0, 0x0 ;  /* 0x00008000000079c5 */ /* 0x000fe40000010000 */
[----:B------:R-:W-:Y:S02]  /*d9f0*/  FSEL R55, R55, -INF , P4 ;  /* 0xff80000037377808 */ /* 0x000fe40002000000 */
[----:B------:R-:W-:-:S02]  /*da00*/  FSEL R24, R24, -INF , P3 ;  /* 0xff80000018187808 */ /* 0x000fc40001800000 */
[----:B------:R-:W-:Y:S02]  /*da10*/  FMNMX.FTZ R15, R37, R14, !PT ;  /* 0x0000000e250f7209 */ /* 0x000fe40007810000 */
[----:B------:R-:W-:Y:S02]  /*da20*/  ISETP.GT.AND P4, PT, R97, 0x81, PT ;  /* 0x000000816100780c */ /* 0x000fe40003f84270 */
[----:B------:R-:W-:Y:S02]  /*da30*/  FSEL R54, R54, -INF , P5 ;  /* 0xff80000036367808 */ /* 0x000fe40002800000 */
[----:B------:R-:W-:Y:S02]  /*da40*/  FSEL R25, R25, -INF , P4 ;  /* 0xff80000019197808 */ /* 0x000fe40002000000 */
[----:B------:R-:W-:Y:S02]  /*da50*/  FMNMX.FTZ R14, R24, R15, !PT ;  /* 0x0000000f180e7209 */ /* 0x000fe40007810000 */
[----:B------:R-:W-:-:S02]  /*da60*/  ISETP.GT.AND P5, PT, R97, 0x88, PT ;  /* 0x000000886100780c */ /* 0x000fc40003fa4270 */
[----:B------:R-:W-:Y:S02]  /*da70*/  FMNMX.FTZ R15, R25, R14, !PT ;  /* 0x0000000e190f7209 */ /* 0x000fe40007810000 */
[----:B------:R-:W-:Y:S02]  /*da80*/  FSEL R28, R28, -INF , P5 ;  /* 0xff8000001c1c7808 */ /* 0x000fe40002800000 */
[----:B------:R-:W-:Y:S02]  /*da90*/  ISETP.GT.AND P6, PT, R97, 0x89, PT ;  /* 0x000000896100780c */ /* 0x000fe40003fc4270 */
[----:B------:R-:W-:Y:S02]  /*daa0*/  FMNMX.FTZ R14, R28, R15, !PT ;  /* 0x0000000f1c0e7209 */ /* 0x000fe40007810000 */
[----:B------:R-:W-:-:S04]  /*dab0*/  FSEL R29, R29, -INF , P6 ;  /* 0xff8000001d1d7808 */ /* 0x000fc80003000000 */
[----:B------:R-:W-:-:S05]  /*dac0*/  FMNMX.FTZ R98, R29, R14, !PT ;  /* 0x0000000e1d627209 */ /* 0x000fca0007810000 */
[----:B------:R-:W0:Y:S02]  /*dad0*/  SHFL.BFLY PT, R15, R98, 0x2, 0x1f ;  /* 0x0c401f00620f7f89 */ /* 0x000e2400000e0000 */
[----:B0-----:R-:W-:-:S05]  /*dae0*/  FMNMX.FTZ R99, R98, R15, !PT ;  /* 0x0000000f62637209 */ /* 0x001fca0007810000 */
[----:B------:R-:W0:Y:S01]  /*daf0*/  SHFL.BFLY PT, R14, R99, 0x1, 0x1f ;  /* 0x0c201f00630e7f89 */ /* 0x000e2200000e0000 */
[----:B------:R-:W-:Y:S01]  /*db00*/  IMAD.U32 R15, RZ, RZ, UR4 ;  /* 0x00000004ff0f7e24 */ /* 0x000fe2000f8e00ff */
[----:B------:R-:W-:Y:S02]  /*db10*/  P2R R23, PR, RZ, 0x4 ;  /* 0x00000004ff177803 */ /* 0x000fe40000000000 */
[----:B------:R-:W-:Y:S02]  /*db20*/  P2R R21, PR, RZ, 0x1 ;  /* 0x00000001ff157803 */ /* 0x000fe40000000000 */
[C---:B------:R-:W-:Y:S02]  /*db30*/  ISETP.GT.AND P0, PT, R97.reuse, 0x70, PT ;  /* 0x000000706100780c */ /* 0x040fe40003f04270 */
[----:B------:R-:W-:Y:S02]  /*db40*/  P2R R22, PR, RZ, 0x2 ;  /* 0x00000002ff167803 */ /* 0x000fe40000000000 */
[----:B------:R-:W-:-:S02]  /*db50*/  ISETP.GT.AND P1, PT, R97, 0x69, PT ;  /* 0x000000696100780c */ /* 0x000fc40003f24270 */
[----:B0-----:R-:W-:-:S04]  /*db60*/  FMNMX.FTZ R14, R99, R14, !PT ;  /* 0x0000000e630e7209 */ /* 0x001fc80007810000 */
[C---:B------:R-:W-:Y:S01]  /*db70*/  FSETP.NEU.FTZ.AND P2, PT, R14.reuse, -INF , PT ;  /* 0xff8000000e00780b */ /* 0x040fe20003f5d000 */
[----:B------:R-:W-:Y:S01]  /*db80*/  FMUL.FTZ R20, R14, R15 ;  /* 0x0000000f0e147220 */ /* 0x000fe20000410000 */
[----:B------:R-:W-:-:S04]  /*db90*/  FSEL R34, R34, -INF , P0 ;  /* 0xff80000022227808 */ /* 0x000fc80000000000 */
[----:B------:R-:W-:Y:S02]  /*dba0*/  FSEL R20, R20, RZ, P2 ;  /* 0x000000ff14147208 */ /* 0x000fe40001000000 */
[----:B------:R-:W-:-:S03]  /*dbb0*/  ISETP.NE.AND P0, PT, R21, RZ, PT ;  /* 0x000000ff1500720c */ /* 0x000fc60003f05270 */
[-CC-:B------:R-:W-:Y:S01]  /*dbc0*/  FFMA.FTZ R21, R88, R15.reuse, -R20.reuse ;  /* 0x0000000f58157223 */ /* 0x180fe20000010814 */
[--C-:B------:R-:W-:Y:S01]  /*dbd0*/  FFMA.FTZ R88, R93, R15, -R20.reuse ;  /* 0x0000000f5d587223 */ /* 0x100fe20000010814 */
[----:B------:R-:W-:Y:S02]  /*dbe0*/  FSEL R47, R47, -INF , P1 ;  /* 0xff8000002f2f7808 */ /* 0x000fe40000800000 */
[----:B------:R-:W-:Y:S02]  /*dbf0*/  FMNMX.FTZ R93, R90, R91, !PT ;  /* 0x0000005b5a5d7209 */ /* 0x000fe40007810000 */
[----:B------:R-:W-:Y:S01]  /*dc00*/  ISETP.NE.AND P1, PT, R22, RZ, PT ;  /* 0x000000ff1600720c */ /* 0x000fe20003f25270 */
[-CC-:B------:R-:W-:Y:S01]  /*dc10*/  FFMA.FTZ R22, R89, R15.reuse, -R20.reuse ;  /* 0x0000000f59167223 */ /* 0x180fe20000010814 */
[----:B------:R-:W-:Y:S01]  /*dc20*/  FFMA.FTZ R89, R80, R15, -R20 ;  /* 0x0000000f50597223 */ /* 0x000fe20000010814 */
[----:B------:R-:W-:-:S04]  /*dc30*/  FMNMX.FTZ R80, R94, R93, !PT ;  /* 0x0000005d5e507209 */ /* 0x000fc80007810000 */
[----:B------:R-:W-:-:S04]  /*dc40*/  FMNMX.FTZ R93, R95, R80, !PT ;  /* 0x000000505f5d7209 */ /* 0x000fc80007810000 */
[----:B------:R-:W-:-:S04]  /*dc50*/  FMNMX.FTZ R80, R82, R93, !PT ;  /* 0x0000005d52507209 */ /* 0x000fc80007810000 */
[----:B------:R-:W-:-:S04]  /*dc60*/  FMNMX.FTZ R93, R83, R80, !PT ;  /* 0x00000050535d7209 */ /* 0x000fc80007810000 */
[----:B------:R-:W-:Y:S02]  /*dc70*/  FMNMX.FTZ R80, R86, R93, !PT ;  /* 0x0000005d56507209 */ /* 0x000fe40007810000 */
[----:B------:R-:W-:Y:S02]  /*dc80*/  ISETP.NE.AND P2, PT, R23, RZ, PT ;  /* 0x000000ff1700720c */ /* 0x000fe40003f45270 */
[----:B------:R-:W-:Y:S01]  /*dc90*/  FMNMX.FTZ R93, R87, R80, !PT ;  /* 0x00000050575d7209 */ /* 0x000fe20007810000 */
[-CC-:B------:R-:W-:Y:S01]  /*dca0*/  FFMA.FTZ R23, R92, R15.reuse, -R20.reuse ;  /* 0x0000000f5c177223 */ /* 0x180fe20000010814 */
[----:B------:R-:W-:Y:S02]  /*dcb0*/  FFMA.FTZ R92, R72, R15, -R20 ;  /* 0x0000000f485c7223 */ /* 0x000fe40000010814 */
        /* <DEDUP_REMOVED lines=19> */
[----:B------:R-:W-:Y:S02]  /*ddf0*/  FMNMX.FTZ R93, R47, R72, !PT ;  /* 0x000000482f5d7209 */ /* 0x000fe40007810000 */
[----:B------:R-:W-:Y:S02]  /*de00*/  FSEL R35, R35, -INF , P0 ;  /* 0xff80000023237808 */ /* 0x000fe40000000000 */
[----:B------:R-:W-:Y:S01]  /*de10*/  FMNMX.FTZ R72, R34, R93, !PT ;  /* 0x0000005d22487209 */ /* 0x000fe20007810000 */
[----:B------:R0:W-:Y:S01]  /*de20*/  MUFU.EX2 R80, R92 ;  /* 0x0000005c00507308 */ /* 0x0001e20000000800 */
[----:B------:R-:W-:Y:S02]  /*de30*/  FSEL R38, R38, -INF , P1 ;  /* 0xff80000026267808 */ /* 0x000fe40000800000 */
[----:B------:R-:W-:Y:S01]  /*de40*/  FSEL R98, R39, -INF , P2 ;  /* 0xff80000027627808 */ /* 0x000fe20001000000 */
[----:B0-----:R-:W-:Y:S01]  /*de50*/  FFMA.FTZ R92, R61, R15, -R20 ;  /* 0x0000000f3d5c7223 */ /* 0x001fe20000010814 */
[----:B------:R-:W-:-:S04]  /*de60*/  FMNMX.FTZ R61, R35, R72, !PT ;  /* 0x00000048233d7209 */ /* 0x000fc80007810000 */
[----:B------:R-:W-:Y:S02]  /*de70*/  FMNMX.FTZ R61, R38, R61, !PT ;  /* 0x0000003d263d7209 */ /* 0x000fe40007810000 */
[----:B------:R-:W-:Y:S02]  /*de80*/  FSEL R99, R26, -INF , P3 ;  /* 0xff8000001a637808 */ /* 0x000fe40001800000 */
[----:B------:R-:W-:Y:S02]  /*de90*/  FMNMX.FTZ R26, R98, R61, !PT ;  /* 0x0000003d621a7209 */ /* 0x000fe40007810000 */
[----:B------:R-:W-:Y:S02]  /*dea0*/  FSEL R100, R27, -INF , P4 ;  /* 0xff8000001b647808 */ /* 0x000fe40002000000 */
[----:B------:R-:W-:Y:S02]  /*deb0*/  FMNMX.FTZ R27, R99, R26, !PT ;  /* 0x0000001a631b7209 */ /* 0x000fe40007810000 */
[----:B------:R-:W-:-:S02]  /*dec0*/  FSEL R30, R30, -INF , P5 ;  /* 0xff8000001e1e7808 */ /* 0x000fc40002800000 */
[----:B------:R-:W-:Y:S02]  /*ded0*/  FMNMX.FTZ R27, R100, R27, !PT ;  /* 0x0000001b641b7209 */ /* 0x000fe40007810000 */
[----:B------:R-:W-:Y:S02]  /*dee0*/  FSEL R101, R31, -INF , P6 ;  /* 0xff8000001f657808 */ /* 0x000fe40003000000 */
[----:B------:R-:W-:-:S04]  /*def0*/  FMNMX.FTZ R26, R30, R27, !PT ;  /* 0x0000001b1e1a7209 */ /* 0x000fc80007810000 */
[----:B------:R-:W-:-:S05]  /*df00*/  FMNMX.FTZ R26, R101, R26, !PT ;  /* 0x0000001a651a7209 */ /* 0x000fca0007810000 */
[----:B------:R-:W0:Y:S02]  /*df10*/  SHFL.BFLY PT, R27, R26, 0x2, 0x1f ;  /* 0x0c401f001a1b7f89 */ /* 0x000e2400000e0000 */
[----:B0-----:R-:W-:-:S05]  /*df20*/  FMNMX.FTZ R27, R26, R27, !PT ;  /* 0x0000001b1a1b7209 */ /* 0x001fca0007810000 */
[----:B------:R-:W0:Y:S01]  /*df30*/  SHFL.BFLY PT, R72, R27, 0x1, 0x1f ;  /* 0x0c201f001b487f89 */ /* 0x000e2200000e0000 */
[-CC-:B------:R-:W-:Y:S01]  /*df40*/  FFMA.FTZ R97, R37, R15.reuse, -R20.reuse ;  /* 0x0000000f25617223 */ /* 0x180fe20000010814 */
[----:B------:R-:W-:Y:S01]  /*df50*/  FFMA.FTZ R37, R28, R15, -R20 ;  /* 0x0000000f1c257223 */ /* 0x000fe20000010814 */
[----:B0-----:R-:W-:-:S04]  /*df60*/  FMNMX.FTZ R72, R27, R72, !PT ;  /* 0x000000481b487209 */ /* 0x001fc80007810000 */
[C---:B------:R-:W-:Y:S01]  /*df70*/  FSETP.NEU.FTZ.AND P1, PT, R72.reuse, -INF , PT ;  /* 0xff8000004800780b */ /* 0x040fe20003f3d000 */
[----:B------:R-:W-:-:S05]  /*df80*/  FMUL.FTZ R28, R72, R15 ;  /* 0x0000000f481c7220 */ /* 0x000fca0000410000 */
[----:B------:R-:W-:-:S05]  /*df90*/  FSEL R28, R28, RZ, P1 ;  /* 0x000000ff1c1c7208 */ /* 0x000fca0000800000 */
[-C--:B------:R-:W-:Y:S02]  /*dfa0*/  FFMA.FTZ R27, R91, R15.reuse, -R28 ;  /* 0x0000000f5b1b7223 */ /* 0x080fe4000001081c */
[----:B------:R-:W2:Y:S01]  /*dfb0*/  LDL R91, [R1+0x78] ;  /* 0x00007800015b7983 */ /* 0x000ea20000100800 */
[----:B------:R-:W0:Y:S01]  /*dfc0*/  S2R R102, SR_TID.X ;  /* 0x0000000000667919 */ /* 0x000e220000002100 */
[----:B------:R1:W-:Y:S01]  /*dfd0*/  MUFU.EX2 R39, R92 ;  /* 0x0000005c00277308 */ /* 0x0003e20000000800 */
[----:B------:R-:W-:Y:S01]  /*dfe0*/  ISETP.NE.AND P0, PT, R96, RZ, PT ;  /* 0x000000ff6000720c */ /* 0x000fe20003f05270 */
[-CC-:B------:R-:W-:Y:S01]  /*dff0*/  FFMA.FTZ R96, R53, R15.reuse, -R20.reuse ;  /* 0x0000000f35607223 */ /* 0x180fe20000010814 */
[-CC-:B------:R-:W-:Y:S01]  /*e000*/  FFMA.FTZ R53, R32, R15.reuse, -R20.reuse ;  /* 0x0000000f20357223 */ /* 0x180fe20000010814 */
[-CC-:B-1----:R-:W-:Y:S01]  /*e010*/  FFMA.FTZ R92, R36, R15.reuse, -R20.reuse ;  /* 0x0000000f245c7223 */ /* 0x182fe20000010814 */
[----:B------:R-:W-:-:S03]  /*e020*/  FFMA.FTZ R36, R25, R15, -R20 ;  /* 0x0000000f19247223 */ /* 0x000fc60000010814 */
[----:B------:R-:W-:Y:S01]  /*e030*/  MUFU.EX2 R21, R21 ;  /* 0x0000001500157308 */ /* 0x000fe20000000800 */
[-CC-:B------:R-:W-:Y:S01]  /*e040*/  FFMA.FTZ R25, R90, R15.reuse, -R28.reuse ;  /* 0x0000000f5a197223 */ /* 0x180fe2000001081c */
[----:B------:R-:W-:-:S06]  /*e050*/  FFMA.FTZ R32, R94, R15, -R28 ;  /* 0x0000000f5e207223 */ /* 0x000fcc000001081c */
[----:B------:R-:W1:Y:S01]  /*e060*/  MUFU.EX2 R22, R22 ;  /* 0x0000001600167308 */ /* 0x000e620000000800 */
[-C--:B------:R-:W-:Y:S01]  /*e070*/  FFMA.FTZ R90, R95, R15.reuse, -R28 ;  /* 0x0000000f5f5a7223 */ /* 0x080fe2000001081c */
[----:B------:R-:W-:-:S06]  /*e080*/  FFMA.FTZ R81, R81, R15, -R20 ;  /* 0x0000000f51517223 */ /* 0x000fcc0000010814 */
[----:B------:R-:W3:Y:S01]  /*e090*/  MUFU.EX2 R23, R23 ;  /* 0x0000001700177308 */ /* 0x000ee20000000800 */
[----:B0-----:R-:W-:-:S07]  /*e0a0*/  LOP3.LUT R102, R102, 0x7f, RZ, 0xc0, !PT ;  /* 0x0000007f66667812 */ /* 0x001fce00078ec0ff */
[----:B------:R-:W-:Y:S01]  /*e0b0*/  MUFU.EX2 R25, R25 ;  /* 0x0000001900197308 */ /* 0x000fe20000000800 */
[----:B------:R-:W-:Y:S01]  /*e0c0*/  ISETP.NE.AND P1, PT, R102, RZ, PT ;  /* 0x000000ff6600720c */ /* 0x000fe20003f25270 */
[----:B------:R-:W-:-:S06]  /*e0d0*/  FFMA.FTZ R61, R49, R15, -R20 ;  /* 0x0000000f313d7223 */ /* 0x000fcc0000010814 */
[----:B------:R-:W0:Y:S01]  /*e0e0*/  MUFU.EX2 R27, R27 ;  /* 0x0000001b001b7308 */ /* 0x000e220000000800 */
[-C--:B------:R-:W-:Y:S01]  /*e0f0*/  FFMA.FTZ R82, R82, R15.reuse, -R28 ;  /* 0x0000000f52527223 */ /* 0x080fe2000001081c */
[----:B------:R-:W-:-:S06]  /*e100*/  FFMA.FTZ R84, R84, R15, -R20 ;  /* 0x0000000f54547223 */ /* 0x000fcc0000010814 */
[----:B------:R-:W4:Y:S01]  /*e110*/  MUFU.EX2 R88, R88 ;  /* 0x0000005800587308 */ /* 0x000f220000000800 */
[----:B------:R-:W-:-:S07]  /*e120*/  FFMA.FTZ R83, R83, R15, -R28 ;  /* 0x0000000f53537223 */ /* 0x000fce000001081c */
[----:B------:R-:W4:Y:S01]  /*e130*/  MUFU.EX2 R32, R32 ;  /* 0x0000002000207308 */ /* 0x000f220000000800 */
[----:B-1----:R-:W-:Y:S01]  /*e140*/  FADD.FTZ R26, R21, R22 ;  /* 0x00000016151a7221 */ /* 0x002fe20000010000 */
[----:B------:R-:W-:-:S06]  /*e150*/  FFMA.FTZ R85, R85, R15, -R20 ;  /* 0x0000000f55557223 */ /* 0x000fcc0000010814 */
[----:B------:R-:W1:Y:S01]  /*e160*/  MUFU.EX2 R89, R89 ;  /* 0x0000005900597308 */ /* 0x000e620000000800 */
[-CC-:B------:R-:W-:Y:S01]  /*e170*/  FFMA.FTZ R93, R52, R15.reuse, -R20.reuse ;  /* 0x0000000f345d7223 */ /* 0x180fe20000010814 */
[----:B------:R-:W-:-:S06]  /*e180*/  FFMA.FTZ R52, R41, R15, -R20 ;  /* 0x0000000f29347223 */ /* 0x000fcc0000010814 */
[----:B------:R-:W1:Y:S01]  /*e190*/  MUFU.EX2 R90, R90 ;  /* 0x0000005a005a7308 */ /* 0x000e620000000800 */
[-CC-:B------:R-:W-:Y:S01]  /*e1a0*/  FFMA.FTZ R49, R40, R15.reuse, -R20.reuse ;  /* 0x0000000f28317223 */ /* 0x180fe20000010814 */
[-C--:B------:R-:W-:Y:S01]  /*e1b0*/  FFMA.FTZ R41, R24, R15.reuse, -R20 ;  /* 0x0000000f18297223 */ /* 0x080fe20000010814 */
[----:B------:R-:W-:-:S05]  /*e1c0*/  FFMA.FTZ R86, R86, R15, -R28 ;  /* 0x0000000f56567223 */ /* 0x000fca000001081c */
[----:B------:R3:W-:Y:S01]  /*e1d0*/  MUFU.EX2 R31, R61 ;  /* 0x0000003d001f7308 */ /* 0x0007e20000000800 */
[-CC-:B------:R-:W-:Y:S01]  /*e1e0*/  FFMA.FTZ R73, R73, R15.reuse, -R20.reuse ;  /* 0x0000000f49497223 */ /* 0x180fe20000010814 */
[-CC-:B------:R-:W-:Y:S01]  /*e1f0*/  FFMA.FTZ R76, R76, R15.reuse, -R20.reuse ;  /* 0x0000000f4c4c7223 */ /* 0x180fe20000010814 */
[----:B------:R-:W-:-:S05]  /*e200*/  FFMA.FTZ R77, R77, R15, -R20 ;  /* 0x0000000f4d4d7223 */ /* 0x000fca0000010814 */
[----:B------:R-:W1:Y:S01]  /*e210*/  MUFU.EX2 R81, R81 ;  /* 0x0000005100517308 */ /* 0x000e620000000800 */
[-C--:B---3--:R-:W-:Y:S01]  /*e220*/  FFMA.FTZ R61, R33, R15.reuse, -R20 ;  /* 0x0000000f213d7223 */ /* 0x088fe20000010814 */
[-CC-:B------:R-:W-:Y:S01]  /*e230*/  FFMA.FTZ R33, R58, R15.reuse, -R28.reuse ;  /* 0x0000000f3a217223 */ /* 0x180fe2000001081c */
[-CC-:B------:R-:W-:Y:S01]  /*e240*/  FFMA.FTZ R58, R59, R15.reuse, -R28.reuse ;  /* 0x0000000f3b3a7223 */ /* 0x180fe2000001081c */
[-CC-:B------:R-:W-:Y:S01]  /*e250*/  FFMA.FTZ R59, R62, R15.reuse, -R28.reuse ;  /* 0x0000000f3e3b7223 */ /* 0x180fe2000001081c */
[----:B------:R-:W-:-:S03]  /*e260*/  FFMA.FTZ R62, R63, R15, -R28 ;  /* 0x0000000f3f3e7223 */ /* 0x000fc6000001081c */
[----:B------:R-:W3:Y:S01]  /*e270*/  MUFU.EX2 R82, R82 ;  /* 0x0000005200527308 */ /* 0x000ee20000000800 */
[-CC-:B------:R-:W-:Y:S01]  /*e280*/  FFMA.FTZ R64, R64, R15.reuse, -R20.reuse ;  /* 0x0000000f40407223 */ /* 0x180fe20000010814 */
[-CC-:B------:R-:W-:Y:S01]  /*e290*/  FFMA.FTZ R65, R65, R15.reuse, -R20.reuse ;  /* 0x0000000f41417223 */ /* 0x180fe20000010814 */
[-CC-:B------:R-:W-:Y:S01]  /*e2a0*/  FFMA.FTZ R68, R68, R15.reuse, -R20.reuse ;  /* 0x0000000f44447223 */ /* 0x180fe20000010814 */
[-CC-:B------:R-:W-:Y:S01]  /*e2b0*/  FFMA.FTZ R69, R69, R15.reuse, -R20.reuse ;  /* 0x0000000f45457223 */ /* 0x180fe20000010814 */
[-CC-:B------:R-:W-:Y:S01]  /*e2c0*/  FFMA.FTZ R56, R56, R15.reuse, -R20.reuse ;  /* 0x0000000f38387223 */ /* 0x180fe20000010814 */
[-CC-:B------:R-:W-:Y:S01]  /*e2d0*/  FFMA.FTZ R57, R57, R15.reuse, -R20.reuse ;  /* 0x0000000f39397223 */ /* 0x180fe20000010814 */
[-CC-:B------:R-:W-:Y:S01]  /*e2e0*/  FFMA.FTZ R60, R60, R15.reuse, -R20.reuse ;  /* 0x0000000f3c3c7223 */ /* 0x180fe20000010814 */
[----:B------:R-:W3:Y:S01]  /*e2f0*/  MUFU.EX2 R84, R84 ;  /* 0x0000005400547308 */ /* 0x000ee20000000800 */
[-CC-:B------:R-:W-:Y:S01]  /*e300*/  FFMA.FTZ R48, R48, R15.reuse, -R20.reuse ;  /* 0x0000000f30307223 */ /* 0x180fe20000010814 */
[-CC-:B------:R-:W-:Y:S01]  /*e310*/  FFMA.FTZ R44, R44, R15.reuse, -R20.reuse ;  /* 0x0000000f2c2c7223 */ /* 0x180fe20000010814 */
[-CC-:B------:R-:W-:Y:S01]  /*e320*/  FFMA.FTZ R45, R45, R15.reuse, -R20.reuse ;  /* 0x0000000f2d2d7223 */ /* 0x180fe20000010814 */
[-C--:B------:R-:W-:Y:S01]  /*e330*/  FFMA.FTZ R40, R29, R15.reuse, -R20 ;  /* 0x0000000f1d287223 */ /* 0x080fe20000010814 */
[-C--:B------:R-:W-:Y:S01]  /*e340*/  FFMA.FTZ R24, R50, R15.reuse, -R28 ;  /* 0x0000000f32187223 */ /* 0x080fe2000001081c */
[----:B------:R-:W-:Y:S01]  /*e350*/  FADD.FTZ R63, R23, R26 ;  /* 0x0000001a173f7221 */ /* 0x000fe20000010000 */
[----:B------:R-:W-:Y:S01]  /*e360*/  @!P1 VIADD R20, R0, 0x31c40 ;  /* 0x00031c4000149836 */ /* 0x000fe20000000000 */
[----:B------:R-:W3:Y:S01]  /*e370*/  MUFU.EX2 R83, R83 ;  /* 0x0000005300537308 */ /* 0x000ee20000000800 */
[-CC-:B------:R-:W-:Y:S01]  /*e380*/  FFMA.FTZ R50, R51, R15.reuse, -R28.reuse ;  /* 0x0000000f33327223 */ /* 0x180fe2000001081c */
[----:B0-----:R-:W-:Y:S01]  /*e390*/  FADD.FTZ R51, R25, R27 ;  /* 0x0000001b19337221 */ /* 0x001fe20000010000 */
[----:B------:R-:W-:Y:S01]  /*e3a0*/  FFMA.FTZ R87, R87, R15, -R28 ;  /* 0x0000000f57577223 */ /* 0x000fe2000001081c */
[----:B----4-:R-:W-:Y:S01]  /*e3b0*/  FADD.FTZ R26, R88, R63 ;  /* 0x0000003f581a7221 */ /* 0x010fe20000010000 */
[----:B------:R-:W-:-:S03]  /*e3c0*/  @!P1 PRMT R20, RZ, 0x654, R20 ;  /* 0x00000654ff149816 */ /* 0x000fc60000000014 */
[----:B------:R-:W0:Y:S01]  /*e3d0*/  MUFU.EX2 R85, R85 ;  /* 0x0000005500557308 */ /* 0x000e220000000800 */
[----:B------:R-:W-:Y:S01]  /*e3e0*/  FADD.FTZ R63, R32, R51 ;  /* 0x00000033203f7221 */ /* 0x000fe20000010000 */
[-C--:B------:R-:W-:Y:S01]  /*e3f0*/  FFMA.FTZ R29, R74, R15.reuse, -R28 ;  /* 0x0000000f4a1d7223 */ /* 0x080fe2000001081c */
[----:B-1----:R-:W-:Y:S01]  /*e400*/  FADD.FTZ R26, R89, R26 ;  /* 0x0000001a591a7221 */ /* 0x002fe20000010000 */
[----:B------:R1:W-:Y:S04]  /*e410*/  @!P1 SYNCS.ARRIVE.TRANS64.RED.A1T0 RZ, [R20+URZ], RZ ;  /* 0x000000ff14ff99a7 */ /* 0x0003e8000810043f */
[----:B------:R-:W4:Y:S01]  /*e420*/  MUFU.EX2 R86, R86 ;  /* 0x0000005600567308 */ /* 0x000f220000000800 */
[----:B------:R-:W-:Y:S01]  /*e430*/  FADD.FTZ R63, R90, R63 ;  /* 0x0000003f5a3f7221 */ /* 0x000fe20000010000 */
[----:B------:R-:W-:Y:S01]  /*e440*/  FFMA.FTZ R74, R75, R15, -R28 ;  /* 0x0000000f4b4a7223 */ /* 0x000fe2000001081c */
[----:B-1----:R-:W-:Y:S01]  /*e450*/  F2FP.F16.F32.PACK_AB R20, R22, R21 ;  /* 0x000000151614723e */ /* 0x002fe200000000ff */
[----:B------:R-:W-:-:S04]  /*e460*/  FADD.FTZ R21, R81, R26 ;  /* 0x0000001a51157221 */ /* 0x000fc80000010000 */
[----:B------:R-:W1:Y:S01]  /*e470*/  MUFU.EX2 R87, R87 ;  /* 0x0000005700577308 */ /* 0x000e620000000800 */
[----:B---3--:R-:W-:Y:S01]  /*e480*/  FADD.FTZ R26, R82, R63 ;  /* 0x0000003f521a7221 */ /* 0x008fe20000010000 */
[----:B------:R-:W-:Y:S01]  /*e490*/  FFMA.FTZ R75, R78, R15, -R28 ;  /* 0x0000000f4e4b7223 */ /* 0x000fe2000001081c */
[----:B------:R-:W-:-:S05]  /*e4a0*/  F2FP.F16.F32.PACK_AB R22, R88, R23 ;  /* 0x000000175816723e */ /* 0x000fca00000000ff */
[----:B------:R-:W3:Y:S01]  /*e4b0*/  MUFU.EX2 R73, R73 ;  /* 0x0000004900497308 */ /* 0x000ee20000000800 */
[----:B------:R-:W-:Y:S01]  /*e4c0*/  FADD.FTZ R88, R84, R21 ;  /* 0x0000001554587221 */ /* 0x000fe20000010000 */
[----:B------:R-:W-:Y:S01]  /*e4d0*/  FFMA.FTZ R51, R54, R15, -R28 ;  /* 0x0000000f36337223 */ /* 0x000fe2000001081c */
[----:B------:R-:W-:-:S05]  /*e4e0*/  FADD.FTZ R23, R83, R26 ;  /* 0x0000001a53177221 */ /* 0x000fca0000010000 */
[----:B------:R-:W3:Y:S01]  /*e4f0*/  MUFU.EX2 R29, R29 ;  /* 0x0000001d001d7308 */ /* 0x000ee20000000800 */
[-CC-:B------:R-:W-:Y:S01]  /*e500*/  FFMA.FTZ R78, R79, R15.reuse, -R28.reuse ;  /* 0x0000000f4f4e7223 */ /* 0x180fe2000001081c */
[----:B------:R-:W-:Y:S01]  /*e510*/  FFMA.FTZ R54, R55, R15, -R28 ;  /* 0x0000000f37367223 */ /* 0x000fe2000001081c */
[----:B0-----:R-:W-:-:S05]  /*e520*/  FADD.FTZ R55, R85, R88 ;  /* 0x0000005855377221 */ /* 0x001fca0000010000 */
[----:B------:R-:W0:Y:S01]  /*e530*/  MUFU.EX2 R76, R76 ;  /* 0x0000004c004c7308 */ /* 0x000e220000000800 */
[----:B------:R-:W-:Y:S01]  /*e540*/  F2FP.F16.F32.PACK_AB R26, R85, R84 ;  /* 0x00000054551a723e */ /* 0x000fe200000000ff */
[----:B----4-:R-:W-:-:S06]  /*e550*/  FADD.FTZ R84, R86, R23 ;  /* 0x0000001756547221 */ /* 0x010fcc0000010000 */
[----:B------:R-:W4:Y:S01]  /*e560*/  MUFU.EX2 R74, R74 ;  /* 0x0000004a004a7308 */ /* 0x000f220000000800 */
[----:B------:R-:W-:Y:S01]  /*e570*/  FFMA.FTZ R66, R66, R15, -R28 ;  /* 0x0000000f42427223 */ /* 0x000fe2000001081c */
[----:B------:R-:W-:Y:S01]  /*e580*/  F2FP.F16.F32.PACK_AB R23, R90, R32 ;  /* 0x000000205a17723e */ /* 0x000fe200000000ff */
[----:B------:R-:W-:-:S05]  /*e590*/  FADD.FTZ R32, R80, R55 ;  /* 0x0000003750207221 */ /* 0x000fca0000010000 */
[----:B------:R-:W4:Y:S01]  /*e5a0*/  MUFU.EX2 R77, R77 ;  /* 0x0000004d004d7308 */ /* 0x000f220000000800 */
[----:B-1----:R-:W-:Y:S01]  /*e5b0*/  FADD.FTZ R84, R87, R84 ;  /* 0x0000005457547221 */ /* 0x002fe20000010000 */
[----:B------:R-:W-:-:S06]  /*e5c0*/  FFMA.FTZ R67, R67, R15, -R28 ;  /* 0x0000000f43437223 */ /* 0x000fcc000001081c */
[----:B------:R-:W1:Y:S01]  /*e5d0*/  MUFU.EX2 R75, R75 ;  /* 0x0000004b004b7308 */ /* 0x000e620000000800 */
[----:B---3--:R-:W-:-:S07]  /*e5e0*/  FADD.FTZ R79, R73, R32 ;  /* 0x00000020494f7221 */ /* 0x008fce0000010000 */
[----:B------:R-:W3:Y:S01]  /*e5f0*/  MUFU.EX2 R64, R64 ;  /* 0x0000004000407308 */ /* 0x000ee20000000800 */
[----:B------:R-:W-:Y:S01]  /*e600*/  F2FP.F16.F32.PACK_AB R21, R27, R25 ;  /* 0x000000191b15723e */ /* 0x000fe200000000ff */
[----:B------:R-:W-:-:S06]  /*e610*/  FADD.FTZ R63, R29, R84 ;  /* 0x000000541d3f7221 */ /* 0x000fcc0000010000 */
[----:B------:R-:W3:Y:S01]  /*e620*/  MUFU.EX2 R78, R78 ;  /* 0x0000004e004e7308 */ /* 0x000ee20000000800 */
[----:B------:R-:W-:Y:S01]  /*e630*/  FFMA.FTZ R70, R70, R15, -R28 ;  /* 0x0000000f46467223 */ /* 0x000fe2000001081c */
[----:B------:R-:W-:Y:S01]  /*e640*/  F2FP.F16.F32.PACK_AB R25, R83, R82 ;  /* 0x000000525319723e */ /* 0x000fe200000000ff */
[----:B0-----:R-:W-:-:S05]  /*e650*/  FADD.FTZ R82, R76, R79 ;  /* 0x0000004f4c527221 */ /* 0x001fca0000010000 */
[----:B------:R-:W0:Y:S01]  /*e660*/  MUFU.EX2 R65, R65 ;  /* 0x0000004100417308 */ /* 0x000e220000000800 */
[----:B------:R-:W-:Y:S01]  /*e670*/  FFMA.FTZ R55, R46, R15, -R28 ;  /* 0x0000000f2e377223 */ /* 0x000fe2000001081c */
[----:B----4-:R-:W-:-:S06]  /*e680*/  FADD.FTZ R46, R74, R63 ;  /* 0x0000003f4a2e7221 */ /* 0x010fcc0000010000 */
[----:B------:R-:W4:Y:S01]  /*e690*/  MUFU.EX2 R66, R66 ;  /* 0x0000004200427308 */ /* 0x000f220000000800 */
[----:B------:R-:W-:Y:S01]  /*e6a0*/  FFMA.FTZ R71, R71, R15, -R28 ;  /* 0x0000000f47477223 */ /* 0x000fe2000001081c */
[----:B------:R-:W-:Y:S01]  /*e6b0*/  FADD.FTZ R79, R77, R82 ;  /* 0x000000524d4f7221 */ /* 0x000fe20000010000 */
[----:B-1----:R-:W-:-:S05]  /*e6c0*/  FADD.FTZ R63, R75, R46 ;  /* 0x0000002e4b3f7221 */ /* 0x002fca0000010000 */
[----:B------:R-:W-:Y:S01]  /*e6d0*/  MUFU.EX2 R67, R67 ;  /* 0x0000004300437308 */ /* 0x000fe20000000800 */
[----:B---3--:R-:W-:Y:S01]  /*e6e0*/  FADD.FTZ R46, R64, R79 ;  /* 0x0000004f402e7221 */ /* 0x008fe20000010000 */
[----:B------:R-:W-:-:S06]  /*e6f0*/  FADD.FTZ R63, R78, R63 ;  /* 0x0000003f4e3f7221 */ /* 0x000fcc0000010000 */
[----:B------:R-:W1:Y:S01]  /*e700*/  MUFU.EX2 R68, R68 ;  /* 0x0000004400447308 */ /* 0x000e620000000800 */
[----:B0-----:R-:W-:-:S07]  /*e710*/  FADD.FTZ R79, R65, R46 ;  /* 0x0000002e414f7221 */ /* 0x001fce0000010000 */
[----:B------:R-:W-:Y:S01]  /*e720*/  MUFU.EX2 R70, R70 ;  /* 0x0000004600467308 */ /* 0x000fe20000000800 */
[----:B------:R-:W-:Y:S01]  /*e730*/  FFMA.FTZ R46, R30, R15, -R28 ;  /* 0x0000000f1e2e7223 */ /* 0x000fe2000001081c */
[----:B----4-:R-:W-:-:S06]  /*e740*/  FADD.FTZ R30, R66, R63 ;  /* 0x0000003f421e7221 */ /* 0x010fcc0000010000 */
[----:B------:R-:W0:Y:S01]  /*e750*/  MUFU.EX2 R69, R69 ;  /* 0x0000004500457308 */ /* 0x000e220000000800 */
[----:B------:R-:W-:-:S07]  /*e760*/  FFMA.FTZ R32, R38, R15, -R28 ;  /* 0x0000000f26207223 */ /* 0x000fce000001081c */
[----:B------:R-:W3:Y:S08]  /*e770*/  MUFU.EX2 R71, R71 ;  /* 0x0000004700477308 */ /* 0x000ef00000000800 */
[----:B------:R-:W4:Y:S08]  /*e780*/  MUFU.EX2 R56, R56 ;  /* 0x0000003800387308 */ /* 0x000f300000000800 */
[----:B------:R-:W-:Y:S01]  /*e790*/  MUFU.EX2 R33, R33 ;  /* 0x0000002100217308 */ /* 0x000fe20000000800 */
[-CC-:B------:R-:W-:Y:S01]  /*e7a0*/  FFMA.FTZ R42, R42, R15.reuse, -R28.reuse ;  /* 0x0000000f2a2a7223 */ /* 0x180fe2000001081c */
[-CC-:B------:R-:W-:Y:S01]  /*e7b0*/  FFMA.FTZ R43, R43, R15.reuse, -R28.reuse ;  /* 0x0000000f2b2b7223 */ /* 0x180fe2000001081c */
[----:B------:R-:W-:-:S05]  /*e7c0*/  FFMA.FTZ R47, R47, R15, -R28 ;  /* 0x0000000f2f2f7223 */ /* 0x000fca000001081c */
[----:B------:R-:W2:Y:S01]  /*e7d0*/  MUFU.EX2 R57, R57 ;  /* 0x0000003900397308 */ /* 0x000ea20000000800 */
[-CC-:B------:R-:W-:Y:S01]  /*e7e0*/  FFMA.FTZ R34, R34, R15.reuse, -R28.reuse ;  /* 0x0000000f22227223 */ /* 0x180fe2000001081c */
[-CC-:B------:R-:W-:Y:S01]  /*e7f0*/  FFMA.FTZ R35, R35, R15.reuse, -R28.reuse ;  /* 0x0000000f23237223 */ /* 0x180fe2000001081c */
[-CC-:B------:R-:W-:Y:S01]  /*e800*/  FFMA.FTZ R98, R98, R15.reuse, -R28.reuse ;  /* 0x0000000f62627223 */ /* 0x180fe2000001081c */
[----:B------:R-:W-:-:S04]  /*e810*/  FFMA.FTZ R99, R99, R15, -R28 ;  /* 0x0000000f63637223 */ /* 0x000fc8000001081c */
[----:B------:R-:W2:Y:S01]  /*e820*/  MUFU.EX2 R58, R58 ;  /* 0x0000003a003a7308 */ /* 0x000ea20000000800 */
[-CC-:B------:R-:W-:Y:S01]  /*e830*/  FFMA.FTZ R100, R100, R15.reuse, -R28.reuse ;  /* 0x0000000f64647223 */ /* 0x180fe2000001081c */
[----:B-1----:R-:W-:Y:S01]  /*e840*/  FADD.FTZ R82, R68, R79 ;  /* 0x0000004f44527221 */ /* 0x002fe20000010000 */
[----:B------:R-:W-:-:S05]  /*e850*/  FFMA.FTZ R101, R101, R15, -R28 ;  /* 0x0000000f65657223 */ /* 0x000fca000001081c */
[----:B------:R1:W-:Y:S01]  /*e860*/  MUFU.EX2 R38, R55 ;  /* 0x0000003700267308 */ /* 0x0003e20000000800 */
[----:B0-----:R-:W-:Y:S01]  /*e870*/  FADD.FTZ R63, R69, R82 ;  /* 0x00000052453f7221 */ /* 0x001fe20000010000 */
[----:B-1----:R-:W-:-:S06]  /*e880*/  FADD.FTZ R55, R67, R30 ;  /* 0x0000001e43377221 */ /* 0x002fcc0000010000 */
[----:B------:R-:W0:Y:S01]  /*e890*/  MUFU.EX2 R60, R60 ;  /* 0x0000003c003c7308 */ /* 0x000e220000000800 */
[----:B------:R-:W-:-:S07]  /*e8a0*/  FADD.FTZ R28, R70, R55 ;  /* 0x00000037461c7221 */ /* 0x000fce0000010000 */
[----:B------:R-:W1:Y:S01]  /*e8b0*/  MUFU.EX2 R59, R59 ;  /* 0x0000003b003b7308 */ /* 0x000e620000000800 */
[----:B---3--:R-:W-:Y:S01]  /*e8c0*/  FADD.FTZ R28, R71, R28 ;  /* 0x0000001c471c7221 */ /* 0x008fe20000010000 */
[----:B------:R3:W-:Y:S01]  /*e8d0*/  STSM.16.M88.4 [R18+0x24300], R20 ;  /* 0x0243001412007844 */ /* 0x0007e20000000200 */
[----:B----4-:R-:W-:-:S05]  /*e8e0*/  FADD.FTZ R30, R56, R63 ;  /* 0x0000003f381e7221 */ /* 0x010fca0000010000 */
[----:B------:R-:W4:Y:S01]  /*e8f0*/  MUFU.EX2 R62, R62 ;  /* 0x0000003e003e7308 */ /* 0x000f220000000800 */
[----:B------:R-:W-:Y:S01]  /*e900*/  F2FP.F16.F32.PACK_AB R27, R87, R86 ;  /* 0x00000056571b723e */ /* 0x000fe200000000ff */
[----:B--2---:R-:W-:-:S06]  /*e910*/  FADD.FTZ R63, R57, R30 ;  /* 0x0000001e393f7221 */ /* 0x004fcc0000010000 */
[----:B------:R-:W2:Y:S01]  /*e920*/  MUFU.EX2 R48, R48 ;  /* 0x0000003000307308 */ /* 0x000ea20000000800 */
[----:B---3--:R-:W-:-:S07]  /*e930*/  FADD.FTZ R21, R33, R28 ;  /* 0x0000001c21157221 */ /* 0x008fce0000010000 */
[----:B------:R3:W2:Y:S01]  /*e940*/  MUFU.EX2 R0, R24 ;  /* 0x0000001800007308 */ /* 0x0006a20000000800 */
[----:B------:R-:W-:Y:S01]  /*e950*/  FADD.FTZ R28, R58, R21 ;  /* 0x000000153a1c7221 */ /* 0x000fe20000010000 */
[----:B0-----:R-:W-:-:S06]  /*e960*/  FADD.FTZ R30, R60, R63 ;  /* 0x0000003f3c1e7221 */ /* 0x001fcc0000010000 */
[----:B------:R-:W0:Y:S01]  /*e970*/  MUFU.EX2 R50, R50 ;  /* 0x0000003200327308 */ /* 0x000e220000000800 */
[----:B---3--:R-:W-:-:S05]  /*e980*/  F2FP.F16.F32.PACK_AB R24, R81, R89 ;  /* 0x000000595118723e */ /* 0x008fca00000000ff */
[----:B------:R1:W-:Y:S02]  /*e990*/  STSM.16.M88.4 [R18+0x25b00], R24 ;  /* 0x025b001812007844 */ /* 0x0003e40000000200 */
[----:B------:R-:W-:Y:S01]  /*e9a0*/  MUFU.EX2 R93, R93 ;  /* 0x0000005d005d7308 */ /* 0x000fe20000000800 */
[----:B------:R-:W-:-:S07]  /*e9b0*/  F2FP.F16.F32.PACK_AB R21, R74, R29 ;  /* 0x0000001d4a15723e */ /* 0x000fce00000000ff */
[----:B------:R-:W3:Y:S01]  /*e9c0*/  MUFU.EX2 R51, R51 ;  /* 0x0000003300337308 */ /* 0x000ee20000000800 */
[----:B-1----:R-:W-:Y:S01]  /*e9d0*/  FADD.FTZ R27, R59, R28 ;  /* 0x0000001c3b1b7221 */ /* 0x002fe20000010000 */
[----:B------:R-:W-:-:S06]  /*e9e0*/  FADD.FTZ R25, R39, R30 ;  /* 0x0000001e27197221 */ /* 0x000fcc0000010000 */
[----:B------:R-:W-:Y:S01]  /*e9f0*/  MUFU.EX2 R96, R96 ;  /* 0x0000006000607308 */ /* 0x000fe20000000800 */
[----:B----4-:R-:W-:Y:S01]  /*ea00*/  FADD.FTZ R29, R62, R27 ;  /* 0x0000001b3e1d7221 */ /* 0x010fe20000010000 */
[----:B--2---:R-:W-:-:S06]  /*ea10*/  FADD.FTZ R28, R48, R25 ;  /* 0x00000019301c7221 */ /* 0x004fcc0000010000 */
[----:B------:R-:W1:Y:S01]  /*ea20*/  MUFU.EX2 R54, R54 ;  /* 0x0000003600367308 */ /* 0x000e620000000800 */
[----:B------:R-:W-:Y:S01]  /*ea30*/  FADD.FTZ R29, R0, R29 ;  /* 0x0000001d001d7221 */ /* 0x000fe20000010000 */
[----:B------:R-:W-:-:S06]  /*ea40*/  FADD.FTZ R28, R31, R28 ;  /* 0x0000001c1f1c7221 */ /* 0x000fcc0000010000 */
[----:B------:R-:W-:Y:S01]  /*ea50*/  MUFU.EX2 R49, R49 ;  /* 0x0000003100317308 */ /* 0x000fe20000000800 */
[----:B------:R-:W-:-:S07]  /*ea60*/  F2FP.F16.F32.PACK_AB R24, R65, R64 ;  /* 0x000000404118723e */ /* 0x000fce00000000ff */
[----:B------:R-:W2:Y:S01]  /*ea70*/  MUFU.EX2 R42, R42 ;  /* 0x0000002a002a7308 */ /* 0x000ea20000000800 */
[----:B------:R-:W-:Y:S02]  /*ea80*/  F2FP.F16.F32.PACK_AB R20, R73, R80 ;  /* 0x000000504914723e */ /* 0x000fe400000000ff */
[----:B------:R-:W-:-:S05]  /*ea90*/  F2FP.F16.F32.PACK_AB R22, R77, R76 ;  /* 0x0000004c4d16723e */ /* 0x000fca00000000ff */
[----:B------:R-:W4:Y:S01]  /*eaa0*/  MUFU.EX2 R52, R52 ;  /* 0x0000003400347308 */ /* 0x000f220000000800 */
[----:B------:R-:W-:-:S07]  /*eab0*/  F2FP.F16.F32.PACK_AB R23, R78, R75 ;  /* 0x0000004b4e17723e */ /* 0x000fce00000000ff */
[----:B------:R-:W4:Y:S08]  /*eac0*/  MUFU.EX2 R43, R43 ;  /* 0x0000002b002b7308 */ /* 0x000f300000000800 */
[----:B------:R0:W-:Y:S01]  /*ead0*/  MUFU.EX2 R63, R32 ;  /* 0x00000020003f7308 */ /* 0x0001e20000000800 */
[----:B------:R1:W-:Y:S01]  /*eae0*/  STSM.16.M88.4 [R18+0x27300], R20 ;  /* 0x0273001412007844 */ /* 0x0003e20000000200 */
[----:B0-----:R-:W-:-:S06]  /*eaf0*/  FADD.FTZ R32, R50, R29 ;  /* 0x0000001d32207221 */ /* 0x001fcc0000010000 */
[----:B------:R-:W0:Y:S01]  /*eb00*/  MUFU.EX2 R44, R44 ;  /* 0x0000002c002c7308 */ /* 0x000e220000000800 */
[----:B---3--:R-:W-:-:S07]  /*eb10*/  FADD.FTZ R29, R51, R32 ;  /* 0x00000020331d7221 */ /* 0x008fce0000010000 */
[----:B------:R3:W-:Y:S01]  /*eb20*/  MUFU.EX2 R64, R35 ;  /* 0x0000002300407308 */ /* 0x0007e20000000800 */
[----:B-1----:R-:W-:Y:S01]  /*eb30*/  FADD.FTZ R21, R54, R29 ;  /* 0x0000001d36157221 */ /* 0x002fe20000010000 */
[----:B---3--:R-:W-:-:S06]  /*eb40*/  FADD.FTZ R35, R93, R28 ;  /* 0x0000001c5d237221 */ /* 0x008fcc0000010000 */
[----:B------:R-:W1:Y:S01]  /*eb50*/  MUFU.EX2 R45, R45 ;  /* 0x0000002d002d7308 */ /* 0x000e620000000800 */
[----:B--2---:R-:W-:-:S07]  /*eb60*/  FADD.FTZ R20, R42, R21 ;  /* 0x000000152a147221 */ /* 0x004fce0000010000 */
[----:B------:R2:W-:Y:S08]  /*eb70*/  MUFU.EX2 R55, R34 ;  /* 0x0000002200377308 */ /* 0x0005f00000000800 */
[----:B------:R-:W3:Y:S01]  /*eb80*/  MUFU.EX2 R47, R47 ;  /* 0x0000002f002f7308 */ /* 0x000ee20000000800 */
[----:B--2---:R-:W-:-:S04]  /*eb90*/  FADD.FTZ R34, R96, R35 ;  /* 0x0000002360227221 */ /* 0x004fc80000010000 */
[----:B------:R-:W-:-:S03]  /*eba0*/  FADD.FTZ R23, R49, R34 ;  /* 0x0000002231177221 */ /* 0x000fc60000010000 */
[----:B------:R-:W2:Y:S01]  /*ebb0*/  MUFU.EX2 R53, R53 ;  /* 0x0000003500357308 */ /* 0x000ea20000000800 */
[----:B----4-:R-:W-:Y:S01]  /*ebc0*/  FADD.FTZ R23, R52, R23 ;  /* 0x0000001734177221 */ /* 0x010fe20000010000 */
[----:B------:R-:W-:Y:S01]  /*ebd0*/  FADD.FTZ R21, R43, R20 ;  /* 0x000000142b157221 */ /* 0x000fe20000010000 */
[----:B------:R-:W-:-:S05]  /*ebe0*/  F2FP.F16.F32.PACK_AB R29, R58, R33 ;  /* 0x000000213a1d723e */ /* 0x000fca00000000ff */
[----:B------:R-:W4:Y:S01]  /*ebf0*/  MUFU.EX2 R61, R61 ;  /* 0x0000003d003d7308 */ /* 0x000f220000000800 */
[----:B0-----:R-:W-:Y:S01]  /*ec00*/  FADD.FTZ R22, R44, R23 ;  /* 0x000000172c167221 */ /* 0x001fe20000010000 */
[----:B------:R-:W-:Y:S01]  /*ec10*/  F2FP.F16.F32.PACK_AB R33, R50, R0 ;  /* 0x000000003221723e */ /* 0x000fe200000000ff */
[----:B------:R-:W-:-:S05]  /*ec20*/  FADD.FTZ R0, R38, R21 ;  /* 0x0000001526007221 */ /* 0x000fca0000010000 */
[----:B------:R-:W0:Y:S01]  /*ec30*/  MUFU.EX2 R92, R92 ;  /* 0x0000005c005c7308 */ /* 0x000e220000000800 */
[----:B-1----:R-:W-:Y:S01]  /*ec40*/  FADD.FTZ R22, R45, R22 ;  /* 0x000000162d167221 */ /* 0x002fe20000010000 */
[----:B---3--:R-:W-:-:S06]  /*ec50*/  FADD.FTZ R0, R47, R0 ;  /* 0x000000002f007221 */ /* 0x008fcc0000010000 */
[----:B------:R-:W-:Y:S01]  /*ec60*/  MUFU.EX2 R97, R97 ;  /* 0x0000006100617308 */ /* 0x000fe20000000800 */
[----:B--2---:R-:W-:Y:S01]  /*ec70*/  FADD.FTZ R22, R53, R22 ;  /* 0x0000001635167221 */ /* 0x004fe20000010000 */
[----:B------:R-:W-:-:S06]  /*ec80*/  FADD.FTZ R21, R55, R0 ;  /* 0x0000000037157221 */ /* 0x000fcc0000010000 */
[----:B------:R-:W1:Y:S01]  /*ec90*/  MUFU.EX2 R98, R98 ;  /* 0x0000006200627308 */ /* 0x000e620000000800 */
[----:B------:R-:W-:Y:S02]  /*eca0*/  F2FP.F16.F32.PACK_AB R26, R69, R68 ;  /* 0x00000044451a723e */ /* 0x000fe400000000ff */
[----:B------:R-:W-:Y:S02]  /*ecb0*/  F2FP.F16.F32.PACK_AB R25, R67, R66 ;  /* 0x000000424319723e */ /* 0x000fe400000000ff */
[----:B------:R-:W-:-:S03]  /*ecc0*/  F2FP.F16.F32.PACK_AB R27, R71, R70 ;  /* 0x00000046471b723e */ /* 0x000fc600000000ff */
[----:B------:R-:W2:Y:S01]  /*ecd0*/  MUFU.EX2 R41, R41 ;  /* 0x0000002900297308 */ /* 0x000ea20000000800 */
[----:B----4-:R-:W-:Y:S01]  /*ece0*/  FADD.FTZ R23, R61, R22 ;  /* 0x000000163d177221 */ /* 0x010fe20000010000 */
[----:B------:R-:W-:Y:S01]  /*ecf0*/  F2FP.F16.F32.PACK_AB R32, R31, R48 ;  /* 0x000000301f20723e */ /* 0x000fe200000000ff */
[----:B------:R-:W-:-:S05]  /*ed00*/  FADD.FTZ R0, R64, R21 ;  /* 0x0000001540007221 */ /* 0x000fca0000010000 */
[----:B------:R-:W3:Y:S01]  /*ed10*/  MUFU.EX2 R99, R99 ;  /* 0x0000006300637308 */ /* 0x000ee20000000800 */
[----:B------:R-:W-:Y:S01]  /*ed20*/  F2FP.F16.F32.PACK_AB R28, R57, R56 ;  /* 0x00000038391c723e */ /* 0x000fe200000000ff */
[----:B------:R0:W-:Y:S01]  /*ed30*/  STSM.16.M88.4 [R18+0x28b00], R24 ;  /* 0x028b001812007844 */ /* 0x0001e20000000200 */
[----:B------:R-:W-:-:S05]  /*ed40*/  F2FP.F16.F32.PACK_AB R30, R39, R60 ;  /* 0x0000003c271e723e */ /* 0x000fca00000000ff */
[----:B------:R-:W4:Y:S01]  /*ed50*/  MUFU.EX2 R36, R36 ;  /* 0x0000002400247308 */ /* 0x000f220000000800 */
[----:B------:R-:W-:-:S07]  /*ed60*/  F2FP.F16.F32.PACK_AB R31, R62, R59 ;  /* 0x0000003b3e1f723e */ /* 0x000fce00000000ff */
[----:B------:R-:W-:Y:S01]  /*ed70*/  MUFU.EX2 R37, R37 ;  /* 0x0000002500257308 */ /* 0x000fe20000000800 */
[----:B0-----:R-:W-:Y:S01]  /*ed80*/  FADD.FTZ R26, R92, R23 ;  /* 0x000000175c1a7221 */ /* 0x001fe20000010000 */
[----:B------:R-:W-:-:S06]  /*ed90*/  FADD.FTZ R27, R63, R0 ;  /* 0x000000003f1b7221 */ /* 0x000fcc0000010000 */
[----:B------:R-:W-:Y:S01]  /*eda0*/  MUFU.EX2 R40, R40 ;  /* 0x0000002800287308 */ /* 0x000fe20000000800 */
[----:B------:R-:W-:-:S07]  /*edb0*/  F2FP.F16.F32.PACK_AB R34, R96, R93 ;  /* 0x0000005d6022723e */ /* 0x000fce00000000ff */
[----:B------:R-:W0:Y:S01]  /*edc0*/  MUFU.EX2 R100, R100 ;  /* 0x0000006400647308 */ /* 0x000e220000000800 */
[----:B------:R-:W-:-:S07]  /*edd0*/  F2FP.F16.F32.PACK_AB R35, R54, R51 ;  /* 0x000000333623723e */ /* 0x000fce00000000ff */
[----:B------:R-:W-:Y:S01]  /*ede0*/  MUFU.EX2 R46, R46 ;  /* 0x0000002e002e7308 */ /* 0x000fe20000000800 */
[----:B------:R2:W-:Y:S07]  /*edf0*/  STSM.16.M88.4 [R18+0x2a300], R28 ;  /* 0x02a3001c12007844 */ /* 0x0005ee0000000200 */
[----:B------:R-:W0:Y:S01]  /*ee00*/  MUFU.EX2 R101, R101 ;  /* 0x0000006500657308 */ /* 0x000e220000000800 */
[----:B-1----:R-:W-:Y:S01]  /*ee10*/  FADD.FTZ R0, R98, R27 ;  /* 0x0000001b62007221 */ /* 0x002fe20000010000 */
[----:B------:R1:W-:Y:S01]  /*ee20*/  STSM.16.M88.4 [R18+0x2bb00], R32 ;  /* 0x02bb002012007844 */ /* 0x0003e20000000200 */
[----:B--2---:R-:W-:Y:S01]  /*ee30*/  FADD.FTZ R28, R97, R26 ;  /* 0x0000001a611c7221 */ /* 0x004fe20000010000 */
[----:B------:R-:W-:-:S02]  /*ee40*/  F2FP.F16.F32.PACK_AB R20, R52, R49 ;  /* 0x000000313414723e */ /* 0x000fc400000000ff */
[----:B------:R-:W-:Y:S02]  /*ee50*/  F2FP.F16.F32.PACK_AB R22, R45, R44 ;  /* 0x0000002c2d16723e */ /* 0x000fe400000000ff */
[----:B------:R-:W-:Y:S01]  /*ee60*/  F2FP.F16.F32.PACK_AB R21, R43, R42 ;  /* 0x0000002a2b15723e */ /* 0x000fe200000000ff */
[----:B-1----:R-:W-:Y:S01]  /*ee70*/  FADD.FTZ R33, R41, R28 ;  /* 0x0000001c29217221 */ /* 0x002fe20000010000 */
[----:B---3--:R-:W-:Y:S01]  /*ee80*/  FADD.FTZ R35, R99, R0 ;  /* 0x0000000063237221 */ /* 0x008fe20000010000 */
[----:B------:R-:W-:Y:S02]  /*ee90*/  F2FP.F16.F32.PACK_AB R23, R47, R38 ;  /* 0x000000262f17723e */ /* 0x000fe400000000ff */
[C---:B----4-:R-:W-:Y:S01]  /*eea0*/  F2FP.F16.F32.PACK_AB R28, R36.reuse, R41 ;  /* 0x00000029241c723e */ /* 0x050fe200000000ff */
[----:B------:R-:W-:Y:S01]  /*eeb0*/  FADD.FTZ R36, R36, R33 ;  /* 0x0000002124247221 */ /* 0x000fe20000010000 */
[----:B------:R-:W-:Y:S01]  /*eec0*/  F2FP.F16.F32.PACK_AB R24, R61, R53 ;  /* 0x000000353d18723e */ /* 0x000fe200000000ff */
[----:B0-----:R-:W-:Y:S01]  /*eed0*/  FADD.FTZ R35, R100, R35 ;  /* 0x0000002364237221 */ /* 0x001fe20000010000 */
[----:B------:R-:W-:-:S02]  /*eee0*/  F2FP.F16.F32.PACK_AB R26, R97, R92 ;  /* 0x0000005c611a723e */ /* 0x000fc400000000ff */
[----:B------:R-:W-:Y:S02]  /*eef0*/  F2FP.F16.F32.PACK_AB R25, R64, R55 ;  /* 0x000000374019723e */ /* 0x000fe400000000ff */
[----:B------:R-:W-:Y:S02]  /*ef00*/  F2FP.F16.F32.PACK_AB R27, R98, R63 ;  /* 0x0000003f621b723e */ /* 0x000fe400000000ff */
[----:B------:R-:W-:Y:S02]  /*ef10*/  F2FP.F16.F32.PACK_AB R29, R100, R99 ;  /* 0x00000063641d723e */ /* 0x000fe400000000ff */
[----:B------:R-:W-:Y:S02]  /*ef20*/  F2FP.F16.F32.PACK_AB R30, R40, R37 ;  /* 0x00000025281e723e */ /* 0x000fe400000000ff */
[----:B------:R-:W-:Y:S01]  /*ef30*/  F2FP.F16.F32.PACK_AB R31, R101, R46 ;  /* 0x0000002e651f723e */ /* 0x000fe200000000ff */
[----:B------:R0:W-:Y:S01]  /*ef40*/  STSM.16.M88.4 [R18+0x2d300], R20 ;  /* 0x02d3001412007844 */ /* 0x0001e20000000200 */
[----:B------:R-:W-:Y:S01]  /*ef50*/  FADD.FTZ R37, R37, R36 ;  /* 0x0000002425257221 */ /* 0x000fe20000010000 */
[----:B------:R-:W-:-:S02]  /*ef60*/  FADD.FTZ R46, R46, R35 ;  /* 0x000000232e2e7221 */ /* 0x000fc40000010000 */
[----:B------:R-:W-:Y:S04]  /*ef70*/  STSM.16.M88.4 [R18+0x2eb00], R24 ;  /* 0x02eb001812007844 */ /* 0x000fe80000000200 */
[----:B------:R1:W-:Y:S01]  /*ef80*/  STSM.16.M88.4 [R18+0x30300], R28 ;  /* 0x0303001c12007844 */ /* 0x0003e20000000200 */
[----:B------:R-:W-:Y:S01]  /*ef90*/  FADD.FTZ R0, R101, R46 ;  /* 0x0000002e65007221 */ /* 0x000fe20000010000 */
[----:B------:R2:W-:Y:S06]  /*efa0*/  MEMBAR.ALL.CTA ;  /* 0x0000000000007992 */ /* 0x0005ec0000008000 */
[----:B--2---:R-:W2:Y:S01]  /*efb0*/  FENCE.VIEW.ASYNC.S ;  /* 0x00000000000073c6 */ /* 0x004ea20000000000 */
[----:B0-----:R-:W-:Y:S01]  /*efc0*/  FADD.FTZ R20, R40, R37 ;  /* 0x0000002528147221 */ /* 0x001fe20000010000 */
[----:B------:R-:W-:-:S04]  /*efd0*/  VIADD R108, R108, 0xfffffffe ;  /* 0xfffffffe6c6c7836 */ /* 0x000fc80000000000 */
[----:B------:R0:W-:Y:S04]  /*efe0*/  STL [R1+0x40], R20 ;  /* 0x0000401401007387 */ /* 0x0001e80000100800 */
[----:B------:R0:W-:Y:S01]  /*eff0*/  STL [R1+0x48], R0 ;  /* 0x0000480001007387 */ /* 0x0001e20000100800 */
[----:B------:R-:W-:Y:S01]  /*f000*/  ISETP.GE.AND P2, PT, R108, R91, PT ;  /* 0x0000005b6c00720c */ /* 0x000fe20003f46270 */
[----:B------:R-:W-:-:S04]  /*f010*/  IMAD.MOV.U32 R71, RZ, RZ, RZ ;  /* 0x000000ffff477224 */ /* 0x000fc800078e00ff */
[--C-:B------:R-:W-:Y:S02]  /*f020*/  IMAD.MOV.U32 R70, RZ, RZ, R71.reuse ;  /* 0x000000ffff467224 */ /* 0x100fe400078e0047 */
[--C-:B------:R-:W-:Y:S02]  /*f030*/  IMAD.MOV.U32 R69, RZ, RZ, R71.reuse ;  /* 0x000000ffff457224 */ /* 0x100fe400078e0047 */
[--C-:B------:R-:W-:Y:S02]  /*f040*/  IMAD.MOV.U32 R68, RZ, RZ, R71.reuse ;  /* 0x000000ffff447224 */ /* 0x100fe400078e0047 */
[--C-:B------:R-:W-:Y:S02]  /*f050*/  IMAD.MOV.U32 R67, RZ, RZ, R71.reuse ;  /* 0x000000ffff437224 */ /* 0x100fe400078e0047 */
[--C-:B------:R-:W-:Y:S02]  /*f060*/  IMAD.MOV.U32 R66, RZ, RZ, R71.reuse ;  /* 0x000000ffff427224 */ /* 0x100fe400078e0047 */
[----:B------:R-:W-:-:S02]  /*f070*/  IMAD.MOV.U32 R65, RZ, RZ, R71 ;  /* 0x000000ffff417224 */ /* 0x000fc400078e0047 */
        /* <DEDUP_REMOVED lines=33> */
[--C-:B-1----:R-:W-:Y:S02]  /*f290*/  IMAD.MOV.U32 R31, RZ, RZ, R71.reuse ;  /* 0x000000ffff1f7224 */ /* 0x102fe400078e0047 */
[--C-:B------:R-:W-:Y:S02]  /*f2a0*/  IMAD.MOV.U32 R30, RZ, RZ, R71.reuse ;  /* 0x000000ffff1e7224 */ /* 0x100fe400078e0047 */
[----:B------:R-:W-:-:S02]  /*f2b0*/  IMAD.MOV.U32 R29, RZ, RZ, R71 ;  /* 0x000000ffff1d7224 */ /* 0x000fc400078e0047 */
[--C-:B------:R-:W-:Y:S02]  /*f2c0*/  IMAD.MOV.U32 R28, RZ, RZ, R71.reuse ;  /* 0x000000ffff1c7224 */ /* 0x100fe400078e0047 */
[--C-:B------:R-:W-:Y:S02]  /*f2d0*/  IMAD.MOV.U32 R27, RZ, RZ, R71.reuse ;  /* 0x000000ffff1b7224 */ /* 0x100fe400078e0047 */
[--C-:B------:R-:W-:Y:S02]  /*f2e0*/  IMAD.MOV.U32 R26, RZ, RZ, R71.reuse ;  /* 0x000000ffff1a7224 */ /* 0x100fe400078e0047 */
[--C-:B------:R-:W-:Y:S02]  /*f2f0*/  IMAD.MOV.U32 R25, RZ, RZ, R71.reuse ;  /* 0x000000ffff197224 */ /* 0x100fe400078e0047 */
[----:B------:R-:W-:Y:S01]  /*f300*/  IMAD.MOV.U32 R24, RZ, RZ, R71 ;  /* 0x000000ffff187224 */ /* 0x000fe200078e0047 */
[----:B--2---:R-:W-:Y:S01]  /*f310*/  NOP ;  /* 0x0000000000007918 */ /* 0x004fe20000000000 */
[----:B0-----:R-:W-:Y:S05]  /*f320*/  @!P2 BRA `(.L_x_521) ;  /* 0x0000004800c8a947 */ /* 0x001fea0003800000 */
[----:B------:R-:W-:Y:S04]  /*f330*/  STL [R1+0x44], R108 ;  /* 0x0000446c01007387 */ /* 0x000fe80000100800 */
[----:B------:R-:W-:Y:S04]  /*f340*/  STL [R1+0x4], R72 ;  /* 0x0000044801007387 */ /* 0x000fe80000100800 */
[----:B------:R0:W-:Y:S04]  /*f350*/  STL [R1], R14 ;  /* 0x0000000e01007387 */ /* 0x0001e80000100800 */
[----:B0-----:R-:W2:Y:S01]  /*f360*/  LDL.LU R14, [R1+0x60] ;  /* 0x00006000010e7983 */ /* 0x001ea20000300800 */
[----:B------:R-:W-:Y:S01]  /*f370*/  IMAD.MOV.U32 R0, RZ, RZ, R154 ;  /* 0x000000ffff007224 */ /* 0x000fe200078e009a */
        /* <DEDUP_REMOVED lines=23> */
[----:B------:R-:W-:Y:S01]  /*f4f0*/  CS2R R24, SRZ ;  /* 0x0000000000187805 */ /* 0x000fe2000001ff00 */
[----:B--2---:R0:W-:Y:S06]  /*f500*/  STL [R1+0x8], R14 ;  /* 0x0000080e01007387 */ /* 0x0041ec0000100800 */
.L_x_532:
[----:B------:R-:W2:Y:S04]  /*f510*/  LDL R15, [R1+0x8] ;  /* 0x00000800010f7983 */ /* 0x000ea80000100800 */
[----:B-1----:R-:W3:Y:S01]  /*f520*/  LDL R20, [R1+0x7c] ;  /* 0x00007c0001147983 */ /* 0x002ee20000100800 */
[----:B------:R-:W-:-:S05]  /*f530*/  VIADD R154, R0, 0x1 ;  /* 0x00000001009a7836 */ /* 0x000fca0000000000 */
[----:B------:R-:W-:-:S04]  /*f540*/  ISETP.NE.AND P3, PT, R154, 0x2, PT ;  /* 0x000000029a00780c */ /* 0x000fc80003f65270 */
[----:B0-----:R-:W-:Y:S01]  /*f550*/  SEL R14, RZ, 0x1, P3 ;  /* 0x00000001ff0e7807 */ /* 0x001fe20001800000 */
[----:B------:R-:W-:Y:S05]  /*f560*/  YIELD ;  /* 0x0000000000007946 */ /* 0x000fea0003800000 */
[----:B------:R-:W-:Y:S02]  /*f570*/  SEL R154, R154, RZ, P3 ;  /* 0x000000ff9a9a7207 */ /* 0x000fe40001800000 */
[----:B--2---:R-:W-:-:S05]  /*f580*/  LOP3.LUT R15, R15, R14, RZ, 0x3c, !PT ;  /* 0x0000000e0f0f7212 */ /* 0x004fca00078e3cff */
[----:B------:R0:W-:Y:S01]  /*f590*/  STL [R1+0x60], R15 ;  /* 0x0000600f01007387 */ /* 0x0001e20000100800 */
[----:B---3--:R-:W-:-:S13]  /*f5a0*/  ISETP.NE.AND P2, PT, R20, RZ, PT ;  /* 0x000000ff1400720c */ /* 0x008fda0003f45270 */
[----:B0-----:R-:W-:Y:S05]  /*f5b0*/  @P2 BRA `(.L_x_522) ;  /* 0x0000000000302947 */ /* 0x001fea0003800000 */
[----:B------:R-:W-:Y:S05]  /*f5c0*/  @!P0 BRA `(.L_x_523) ;  /* 0x0000000000048947 */ /* 0x000fea0003800000 */
[----:B------:R-:W-:Y:S01]  /*f5d0*/  BPT.TRAP 0x1 ;  /* 0x000000040000795c */ /* 0x000fe20000300000 */
.L_x_523:
[----:B------:R-:W-:Y:S01]  /*f5e0*/  IMAD R14, R154, 0x8, R16 ;  /* 0x000000089a0e7824 */ /* 0x000fe200078e0210 */
[----:B------:R-:W-:-:S04]  /*f5f0*/  SHF.L.U32 R15, R15, 0x1f, RZ ;  /* 0x0000001f0f0f7819 */ /* 0x000fc800000006ff */
[----:B------:R0:W1:Y:S01]  /*f600*/  SYNCS.PHASECHK.TRANS64.TRYWAIT P3, [R14+URZ+0x31c30], R15 ;  /* 0x031c300f0e0075a7 */ /* 0x000062000806017f */
[----:B------:R-:W-:Y:S05]  /*f610*/  @!P0 BRA `(.L_x_524) ;  /* 0x0000000000048947 */ /* 0x000fea0003800000 */
[----:B------:R-:W-:Y:S01]  /*f620*/  BPT.TRAP 0x1 ;  /* 0x000000040000795c */ /* 0x000fe20000300000 */
.L_x_524:
[----:B------:R-:W-:Y:S04]  /*f630*/  BSSY B0, `(.L_x_522) ;  /* 0x0000004000007945 */ /* 0x000fe80003800000 */
[----:B-1----:R-:W-:Y:S05]  /*f640*/  @P3 BRA `(.L_x_525) ;  /* 0x0000000000083947 */ /* 0x002fea0003800000 */
[----:B------:R-:W1:Y:S02]  /*f650*/  SYNCS.PHASECHK.TRANS64.TRYWAIT P3, [R14+URZ+0x31c30], R15 ;  /* 0x031c300f0e0075a7 */ /* 0x000e64000806017f */
[----:B-1----:R-:W-:Y:S05]  /*f660*/  @!P3 BRA `(.L_x_526) ;  /* 0x0000010400acb947 */ /* 0x002fea0003800000 */
.L_x_525:
[----:B------:R-:W-:Y:S05]  /*f670*/  BSYNC B0 ;  /* 0x0000000000007941 */ /* 0x000fea0003800000 */
.L_x_522:
[----:B01----:R-:W2:Y:S01]  /*f680*/  LDL R14, [R1+0x80] ;  /* 0x00008000010e7983 */ /* 0x003ea20000100800 */
[----:B------:R-:W-:Y:S05]  /*f690*/  WARPSYNC.ALL ;  /* 0x0000000000007948 */ /* 0x000fea0003800000 */
[----:B------:R-:W0:Y:S01]  /*f6a0*/  S2R R20, SR_TID.X ;  /* 0x0000000000147919 */ /* 0x000e220000002100 */
[----:B------:R-:W-:Y:S01]  /*f6b0*/  IMAD.MOV.U32 R21, RZ, RZ, -0x7fffffe0 ;  /* 0x80000020ff157424 */ /* 0x000fe200078e00ff */
[----:B------:R-:W-:Y:S01]  /*f6c0*/  R2UR UR52, R2 ;  /* 0x00000000023472ca */ /* 0x000fe200000e0000 */
[----:B------:R-:W-:Y:S01]  /*f6d0*/  IMAD.MOV.U32 R23, RZ, RZ, -0x7fffffe0 ;  /* 0x80000020ff177424 */ /* 0x000fe200078e00ff */
[----:B------:R-:W-:Y:S01]  /*f6e0*/  R2UR UR53, R3 ;  /* 0x00000000033572ca */ /* 0x000fe200000e0000 */
[----:B------:R-:W-:Y:S01]  /*f6f0*/  IMAD.MOV.U32 R149, RZ, RZ, -0x7fffffe0 ;  /* 0x80000020ff957424 */ /* 0x000fe200078e00ff */
[C---:B------:R-:W-:Y:S01]  /*f700*/  R2UR UR7, R21.reuse ;  /* 0x00000000150772ca */ /* 0x040fe200000e0000 */
[----:B------:R-:W-:Y:S01]  /*f710*/  IMAD.MOV.U32 R15, RZ, RZ, -0x7fffffe0 ;  /* 0x80000020ff0f7424 */ /* 0x000fe200078e00ff */
[----:B------:R-:W-:Y:S01]  /*f720*/  R2UR UR11, R21 ;  /* 0x00000000150b72ca */ /* 0x000fe200000e0000 */
[----:B------:R-:W-:Y:S01]  /*f730*/  IMAD.MOV.U32 R81, RZ, RZ, -0x7fffffe0 ;  /* 0x80000020ff517424 */ /* 0x000fe200078e00ff */
[----:B------:R-:W-:Y:S01]  /*f740*/  R2UR UR55, R23 ;  /* 0x00000000173772ca */ /* 0x000fe200000e0000 */
[----:B------:R-:W-:Y:S01]  /*f750*/  STL [R1+0x118], R30 ;  /* 0x0001181e01007387 */ /* 0x000fe20000100800 */
[----:B------:R-:W-:Y:S01]  /*f760*/  R2UR UR5, R21 ;  /* 0x00000000150572ca */ /* 0x000fe200000e0000 */
[----:B------:R-:W-:Y:S01]  /*f770*/  IMAD.MOV.U32 R151, RZ, RZ, -0x7fffffe0 ;  /* 0x80000020ff977424 */ /* 0x000fe200078e00ff */
[C---:B------:R-:W-:Y:S01]  /*f780*/  R2UR UR59, R15.reuse ;  /* 0x000000000f3b72ca */ /* 0x040fe200000e0000 */
[----:B------:R-:W-:Y:S01]  /*f790*/  STL [R1+0x114], R29 ;  /* 0x0001141d01007387 */ /* 0x000fe20000100800 */
[----:B------:R-:W-:-:S02]  /*f7a0*/  R2UR UR9, R15 ;  /* 0x000000000f0972ca */ /* 0x000fc400000e0000 */
[----:B------:R-:W-:Y:S01]  /*f7b0*/  R2UR UR56, R2 ;  /* 0x00000000023872ca */ /* 0x000fe200000e0000 */
[----:B------:R-:W-:Y:S01]  /*f7c0*/  STL [R1+0x110], R28 ;  /* 0x0001101c01007387 */ /* 0x000fe20000100800 */
[----:B------:R-:W-:Y:S01]  /*f7d0*/  MOV R74, UR7 ;  /* 0x00000007004a7c02 */ /* 0x000fe20008000f00 */
[----:B------:R-:W-:Y:S01]  /*f7e0*/  UMOV UR7, UR11 ;  /* 0x0000000b00077c82 */ /* 0x000fe20008000000 */
[----:B------:R-:W-:Y:S01]  /*f7f0*/  R2UR UR57, R3 ;  /* 0x00000000033972ca */ /* 0x000fe200000e0000 */
[----:B------:R-:W-:Y:S01]  /*f800*/  STL [R1+0x10c], R27 ;  /* 0x00010c1b01007387 */ /* 0x000fe20000100800 */
[----:B------:R-:W-:Y:S01]  /*f810*/  MOV R76, UR55 ;  /* 0x00000037004c7c02 */ /* 0x000fe20008000f00 */
[----:B------:R-:W-:Y:S01]  /*f820*/  UMOV UR55, UR5 ;  /* 0x0000000500377c82 */ /* 0x000fe20008000000 */
[----:B------:R-:W-:Y:S01]  /*f830*/  MOV R21, UR7 ;  /* 0x0000000700157c02 */ /* 0x000fe20008000f00 */
[----:B------:R-:W-:Y:S01]  /*f840*/  STL [R1+0x108], R26 ;  /* 0x0001081a01007387 */ /* 0x000fe20000100800 */
[----:B------:R-:W-:-:S02]  /*f850*/  R2UR UR7, R149 ;  /* 0x00000000950772ca */ /* 0x000fc400000e0000 */
[----:B------:R-:W-:Y:S01]  /*f860*/  R2UR UR5, R3 ;  /* 0x00000000030572ca */ /* 0x000fe200000e0000 */
[----:B------:R-:W-:Y:S01]  /*f870*/  STL [R1+0x104], R25 ;  /* 0x0001041901007387 */ /* 0x000fe20000100800 */
[----:B0-----:R-:W-:Y:S02]  /*f880*/  SHF.R.U32.HI R20, RZ, 0x7, R20 ;  /* 0x00000007ff147819 */ /* 0x001fe40000011614 */
[C---:B------:R-:W-:Y:S01]  /*f890*/  R2UR UR11, R15.reuse ;  /* 0x000000000f0b72ca */ /* 0x040fe200000e0000 */
[----:B------:R-:W-:Y:S01]  /*f8a0*/  STL [R1+0x100], R24 ;  /* 0x0001001801007387 */ /* 0x000fe20000100800 */
[C---:B------:R-:W-:Y:S01]  /*f8b0*/  R2UR UR23, R15.reuse ;  /* 0x000000000f1772ca */ /* 0x040fe200000e0000 */
[----:B------:R-:W-:Y:S01]  /*f8c0*/  VIADD R72, R20, 0x8 ;  /* 0x0000000814487836 */ /* 0x000fe20000000000 */
[C---:B------:R-:W-:Y:S01]  /*f8d0*/  R2UR UR35, R15.reuse ;  /* 0x000000000f2372ca */ /* 0x040fe200000e0000 */
[----:B------:R-:W-:Y:S01]  /*f8e0*/  STL [R1+0xfc], R19 ;  /* 0x0000fc1301007387 */ /* 0x000fe20000100800 */
[----:B------:R-:W-:-:S02]  /*f8f0*/  R2UR UR47, R15 ;  /* 0x000000000f2f72ca */ /* 0x000fc400000e0000 */
[C---:B------:R-:W-:Y:S01]  /*f900*/  R2UR UR33, R15.reuse ;  /* 0x000000000f2172ca */ /* 0x040fe200000e0000 */
[----:B------:R0:W-:Y:S01]  /*f910*/  BAR.SYNC.DEFER_BLOCKING R72, 0x100 ;  /* 0x000400480000751d */ /* 0x0001e20000010000 */
[----:B------:R-:W-:Y:S02]  /*f920*/  R2UR UR29, R15 ;  /* 0x000000000f1d72ca */ /* 0x000fe400000e0000 */
[C---:B------:R-:W-:Y:S02]  /*f930*/  R2UR UR15, R81.reuse ;  /* 0x00000000510f72ca */ /* 0x040fe400000e0000 */
[C---:B------:R-:W-:Y:S02]  /*f940*/  R2UR UR31, R81.reuse ;  /* 0x00000000511f72ca */ /* 0x040fe400000e0000 */
[----:B------:R-:W-:Y:S01]  /*f950*/  R2UR UR39, R81 ;  /* 0x00000000512772ca */ /* 0x000fe200000e0000 */
[----:B------:R-:W-:Y:S01]  /*f960*/  STL [R1+0xf8], R18 ;  /* 0x0000f81201007387 */ /* 0x000fe20000100800 */
[----:B0-----:R-:W-:Y:S01]  /*f970*/  MOV R72, UR59 ;  /* 0x0000003b00487c02 */ /* 0x001fe20008000f00 */
[----:B------:R-:W-:Y:S01]  /*f980*/  UMOV UR59, UR9 ;  /* 0x00000009003b7c82 */ /* 0x000fe20008000000 */
[----:B------:R-:W-:Y:S01]  /*f990*/  R2UR UR9, R23 ;  /* 0x00000000170972ca */ /* 0x000fe200000e0000 */
[----:B------:R-:W-:Y:S01]  /*f9a0*/  STL [R1+0xf4], R17 ;  /* 0x0000f41101007387 */ /* 0x000fe20000100800 */
[----:B------:R-:W-:-:S02]  /*f9b0*/  R2UR UR51, R81 ;  /* 0x00000000513372ca */ /* 0x000fc400000e0000 */
[----:B------:R-:W-:Y:S01]  /*f9c0*/  R2UR UR25, R81 ;  /* 0x00000000511972ca */ /* 0x000fe200000e0000 */
[----:B------:R-:W-:Y:S01]  /*f9d0*/  STL [R1+0xf0], R16 ;  /* 0x0000f01001007387 */ /* 0x000fe20000100800 */
[C---:B------:R-:W-:Y:S02]  /*f9e0*/  R2UR UR19, R23.reuse ;  /* 0x00000000171372ca */ /* 0x040fe400000e0000 */
[C---:B------:R-:W-:Y:S01]  /*f9f0*/  R2UR UR27, R23.reuse ;  /* 0x00000000171b72ca */ /* 0x040fe200000e0000 */
[----:B------:R0:W-:Y:S01]  /*fa00*/  STL [R1+0xec], R0 ;  /* 0x0000ec0001007387 */ /* 0x0001e20000100800 */
[C---:B------:R-:W-:Y:S02]  /*fa10*/  R2UR UR43, R23.reuse ;  /* 0x00000000172b72ca */ /* 0x040fe400000e0000 */
[----:B------:R-:W-:Y:S01]  /*fa20*/  R2UR UR21, R23 ;  /* 0x00000000171572ca */ /* 0x000fe200000e0000 */
[----:B------:R-:W-:Y:S01]  /*fa30*/  WARPGROUP.ARRIVE ;  /* 0x00000000000079c5 */ /* 0x000fe20000000000 */
[----:B------:R-:W-:Y:S01]  /*fa40*/  IMAD.U32 R153, RZ, RZ, UR9 ;  /* 0x00000009ff997e24 */ /* 0x000fe2000f8e00ff */
[----:B------:R-:W-:-:S02]  /*fa50*/  R2UR UR9, R15 ;  /* 0x000000000f0972ca */ /* 0x000fc400000e0000 */
[----:B------:R-:W-:Y:S01]  /*fa60*/  R2UR UR17, R23 ;  /* 0x00000000171172ca */ /* 0x000fe200000e0000 */
[----:B------:R-:W-:Y:S01]  /*fa70*/  IMAD.MOV.U32 R23, RZ, RZ, -0x7fffffe0 ;  /* 0x80000020ff177424 */ /* 0x000fe200078e00ff */
[----:B0-----:R-:W-:Y:S02]  /*fa80*/  MOV R0, UR61 ;  /* 0x0000003d00007c02 */ /* 0x001fe40008000f00 */
[----:B------:R-:W-:Y:S02]  /*fa90*/  MOV R30, UR60 ;  /* 0x0000003c001e7c02 */ /* 0x000fe40008000f00 */
[----:B------:R-:W-:Y:S02]  /*faa0*/  R2UR UR13, R23 ;  /* 0x00000000170d72ca */ /* 0x000fe400000e0000 */
[C---:B------:R-:W-:Y:S02]  /*fab0*/  R2UR UR40, R8.reuse ;  /* 0x00000000082872ca */ /* 0x040fe400000e0000 */
[----:B------:R-:W-:Y:S01]  /*fac0*/  R2UR UR41, R9 ;  /* 0x00000000092972ca */ /* 0x000fe200000e0000 */
[----:B------:R-:W-:Y:S01]  /*fad0*/  IMAD.U32 R15, RZ, RZ, UR9 ;  /* 0x00000009ff0f7e24 */ /* 0x000fe2000f8e00ff */
[----:B------:R-:W-:-:S02]  /*fae0*/  R2UR UR44, R8 ;  /* 0x00000000082c72ca */ /* 0x000fc400000e0000 */
[C---:B------:R-:W-:Y:S02]  /*faf0*/  R2UR UR45, R9.reuse ;  /* 0x00000000092d72ca */ /* 0x040fe400000e0000 */
[----:B------:R-:W-:Y:S02]  /*fb00*/  R2UR UR48, R8 ;  /* 0x00000000083072ca */ /* 0x000fe400000e0000 */
[----:B------:R-:W-:Y:S01]  /*fb10*/  R2UR UR49, R9 ;  /* 0x00000000093172ca */ /* 0x000fe200000e0000 */
[----:B--2---:R-:W-:-:S04]  /*fb20*/  IMAD R148, R154, 0x6c0, R14 ;  /* 0x000006c09a947824 */ /* 0x004fc800078e020e */
[C---:B------:R-:W-:Y:S02]  /*fb30*/  VIADD R20, R148.reuse, 0x40 ;  /* 0x0000004094147836 */ /* 0x040fe40000000000 */
[C---:B------:R-:W-:Y:S02]  /*fb40*/  VIADD R22, R148.reuse, 0x100 ;  /* 0x0000010094167836 */ /* 0x040fe40000000000 */
[----:B------:R-:W-:Y:S01]  /*fb50*/  VIADD R14, R148, 0x80 ;  /* 0x00000080940e7836 */ /* 0x000fe20000000000 */
[----:B------:R-:W-:Y:S01]  /*fb60*/  R2UR UR4, R20 ;  /* 0x00000000140472ca */ /* 0x000fe200000e0000 */
        /* <DEDUP_REMOVED lines=15> */
[----:B------:R-:W-:Y:S01]  /*fc60*/  MOV R77, UR54 ;  /* 0x00000036004d7c02 */ /* 0x000fe20008000f00 */
[----:B------:R-:W-:Y:S01]  /*fc70*/  UMOV UR54, UR4 ;  /* 0x0000000400367c82 */ /* 0x000fe20008000000 */
        /* <DEDUP_REMOVED lines=8> */
[----:B------:R-:W-:Y:S01]  /*fd00*/  MOV R73, UR6 ;  /* 0x0000000600497c02 */ /* 0x000fe20008000f00 */
[----:B------:R-:W-:Y:S01]  /*fd10*/  UMOV UR6, UR10 ;  /* 0x0000000a00067c82 */ /* 0x000fe20008000000 */
[----:B------:R-:W-:Y:S01]  /*fd20*/  R2UR UR10, R14 ;  /* 0x000000000e0a72ca */ /* 0x000fe200000e0000 */
[C---:B------:R-:W-:Y:S01]  /*fd30*/  VIADD R14, R148.reuse, 0x42 ;  /* 0x00000042940e7836 */ /* 0x040fe20000000000 */
[----:B------:R-:W-:Y:S01]  /*fd40*/  MOV R78, UR6 ;  /* 0x00000006004e7c02 */ /* 0x000fe20008000f00 */
[C---:B------:R-:W-:Y:S01]  /*fd50*/  VIADD R150, R148.reuse, 0x402 ;  /* 0x0000040294967836 */ /* 0x040fe20000000000 */
[----:B------:R-:W-:-:S02]  /*fd60*/  R2UR UR6, R148 ;  /* 0x00000000940672ca */ /* 0x000fc400000e0000 */
        /* <DEDUP_REMOVED lines=11> */
[----:B------:R-:W-:Y:S01]  /*fe20*/  HGMMA.64x16x16.F32 R136, gdesc[UR4], RZ, !UPT, gsb0 ;  /* 0x00200000048879f0 */ /* 0x000fe2000c0008ff */
[----:B------:R-:W-:Y:S01]  /*fe30*/  R2UR UR7, R21 ;  /* 0x00000000150772ca */ /* 0x000fe200000e0000 */
[----:B------:R-:W-:Y:S01]  /*fe40*/  IMAD.MOV.U32 R21, RZ, RZ, -0x7fffffe0 ;  /* 0x80000020ff157424 */ /* 0x000fe200078e00ff */
[----:B------:R-:W-:Y:S01]  /*fe50*/  R2UR UR6, R78 ;  /* 0x000000004e0672ca */ /* 0x000fe200000e0000 */
[----:B------:R-:W-:Y:S01]  /*fe60*/  VIADD R80, R148, 0x202 ;  /* 0x0000020294507836 */ /* 0x000fe20000000000 */
[----:B------:R-:W-:-:S02]  /*fe70*/  R2UR UR4, R2 ;  /* 0x00000000020472ca */ /* 0x000fc400000e0000 */
[----:B------:R-:W-:Y:S02]  /*fe80*/  R2UR UR5, R3 ;  /* 0x00000000030572ca */ /* 0x000fe400000e0000 */
[----:B------:R-:W-:Y:S01]  /*fe90*/  R2UR UR46, R14 ;  /* 0x000000000e2e72ca */ /* 0x000fe200000e0000 */
[----:B------:R-:W-:Y:S01]  /*fea0*/  VIADD R14, R148, 0x240 ;  /* 0x00000240940e7836 */ /* 0x000fe20000000000 */
[----:B------:R-:W-:Y:S01]  /*feb0*/  R2UR UR9, R21 ;  /* 0x00000000150972ca */ /* 0x000fe200000e0000 */
[----:B------:R-:W-:Y:S01]  /*fec0*/  IMAD.U32 R152, RZ, RZ, UR8 ;  /* 0x00000008ff987e24 */ /* 0x000fe2000f8e00ff */
[----:B------:R-:W-:Y:S01]  /*fed0*/  R2UR UR50, R80 ;  /* 0x00000000503272ca */ /* 0x000fe200000e0000 */
[----:B------:R-:W-:Y:S01]  /*fee0*/  VIADD R80, R148, 0x280 ;  /* 0x0000028094507836 */ /* 0x000fe20000000000 */
[----:B------:R-:W-:Y:S01]  /*fef0*/  R2UR UR32, R14 ;  /* 0x000000000e2072ca */ /* 0x000fe200000e0000 */
[----:B------:R-:W-:Y:S01]  /*ff00*/  VIADD R14, R148, 0x300 ;  /* 0x00000300940e7836 */ /* 0x000fe20000000000 */
[----:B------:R-:W-:Y:S01]  /*ff10*/  R2UR UR16, R22 ;  /* 0x00000000161072ca */ /* 0x000fe200000e0000 */
[----:B------:R-:W-:Y:S01]  /*ff20*/  IMAD.MOV.U32 R21, RZ, RZ, -0x7fffffe0 ;  /* 0x80000020ff157424 */ /* 0x000fe200078e00ff */
[----:B------:R-:W-:Y:S01]  /*ff30*/  R2UR UR24, R80 ;  /* 0x00000000501872ca */ /* 0x000fe200000e0000 */
[----:B------:R-:W-:Y:S01]  /*ff40*/  VIADD R22, R148, 0x440 ;  /* 0x0000044094167836 */ /* 0x000fe20000000000 */
[----:B------:R-:W-:Y:S01]  /*ff50*/  R2UR UR28, R14 ;  /* 0x000000000e1c72ca */ /* 0x000fe200000e0000 */
[----:B------:R-:W-:Y:S01]  /*ff60*/  VIADD R14, R148, 0x380 ;  /* 0x00000380940e7836 */ /* 0x000fe20000000000 */
[----:B------:R-:W-:Y:S01]  /*ff70*/  R2UR UR37, R21 ;  /* 0x00000000152572ca */ /* 0x000fe200000e0000 */
[----:B------:R-:W-:Y:S01]  /*ff80*/  IMAD.MOV.U32 R21, RZ, RZ, -0x7fffffe0 ;  /* 0x80000020ff157424 */ /* 0x000fe200078e00ff */
[----:B------:R-:W-:-:S02]  /*ff90*/  R2UR UR12, R22 ;  /* 0x00000000160c72ca */ /* 0x000fc400000e0000 */
[----:B------:R-:W-:-:S09]  /*ffa0*/  R2UR UR8, R14 ;  /* 0x000000000e0872ca */ /* 0x000fd200000e0000 */
[----:B------:R-:W-:Y:S01]  /*ffb0*/  IMAD.U32 R23, RZ, RZ, UR37 ;  /* 0x00000025ff177e24 */ /* 0x000fe2000f8e00ff */
[----:B------:R-:W-:Y:S01]  /*ffc0*/  R2UR UR37, R21 ;  /* 0x00000000152572ca */ /* 0x000fe200000e0000 */
[----:B------:R-:W-:Y:S02]  /*ffd0*/  IMAD.MOV.U32 R21, RZ, RZ, -0x7fffffe0 ;  /* 0x80000020ff157424 */ /* 0x000fe400078e00ff */
[----:B------:R-:W-:Y:S01]  /*ffe0*/  IMAD.U32 R14, RZ, RZ, UR8 ;  /* 0x00000008ff0e7e24 */ /* 0x000fe2000f8e00ff */
[----:B------:R-:W-:Y:S01]  /*fff0*/  R2UR UR8, R20 ;  /* 0x00000000140872ca */ /* 0x000fe200000e0000 */
[----:B------:R-:W-:-:S05]  /*10000*/  VIADD R20, R148, 0x242 ;  /* 0x0000024294147836 */ /* 0x000fca0000000000 */
[----:B------:R-:W-:Y:S01]  /*10010*/  R2UR UR36, R20 ;  /* 0x00000000142472ca */ /* 0x000fe200000e0000 */
[----:B------:R-:W-:Y:S02]  /*10020*/  VIADD R20, R148, 0x282 ;  /* 0x0000028294147836 */ /* 0x000fe40000000000 */
[----:B------:R-:W-:Y:S01]  /*10030*/  IMAD.U32 R147, RZ, RZ, UR37 ;  /* 0x00000025ff937e24 */ /* 0x000fe2000f8e00ff */
[----:B------:R-:W-:Y:S01]  /*10040*/  R2UR UR37, R9 ;  /* 0x00000000092572ca */ /* 0x000fe200000e0000 */
[----:B------:R-:W-:Y:S02]  /*10050*/  WARPGROUP.DEPBAR.LE gsb0, 0x0 ;  /* 0x00008000000079c5 */ /* 0x000fe40000010000 */
[----:B------:R-:W-:-:S06]  /*10060*/  WARPGROUP.ARRIVE ;  /* 0x00000000000079c5 */ /* 0x000fcc0000000000 */
[----:B------:R-:W-:Y:S01]  /*10070*/  HGMMA.64x16x16.F32 R128, gdesc[UR52], RZ, !UPT, gsb0 ;  /* 0x00200000348079f0 */ /* 0x000fe2000c0008ff */
[----:B------:R-:W-:Y:S01]  /*10080*/  R2UR UR55, R76 ;  /* 0x000000004c3772ca */ /* 0x000fe200000e0000 */
[----:B------:R-:W-:Y:S01]  /*10090*/  IMAD.U32 R22, RZ, RZ, UR36 ;  /* 0x00000024ff167e24 */ /* 0x000fe2000f8e00ff */
[----:B------:R-:W-:Y:S02]  /*100a0*/  R2UR UR54, R77 ;  /* 0x000000004d3672ca */ /* 0x000fe400000e0000 */
[----:B------:R-:W-:Y:S02]  /*100b0*/  R2UR UR52, R2 ;  /* 0x00000000023472ca */ /* 0x000fe400000e0000 */
[----:B------:R-:W-:Y:S02]  /*100c0*/  R2UR UR53, R3 ;  /* 0x00000000033572ca */ /* 0x000fe400000e0000 */
[----:B------:R-:W-:Y:S01]  /*100d0*/  R2UR UR36, R20 ;  /* 0x00000000142472ca */ /* 0x000fe200000e0000 */
[----:B------:R-:W-:-:S12]  /*100e0*/  VIADD R20, R148, 0x302 ;  /* 0x0000030294147836 */ /* 0x000fd80000000000 */
[----:B------:R-:W-:Y:S01]  /*100f0*/  IMAD.U32 R146, RZ, RZ, UR36 ;  /* 0x00000024ff927e24 */ /* 0x000fe2000f8e00ff */
[----:B------:R-:W-:Y:S01]  /*10100*/  R2UR UR36, R8 ;  /* 0x00000000082472ca */ /* 0x000fe200000e0000 */
[----:B------:R-:W-:Y:S02]  /*10110*/  WARPGROUP.DEPBAR.LE gsb0, 0x0 ;  /* 0x00008000000079c5 */ /* 0x000fe40000010000 */
[----:B------:R-:W-:-:S06]  /*10120*/  WARPGROUP.ARRIVE ;  /* 0x00000000000079c5 */ /* 0x000fcc0000000000 */
[----:B------:R-:W-:Y:S01]  /*10130*/  HGMMA.64x16x16.F32 R120, gdesc[UR56], RZ, !UPT, gsb0 ;  /* 0x00200000387879f0 */ /* 0x000fe2000c0008ff */
[----:B------:R-:W-:Y:S01]  /*10140*/  R2UR UR59, R72 ;  /* 0x00000000483b72ca */ /* 0x000fe200000e0000 */
[----:B------:R-:W-:Y:S01]  /*10150*/  VIADD R72, R148, 0x2c2 ;  /* 0x000002c294487836 */ /* 0x000fe20000000000 */
[----:B------:R-:W-:Y:S01]  /*10160*/  R2UR UR58, R75 ;  /* 0x000000004b3a72ca */ /* 0x000fe200000e0000 */
[----:B------:R-:W-:Y:S01]  /*10170*/  IMAD.MOV.U32 R75, RZ, RZ, -0x7fffffe0 ;  /* 0x80000020ff4b7424 */ /* 0x000fe200078e00ff */
[----:B------:R-:W-:Y:S02]  /*10180*/  R2UR UR56, R2 ;  /* 0x00000000023872ca */ /* 0x000fe400000e0000 */
[----:B------:R-:W-:Y:S02]  /*10190*/  R2UR UR57, R3 ;  /* 0x00000000033972ca */ /* 0x000fe400000e0000 */
[----:B------:R-:W-:Y:S01]  /*101a0*/  R2UR UR60, R72 ;  /* 0x00000000483c72ca */ /* 0x000fe200000e0000 */
[----:B------:R-:W-:Y:S01]  /*101b0*/  VIADD R72, R148, 0x342 ;  /* 0x0000034294487836 */ /* 0x000fe20000000000 */
[----:B------:R-:W-:-:S02]  /*101c0*/  WARPGROUP.DEPBAR.LE gsb0, 0x0 ;  /* 0x00008000000079c5 */ /* 0x000fc40000010000 */
        /* <DEDUP_REMOVED lines=9> */
[----:B------:R-:W-:Y:S01]  /*10260*/  IMAD.MOV.U32 R73, RZ, RZ, -0x7fffffe0 ;  /* 0x80000020ff497424 */ /* 0x000fe200078e00ff */
[----:B------:R-:W-:-:S02]  /*10270*/  WARPGROUP.DEPBAR.LE gsb0, 0x0 ;  /* 0x00008000000079c5 */ /* 0x000fc40000010000 */
[----:B------:R-:W-:-:S06]  /*10280*/  WARPGROUP.ARRIVE ;  /* 0x00000000000079c5 */ /* 0x000fcc0000000000 */
[----:B------:R-:W-:Y:S01]  /*10290*/  HGMMA.64x16x16.F32 R104, gdesc[UR52], RZ, !UPT, gsb0 ;  /* 0x00200000346879f0 */ /* 0x000fe2000c0008ff */
[----:B------:R-:W-:Y:S01]  /*102a0*/  UMOV UR54, UR12 ;  /* 0x0000000c00367c82 */ /* 0x000fe20008000000 */
[----:B------:R-:W-:Y:S01]  /*102b0*/  UMOV UR55, UR13 ;  /* 0x0000000d00377c82 */ /* 0x000fe20008000000 */
[----:B------:R-:W-:Y:S01]  /*102c0*/  R2UR UR12, R20 ;  /* 0x00000000140c72ca */ /* 0x000fe200000e0000 */
[----:B------:R-:W-:Y:S01]  /*102d0*/  UMOV UR52, UR16 ;  /* 0x0000001000347c82 */ /* 0x000fe20008000000 */
[----:B------:R-:W-:Y:S01]  /*102e0*/  R2UR UR13, R21 ;  /* 0x00000000150d72ca */ /* 0x000fe200000e0000 */
[----:B------:R-:W-:Y:S01]  /*102f0*/  UMOV UR53, UR17 ;  /* 0x0000001100357c82 */ /* 0x000fe20008000000 */
[C---:B------:R-:W-:Y:S02]  /*10300*/  R2UR UR16, R8.reuse ;  /* 0x00000000081072ca */ /* 0x040fe400000e0000 */
[----:B------:R-:W-:Y:S02]  /*10310*/  R2UR UR17, R9 ;  /* 0x00000000091172ca */ /* 0x000fe400000e0000 */
[----:B------:R-:W-:Y:S01]  /*10320*/  MOV R29, UR55 ;  /* 0x00000037001d7c02 */ /* 0x000fe20008000f00 */
[----:B------:R-:W-:Y:S01]  /*10330*/  UMOV UR55, UR25 ;  /* 0x0000001900377c82 */ /* 0x000fe20008000000 */
[----:B------:R-:W-:Y:S01]  /*10340*/  MOV R28, UR54 ;  /* 0x00000036001c7c02 */ /* 0x000fe20008000f00 */
[----:B------:R-:W-:Y:S01]  /*10350*/  UMOV UR54, UR24 ;  /* 0x0000001800367c82 */ /* 0x000fe20008000000 */
[----:B------:R-:W-:Y:S01]  /*10360*/  R2UR UR24, R8 ;  /* 0x00000000081872ca */ /* 0x000fe200000e0000 */
[----:B------:R-:W-:Y:S01]  /*10370*/  IMAD.U32 R20, RZ, RZ, UR12 ;  /* 0x0000000cff147e24 */ /* 0x000fe2000f8e00ff */
[----:B------:R-:W-:Y:S01]  /*10380*/  R2UR UR12, R2 ;  /* 0x00000000020c72ca */ /* 0x000fe200000e0000 */
[----:B------:R-:W-:Y:S01]  /*10390*/  IMAD.U32 R21, RZ, RZ, UR13 ;  /* 0x0000000dff157e24 */ /* 0x000fe2000f8e00ff */
[----:B------:R-:W-:-:S02]  /*103a0*/  R2UR UR13, R3 ;  /* 0x00000000030d72ca */ /* 0x000fc400000e0000 */
[----:B------:R-:W-:Y:S01]  /*103b0*/  R2UR UR25, R9 ;  /* 0x00000000091972ca */ /* 0x000fe200000e0000 */
[----:B------:R-:W-:Y:S02]  /*103c0*/  WARPGROUP.DEPBAR.LE gsb0, 0x0 ;  /* 0x00008000000079c5 */ /* 0x000fe40000010000 */
[----:B------:R-:W-:-:S06]  /*103d0*/  WARPGROUP.ARRIVE ;  /* 0x00000000000079c5 */ /* 0x000fcc0000000000 */
[----:B------:R-:W-:Y:S01]  /*103e0*/  HGMMA.64x16x16.F32 R96, gdesc[UR56], RZ, !UPT, gsb0 ;  /* 0x00200000386079f0 */ /* 0x000fe2000c0008ff */
[----:B------:R-:W-:Y:S01]  /*103f0*/  UMOV UR58, UR8 ;  /* 0x00000008003a7c82 */ /* 0x000fe20008000000 */
[----:B------:R-:W-:Y:S01]  /*10400*/  UMOV UR59, UR9 ;  /* 0x00000009003b7c82 */ /* 0x000fe20008000000 */
[----:B------:R-:W-:Y:S02]  /*10410*/  R2UR UR8, R2 ;  /* 0x00000000020872ca */ /* 0x000fe400000e0000 */
[----:B------:R-:W-:Y:S02]  /*10420*/  R2UR UR9, R3 ;  /* 0x00000000030972ca */ /* 0x000fe400000e0000 */
[----:B------:R-:W-:Y:S01]  /*10430*/  R2UR UR56, R72 ;  /* 0x00000000483872ca */ /* 0x000fe200000e0000 */
[----:B------:R-:W-:Y:S01]  /*10440*/  VIADD R72, R148, 0x3c2 ;  /* 0x000003c294487836 */ /* 0x000fe20000000000 */
[----:B------:R-:W-:Y:S01]  /*10450*/  R2UR UR57, R73 ;  /* 0x00000000493972ca */ /* 0x000fe200000e0000 */
[----:B------:R-:W-:Y:S01]  /*10460*/  IMAD.MOV.U32 R73, RZ, RZ, -0x7fffffe0 ;  /* 0x80000020ff497424 */ /* 0x000fe200078e00ff */
[----:B------:R-:W-:-:S02]  /*10470*/  WARPGROUP.DEPBAR.LE gsb0, 0x0 ;  /* 0x00008000000079c5 */ /* 0x000fc40000010000 */
[----:B------:R-:W-:-:S06]  /*10480*/  WARPGROUP.ARRIVE ;  /* 0x00000000000079c5 */ /* 0x000fcc0000000000 */
[----:B------:R-:W-:Y:S01]  /*10490*/  HGMMA.64x16x16.F32 R88, gdesc[UR4], RZ, !UPT, gsb0 ;  /* 0x00200000045879f0 */ /* 0x000fe2000c0008ff */
[----:B------:R-:W-:Y:S01]  /*104a0*/  R2UR UR6, R74 ;  /* 0x000000004a0672ca */ /* 0x000fe200000e0000 */
[----:B------:R-:W-:Y:S01]  /*104b0*/  UMOV UR4, UR20 ;  /* 0x0000001400047c82 */ /* 0x000fe20008000000 */
[----:B------:R-:W-:Y:S01]  /*104c0*/  R2UR UR7, R75 ;  /* 0x000000004b0772ca */ /* 0x000fe200000e0000 */
[----:B------:R-:W-:Y:S01]  /*104d0*/  UMOV UR5, UR21 ;  /* 0x0000001500057c82 */ /* 0x000fe20008000000 */
[----:B------:R-:W-:Y:S02]  /*104e0*/  R2UR UR20, R8 ;  /* 0x00000000081472ca */ /* 0x000fe400000e0000 */
[----:B------:R-:W-:-:S07]  /*104f0*/  R2UR UR21, R9 ;  /* 0x00000000091572ca */ /* 0x000fce00000e0000 */
[----:B------:R-:W-:Y:S01]  /*10500*/  MOV R24, UR6 ;  /* 0x0000000600187c02 */ /* 0x000fe20008000f00 */
[----:B------:R-:W-:Y:S01]  /*10510*/  UMOV UR6, UR32 ;  /* 0x0000002000067c82 */ /* 0x000fe20008000000 */
[----:B------:R-:W-:Y:S01]  /*10520*/  MOV R25, UR7 ;  /* 0x0000000700197c02 */ /* 0x000fe20008000f00 */
[----:B------:R-:W-:Y:S01]  /*10530*/  UMOV UR7, UR33 ;  /* 0x0000002100077c82 */ /* 0x000fe20008000000 */
[----:B------:R-:W-:Y:S02]  /*10540*/  R2UR UR32, R8 ;  /* 0x00000000082072ca */ /* 0x000fe400000e0000 */
[----:B------:R-:W-:Y:S01]  /*10550*/  R2UR UR33, R9 ;  /* 0x00000000092172ca */ /* 0x000fe200000e0000 */
[----:B------:R-:W-:Y:S02]  /*10560*/  WARPGROUP.DEPBAR.LE gsb0, 0x0 ;  /* 0x00008000000079c5 */ /* 0x000fe40000010000 */
[----:B------:R-:W-:-:S06]  /*10570*/  WARPGROUP.ARRIVE ;  /* 0x00000000000079c5 */ /* 0x000fcc0000000000 */
[----:B------:R-:W-:Y:S01]  /*10580*/  HGMMA.64x16x16.F32 R80, gdesc[UR8], RZ, !UPT, gsb0 ;  /* 0x00200000085079f0 */ /* 0x000fe2000c0008ff */
[----:B------:R-:W-:Y:S02]  /*10590*/  R2UR UR10, R72 ;  /* 0x00000000480a72ca */ /* 0x000fe400000e0000 */
[----:B------:R-:W-:Y:S02]  /*105a0*/  R2UR UR11, R73 ;  /* 0x00000000490b72ca */ /* 0x000fe400000e0000 */
        /* <DEDUP_REMOVED lines=15> */
[----:B------:R-:W-:Y:S02]  /*106a0*/  WARPGROUP.DEPBAR.LE gsb0, 0x0 ;  /* 0x00008000000079c5 */ /* 0x000fe40000010000 */
[----:B------:R-:W-:-:S06]  /*106b0*/  WARPGROUP.ARRIVE ;  /* 0x00000000000079c5 */ /* 0x000fcc0000000000 */
[----:B------:R-:W-:Y:S01]  /*106c0*/  HGMMA.64x16x16.F32 R136, gdesc[UR16], R136, gsb0 ;  /* 0x00200000108879f0 */ /* 0x000fe20008000888 */
        /* <DEDUP_REMOVED lines=8> */
[----:B------:R-:W-:Y:S01]  /*10750*/  IMAD.MOV.U32 R150, RZ, RZ, R0 ;  /* 0x000000ffff967224 */ /* 0x000fe200078e0000 */
        /* <DEDUP_REMOVED lines=24> */
[----:B------:R-:W-:Y:S01]  /*108e0*/  R2UR UR40, R12 ;  /* 0x000000000c2872ca */ /* 0x000fe200000e0000 */
[----:B------:R-:W-:Y:S01]  /*108f0*/  UMOV UR42, UR4 ;  /* 0x00000004002a7c82 */ /* 0x000fe20008000000 */
[----:B------:R-:W-:Y:S01]  /*10900*/  R2UR UR41, R13 ;  /* 0x000000000d2972ca */ /* 0x000fe200000e0000 */
[----:B------:R-:W-:Y:S01]  /*10910*/  UMOV UR43, UR5 ;  /* 0x00000005002b7c82 */ /* 0x000fe20008000000 */
[----:B------:R-:W-:Y:S02]  /*10920*/  WARPGROUP.DEPBAR.LE gsb0, 0x0 ;  /* 0x00008000000079c5 */ /* 0x000fe40000010000 */
[----:B------:R-:W-:-:S06]  /*10930*/  WARPGROUP.ARRIVE ;  /* 0x00000000000079c5 */ /* 0x000fcc0000000000 */
[----:B------:R-:W-:Y:S01]  /*10940*/  HGMMA.64x16x16.F32 R80, gdesc[UR44], R80, gsb0 ;  /* 0x002000002c5079f0 */ /* 0x000fe20008000850 */
[----:B------:R-:W-:Y:S01]  /*10950*/  UMOV UR46, UR52 ;  /* 0x00000034002e7c82 */ /* 0x000fe20008000000 */
[----:B------:R-:W-:Y:S01]  /*10960*/  UMOV UR47, UR53 ;  /* 0x00000035002f7c82 */ /* 0x000fe20008000000 */
[----:B------:R-:W-:Y:S02]  /*10970*/  R2UR UR52, R12 ;  /* 0x000000000c3472ca */ /* 0x000fe400000e0000 */
[----:B------:R-:W-:Y:S01]  /*10980*/  R2UR UR53, R13 ;  /* 0x000000000d3572ca */ /* 0x000fe200000e0000 */
[----:B------:R-:W-:Y:S02]  /*10990*/  WARPGROUP.DEPBAR.LE gsb0, 0x0 ;  /* 0x00008000000079c5 */ /* 0x000fe40000010000 */
[----:B------:R-:W-:-:S06]  /*109a0*/  WARPGROUP.ARRIVE ;  /* 0x00000000000079c5 */ /* 0x000fcc0000000000 */
[----:B------:R-:W-:Y:S01]  /*109b0*/  HGMMA.64x16x16.F32 R72, gdesc[UR48], R72, gsb0 ;  /* 0x00200000304879f0 */ /* 0x000fe20008000848 */
[----:B------:R-:W-:Y:S02]  /*109c0*/  R2UR UR4, R12 ;  /* 0x000000000c0472ca */ /* 0x000fe400000e0000 */
[----:B------:R-:W-:Y:S02]  /*109d0*/  R2UR UR5, R13 ;  /* 0x000000000d0572ca */ /* 0x000fe400000e0000 */
[----:B------:R-:W-:Y:S01]  /*109e0*/  R2UR UR50, R14 ;  /* 0x000000000e3272ca */ /* 0x000fe200000e0000 */
[----:B------:R-:W-:Y:S01]  /*109f0*/  VIADD R14, R148, 0x4c0 ;  /* 0x000004c0940e7836 */ /* 0x000fe20000000000 */
[----:B------:R-:W-:Y:S01]  /*10a00*/  R2UR UR51, R15 ;  /* 0x000000000f3372ca */ /* 0x000fe200000e0000 */
[----:B------:R-:W-:Y:S01]  /*10a10*/  IMAD.MOV.U32 R15, RZ, RZ, -0x7fffffe0 ;  /* 0x80000020ff0f7424 */ /* 0x000fe200078e00ff */
[----:B------:R-:W-:Y:S02]  /*10a20*/  R2UR UR48, R12 ;  /* 0x000000000c3072ca */ /* 0x000fe400000e0000 */
[----:B------:R-:W-:-:S02]  /*10a30*/  R2UR UR49, R13 ;  /* 0x000000000d3172ca */ /* 0x000fc400000e0000 */
[----:B------:R-:W-:Y:S02]  /*10a40*/  R2UR UR44, R12 ;  /* 0x000000000c2c72ca */ /* 0x000fe400000e0000 */
[----:B------:R-:W-:Y:S02]  /*10a50*/  R2UR UR45, R13 ;  /* 0x000000000d2d72ca */ /* 0x000fe400000e0000 */
[----:B------:R-:W-:Y:S01]  /*10a60*/  R2UR UR26, R14 ;  /* 0x000000000e1a72ca */ /* 0x000fe200000e0000 */
[----:B------:R-:W-:Y:S01]  /*10a70*/  VIADD R14, R148, 0x500 ;  /* 0x00000500940e7836 */ /* 0x000fe20000000000 */
[----:B------:R-:W-:Y:S01]  /*10a80*/  R2UR UR27, R15 ;  /* 0x000000000f1b72ca */ /* 0x000fe200000e0000 */
[----:B------:R-:W-:-:S03]  /*10a90*/  IMAD.MOV.U32 R15, RZ, RZ, -0x7fffffe0 ;  /* 0x80000020ff0f7424 */ /* 0x000fc600078e00ff */
[----:B------:R-:W-:Y:S01]  /*10aa0*/  R2UR UR30, R14 ;  /* 0x000000000e1e72ca */ /* 0x000fe200000e0000 */
[----:B------:R-:W-:Y:S01]  /*10ab0*/  VIADD R14, R148, 0x540 ;  /* 0x00000540940e7836 */ /* 0x000fe20000000000 */
[----:B------:R-:W-:Y:S01]  /*10ac0*/  R2UR UR31, R15 ;  /* 0x000000000f1f72ca */ /* 0x000fe200000e0000 */
[----:B------:R-:W-:-:S03]  /*10ad0*/  IMAD.MOV.U32 R15, RZ, RZ, -0x7fffffe0 ;  /* 0x80000020ff0f7424 */ /* 0x000fc600078e00ff */
[----:B------:R-:W-:Y:S01]  /*10ae0*/  R2UR UR34, R14 ;  /* 0x000000000e2272ca */ /* 0x000fe200000e0000 */
[----:B------:R-:W-:Y:S01]  /*10af0*/  VIADD R14, R148, 0x580 ;  /* 0x00000580940e7836 */ /* 0x000fe20000000000 */
[----:B------:R-:W-:Y:S01]  /*10b00*/  R2UR UR35, R15 ;  /* 0x000000000f2372ca */ /* 0x000fe200000e0000 */
[----:B------:R-:W-:Y:S01]  /*10b10*/  IMAD.MOV.U32 R15, RZ, RZ, -0x7fffffe0 ;  /* 0x80000020ff0f7424 */ /* 0x000fe200078e00ff */
[----:B------:R-:W-:Y:S02]  /*10b20*/  R2UR UR36, R10 ;  /* 0x000000000a2472ca */ /* 0x000fe400000e0000 */
[----:B------:R-:W-:Y:S01]  /*10b30*/  R2UR UR38, R14 ;  /* 0x000000000e2672ca */ /* 0x000fe200000e0000 */
[----:B------:R-:W-:Y:S01]  /*10b40*/  IMAD.MOV.U32 R14, RZ, RZ, R150 ;  /* 0x000000ffff0e7224 */ /* 0x000fe200078e0096 */
[----:B------:R-:W-:Y:S02]  /*10b50*/  R2UR UR39, R15 ;  /* 0x000000000f2772ca */ /* 0x000fe400000e0000 */
[----:B------:R-:W-:-:S02]  /*10b60*/  R2UR UR37, R11 ;  /* 0x000000000b2572ca */ /* 0x000fc400000e0000 */
[----:B------:R-:W-:Y:S02]  /*10b70*/  R2UR UR32, R10 ;  /* 0x000000000a2072ca */ /* 0x000fe400000e0000 */
[----:B------:R-:W-:Y:S02]  /*10b80*/  MOV R151, UR34 ;  /* 0x0000002200977c02 */ /* 0x000fe40008000f00 */
[----:B------:R-:W-:Y:S02]  /*10b90*/  MOV R152, UR35 ;  /* 0x0000002300987c02 */ /* 0x000fe40008000f00 */
[----:B------:R-:W-:Y:S02]  /*10ba0*/  R2UR UR34, R146 ;  /* 0x00000000922272ca */ /* 0x000fe400000e0000 */
[----:B------:R-:W-:Y:S02]  /*10bb0*/  MOV R149, UR38 ;  /* 0x0000002600957c02 */ /* 0x000fe40008000f00 */
[----:B------:R-:W-:Y:S01]  /*10bc0*/  MOV R150, UR39 ;  /* 0x0000002700967c02 */ /* 0x000fe20008000f00 */
[----:B------:R-:W-:-:S02]  /*10bd0*/  WARPGROUP.DEPBAR.LE gsb0, 0x0 ;  /* 0x00008000000079c5 */ /* 0x000fc40000010000 */
[----:B------:R-:W-:Y:S01]  /*10be0*/  WARPGROUP.ARRIVE ;  /* 0x00000000000079c5 */ /* 0x000fe20000000000 */
[----:B------:R-:W-:Y:S02]  /*10bf0*/  R2UR UR38, R22 ;  /* 0x00000000162672ca */ /* 0x000fe400000e0000 */
[----:B------:R-:W-:Y:S02]  /*10c00*/  R2UR UR39, R23 ;  /* 0x00000000172772ca */ /* 0x000fe400000e0000 */
[----:B------:R-:W-:Y:S01]  /*10c10*/  R2UR UR35, R147 ;  /* 0x00000000932372ca */ /* 0x000fe200000e0000 */
[----:B------:R-:W-:Y:S01]  /*10c20*/  HGMMA.64x16x16.F32 R136, gdesc[UR20], R136, gsb0 ;  /* 0x00200000148879f0 */ /* 0x000fe20008000888 */
[----:B------:R-:W-:Y:S01]  /*10c30*/  UMOV UR22, UR56 ;  /* 0x0000003800167c82 */ /* 0x000fe20008000000 */
[----:B------:R-:W-:Y:S01]  /*10c40*/  UMOV UR23, UR57 ;  /* 0x0000003900177c82 */ /* 0x000fe20008000000 */
[----:B------:R-:W-:Y:S02]  /*10c50*/  R2UR UR33, R11 ;  /* 0x000000000b2172ca */ /* 0x000fe400000e0000 */
[----:B------:R-:W-:-:S02]  /*10c60*/  R2UR UR28, R10 ;  /* 0x000000000a1c72ca */ /* 0x000fc400000e0000 */
[----:B------:R-:W-:Y:S02]  /*10c70*/  R2UR UR29, R11 ;  /* 0x000000000b1d72ca */ /* 0x000fe400000e0000 */
[----:B------:R-:W-:Y:S01]  /*10c80*/  MOV R19, UR31 ;  /* 0x0000001f00137c02 */ /* 0x000fe20008000f00 */
[----:B------:R-:W-:Y:S01]  /*10c90*/  UMOV UR31, UR61 ;  /* 0x0000003d001f7c82 */ /* 0x000fe20008000000 */
[----:B------:R-:W-:Y:S01]  /*10ca0*/  MOV R153, UR30 ;  /* 0x0000001e00997c02 */ /* 0x000fe20008000f00 */
[----:B------:R-:W-:Y:S01]  /*10cb0*/  UMOV UR30, UR60 ;  /* 0x0000003c001e7c82 */ /* 0x000fe20008000000 */
[----:B------:R-:W-:Y:S02]  /*10cc0*/  MOV R18, UR27 ;  /* 0x0000001b00127c02 */ /* 0x000fe40008000f00 */
[----:B------:R-:W-:Y:S01]  /*10cd0*/  MOV R17, UR26 ;  /* 0x0000001a00117c02 */ /* 0x000fe20008000f00 */
[----:B------:R-:W-:Y:S02]  /*10ce0*/  WARPGROUP.DEPBAR.LE gsb0, 0x0 ;  /* 0x00008000000079c5 */ /* 0x000fe40000010000 */
[----:B------:R-:W-:Y:S01]  /*10cf0*/  WARPGROUP.ARRIVE ;  /* 0x00000000000079c5 */ /* 0x000fe20000000000 */
[----:B------:R-:W-:-:S02]  /*10d00*/  R2UR UR56, R12 ;  /* 0x000000000c3872ca */ /* 0x000fc400000e0000 */
[----:B------:R-:W-:Y:S02]  /*10d10*/  R2UR UR57, R13 ;  /* 0x000000000d3972ca */ /* 0x000fe400000e0000 */
[----:B------:R-:W-:Y:S01]  /*10d20*/  R2UR UR26, R20 ;  /* 0x00000000141a72ca */ /* 0x000fe200000e0000 */
[----:B------:R-:W-:Y:S01]  /*10d30*/  HGMMA.64x16x16.F32 R128, gdesc[UR52], R128, gsb0 ;  /* 0x00200000348079f0 */ /* 0x000fe20008000880 */
[----:B------:R-:W-:Y:S02]  /*10d40*/  R2UR UR27, R21 ;  /* 0x00000000151b72ca */ /* 0x000fe400000e0000 */
[C---:B------:R-:W-:Y:S02]  /*10d50*/  R2UR UR24, R10.reuse ;  /* 0x000000000a1872ca */ /* 0x040fe400000e0000 */
[----:B------:R-:W-:Y:S02]  /*10d60*/  R2UR UR25, R11 ;  /* 0x000000000b1972ca */ /* 0x000fe400000e0000 */
[----:B------:R-:W-:-:S02]  /*10d70*/  R2UR UR20, R10 ;  /* 0x000000000a1472ca */ /* 0x000fc400000e0000 */
[C---:B------:R-:W-:Y:S02]  /*10d80*/  R2UR UR21, R11.reuse ;  /* 0x000000000b1572ca */ /* 0x040fe400000e0000 */
[C---:B------:R-:W-:Y:S02]  /*10d90*/  R2UR UR12, R10.reuse ;  /* 0x000000000a0c72ca */ /* 0x040fe400000e0000 */
[C---:B------:R-:W-:Y:S02]  /*10da0*/  R2UR UR13, R11.reuse ;  /* 0x000000000b0d72ca */ /* 0x040fe400000e0000 */
[----:B------:R-:W-:Y:S02]  /*10db0*/  R2UR UR16, R10 ;  /* 0x000000000a1072ca */ /* 0x000fe400000e0000 */
[----:B------:R-:W-:Y:S01]  /*10dc0*/  R2UR UR17, R11 ;  /* 0x000000000b1172ca */ /* 0x000fe200000e0000 */
[----:B------:R-:W-:Y:S01]  /*10dd0*/  IMAD.MOV.U32 R15, RZ, RZ, -0x7fffffe0 ;  /* 0x80000020ff0f7424 */ /* 0x000fe200078e00ff */
[----:B------:R-:W-:-:S02]  /*10de0*/  R2UR UR61, R14 ;  /* 0x000000000e3d72ca */ /* 0x000fc400000e0000 */
[----:B------:R-:W-:Y:S01]  /*10df0*/  R2UR UR60, R30 ;  /* 0x000000001e3c72ca */ /* 0x000fe200000e0000 */
[----:B------:R-:W-:Y:S02]  /*10e00*/  WARPGROUP.DEPBAR.LE gsb0, 0x0 ;  /* 0x00008000000079c5 */ /* 0x000fe40000010000 */
[----:B------:R-:W-:Y:S01]  /*10e10*/  WARPGROUP.ARRIVE ;  /* 0x00000000000079c5 */ /* 0x000fe20000000000 */
[----:B------:R-:W-:Y:S02]  /*10e20*/  R2UR UR55, R29 ;  /* 0x000000001d3772ca */ /* 0x000fe400000e0000 */
[----:B------:R-:W-:Y:S02]  /*10e30*/  R2UR UR54, R28 ;  /* 0x000000001c3672ca */ /* 0x000fe400000e0000 */
[----:B------:R-:W-:Y:S01]  /*10e40*/  R2UR UR52, R12 ;  /* 0x000000000c3472ca */ /* 0x000fe200000e0000 */
[----:B------:R-:W-:Y:S01]  /*10e50*/  HGMMA.64x16x16.F32 R120, gdesc[UR40], R120, gsb0 ;  /* 0x00200000287879f0 */ /* 0x000fe20008000878 */
[----:B------:R-:W-:Y:S01]  /*10e60*/  R2UR UR53, R13 ;  /* 0x000000000d3572ca */ /* 0x000fe200000e0000 */
[----:B------:R-:W-:Y:S01]  /*10e70*/  VIADD R14, R148, 0x5c0 ;  /* 0x000005c0940e7836 */ /* 0x000fe20000000000 */
[----:B------:R0:W5:Y:S01]  /*10e80*/  LDL.LU R30, [R1+0x118] ;  /* 0x00011800011e7983 */ /* 0x0001620000300800 */
[----:B------:R-:W-:-:S02]  /*10e90*/  WARPGROUP.DEPBAR.LE gsb0, 0x0 ;  /* 0x00008000000079c5 */ /* 0x000fc40000010000 */
[----:B------:R-:W-:Y:S01]  /*10ea0*/  WARPGROUP.ARRIVE ;  /* 0x00000000000079c5 */ /* 0x000fe20000000000 */
[----:B------:R-:W-:Y:S01]  /*10eb0*/  R2UR UR42, R14 ;  /* 0x000000000e2a72ca */ /* 0x000fe200000e0000 */
[----:B------:R0:W5:Y:S04]  /*10ec0*/  LDL.LU R29, [R1+0x114] ;  /* 0x00011400011d7983 */ /* 0x0001680000300800 */
[----:B------:R-:W-:Y:S01]  /*10ed0*/  HGMMA.64x16x16.F32 R112, gdesc[UR8], R112, gsb0 ;  /* 0x00200000087079f0 */ /* 0x000fe20008000870 */
[----:B------:R-:W-:Y:S02]  /*10ee0*/  R2UR UR43, R15 ;  /* 0x000000000f2b72ca */ /* 0x000fe400000e0000 */
[----:B------:R-:W-:Y:S02]  /*10ef0*/  R2UR UR40, R6 ;  /* 0x00000000062872ca */ /* 0x000fe400000e0000 */
[----:B------:R-:W-:Y:S01]  /*10f00*/  R2UR UR41, R7 ;  /* 0x00000000072972ca */ /* 0x000fe200000e0000 */
[----:B------:R-:W-:Y:S01]  /*10f10*/  VIADD R14, R148, 0x600 ;  /* 0x00000600940e7836 */ /* 0x000fe20000000000 */
[----:B------:R0:W5:Y:S01]  /*10f20*/  LDL.LU R28, [R1+0x110] ;  /* 0x00011000011c7983 */ /* 0x0001620000300800 */
[----:B------:R-:W-:Y:S01]  /*10f30*/  R2UR UR11, R27 ;  /* 0x000000001b0b72ca */ /* 0x000fe200000e0000 */
[----:B------:R-:W-:-:S02]  /*10f40*/  WARPGROUP.DEPBAR.LE gsb0, 0x0 ;  /* 0x00008000000079c5 */ /* 0x000fc40000010000 */
[----:B------:R-:W-:Y:S01]  /*10f50*/  WARPGROUP.ARRIVE ;  /* 0x00000000000079c5 */ /* 0x000fe20000000000 */
[----:B------:R-:W-:Y:S02]  /*10f60*/  R2UR UR10, R26 ;  /* 0x000000001a0a72ca */ /* 0x000fe400000e0000 */
[----:B------:R-:W-:Y:S02]  /*10f70*/  R2UR UR8, R10 ;  /* 0x000000000a0872ca */ /* 0x000fe400000e0000 */
[----:B------:R-:W-:Y:S01]  /*10f80*/  R2UR UR9, R11 ;  /* 0x000000000b0972ca */ /* 0x000fe200000e0000 */
[----:B------:R-:W-:Y:S01]  /*10f90*/  HGMMA.64x16x16.F32 R104, gdesc[UR4], R104, gsb0 ;  /* 0x00200000046879f0 */ /* 0x000fe20008000868 */
[----:B------:R-:W-:Y:S01]  /*10fa0*/  IMAD.MOV.U32 R15, RZ, RZ, -0x7fffffe0 ;  /* 0x80000020ff0f7424 */ /* 0x000fe200078e00ff */
[----:B------:R0:W5:Y:S01]  /*10fb0*/  LDL.LU R27, [R1+0x10c] ;  /* 0x00010c00011b7983 */ /* 0x0001620000300800 */
[----:B------:R-:W-:Y:S02]  /*10fc0*/  R2UR UR7, R25 ;  /* 0x00000000190772ca */ /* 0x000fe400000e0000 */
[----:B------:R-:W-:Y:S01]  /*10fd0*/  R2UR UR6, R24 ;  /* 0x00000000180672ca */ /* 0x000fe200000e0000 */
[----:B------:R0:W5:Y:S01]  /*10fe0*/  LDL.LU R26, [R1+0x108] ;  /* 0x00010800011a7983 */ /* 0x0001620000300800 */
[----:B------:R-:W-:-:S02]  /*10ff0*/  R2UR UR4, R10 ;  /* 0x000000000a0472ca */ /* 0x000fc400000e0000 */
[----:B------:R-:W-:Y:S01]  /*11000*/  R2UR UR5, R11 ;  /* 0x000000000b0572ca */ /* 0x000fe200000e0000 */
[----:B------:R0:W5:Y:S04]  /*11010*/  LDL.LU R25, [R1+0x104] ;  /* 0x0001040001197983 */ /* 0x0001680000300800 */
[----:B------:R0:W5:Y:S01]  /*11020*/  LDL.LU R24, [R1+0x100] ;  /* 0x0001000001187983 */ /* 0x0001620000300800 */
        /* <DEDUP_REMOVED lines=39> */
[----:B------:R-:W-:Y:S02]  /*112a0*/  R2UR UR23, R16 ;  /* 0x00000000101772ca */ /* 0x000fe400000e0000 */
[----:B------:R-:W-:Y:S02]  /*112b0*/  R2UR UR22, R0 ;  /* 0x00000000001672ca */ /* 0x000fe400000e0000 */
[----:B------:R-:W-:Y:S02]  /*112c0*/  R2UR UR20, R6 ;  /* 0x00000000061472ca */ /* 0x000fe400000e0000 */
[----:B------:R-:W-:Y:S01]  /*112d0*/  R2UR UR21, R7 ;  /* 0x00000000071572ca */ /* 0x000fe200000e0000 */
[----:B------:R-:W-:Y:S02]  /*112e0*/  WARPGROUP.DEPBAR.LE gsb0, 0x0 ;  /* 0x00008000000079c5 */ /* 0x000fe40000010000 */
[----:B------:R-:W-:-:S10]  /*112f0*/  WARPGROUP.ARRIVE ;  /* 0x00000000000079c5 */ /* 0x000fd40000000000 */
        /* <DEDUP_REMOVED lines=9> */
[----:B------:R-:W-:Y:S01]  /*11390*/  R2UR UR30, R153 ;  /* 0x00000000991e72ca */ /* 0x000fe200000e0000 */
[----:B------:R0:W5:Y:S01]  /*113a0*/  LDL.LU R19, [R1+0xfc] ;  /* 0x0000fc0001137983 */ /* 0x0001620000300800 */
[----:B------:R-:W-:Y:S02]  /*113b0*/  R2UR UR28, R6 ;  /* 0x00000000061c72ca */ /* 0x000fe400000e0000 */
[----:B------:R-:W-:Y:S01]  /*113c0*/  R2UR UR29, R7 ;  /* 0x00000000071d72ca */ /* 0x000fe200000e0000 */
[----:B------:R0:W5:Y:S01]  /*113d0*/  LDL.LU R18, [R1+0xf8] ;  /* 0x0000f80001127983 */ /* 0x0001620000300800 */
[----:B------:R-:W-:Y:S02]  /*113e0*/  R2UR UR35, R152 ;  /* 0x00000000982372ca */ /* 0x000fe400000e0000 */
[----:B------:R-:W-:Y:S01]  /*113f0*/  R2UR UR34, R151 ;  /* 0x00000000972272ca */ /* 0x000fe200000e0000 */
[----:B------:R0:W5:Y:S01]  /*11400*/  LDL.LU R17, [R1+0xf4] ;  /* 0x0000f40001117983 */ /* 0x0001620000300800 */
[----:B------:R-:W-:-:S02]  /*11410*/  R2UR UR32, R6 ;  /* 0x00000000062072ca */ /* 0x000fc400000e0000 */
[----:B------:R-:W-:Y:S01]  /*11420*/  R2UR UR33, R7 ;  /* 0x00000000072172ca */ /* 0x000fe200000e0000 */
[----:B------:R0:W5:Y:S01]  /*11430*/  LDL.LU R16, [R1+0xf0] ;  /* 0x0000f00001107983 */ /* 0x0001620000300800 */
[----:B------:R-:W-:Y:S02]  /*11440*/  R2UR UR39, R150 ;  /* 0x00000000962772ca */ /* 0x000fe400000e0000 */
[----:B------:R-:W-:Y:S01]  /*11450*/  R2UR UR38, R149 ;  /* 0x00000000952672ca */ /* 0x000fe200000e0000 */
[----:B------:R0:W5:Y:S01]  /*11460*/  LDL.LU R0, [R1+0xec] ;  /* 0x0000ec0001007983 */ /* 0x0001620000300800 */
[----:B------:R-:W-:Y:S02]  /*11470*/  WARPGROUP.DEPBAR.LE gsb0, 0x0 ;  /* 0x00008000000079c5 */ /* 0x000fe40000010000 */
[----:B------:R-:W-:-:S06]  /*11480*/  WARPGROUP.ARRIVE ;  /* 0x00000000000079c5 */ /* 0x000fcc0000000000 */
[----:B------:R-:W-:Y:S03]  /*11490*/  HGMMA.64x16x16.F32 R120, gdesc[UR28], R120, gsb0 ;  /* 0x002000001c7879f0 */ /* 0x000fe60008000878 */
[----:B------:R-:W-:Y:S02]  /*114a0*/  WARPGROUP.DEPBAR.LE gsb0, 0x0 ;  /* 0x00008000000079c5 */ /* 0x000fe40000010000 */
[----:B------:R-:W-:-:S06]  /*114b0*/  WARPGROUP.ARRIVE ;  /* 0x00000000000079c5 */ /* 0x000fcc0000000000 */
[----:B------:R-:W-:Y:S01]  /*114c0*/  HGMMA.64x16x16.F32 R112, gdesc[UR32], R112, gsb0 ;  /* 0x00200000207079f0 */ /* 0x000fe20008000870 */
[----:B------:R-:W-:Y:S02]  /*114d0*/  R2UR UR36, R6 ;  /* 0x00000000062472ca */ /* 0x000fe400000e0000 */
[----:B------:R-:W-:Y:S01]  /*114e0*/  R2UR UR37, R7 ;  /* 0x00000000072572ca */ /* 0x000fe200000e0000 */
[----:B------:R-:W-:Y:S02]  /*114f0*/  WARPGROUP.DEPBAR.LE gsb0, 0x0 ;  /* 0x00008000000079c5 */ /* 0x000fe40000010000 */
[----:B------:R-:W-:-:S10]  /*11500*/  WARPGROUP.ARRIVE ;  /* 0x00000000000079c5 */ /* 0x000fd40000000000 */
        /* <DEDUP_REMOVED lines=109> */
[----:B------:R-:W-:Y:S03]  /*11be0*/  HGMMA.64x16x16.F32 R72, gdesc[UR32], R72, gsb0 ;  /* 0x00200000204879f0 */ /* 0x000fe60008000848 */
[----:B------:R-:W-:Y:S02]  /*11bf0*/  WARPGROUP.DEPBAR.LE gsb0, 0x0 ;  /* 0x00008000000079c5 */ /* 0x000fe40000010000 */
[----:B0-----:R-:W-:Y:S05]  /*11c00*/  @P2 BRA `(.L_x_527) ;  /* 0x0000000000342947 */ /* 0x001fea0003800000 */
[----:B------:R-:W-:Y:S05]  /*11c10*/  @!P0 BRA `(.L_x_528) ;  /* 0x0000000000048947 */ /* 0x000fea0003800000 */
[----:B------:R-:W-:Y:S01]  /*11c20*/  BPT.TRAP 0x1 ;  /* 0x000000040000795c */ /* 0x000fe20000300000 */
.L_x_528:
[----:B------:R-:W2:Y:S01]  /*11c30*/  LDL.LU R14, [R1+0x8] ;  /* 0x00000800010e7983 */ /* 0x000ea20000300800 */
[----:B-----5:R-:W-:Y:S01]  /*11c40*/  IMAD R15, R0, 0x8, R16 ;  /* 0x00000008000f7824 */ /* 0x020fe200078e0210 */
[----:B--2---:R-:W-:-:S04]  /*11c50*/  SHF.L.U32 R14, R14, 0x1f, RZ ;  /* 0x0000001f0e0e7819 */ /* 0x004fc800000006ff */
[----:B------:R0:W1:Y:S01]  /*11c60*/  SYNCS.PHASECHK.TRANS64.TRYWAIT P2, [R15+URZ+0x31c50], R14 ;  /* 0x031c500e0f0075a7 */ /* 0x000062000804017f */
[----:B------:R-:W-:Y:S05]  /*11c70*/  @!P0 BRA `(.L_x_529) ;  /* 0x0000000000048947 */ /* 0x000fea0003800000 */
[----:B------:R-:W-:Y:S01]  /*11c80*/  BPT.TRAP 0x1 ;  /* 0x000000040000795c */ /* 0x000fe20000300000 */
.L_x_529:
[----:B------:R-:W-:Y:S04]  /*11c90*/  BSSY B0, `(.L_x_527) ;  /* 0x0000004000007945 */ /* 0x000fe80003800000 */
[----:B-1----:R-:W-:Y:S05]  /*11ca0*/  @P2 BRA `(.L_x_530) ;  /* 0x0000000000082947 */ /* 0x002fea0003800000 */
[----:B------:R-:W1:Y:S02]  /*11cb0*/  SYNCS.PHASECHK.TRANS64.TRYWAIT P2, [R15+URZ+0x31c50], R14 ;  /* 0x031c500e0f0075a7 */ /* 0x000e64000804017f */
[----:B-1----:R-:W-:Y:S05]  /*11cc0*/  @!P2 BRA `(.L_x_531) ;  /* 0x000000e00028a947 */ /* 0x002fea0003800000 */
.L_x_530:
[----:B------:R-:W-:Y:S05]  /*11cd0*/  BSYNC B0 ;  /* 0x0000000000007941 */ /* 0x000fea0003800000 */
.L_x_527:
[----:B------:R-:W0:Y:S01]  /*11ce0*/  LDL.LU R21, [R1] ;  /* 0x0000000001157983 */ /* 0x000e220000300800 */
[----:B------:R-:W-:Y:S05]  /*11cf0*/  WARPSYNC.ALL ;  /* 0x0000000000007948 */ /* 0x000fea0003800000 */
[----:B------:R-:W2:Y:S01]  /*11d00*/  LDL.LU R22, [R1+0x40] ;  /* 0x0000400001167983 */ /* 0x000ea20000300800 */
[----:B------:R-:W-:-:S03]  /*11d10*/  ULDC UR4, c[0x0][0x988] ;  /* 0x0002620000047ab9 */ /* 0x000fc60000000800 */
[----:B------:R-:W3:Y:S01]  /*11d20*/  LDL.LU R152, [R1+0x4] ;  /* 0x0000040001987983 */ /* 0x000ee20000300800 */
[----:B01----:R-:W-:-:S04]  /*11d30*/  FMNMX.FTZ R14, R136, R21, !PT ;  /* 0x00000015880e7209 */ /* 0x003fc80007810000 */
        /* <DEDUP_REMOVED lines=34> */
[----:B------:R-:W-:-:S05]  /*11f60*/  FMNMX.FTZ R14, R77, R14, !PT ;  /* 0x0000000e4d0e7209 */ /* 0x000fca0007810000 */
[----:B------:R-:W0:Y:S02]  /*11f70*/  SHFL.BFLY PT, R15, R14, 0x2, 0x1f ;  /* 0x0c401f000e0f7f89 */ /* 0x000e2400000e0000 */
[----:B0-----:R-:W-:-:S05]  /*11f80*/  FMNMX.FTZ R14, R14, R15, !PT ;  /* 0x0000000f0e0e7209 */ /* 0x001fca0007810000 */
[----:B------:R-:W0:Y:S02]  /*11f90*/  SHFL.BFLY PT, R15, R14, 0x1, 0x1f ;  /* 0x0c201f000e0f7f89 */ /* 0x000e2400000e0000 */
[----:B0-----:R-:W-:Y:S01]  /*11fa0*/  FMNMX.FTZ R14, R14, R15, !PT ;  /* 0x0000000f0e0e7209 */ /* 0x001fe20007810000 */
[----:B------:R-:W-:-:S04]  /*11fb0*/  IMAD.U32 R15, RZ, RZ, UR4 ;  /* 0x00000004ff0f7e24 */ /* 0x000fc8000f8e00ff */
[C---:B------:R-:W-:Y:S01]  /*11fc0*/  FMUL.FTZ R20, R14.reuse, R15 ;  /* 0x0000000f0e147220 */ /* 0x040fe20000410000 */
[----:B------:R-:W-:-:S03]  /*11fd0*/  FADD.FTZ R21, -R14, R21 ;  /* 0x000000150e157221 */ /* 0x000fc60000010100 */
        /* <DEDUP_REMOVED lines=35> */
[----:B------:R-:W-:-:S02]  /*12210*/  FFMA.FTZ R84, R77, R15, -R20 ;  /* 0x0000000f4d547223 */ /* 0x000fc40000010814 */
[----:B------:R0:W-:Y:S01]  /*12220*/  MUFU.EX2 R20, R136 ;  /* 0x0000008800147308 */ /* 0x0001e20000000800 */
[----:B------:R-:W-:Y:S01]  /*12230*/  FMUL.FTZ R21, R21, R15 ;  /* 0x0000000f15157220 */ /* 0x000fe20000410000 */
[----:B0-----:R-:W4:Y:S06]  /*12240*/  LDL R136, [R1+0x84] ;  /* 0x0000840001887983 */ /* 0x001f2c0000100800 */
[----:B------:R-:W2:Y:S08]  /*12250*/  MUFU.EX2 R80, R21 ;  /* 0x0000001500507308 */ /* 0x000eb00000000800 */
[----:B------:R-:W0:Y:S01]  /*12260*/  MUFU.EX2 R137, R137 ;  /* 0x0000008900897308 */ /* 0x000e220000000800 */
[----:B--2---:R-:W-:-:S07]  /*12270*/  FFMA.FTZ R21, R80, R22, R20 ;  /* 0x0000001650157223 */ /* 0x004fce0000010014 */
[----:B------:R1:W2:Y:S08]  /*12280*/  MUFU.EX2 R22, R140 ;  /* 0x0000008c00167308 */ /* 0x0002b00000000800 */
[----:B------:R-:W3:Y:S01]  /*12290*/  MUFU.EX2 R141, R141 ;  /* 0x0000008d008d7308 */ /* 0x000ee20000000800 */
[C---:B0-----:R-:W-:Y:S01]  /*122a0*/  FADD.FTZ R21, R137.reuse, R21 ;  /* 0x0000001589157221 */ /* 0x041fe20000010000 */
[----:B------:R-:W-:Y:S01]  /*122b0*/  F2FP.F16.F32.PACK_AB R20, R137, R20 ;  /* 0x000000148914723e */ /* 0x000fe200000000ff */
[----:B------:R-:W-:Y:S01]  /*122c0*/  IMAD.MOV.U32 R77, RZ, RZ, -0x7fffffe0 ;  /* 0x80000020ff4d7424 */ /* 0x000fe200078e00ff */
[----:B-----5:R-:W-:Y:S01]  /*122d0*/  WARPGROUP.ARRIVE ;  /* 0x00000000000079c5 */ /* 0x020fe20000000000 */
[----:B-1----:R-:W4:Y:S01]  /*122e0*/  LDL.LU R140, [R1+0x48] ;  /* 0x00004800018c7983 */ /* 0x002f220000300800 */
[----:B--2---:R-:W-:-:S04]  /*122f0*/  FADD.FTZ R21, R22, R21 ;  /* 0x0000001516157221 */ /* 0x004fc80000010000 */
[----:B---3--:R-:W-:Y:S01]  /*12300*/  FADD.FTZ R137, R141, R21 ;  /* 0x000000158d897221 */ /* 0x008fe20000010000 */
        /* <DEDUP_REMOVED lines=38> */
[----:B------:R-:W0:Y:S01]  /*12570*/  SHFL.BFLY PT, R72, R23, 0x1, 0x1f ;  /* 0x0c201f0017487f89 */ /* 0x000e2200000e0000 */
[----:B------:R-:W-:-:S05]  /*12580*/  VIADD R21, R16, 0x200 ;  /* 0x0000020010157836 */ /* 0x000fca0000000000 */
[----:B------:R-:W-:-:S04]  /*12590*/  SHF.R.U32.HI R21, RZ, 0x4, R21 ;  /* 0x00000004ff157819 */ /* 0x000fc80000011615 */
[----:B------:R-:W-:-:S04]  /*125a0*/  LOP3.LUT R21, R21, 0x3fff, RZ, 0xc0, !PT ;  /* 0x00003fff15157812 */ /* 0x000fc800078ec0ff */
[----:B------:R-:W-:Y:S02]  /*125b0*/  LOP3.LUT R21, R21, 0x2400000, RZ, 0xfc, !PT ;  /* 0x0240000015157812 */ /* 0x000fe400078efcff */
[----:B0-----:R-:W-:-:S05]  /*125c0*/  FMNMX.FTZ R72, R23, R72, !PT ;  /* 0x0000004817487209 */ /* 0x001fca0007810000 */
[----:B------:R-:W-:-:S04]  /*125d0*/  FMUL.FTZ R76, R72, R15 ;  /* 0x0000000f484c7220 */ /* 0x000fc80000410000 */
        /* <DEDUP_REMOVED lines=35> */
[----:B------:R-:W-:Y:S01]  /*12810*/  FFMA.FTZ R81, R79, R15, -R76 ;  /* 0x0000000f4f517223 */ /* 0x000fe2000001084c */
[----:B------:R-:W-:-:S04]  /*12820*/  IMAD R76, R0, 0x6c0, R21 ;  /* 0x000006c0004c7824 */ /* 0x000fc800078e0215 */
[----:B------:R-:W-:-:S05]  /*12830*/  VIADD R78, R76, 0x40 ;  /* 0x000000404c4e7836 */ /* 0x000fca0000000000 */
[----:B------:R-:W-:Y:S01]  /*12840*/  R2UR UR10, R78 ;  /* 0x000000004e0a72ca */ /* 0x000fe200000e0000 */
        /* <DEDUP_REMOVED lines=8> */
[C---:B------:R-:W-:Y:S01]  /*128d0*/  VIADD R78, R76.reuse, 0x180 ;  /* 0x000001804c4e7836 */ /* 0x040fe20000000000 */
[----:B------:R-:W-:-:S04]  /*128e0*/  R2UR UR6, R76 ;  /* 0x000000004c0672ca */ /* 0x000fc800000e0000 */
[----:B------:R-:W-:Y:S01]  /*128f0*/  R2UR UR30, R78 ;  /* 0x000000004e1e72ca */ /* 0x000fe200000e0000 */
[C---:B------:R-:W-:Y:S02]  /*12900*/  VIADD R78, R76.reuse, 0x1c0 ;  /* 0x000001c04c4e7836 */ /* 0x040fe40000000000 */
[----:B------:R-:W-:Y:S01]  /*12910*/  VIADD R76, R76, 0x200 ;  /* 0x000002004c4c7836 */ /* 0x000fe20000000000 */
[C---:B------:R-:W-:Y:S02]  /*12920*/  R2UR UR7, R77.reuse ;  /* 0x000000004d0772ca */ /* 0x040fe400000e0000 */
[----:B------:R-:W-:Y:S01]  /*12930*/  R2UR UR39, R77 ;  /* 0x000000004d2772ca */ /* 0x000fe200000e0000 */
[----:B------:R-:W-:Y:S01]  /*12940*/  IMAD.MOV.U32 R77, RZ, RZ, -0x3ffffff0 ;  /* 0xc0000010ff4d7424 */ /* 0x000fe200078e00ff */
[----:B------:R-:W-:Y:S02]  /*12950*/  R2UR UR38, R76 ;  /* 0x000000004c2672ca */ /* 0x000fe400000e0000 */
[----:B----4-:R-:W-:-:S02]  /*12960*/  LOP3.LUT R76, R136, 0x10000, RZ, 0xfc, !PT ;  /* 0x00010000884c7812 */ /* 0x010fc400078efcff */
[----:B------:R-:W-:Y:S02]  /*12970*/  R2UR UR5, R77 ;  /* 0x000000004d0572ca */ /* 0x000fe400000e0000 */
[----:B------:R-:W-:-:S13]  /*12980*/  R2UR UR4, R76 ;  /* 0x000000004c0472ca */ /* 0x000fda00000e0000 */
[----:B------:R-:W-:Y:S01]  /*12990*/  HGMMA.64x96x16.F32 R24, gdesc[UR4].tnspB, R24, gsb0 ;  /* 0x41600000041879f0 */ /* 0x000fe20008000818 */
[----:B------:R-:W-:Y:S01]  /*129a0*/  IMAD.MOV.U32 R79, RZ, RZ, -0x7fffffe0 ;  /* 0x80000020ff4f7424 */ /* 0x000fe200078e00ff */
[----:B------:R-:W-:Y:S01]  /*129b0*/  R2UR UR34, R78 ;  /* 0x000000004e2272ca */ /* 0x000fe200000e0000 */
[----:B------:R-:W-:-:S03]  /*129c0*/  VIADD R78, R76, 0x180 ;  /* 0x000001804c4e7836 */ /* 0x000fc60000000000 */
[C---:B------:R-:W-:Y:S02]  /*129d0*/  R2UR UR11, R79.reuse ;  /* 0x000000004f0b72ca */ /* 0x040fe400000e0000 */
[C---:B------:R-:W-:Y:S02]  /*129e0*/  R2UR UR15, R79.reuse ;  /* 0x000000004f0f72ca */ /* 0x040fe400000e0000 */
[C---:B------:R-:W-:Y:S02]  /*129f0*/  R2UR UR19, R79.reuse ;  /* 0x000000004f1372ca */ /* 0x040fe400000e0000 */
[C---:B------:R-:W-:Y:S02]  /*12a00*/  R2UR UR23, R79.reuse ;  /* 0x000000004f1772ca */ /* 0x040fe400000e0000 */
[C---:B------:R-:W-:Y:S02]  /*12a10*/  R2UR UR27, R79.reuse ;  /* 0x000000004f1b72ca */ /* 0x040fe400000e0000 */
[----:B------:R-:W-:-:S02]  /*12a20*/  R2UR UR31, R79 ;  /* 0x000000004f1f72ca */ /* 0x000fc400000e0000 */
[----:B------:R-:W-:Y:S01]  /*12a30*/  R2UR UR35, R79 ;  /* 0x000000004f2372ca */ /* 0x000fe200000e0000 */
[----:B------:R-:W-:Y:S01]  /*12a40*/  IMAD.MOV.U32 R79, RZ, RZ, -0x3ffffff0 ;  /* 0xc0000010ff4f7424 */ /* 0x000fe200078e00ff */
[----:B------:R-:W-:-:S04]  /*12a50*/  R2UR UR8, R78 ;  /* 0x000000004e0872ca */ /* 0x000fc800000e0000 */
[----:B------:R-:W-:Y:S01]  /*12a60*/  R2UR UR9, R79 ;  /* 0x000000004f0972ca */ /* 0x000fe200000e0000 */
[----:B------:R-:W-:Y:S02]  /*12a70*/  WARPGROUP.DEPBAR.LE gsb0, 0x0 ;  /* 0x00008000000079c5 */ /* 0x000fe40000010000 */
[----:B------:R-:W-:-:S10]  /*12a80*/  WARPGROUP.ARRIVE ;  /* 0x00000000000079c5 */ /* 0x000fd40000000000 */
[----:B------:R-:W-:Y:S01]  /*12a90*/  HGMMA.64x96x16.F32 R24, gdesc[UR8].tnspB, R24, gsb0 ;  /* 0x41600000081879f0 */ /* 0x000fe20008000818 */
[----:B------:R-:W-:Y:S02]  /*12aa0*/  VIADD R78, R76, 0x300 ;  /* 0x000003004c4e7836 */ /* 0x000fe40000000000 */
[----:B------:R-:W-:-:S03]  /*12ab0*/  IMAD.MOV.U32 R79, RZ, RZ, -0x3ffffff0 ;  /* 0xc0000010ff4f7424 */ /* 0x000fc600078e00ff */
[----:B------:R-:W-:Y:S02]  /*12ac0*/  R2UR UR12, R78 ;  /* 0x000000004e0c72ca */ /* 0x000fe400000e0000 */
[----:B------:R-:W-:Y:S01]  /*12ad0*/  R2UR UR13, R79 ;  /* 0x000000004f0d72ca */ /* 0x000fe200000e0000 */
[----:B------:R-:W-:Y:S02]  /*12ae0*/  VIADD R78, R76, 0x480 ;  /* 0x000004804c4e7836 */ /* 0x000fe40000000000 */
[----:B------:R-:W-:Y:S01]  /*12af0*/  IMAD.MOV.U32 R79, RZ, RZ, -0x3ffffff0 ;  /* 0xc0000010ff4f7424 */ /* 0x000fe200078e00ff */
[----:B------:R-:W-:Y:S02]  /*12b00*/  WARPGROUP.DEPBAR.LE gsb0, 0x0 ;  /* 0x00008000000079c5 */ /* 0x000fe40000010000 */
[----:B------:R-:W-:-:S07]  /*12b10*/  WARPGROUP.ARRIVE ;  /* 0x00000000000079c5 */ /* 0x000fce0000000000 */
[----:B------:R-:W-:Y:S01]  /*12b20*/  HGMMA.64x96x16.F32 R24, gdesc[UR12].tnspB, R24, gsb0 ;  /* 0x416000000c1879f0 */ /* 0x000fe20008000818 */
[----:B------:R-:W-:Y:S02]  /*12b30*/  R2UR UR16, R78 ;  /* 0x000000004e1072ca */ /* 0x000fe400000e0000 */
[----:B------:R-:W-:Y:S01]  /*12b40*/  R2UR UR17, R79 ;  /* 0x000000004f1172ca */ /* 0x000fe200000e0000 */
[----:B------:R-:W-:Y:S02]  /*12b50*/  VIADD R78, R76, 0x600 ;  /* 0x000006004c4e7836 */ /* 0x000fe40000000000 */
[----:B------:R-:W-:-:S03]  /*12b60*/  IMAD.MOV.U32 R79, RZ, RZ, -0x3ffffff0 ;  /* 0xc0000010ff4f7424 */ /* 0x000fc600078e00ff */
[----:B------:R-:W-:Y:S01]  /*12b70*/  R2UR UR20, R78 ;  /* 0x000000004e1472ca */ /* 0x000fe200000e0000 */
[----:B------:R-:W-:Y:S02]  /*12b80*/  WARPGROUP.DEPBAR.LE gsb0, 0x0 ;  /* 0x00008000000079c5 */ /* 0x000fe40000010000 */
[----:B------:R-:W-:-:S06]  /*12b90*/  WARPGROUP.ARRIVE ;  /* 0x00000000000079c5 */ /* 0x000fcc0000000000 */
[----:B------:R-:W-:Y:S01]  /*12ba0*/  HGMMA.64x96x16.F32 R24, gdesc[UR16].tnspB, R24, gsb0 ;  /* 0x41600000101879f0 */ /* 0x000fe20008000818 */
[----:B------:R-:W-:Y:S01]  /*12bb0*/  R2UR UR21, R79 ;  /* 0x000000004f1572ca */ /* 0x000fe200000e0000 */
[----:B------:R-:W-:Y:S02]  /*12bc0*/  VIADD R78, R76, 0x780 ;  /* 0x000007804c4e7836 */ /* 0x000fe40000000000 */
[----:B------:R-:W-:-:S03]  /*12bd0*/  IMAD.MOV.U32 R79, RZ, RZ, -0x3ffffff0 ;  /* 0xc0000010ff4f7424 */ /* 0x000fc600078e00ff */
[----:B------:R-:W-:Y:S02]  /*12be0*/  R2UR UR24, R78 ;  /* 0x000000004e1872ca */ /* 0x000fe400000e0000 */
[----:B------:R-:W-:Y:S01]  /*12bf0*/  R2UR UR25, R79 ;  /* 0x000000004f1972ca */ /* 0x000fe200000e0000 */
[----:B------:R-:W-:Y:S02]  /*12c00*/  WARPGROUP.DEPBAR.LE gsb0, 0x0 ;  /* 0x00008000000079c5 */ /* 0x000fe40000010000 */
[----:B------:R-:W-:-:S06]  /*12c10*/  WARPGROUP.ARRIVE ;  /* 0x00000000000079c5 */ /* 0x000fcc0000000000 */
[----:B------:R-:W-:Y:S01]  /*12c20*/  HGMMA.64x96x16.F32 R24, gdesc[UR20].tnspB, R24, gsb0 ;  /* 0x41600000141879f0 */ /* 0x000fe20008000818 */
        /* <DEDUP_REMOVED lines=21> */
[----:B------:R-:W-:Y:S02]  /*12d80*/  FADD.FTZ R21, -R72, R152 ;  /* 0x0000009848157221 */ /* 0x000fe40000010100 */
[----:B------:R-:W0:Y:S02]  /*12d90*/  S2R R152, SR_TID.X ;  /* 0x0000000000987919 */ /* 0x000e240000002100 */
[----:B------:R-:W-:-:S04]  /*12da0*/  FMUL.FTZ R21, R21, R15 ;  /* 0x0000000f15157220 */ /* 0x000fc80000410000 */
[----:B------:R-:W-:Y:S01]  /*12db0*/  MUFU.EX2 R136, R21 ;  /* 0x0000001500887308 */ /* 0x000fe20000000800 */
[----:B------:R-:W-:-:S07]  /*12dc0*/  F2FP.F16.F32.PACK_AB R22, R141, R22 ;  /* 0x000000168d16723e */ /* 0x000fce00000000ff */
[----:B------:R-:W1:Y:S01]  /*12dd0*/  MUFU.EX2 R21, R138 ;  /* 0x0000008a00157308 */ /* 0x000e620000000800 */
[----:B------:R-:W-:Y:S02]  /*12de0*/  WARPGROUP.DEPBAR.LE gsb0, 0x0 ;  /* 0x00008000000079c5 */ /* 0x000fe40000010000 */
[----:B------:R-:W-:-:S06]  /*12df0*/  WARPGROUP.ARRIVE ;  /* 0x00000000000079c5 */ /* 0x000fcc0000000000 */
[----:B------:R-:W-:Y:S01]  /*12e00*/  HGMMA.64x96x16.F32 R24, gdesc[UR36].tnspB, R24, gsb0 ;  /* 0x41600000241879f0 */ /* 0x000fe20008000818 */
[----:B------:R-:W2:Y:S01]  /*12e10*/  MUFU.EX2 R139, R139 ;  /* 0x0000008b008b7308 */ /* 0x000ea20000000800 */
[----:B0-----:R-:W-:Y:S02]  /*12e20*/  SHF.R.U32.HI R141, RZ, 0x7, R152 ;  /* 0x00000007ff8d7819 */ /* 0x001fe40000011698 */
[----:B------:R-:W-:-:S03]  /*12e30*/  ISETP.GE.U32.AND P2, PT, R152, 0x180, PT ;  /* 0x000001809800780c */ /* 0x000fc60003f46070 */
[----:B------:R-:W-:Y:S02]  /*12e40*/  VIADD R76, R141, 0x9 ;  /* 0x000000098d4c7836 */ /* 0x000fe40000000000 */
[----:B------:R-:W-:Y:S01]  /*12e50*/  MUFU.EX2 R23, R142 ;  /* 0x0000008e00177308 */ /* 0x000fe20000000800 */
[----:B-1----:R-:W-:Y:S02]  /*12e60*/  FFMA.FTZ R77, R136, R140, R21 ;  /* 0x0000008c884d7223 */ /* 0x002fe40000010015 */
[----:B------:R-:W-:-:S05]  /*12e70*/  SEL R76, R76, 0x9, !P2 ;  /* 0x000000094c4c7807 */ /* 0x000fca0005000000 */
[----:B------:R-:W-:Y:S01]  /*12e80*/  MUFU.EX2 R143, R143 ;  /* 0x0000008f008f7308 */ /* 0x000fe20000000800 */
[----:B------:R-:W-:-:S04]  /*12e90*/  @!P1 IMAD R78, R154, 0x8, R16 ;  /* 0x000000089a4e9824 */ /* 0x000fc800078e0210 */
[----:B------:R-:W-:Y:S01]  /*12ea0*/  @!P1 VIADD R78, R78, 0x31c40 ;  /* 0x00031c404e4e9836 */ /* 0x000fe20000000000 */
[----:B--2---:R-:W-:-:S04]  /*12eb0*/  F2FP.F16.F32.PACK_AB R21, R139, R21 ;  /* 0x000000158b15723e */ /* 0x004fc800000000ff */
[----:B------:R-:W-:Y:S01]  /*12ec0*/  @!P1 PRMT R78, RZ, 0x654, R78 ;  /* 0x00000654ff4e9816 */ /* 0x000fe2000000004e */
[----:B------:R-:W0:Y:S08]  /*12ed0*/  MUFU.EX2 R151, R151 ;  /* 0x0000009700977308 */ /* 0x000e300000000800 */
[----:B------:R-:W-:Y:S08]  /*12ee0*/  MUFU.EX2 R149, R149 ;  /* 0x0000009500957308 */ /* 0x000ff00000000800 */
[----:B------:R-:W-:Y:S01]  /*12ef0*/  MUFU.EX2 R131, R131 ;  /* 0x0000008300837308 */ /* 0x000fe20000000800 */
[----:B0-----:R-:W-:-:S07]  /*12f00*/  FADD.FTZ R137, R151, R137 ;  /* 0x0000008997897221 */ /* 0x001fce0000010000 */
[----:B------:R-:W-:Y:S08]  /*12f10*/  MUFU.EX2 R147, R147 ;  /* 0x0000009300937308 */ /* 0x000ff00000000800 */
[----:B------:R-:W-:Y:S01]  /*12f20*/  MUFU.EX2 R135, R135 ;  /* 0x0000008700877308 */ /* 0x000fe20000000800 */
[----:B------:R-:W-:Y:S02]  /*12f30*/  WARPGROUP.DEPBAR.LE gsb0, 0x0 ;  /* 0x00008000000079c5 */ /* 0x000fe40000010000 */
[----:B------:R0:W-:Y:S06]  /*12f40*/  BAR.ARV R76, 0x100 ;  /* 0x0004004c0000751d */ /* 0x0001ec0000002000 */
[----:B------:R-:W-:Y:S01]  /*12f50*/  @!P1 SYNCS.ARRIVE.TRANS64.RED.A1T0 RZ, [R78+URZ], RZ ;  /* 0x000000ff4eff99a7 */ /* 0x000fe2000810043f */
[----:B0-----:R-:W-:Y:S01]  /*12f60*/  FADD.FTZ R76, R139, R77 ;  /* 0x0000004d8b4c7221 */ /* 0x001fe20000010000 */
[----:B------:R-:W-:-:S04]  /*12f70*/  @!P1 IMAD R77, R0, 0x8, R16 ;  /* 0x00000008004d9824 */ /* 0x000fc800078e0210 */
[----:B------:R-:W-:Y:S02]  /*12f80*/  @!P1 VIADD R77, R77, 0x31c60 ;  /* 0x00031c604d4d9836 */ /* 0x000fe40000000000 */
[----:B------:R-:W-:Y:S01]  /*12f90*/  FADD.FTZ R0, R23, R76 ;  /* 0x0000004c17007221 */ /* 0x000fe20000010000 */
[----:B------:R-:W-:Y:S02]  /*12fa0*/  F2FP.F16.F32.PACK_AB R23, R143, R23 ;  /* 0x000000178f17723e */ /* 0x000fe400000000ff */
[----:B------:R-:W-:-:S04]  /*12fb0*/  @!P1 PRMT R77, RZ, 0x654, R77 ;  /* 0x00000654ff4d9816 */ /* 0x000fc8000000004d */
[----:B------:R0:W-:Y:S01]  /*12fc0*/  @!P1 SYNCS.ARRIVE.TRANS64.RED.A1T0 RZ, [R77+URZ], RZ ;  /* 0x000000ff4dff99a7 */ /* 0x0001e2000810043f */
[----:B------:R1:W-:Y:S01]  /*12fd0*/  STSM.16.M88.4 [R18+0x24300], R20 ;  /* 0x0243001412007844 */ /* 0x0003e20000000200 */
[----:B------:R-:W-:Y:S01]  /*12fe0*/  FADD.FTZ R0, R143, R0 ;  /* 0x000000008f007221 */ /* 0x000fe20000010000 */
[----:B-1----:R-:W1:Y:S08]  /*12ff0*/  MUFU.EX2 R20, R150 ;  /* 0x0000009600147308 */ /* 0x002e700000000800 */
[----:B------:R-:W2:Y:S08]  /*13000*/  MUFU.EX2 R21, R130 ;  /* 0x0000008200157308 */ /* 0x000eb00000000800 */
[----:B------:R-:W3:Y:S08]  /*13010*/  MUFU.EX2 R22, R148 ;  /* 0x0000009400167308 */ /* 0x000ef00000000800 */
[----:B------:R-:W4:Y:S01]  /*13020*/  MUFU.EX2 R23, R134 ;  /* 0x0000008600177308 */ /* 0x000f220000000800 */
[----:B-1----:R-:W-:Y:S01]  /*13030*/  FADD.FTZ R137, R20, R137 ;  /* 0x0000008914897221 */ /* 0x002fe20000010000 */
[----:B--2---:R-:W-:-:S06]  /*13040*/  FADD.FTZ R0, R21, R0 ;  /* 0x0000000015007221 */ /* 0x004fcc0000010000 */
[----:B------:R-:W1:Y:S01]  /*13050*/  MUFU.EX2 R76, R146 ;  /* 0x00000092004c7308 */ /* 0x000e620000000800 */
[----:B------:R-:W-:Y:S01]  /*13060*/  FADD.FTZ R137, R149, R137 ;  /* 0x0000008995897221 */ /* 0x000fe20000010000 */
[----:B------:R-:W-:-:S06]  /*13070*/  FADD.FTZ R0, R131, R0 ;  /* 0x0000000083007221 */ /* 0x000fcc0000010000 */
[----:B0-----:R-:W0:Y:S01]  /*13080*/  MUFU.EX2 R77, R122 ;  /* 0x0000007a004d7308 */ /* 0x001e220000000800 */
[----:B---3--:R-:W-:Y:S01]  /*13090*/  FADD.FTZ R137, R22, R137 ;  /* 0x0000008916897221 */ /* 0x008fe20000010000 */
[----:B----4-:R-:W-:-:S06]  /*130a0*/  FADD.FTZ R0, R23, R0 ;  /* 0x0000000017007221 */ /* 0x010fcc0000010000 */
[----:B------:R-:W2:Y:S08]  /*130b0*/  MUFU.EX2 R79, R133 ;  /* 0x00000085004f7308 */ /* 0x000eb00000000800 */
[----:B------:R-:W3:Y:S01]  /*130c0*/  MUFU.EX2 R123, R123 ;  /* 0x0000007b007b7308 */ /* 0x000ee20000000800 */
[----:B------:R-:W-:-:S07]  /*130d0*/  FADD.FTZ R137, R147, R137 ;  /* 0x0000008993897221 */ /* 0x000fce0000010000 */
[----:B------:R-:W4:Y:S08]  /*130e0*/  MUFU.EX2 R78, R132 ;  /* 0x00000084004e7308 */ /* 0x000f300000000800 */
[----:B------:R-:W-:Y:S08]  /*130f0*/  MUFU.EX2 R132, R125 ;  /* 0x0000007d00847308 */ /* 0x000ff00000000800 */
[----:B------:R-:W4:Y:S01]  /*13100*/  MUFU.EX2 R126, R126 ;  /* 0x0000007e007e7308 */ /* 0x000f220000000800 */
[----:B-1----:R-:W-:-:S07]  /*13110*/  FADD.FTZ R137, R76, R137 ;  /* 0x000000894c897221 */ /* 0x002fce0000010000 */
[----:B------:R-:W-:Y:S08]  /*13120*/  MUFU.EX2 R125, R113 ;  /* 0x00000071007d7308 */ /* 0x000ff00000000800 */
[----:B------:R-:W-:Y:S08]  /*13130*/  MUFU.EX2 R113, R112 ;  /* 0x0000007000717308 */ /* 0x000ff00000000800 */
[----:B------:R-:W-:Y:S08]  /*13140*/  MUFU.EX2 R133, R129 ;  /* 0x0000008100857308 */ /* 0x000ff00000000800 */
[----:B------:R-:W-:Y:S08]  /*13150*/  MUFU.EX2 R112, R104 ;  /* 0x0000006800707308 */ /* 0x000ff00000000800 */
[----:B------:R-:W-:Y:S08]  /*13160*/  MUFU.EX2 R129, R117 ;  /* 0x0000007500817308 */ /* 0x000ff00000000800 */
[----:B------:R1:W-:Y:S08]  /*13170*/  MUFU.EX2 R104, R88 ;  /* 0x0000005800687308 */ /* 0x0003f00000000800 */
[----:B------:R-:W4:Y:S01]  /*13180*/  MUFU.EX2 R127, R127 ;  /* 0x0000007f007f7308 */ /* 0x000f220000000800 */
[----:B-1----:R-:W-:-:S07]  /*13190*/  FADD.FTZ R88, R135, R0 ;  /* 0x0000000087587221 */ /* 0x002fce0000010000 */
[----:B------:R-:W-:Y:S01]  /*131a0*/  MUFU.EX2 R117, R109 ;  /* 0x0000006d00757308 */ /* 0x000fe20000000800 */
[----:B0-----:R-:W-:Y:S01]  /*131b0*/  FADD.FTZ R88, R77, R88 ;  /* 0x000000584d587221 */ /* 0x001fe20000010000 */
[----:B--2---:R-:W-:-:S06]  /*131c0*/  FADD.FTZ R137, R79, R137 ;  /* 0x000000894f897221 */ /* 0x004fcc0000010000 */
[----:B------:R-:W-:Y:S01]  /*131d0*/  MUFU.EX2 R109, R92 ;  /* 0x0000005c006d7308 */ /* 0x000fe20000000800 */
[----:B---3--:R-:W-:-:S07]  /*131e0*/  FADD.FTZ R88, R123, R88 ;  /* 0x000000587b587221 */ /* 0x008fce0000010000 */
[----:B------:R-:W-:Y:S08]  /*131f0*/  MUFU.EX2 R128, R128 ;  /* 0x0000008000807308 */ /* 0x000ff00000000800 */
[----:B------:R-:W-:Y:S08]  /*13200*/  MUFU.EX2 R92, R89 ;  /* 0x00000059005c7308 */ /* 0x000ff00000000800 */
[----:B------:R-:W0:Y:S01]  /*13210*/  MUFU.EX2 R89, R114 ;  /* 0x0000007200597308 */ /* 0x000e220000000800 */
[----:B----4-:R-:W-:Y:S01]  /*13220*/  FADD.FTZ R137, R78, R137 ;  /* 0x000000894e897221 */ /* 0x010fe20000010000 */
[----:B------:R-:W-:-:S06]  /*13230*/  FADD.FTZ R88, R126, R88 ;  /* 0x000000587e587221 */ /* 0x000fcc0000010000 */
[----:B------:R-:W1:Y:S01]  /*13240*/  MUFU.EX2 R115, R115 ;  /* 0x0000007300737308 */ /* 0x000e620000000800 */
[----:B------:R-:W-:-:S07]  /*13250*/  FADD.FTZ R88, R127, R88 ;  /* 0x000000587f587221 */ /* 0x000fce0000010000 */
[----:B------:R-:W2:Y:S08]  /*13260*/  MUFU.EX2 R124, R124 ;  /* 0x0000007c007c7308 */ /* 0x000eb00000000800 */
[----:B------:R-:W3:Y:S01]  /*13270*/  MUFU.EX2 R118, R118 ;  /* 0x0000007600767308 */ /* 0x000ee20000000800 */
[----:B0-----:R-:W-:-:S07]  /*13280*/  FADD.FTZ R88, R89, R88 ;  /* 0x0000005859587221 */ /* 0x001fce0000010000 */
[----:B------:R-:W0:Y:S08]  /*13290*/  MUFU.EX2 R121, R121 ;  /* 0x0000007900797308 */ /* 0x000e300000000800 */
[----:B------:R4:W-:Y:S08]  /*132a0*/  MUFU.EX2 R0, R90 ;  /* 0x0000005a00007308 */ /* 0x0009f00000000800 */
[----:B------:R-:W0:Y:S01]  /*132b0*/  MUFU.EX2 R119, R119 ;  /* 0x0000007700777308 */ /* 0x000e220000000800 */
[----:B----4-:R-:W-:-:S04]  /*132c0*/  FADD.FTZ R90, R133, R137 ;  /* 0x00000089855a7221 */ /* 0x010fc80000010000 */
[----:B------:R-:W-:-:S03]  /*132d0*/  FADD.FTZ R90, R128, R90 ;  /* 0x0000005a805a7221 */ /* 0x000fc60000010000 */
[----:B------:R-:W4:Y:S01]  /*132e0*/  MUFU.EX2 R120, R120 ;  /* 0x0000007800787308 */ /* 0x000f220000000800 */
[----:B------:R-:W-:Y:S01]  /*132f0*/  FADD.FTZ R90, R132, R90 ;  /* 0x0000005a845a7221 */ /* 0x000fe20000010000 */
[----:B-1----:R-:W-:-:S06]  /*13300*/  FADD.FTZ R88, R115, R88 ;  /* 0x0000005873587221 */ /* 0x002fcc0000010000 */
[----:B------:R-:W1:Y:S01]  /*13310*/  MUFU.EX2 R106, R106 ;  /* 0x0000006a006a7308 */ /* 0x000e620000000800 */
[----:B--2---:R-:W-:Y:S01]  /*13320*/  FADD.FTZ R90, R124, R90 ;  /* 0x0000005a7c5a7221 */ /* 0x004fe20000010000 */
[----:B---3--:R-:W-:-:S06]  /*13330*/  FADD.FTZ R88, R118, R88 ;  /* 0x0000005876587221 */ /* 0x008fcc0000010000 */
[----:B------:R-:W2:Y:S08]  /*13340*/  MUFU.EX2 R107, R107 ;  /* 0x0000006b006b7308 */ /* 0x000eb00000000800 */
[----:B------:R-:W3:Y:S08]  /*13350*/  MUFU.EX2 R116, R116 ;  /* 0x0000007400747308 */ /* 0x000ef00000000800 */
[----:B------:R-:W3:Y:S08]  /*13360*/  MUFU.EX2 R110, R110 ;  /* 0x0000006e006e7308 */ /* 0x000ef00000000800 */
[----:B------:R0:W-:Y:S08]  /*13370*/  MUFU.EX2 R114, R91 ;  /* 0x0000005b00727308 */ /* 0x0001f00000000800 */
[----:B------:R-:W3:Y:S01]  /*13380*/  MUFU.EX2 R111, R111 ;  /* 0x0000006f006f7308 */ /* 0x000ee20000000800 */
[----:B0-----:R-:W-:Y:S01]  /*13390*/  FADD.FTZ R91, R121, R90 ;  /* 0x0000005a795b7221 */ /* 0x001fe20000010000 */
[----:B------:R-:W-:-:S03]  /*133a0*/  FADD.FTZ R90, R119, R88 ;  /* 0x00000058775a7221 */ /* 0x000fc60000010000 */
[----:B----4-:R-:W-:Y:S01]  /*133b0*/  FADD.FTZ R88, R120, R91 ;  /* 0x0000005b78587221 */ /* 0x010fe20000010000 */
[----:B-1----:R-:W-:Y:S02]  /*133c0*/  FADD.FTZ R90, R106, R90 ;  /* 0x0000005a6a5a7221 */ /* 0x002fe40000010000 */
[----:B------:R-:W0:Y:S01]  /*133d0*/  MUFU.EX2 R98, R98 ;  /* 0x0000006200627308 */ /* 0x000e220000000800 */
[----:B------:R-:W-:Y:S01]  /*133e0*/  FADD.FTZ R88, R129, R88 ;  /* 0x0000005881587221 */ /* 0x000fe20000010000 */
[----:B--2---:R-:W-:Y:S01]  /*133f0*/  FADD.FTZ R90, R107, R90 ;  /* 0x0000005a6b5a7221 */ /* 0x004fe20000010000 */
[----:B------:R-:W-:Y:S02]  /*13400*/  F2FP.F16.F32.PACK_AB R20, R20, R151 ;  /* 0x000000971414723e */ /* 0x000fe400000000ff */
[----:B------:R-:W-:-:S03]  /*13410*/  F2FP.F16.F32.PACK_AB R21, R131, R21 ;  /* 0x000000158315723e */ /* 0x000fc600000000ff */
[----:B------:R-:W1:Y:S01]  /*13420*/  MUFU.EX2 R99, R99 ;  /* 0x0000006300637308 */ /* 0x000e620000000800 */
[----:B------:R-:W-:Y:S02]  /*13430*/  F2FP.F16.F32.PACK_AB R22, R22, R149 ;  /* 0x000000951616723e */ /* 0x000fe400000000ff */
[----:B------:R-:W-:Y:S01]  /*13440*/  F2FP.F16.F32.PACK_AB R23, R135, R23 ;  /* 0x000000178717723e */ /* 0x000fe200000000ff */
[----:B---3--:R-:W-:Y:S01]  /*13450*/  FADD.FTZ R88, R116, R88 ;  /* 0x0000005874587221 */ /* 0x008fe20000010000 */
[----:B------:R-:W-:-:S03]  /*13460*/  FADD.FTZ R90, R110, R90 ;  /* 0x0000005a6e5a7221 */ /* 0x000fc60000010000 */
[----:B------:R-:W2:Y:S01]  /*13470*/  MUFU.EX2 R108, R108 ;  /* 0x0000006c006c7308 */ /* 0x000ea20000000800 */
[----:B------:R3:W-:Y:S01]  /*13480*/  STSM.16.M88.4 [R18+0x25b00], R20 ;  /* 0x025b001412007844 */ /* 0x0007e20000000200 */
[----:B------:R-:W-:-:S06]  /*13490*/  FADD.FTZ R90, R111, R90 ;  /* 0x0000005a6f5a7221 */ /* 0x000fcc0000010000 */
[----:B------:R-:W4:Y:S08]  /*134a0*/  MUFU.EX2 R102, R102 ;  /* 0x0000006600667308 */ /* 0x000f300000000800 */
[----:B------:R-:W4:Y:S01]  /*134b0*/  MUFU.EX2 R105, R105 ;  /* 0x0000006900697308 */ /* 0x000f220000000800 */
[----:B---3--:R-:W-:Y:S01]  /*134c0*/  FADD.FTZ R20, R125, R88 ;  /* 0x000000587d147221 */ /* 0x008fe20000010000 */
[----:B0-----:R-:W-:-:S06]  /*134d0*/  FADD.FTZ R21, R98, R90 ;  /* 0x0000005a62157221 */ /* 0x001fcc0000010000 */
[----:B------:R-:W0:Y:S01]  /*134e0*/  MUFU.EX2 R103, R103 ;  /* 0x0000006700677308 */ /* 0x000e220000000800 */
[----:B------:R-:W-:Y:S01]  /*134f0*/  FADD.FTZ R20, R113, R20 ;  /* 0x0000001471147221 */ /* 0x000fe20000010000 */
[----:B-1----:R-:W-:-:S03]  /*13500*/  FADD.FTZ R21, R99, R21 ;  /* 0x0000001563157221 */ /* 0x002fc60000010000 */
[----:B------:R-:W-:-:S03]  /*13510*/  FADD.FTZ R20, R117, R20 ;  /* 0x0000001475147221 */ /* 0x000fc60000010000 */
[----:B------:R-:W1:Y:S01]  /*13520*/  MUFU.EX2 R101, R101 ;  /* 0x0000006500657308 */ /* 0x000e620000000800 */
[----:B--2---:R-:W-:Y:S01]  /*13530*/  FADD.FTZ R20, R108, R20 ;  /* 0x000000146c147221 */ /* 0x004fe20000010000 */
[----:B----4-:R-:W-:-:S06]  /*13540*/  FADD.FTZ R21, R102, R21 ;  /* 0x0000001566157221 */ /* 0x010fcc0000010000 */
[----:B------:R-:W2:Y:S01]  /*13550*/  MUFU.EX2 R100, R100 ;  /* 0x0000006400647308 */ /* 0x000ea20000000800 */
[----:B------:R-:W-:Y:S01]  /*13560*/  FADD.FTZ R20, R105, R20 ;  /* 0x0000001469147221 */ /* 0x000fe20000010000 */
[----:B0-----:R-:W-:-:S06]  /*13570*/  FADD.FTZ R21, R103, R21 ;  /* 0x0000001567157221 */ /* 0x001fcc0000010000 */
[----:B------:R-:W0:Y:S01]  /*13580*/  MUFU.EX2 R94, R94 ;  /* 0x0000005e005e7308 */ /* 0x000e220000000800 */
[----:B------:R-:W-:Y:S01]  /*13590*/  FADD.FTZ R20, R112, R20 ;  /* 0x0000001470147221 */ /* 0x000fe20000010000 */
[----:B------:R-:W-:-:S06]  /*135a0*/  FADD.FTZ R21, R0, R21 ;  /* 0x0000001500157221 */ /* 0x000fcc0000010000 */
[----:B------:R-:W3:Y:S01]  /*135b0*/  MUFU.EX2 R97, R97 ;  /* 0x0000006100617308 */ /* 0x000ee20000000800 */
[----:B------:R-:W-:-:S07]  /*135c0*/  F2FP.F16.F32.PACK_AB R78, R78, R79 ;  /* 0x0000004f4e4e723e */ /* 0x000fce00000000ff */
[----:B------:R-:W4:Y:S01]  /*135d0*/  MUFU.EX2 R95, R95 ;  /* 0x0000005f005f7308 */ /* 0x000f220000000800 */
[----:B------:R-:W-:Y:S01]  /*135e0*/  F2FP.F16.F32.PACK_AB R76, R76, R147 ;  /* 0x000000934c4c723e */ /* 0x000fe200000000ff */
[----:B-1----:R-:W-:Y:S01]  /*135f0*/  FADD.FTZ R22, R101, R20 ;  /* 0x0000001465167221 */ /* 0x002fe20000010000 */
[----:B------:R-:W-:-:S05]  /*13600*/  F2FP.F16.F32.PACK_AB R77, R123, R77 ;  /* 0x0000004d7b4d723e */ /* 0x000fca00000000ff */
[----:B------:R-:W-:Y:S01]  /*13610*/  MUFU.EX2 R96, R96 ;  /* 0x0000006000607308 */ /* 0x000fe20000000800 */
[----:B------:R-:W-:Y:S01]  /*13620*/  F2FP.F16.F32.PACK_AB R79, R127, R126 ;  /* 0x0000007e7f4f723e */ /* 0x000fe200000000ff */
[----:B------:R-:W-:-:S06]  /*13630*/  FADD.FTZ R21, R114, R21 ;  /* 0x0000001572157221 */ /* 0x000fcc0000010000 */
[----:B------:R-:W1:Y:S01]  /*13640*/  MUFU.EX2 R82, R82 ;  /* 0x0000005200527308 */ /* 0x000e620000000800 */
[----:B------:R0:W-:Y:S01]  /*13650*/  STSM.16.M88.4 [R18+0x27300], R76 ;  /* 0x0273004c12007844 */ /* 0x0001e20000000200 */
[----:B--2---:R-:W-:-:S06]  /*13660*/  FADD.FTZ R22, R100, R22 ;  /* 0x0000001664167221 */ /* 0x004fcc0000010000 */
[----:B------:R-:W-:Y:S01]  /*13670*/  MUFU.EX2 R93, R93 ;  /* 0x0000005d005d7308 */ /* 0x000fe20000000800 */
[----:B------:R-:W-:-:S07]  /*13680*/  F2FP.F16.F32.PACK_AB R88, R128, R133 ;  /* 0x000000858058723e */ /* 0x000fce00000000ff */
[----:B------:R-:W2:Y:S01]  /*13690*/  MUFU.EX2 R83, R83 ;  /* 0x0000005300537308 */ /* 0x000ea20000000800 */
[----:B0-----:R-:W-:Y:S01]  /*136a0*/  FADD.FTZ R76, R94, R21 ;  /* 0x000000155e4c7221 */ /* 0x001fe20000010000 */
[----:B------:R-:W-:Y:S02]  /*136b0*/  F2FP.F16.F32.PACK_AB R89, R115, R89 ;  /* 0x000000597359723e */ /* 0x000fe400000000ff */
[----:B------:R-:W-:Y:S02]  /*136c0*/  F2FP.F16.F32.PACK_AB R90, R124, R132 ;  /* 0x000000847c5a723e */ /* 0x000fe400000000ff */
[----:B------:R-:W-:Y:S02]  /*136d0*/  F2FP.F16.F32.PACK_AB R91, R119, R118 ;  /* 0x00000076775b723e */ /* 0x000fe400000000ff */
[----:B------:R-:W0:Y:S01]  /*136e0*/  MUFU.EX2 R86, R86 ;  /* 0x0000005600567308 */ /* 0x000e220000000800 */
[----:B---3--:R-:W-:Y:S01]  /*136f0*/  FADD.FTZ R79, R97, R22 ;  /* 0x00000016614f7221 */ /* 0x008fe20000010000 */
[----:B----4-:R-:W-:Y:S01]  /*13700*/  FADD.FTZ R77, R95, R76 ;  /* 0x0000004c5f4d7221 */ /* 0x010fe20000010000 */
[----:B------:R3:W-:Y:S05]  /*13710*/  STSM.16.M88.4 [R18+0x28b00], R88 ;  /* 0x028b005812007844 */ /* 0x0007ea0000000200 */
[----:B------:R-:W4:Y:S01]  /*13720*/  MUFU.EX2 R87, R87 ;  /* 0x0000005700577308 */ /* 0x000f220000000800 */
[----:B-1----:R-:W-:Y:S01]  /*13730*/  FADD.FTZ R78, R82, R77 ;  /* 0x0000004d524e7221 */ /* 0x002fe20000010000 */
[----:B------:R-:W-:-:S06]  /*13740*/  F2FP.F16.F32.PACK_AB R77, R114, R0 ;  /* 0x00000000724d723e */ /* 0x000fcc00000000ff */
[----:B------:R-:W1:Y:S01]  /*13750*/  MUFU.EX2 R74, R74 ;  /* 0x0000004a004a7308 */ /* 0x000e620000000800 */
[----:B---3--:R-:W-:Y:S01]  /*13760*/  FADD.FTZ R88, R96, R79 ;  /* 0x0000004f60587221 */ /* 0x008fe20000010000 */
[----:B--2---:R-:W-:-:S03]  /*13770*/  FADD.FTZ R79, R83, R78 ;  /* 0x0000004e534f7221 */ /* 0x004fc60000010000 */
[----:B------:R-:W-:-:S03]  /*13780*/  FADD.FTZ R88, R93, R88 ;  /* 0x000000585d587221 */ /* 0x000fc60000010000 */
[----:B------:R-:W2:Y:S01]  /*13790*/  MUFU.EX2 R75, R75 ;  /* 0x0000004b004b7308 */ /* 0x000ea20000000800 */
[----:B------:R-:W-:Y:S01]  /*137a0*/  FADD.FTZ R89, R109, R88 ;  /* 0x000000586d597221 */ /* 0x000fe20000010000 */
[----:B0-----:R-:W-:-:S06]  /*137b0*/  FADD.FTZ R88, R86, R79 ;  /* 0x0000004f56587221 */ /* 0x001fcc0000010000 */
[----:B------:R-:W0:Y:S01]  /*137c0*/  MUFU.EX2 R85, R85 ;  /* 0x0000005500557308 */ /* 0x000e220000000800 */
[----:B------:R-:W-:Y:S01]  /*137d0*/  FADD.FTZ R91, R92, R89 ;  /* 0x000000595c5b7221 */ /* 0x000fe20000010000 */
[----:B----4-:R-:W-:-:S06]  /*137e0*/  FADD.FTZ R89, R87, R88 ;  /* 0x0000005857597221 */ /* 0x010fcc0000010000 */
[----:B------:R-:W-:Y:S08]  /*137f0*/  MUFU.EX2 R73, R73 ;  /* 0x0000004900497308 */ /* 0x000ff00000000800 */
[----:B------:R0:W3:Y:S01]  /*13800*/  MUFU.EX2 R0, R81 ;  /* 0x0000005100007308 */ /* 0x0000e20000000800 */
[----:B------:R-:W-:Y:S02]  /*13810*/  F2FP.F16.F32.PACK_AB R96, R96, R97 ;  /* 0x000000616060723e */ /* 0x000fe400000000ff */
[----:B------:R-:W-:-:S05]  /*13820*/  F2FP.F16.F32.PACK_AB R97, R83, R82 ;  /* 0x000000525361723e */ /* 0x000fca00000000ff */
[----:B------:R-:W4:Y:S01]  /*13830*/  MUFU.EX2 R84, R84 ;  /* 0x0000005400547308 */ /* 0x000f220000000800 */
[----:B-1----:R-:W-:Y:S01]  /*13840*/  FADD.FTZ R82, R74, R89 ;  /* 0x000000594a527221 */ /* 0x002fe20000010000 */
[----:B------:R-:W-:Y:S01]  /*13850*/  FADD.FTZ R88, R104, R91 ;  /* 0x0000005b68587221 */ /* 0x000fe20000010000 */
[----:B------:R-:W-:Y:S02]  /*13860*/  F2FP.F16.F32.PACK_AB R79, R95, R94 ;  /* 0x0000005e5f4f723e */ /* 0x000fe400000000ff */
[----:B--2---:R-:W-:Y:S01]  /*13870*/  FADD.FTZ R82, R75, R82 ;  /* 0x000000524b527221 */ /* 0x004fe20000010000 */
[----:B0-----:R-:W-:Y:S01]  /*13880*/  FADD.FTZ R81, R85, R88 ;  /* 0x0000005855517221 */ /* 0x001fe20000010000 */
[----:B------:R-:W-:Y:S02]  /*13890*/  F2FP.F16.F32.PACK_AB R21, R99, R98 ;  /* 0x000000626315723e */ /* 0x000fe400000000ff */
[----:B---3--:R-:W-:Y:S01]  /*138a0*/  F2FP.F16.F32.PACK_AB R95, R0, R73 ;  /* 0x00000049005f723e */ /* 0x008fe200000000ff */
[----:B------:R-:W-:Y:S01]  /*138b0*/  FADD.FTZ R73, R73, R82 ;  /* 0x0000005249497221 */ /* 0x000fe20000010000 */
[----:B------:R-:W-:-:S02]  /*138c0*/  F2FP.F16.F32.PACK_AB R98, R109, R93 ;  /* 0x0000005d6d62723e */ /* 0x000fc400000000ff */
[----:B------:R-:W-:Y:S02]  /*138d0*/  F2FP.F16.F32.PACK_AB R120, R120, R121 ;  /* 0x000000797878723e */ /* 0x000fe400000000ff */
[----:B------:R-:W-:Y:S01]  /*138e0*/  F2FP.F16.F32.PACK_AB R93, R75, R74 ;  /* 0x0000004a4b5d723e */ /* 0x000fe200000000ff */
[----:B------:R-:W-:Y:S01]  /*138f0*/  FADD.FTZ R0, R0, R73 ;  /* 0x0000004900007221 */ /* 0x000fe20000010000 */
[----:B------:R-:W-:Y:S01]  /*13900*/  F2FP.F16.F32.PACK_AB R121, R107, R106 ;  /* 0x0000006a6b79723e */ /* 0x000fe200000000ff */
[----:B----4-:R-:W-:Y:S01]  /*13910*/  FADD.FTZ R81, R84, R81 ;  /* 0x0000005154517221 */ /* 0x010fe20000010000 */
[----:B------:R-:W-:Y:S01]  /*13920*/  F2FP.F16.F32.PACK_AB R122, R116, R129 ;  /* 0x00000081747a723e */ /* 0x000fe200000000ff */
[----:B------:R-:W2:Y:S01]  /*13930*/  LDL R75, [R1+0x78] ;  /* 0x00007800014b7983 */ /* 0x000ea20000100800 */
[----:B------:R-:W-:Y:S02]  /*13940*/  F2FP.F16.F32.PACK_AB R123, R111, R110 ;  /* 0x0000006e6f7b723e */ /* 0x000fe400000000ff */
[----:B------:R-:W-:Y:S01]  /*13950*/  F2FP.F16.F32.PACK_AB R20, R113, R125 ;  /* 0x0000007d7114723e */ /* 0x000fe200000000ff */
[----:B------:R-:W3:Y:S01]  /*13960*/  LDL.LU R74, [R1+0x44] ;  /* 0x00004400014a7983 */ /* 0x000ee20000300800 */
[----:B------:R-:W-:-:S02]  /*13970*/  F2FP.F16.F32.PACK_AB R22, R108, R117 ;  /* 0x000000756c16723e */ /* 0x000fc400000000ff */
[----:B------:R-:W-:Y:S01]  /*13980*/  F2FP.F16.F32.PACK_AB R23, R103, R102 ;  /* 0x000000666717723e */ /* 0x000fe200000000ff */
[----:B------:R-:W-:Y:S04]  /*13990*/  STSM.16.M88.4 [R18+0x2a300], R120 ;  /* 0x02a3007812007844 */ /* 0x000fe80000000200 */
[----:B------:R-:W-:Y:S04]  /*139a0*/  STL [R1+0x40], R81 ;  /* 0x0000405101007387 */ /* 0x000fe80000100800 */
[----:B------:R0:W-:Y:S04]  /*139b0*/  STSM.16.M88.4 [R18+0x2bb00], R20 ;  /* 0x02bb001412007844 */ /* 0x0001e80000000200 */
[----:B------:R3:W-:Y:S04]  /*139c0*/  STL [R1+0x48], R0 ;  /* 0x0000480001007387 */ /* 0x0007e80000100800 */
[----:B0-----:R-:W4:Y:S01]  /*139d0*/  LDL R20, [R1+0x60] ;  /* 0x0000600001147983 */ /* 0x001f220000100800 */
[----:B------:R-:W-:-:S02]  /*139e0*/  F2FP.F16.F32.PACK_AB R76, R112, R105 ;  /* 0x00000069704c723e */ /* 0x000fc400000000ff */
[----:B------:R-:W-:Y:S02]  /*139f0*/  F2FP.F16.F32.PACK_AB R78, R100, R101 ;  /* 0x00000065644e723e */ /* 0x000fe400000000ff */
[----:B------:R-:W-:Y:S02]  /*13a00*/  F2FP.F16.F32.PACK_AB R99, R87, R86 ;  /* 0x000000565763723e */ /* 0x000fe400000000ff */
[----:B------:R-:W-:Y:S02]  /*13a10*/  F2FP.F16.F32.PACK_AB R92, R104, R92 ;  /* 0x0000005c685c723e */ /* 0x000fe400000000ff */
[----:B------:R-:W-:Y:S01]  /*13a20*/  F2FP.F16.F32.PACK_AB R94, R84, R85 ;  /* 0x00000055545e723e */ /* 0x000fe200000000ff */
[----:B------:R-:W-:Y:S04]  /*13a30*/  STSM.16.M88.4 [R18+0x2d300], R76 ;  /* 0x02d3004c12007844 */ /* 0x000fe80000000200 */
[----:B------:R-:W-:Y:S04]  /*13a40*/  STSM.16.M88.4 [R18+0x2eb00], R96 ;  /* 0x02eb006012007844 */ /* 0x000fe80000000200 */
[----:B------:R-:W-:Y:S01]  /*13a50*/  STSM.16.M88.4 [R18+0x30300], R92 ;  /* 0x0303005c12007844 */ /* 0x000fe20000000200 */
[----:B------:R-:W-:Y:S01]  /*13a60*/  @!PT LDS RZ, [RZ] ;  /* 0x00000000fffff984 */ /* 0x000fe20000000800 */
[----:B------:R-:W-:Y:S01]  /*13a70*/  @!PT LDS RZ, [RZ] ;  /* 0x00000000fffff984 */ /* 0x000fe20000000800 */
[----:B------:R-:W-:Y:S01]  /*13a80*/  @!PT LDS RZ, [RZ] ;  /* 0x00000000fffff984 */ /* 0x000fe20000000800 */
[----:B------:R-:W-:Y:S01]  /*13a90*/  @!PT LDS RZ, [RZ] ;  /* 0x00000000fffff984 */ /* 0x000fe20000000800 */
[----:B------:R0:W-:Y:S06]  /*13aa0*/  MEMBAR.ALL.CTA ;  /* 0x0000000000007992 */ /* 0x0001ec0000008000 */
[----:B0-----:R-:W0:Y:S01]  /*13ab0*/  FENCE.VIEW.ASYNC.S ;  /* 0x00000000000073c6 */ /* 0x001e220000000000 */
        /* <DEDUP_REMOVED lines=48> */
[----:B0-----:R-:W-:Y:S01]  /*13dc0*/  NOP ;  /* 0x0000000000007918 */ /* 0x001fe20000000000 */
[----:B---3--:R-:W-:-:S05]  /*13dd0*/  VIADD R0, R74, 0xffffffff ;  /* 0xffffffff4a007836 */ /* 0x008fca0000000000 */
[----:B------:R0:W-:Y:S01]  /*13de0*/  STL [R1+0x44], R0 ;  /* 0x0000440001007387 */ /* 0x0001e20000100800 */
[----:B--2---:R-:W-:-:S03]  /*13df0*/  ISETP.GT.AND P2, PT, R74, R75, PT ;  /* 0x0000004b4a00720c */ /* 0x004fc60003f44270 */
[----:B----4-:R1:W-:Y:S04]  /*13e00*/  STL [R1+0x8], R20 ;  /* 0x0000081401007387 */ /* 0x0103e80000100800 */
[----:B------:R1:W-:Y:S04]  /*13e10*/  STL [R1+0x4], R72 ;  /* 0x0000044801007387 */ /* 0x0003e80000100800 */
[----:B------:R1:W-:Y:S01]  /*13e20*/  STL [R1], R14 ;  /* 0x0000000e01007387 */ /* 0x0003e20000100800 */
[----:B0-----:R-:W-:Y:S01]  /*13e30*/  IMAD.MOV.U32 R0, RZ, RZ, R154 ;  /* 0x000000ffff007224 */ /* 0x001fe200078e009a */
[----:B------:R-:W-:Y:S06]  /*13e40*/  @P2 BRA `(.L_x_532) ;  /* 0xffffffb400b02947 */ /* 0x000fec000383ffff */
.L_x_521:
[----:B------:R-:W-:Y:S05]  /*13e50*/  WARPSYNC.ALL ;  /* 0x0000000000007948 */ /* 0x000fea0003800000 */
[----:B------:R-:W-:Y:S06]  /*13e60*/  BAR.ARV 0x8, 0x200 ;  /* 0x0208000000007b1d */ /* 0x000fec0000002000 */
[----:B------:R-:W-:Y:S05]  /*13e70*/  @!P0 BRA `(.L_x_533) ;  /* 0x0000000000048947 */ /* 0x000fea0003800000 */
[----:B------:R-:W-:Y:S01]  /*13e80*/  BPT.TRAP 0x1 ;  /* 0x000000040000795c */ /* 0x000fe20000300000 */
.L_x_533:
[----:B------:R-:W2:Y:S01]  /*13e90*/  LDL R2, [R1+0x60] ;  /* 0x0000600001027983 */ /* 0x000ea20000100800 */
[----:B------:R-:W-:Y:S01]  /*13ea0*/  IMAD R0, R154, 0x8, R16 ;  /* 0x000000089a007824 */ /* 0x000fe200078e0210 */
[----:B--2---:R-:W-:-:S04]  /*13eb0*/  SHF.L.U32 R3, R2, 0x1f, RZ ;  /* 0x0000001f02037819 */ /* 0x004fc800000006ff */
[----:B------:R0:W2:Y:S01]  /*13ec0*/  SYNCS.PHASECHK.TRANS64.TRYWAIT P2, [R0+URZ+0x31c50], R3 ;  /* 0x031c5003000075a7 */ /* 0x0000a2000804017f */
[----:B------:R-:W-:Y:S05]  /*13ed0*/  @!P0 BRA `(.L_x_534) ;  /* 0x0000000000048947 */ /* 0x000fea0003800000 */
[----:B------:R-:W-:Y:S01]  /*13ee0*/  BPT.TRAP 0x1 ;  /* 0x000000040000795c */ /* 0x000fe20000300000 */
.L_x_534:
[----:B------:R-:W3:Y:S01]  /*13ef0*/  LDL.LU R2, [R1+0x84] ;  /* 0x0000840001027983 */ /* 0x000ee20000300800 */
[----:B------:R-:W-:Y:S02]  /*13f00*/  VIADD R16, R16, 0x200 ;  /* 0x0000020010107836 */ /* 0x000fe40000000000 */
[----:B------:R-:W-:-:S03]  /*13f10*/  IMAD.MOV.U32 R5, RZ, RZ, -0x3ffffff0 ;  /* 0xc0000010ff057424 */ /* 0x000fc600078e00ff */
[----:B------:R-:W-:-:S04]  /*13f20*/  SHF.R.U32.HI R16, RZ, 0x4, R16 ;  /* 0x00000004ff107819 */ /* 0x000fc80000011610 */
[----:B------:R-:W-:-:S04]  /*13f30*/  LOP3.LUT R16, R16, 0x3fff, RZ, 0xc0, !PT ;  /* 0x00003fff10107812 */ /* 0x000fc800078ec0ff */
[----:B------:R-:W-:Y:S02]  /*13f40*/  LOP3.LUT R7, R16, 0x2400000, RZ, 0xfc, !PT ;  /* 0x0240000010077812 */ /* 0x000fe400078efcff */
[----:B---3--:R-:W-:Y:S01]  /*13f50*/  LOP3.LUT R4, R2, 0x10000, RZ, 0xfc, !PT ;  /* 0x0001000002047812 */ /* 0x008fe200078efcff */
[----:B--2---:R-:W-:Y:S06]  /*13f60*/  @P2 BRA `(.L_x_535) ;  /* 0x0000000000082947 */ /* 0x004fec0003800000 */
[----:B------:R-:W2:Y:S02]  /*13f70*/  SYNCS.PHASECHK.TRANS64.TRYWAIT P0, [R0+URZ+0x31c50], R3 ;  /* 0x031c5003000075a7 */ /* 0x000ea4000800017f */
[----:B--2---:R-:W-:Y:S05]  /*13f80*/  @!P0 BRA `(.L_x_536) ;  /* 0x000000bc008c8947 */ /* 0x004fea0003800000 */
.L_x_535:
[----:B------:R-:W-:Y:S01]  /*13f90*/  IMAD R2, R154, 0x6c0, R7 ;  /* 0x000006c09a027824 */ /* 0x000fe200078e0207 */
[----:B------:R-:W3:Y:S01]  /*13fa0*/  LDL.LU R11, [R1+0x40] ;  /* 0x00004000010b7983 */ /* 0x000ee20000300800 */
[----:B0-2---:R-:W-:Y:S01]  /*13fb0*/  IMAD.MOV.U32 R3, RZ, RZ, -0x7fffffe0 ;  /* 0x80000020ff037424 */ /* 0x005fe200078e00ff */
[----:B------:R-:W-:Y:S05]  /*13fc0*/  WARPSYNC.ALL ;  /* 0x0000000000007948 */ /* 0x000fea0003800000 */
[C---:B------:R-:W-:Y:S01]  /*13fd0*/  R2UR UR4, R4.reuse ;  /* 0x00000000040472ca */ /* 0x040fe200000e0000 */
[----:B------:R-:W-:Y:S01]  /*13fe0*/  VIADD R6, R4, 0x180 ;  /* 0x0000018004067836 */ /* 0x000fe20000000000 */
[----:B------:R-:W-:Y:S01]  /*13ff0*/  R2UR UR5, R5 ;  /* 0x00000000050572ca */ /* 0x000fe200000e0000 */
[C---:B------:R-:W-:Y:S01]  /*14000*/  VIADD R8, R2.reuse, 0x40 ;  /* 0x0000004002087836 */ /* 0x040fe20000000000 */
[----:B------:R-:W-:Y:S01]  /*14010*/  R2UR UR6, R2 ;  /* 0x00000000020672ca */ /* 0x000fe200000e0000 */
[----:B------:R-:W-:Y:S01]  /*14020*/  IMAD.MOV.U32 R7, RZ, RZ, -0x3ffffff0 ;  /* 0xc0000010ff077424 */ /* 0x000fe200078e00ff */
[----:B------:R-:W-:Y:S01]  /*14030*/  R2UR UR7, R3 ;  /* 0x00000000030772ca */ /* 0x000fe200000e0000 */
[----:B------:R-:W-:Y:S01]  /*14040*/  WARPGROUP.ARRIVE ;  /* 0x00000000000079c5 */ /* 0x000fe20000000000 */
[----:B------:R-:W-:Y:S01]  /*14050*/  IMAD.MOV.U32 R9, RZ, RZ, -0x7fffffe0 ;  /* 0x80000020ff097424 */ /* 0x000fe200078e00ff */
[----:B------:R-:W2:Y:S04]  /*14060*/  LDL.LU R10, [R1+0x48] ;  /* 0x00004800010a7983 */ /* 0x000ea80000300800 */
[----:B------:R-:W4:Y:S01]  /*14070*/  LDL.LU R12, [R1+0x60] ;  /* 0x00006000010c7983 */ /* 0x000f220000300800 */
[----:B------:R-:W-:-:S02]  /*14080*/  IMAD.MOV.U32 R5, RZ, RZ, -0x3ffffff0 ;  /* 0xc0000010ff057424 */ /* 0x000fc400078e00ff */
[----:B------:R-:W-:Y:S01]  /*14090*/  IMAD.MOV.U32 R3, RZ, RZ, -0x7fffffe0 ;  /* 0x80000020ff037424 */ /* 0x000fe200078e00ff */
[----:B------:R-:W5:Y:S01]  /*140a0*/  LDL.LU R13, [R1+0xa4] ;  /* 0x0000a400010d7983 */ /* 0x000f620000300800 */
[----:B------:R-:W-:Y:S01]  /*140b0*/  VIADD R154, R154, 0x1 ;  /* 0x000000019a9a7836 */ /* 0x000fe20000000000 */
[----:B------:R-:W-:Y:S01]  /*140c0*/  HGMMA.64x96x16.F32 R24, gdesc[UR4].tnspB, R24, gsb0 ;  /* 0x41600000041879f0 */ /* 0x000fe20008000818 */
[----:B------:R-:W-:Y:S01]  /*140d0*/  R2UR UR4, R6 ;  /* 0x00000000060472ca */ /* 0x000fe200000e0000 */
[----:B------:R-:W-:Y:S01]  /*140e0*/  VIADD R6, R4, 0x300 ;  /* 0x0000030004067836 */ /* 0x000fe20000000000 */
[----:B------:R-:W-:Y:S01]  /*140f0*/  R2UR UR5, R7 ;  /* 0x00000000070572ca */ /* 0x000fe200000e0000 */
[----:B------:R-:W-:Y:S01]  /*14100*/  IMAD.MOV.U32 R7, RZ, RZ, -0x3ffffff0 ;  /* 0xc0000010ff077424 */ /* 0x000fe200078e00ff */
[----:B------:R-:W-:Y:S01]  /*14110*/  R2UR UR6, R8 ;  /* 0x00000000080672ca */ /* 0x000fe200000e0000 */
[----:B------:R-:W-:Y:S01]  /*14120*/  VIADD R8, R2, 0x80 ;  /* 0x0000008002087836 */ /* 0x000fe20000000000 */
[----:B------:R-:W-:Y:S01]  /*14130*/  R2UR UR7, R9 ;  /* 0x00000000090772ca */ /* 0x000fe200000e0000 */
[----:B------:R-:W-:Y:S01]  /*14140*/  IMAD.MOV.U32 R9, RZ, RZ, -0x7fffffe0 ;  /* 0x80000020ff097424 */ /* 0x000fe200078e00ff */
[----:B------:R-:W-:Y:S01]  /*14150*/  ISETP.NE.AND P2, PT, R154, 0x2, PT ;  /* 0x000000029a00780c */ /* 0x000fe20003f45270 */
[----:B------:R-:W-:-:S02]  /*14160*/  WARPGROUP.DEPBAR.LE gsb0, 0x0 ;  /* 0x00008000000079c5 */ /* 0x000fc40000010000 */
[----:B------:R-:W-:-:S08]  /*14170*/  WARPGROUP.ARRIVE ;  /* 0x00000000000079c5 */ /* 0x000fd00000000000 */
        /* <DEDUP_REMOVED lines=9> */
[----:B------:R-:W-:Y:S02]  /*14210*/  WARPGROUP.DEPBAR.LE gsb0, 0x0 ;  /* 0x00008000000079c5 */ /* 0x000fe40000010000 */
[----:B------:R-:W-:-:S09]  /*14220*/  WARPGROUP.ARRIVE ;  /* 0x00000000000079c5 */ /* 0x000fd20000000000 */
        /* <DEDUP_REMOVED lines=41> */
[----:B------:R-:W-:Y:S02]  /*144c0*/  IMAD.MOV.U32 R9, RZ, RZ, -0x7fffffe0 ;  /* 0x80000020ff097424 */ /* 0x000fe400078e00ff */
[----:B------:R-:W-:-:S02]  /*144d0*/  VIADD R4, R4, 0xc00 ;  /* 0x00000c0004047836 */ /* 0x000fc40000000000 */
[----:B------:R-:W-:Y:S01]  /*144e0*/  VIADD R2, R2, 0x200 ;  /* 0x0000020002027836 */ /* 0x000fe20000000000 */
[----:B------:R-:W-:Y:S02]  /*144f0*/  WARPGROUP.DEPBAR.LE gsb0, 0x0 ;  /* 0x00008000000079c5 */ /* 0x000fe40000010000 */
[----:B------:R-:W-:-:S06]  /*14500*/  WARPGROUP.ARRIVE ;  /* 0x00000000000079c5 */ /* 0x000fcc0000000000 */
[----:B------:R-:W-:Y:S01]  /*14510*/  HGMMA.64x96x16.F32 R24, gdesc[UR4].tnspB, R24, gsb0 ;  /* 0x41600000041879f0 */ /* 0x000fe20008000818 */
[----:B------:R-:W-:Y:S02]  /*14520*/  R2UR UR4, R6 ;  /* 0x00000000060472ca */ /* 0x000fe400000e0000 */
[----:B------:R-:W-:Y:S02]  /*14530*/  R2UR UR5, R7 ;  /* 0x00000000070572ca */ /* 0x000fe400000e0000 */
[----:B------:R-:W-:Y:S02]  /*14540*/  R2UR UR6, R8 ;  /* 0x00000000080672ca */ /* 0x000fe400000e0000 */
[----:B------:R-:W-:Y:S01]  /*14550*/  R2UR UR7, R9 ;  /* 0x00000000090772ca */ /* 0x000fe200000e0000 */
[----:B------:R-:W-:Y:S02]  /*14560*/  WARPGROUP.DEPBAR.LE gsb0, 0x0 ;  /* 0x00008000000079c5 */ /* 0x000fe40000010000 */
[----:B------:R-:W-:-:S10]  /*14570*/  WARPGROUP.ARRIVE ;  /* 0x00000000000079c5 */ /* 0x000fd40000000000 */
[----:B------:R-:W-:Y:S01]  /*14580*/  HGMMA.64x96x16.F32 R24, gdesc[UR4].tnspB, R24, gsb0 ;  /* 0x41600000041879f0 */ /* 0x000fe20008000818 */
[----:B------:R-:W-:Y:S02]  /*14590*/  R2UR UR4, R4 ;  /* 0x00000000040472ca */ /* 0x000fe400000e0000 */
[----:B------:R-:W-:Y:S02]  /*145a0*/  R2UR UR5, R5 ;  /* 0x00000000050572ca */ /* 0x000fe400000e0000 */
[----:B------:R-:W-:Y:S02]  /*145b0*/  R2UR UR6, R2 ;  /* 0x00000000020672ca */ /* 0x000fe400000e0000 */
[----:B------:R-:W-:Y:S01]  /*145c0*/  R2UR UR7, R3 ;  /* 0x00000000030772ca */ /* 0x000fe200000e0000 */
[----:B---3--:R-:W0:Y:S04]  /*145d0*/  SHFL.BFLY PT, R2, R11, 0x2, 0x1f ;  /* 0x0c401f000b027f89 */ /* 0x008e2800000e0000 */
[----:B--2---:R-:W2:Y:S01]  /*145e0*/  SHFL.BFLY PT, R3, R10, 0x2, 0x1f ;  /* 0x0c401f000a037f89 */ /* 0x004ea200000e0000 */
[----:B0-----:R-:W-:Y:S01]  /*145f0*/  FADD.FTZ R2, R2, R11 ;  /* 0x0000000b02027221 */ /* 0x001fe20000010000 */
[----:B--2---:R-:W-:Y:S01]  /*14600*/  FADD.FTZ R4, R3, R10 ;  /* 0x0000000a03047221 */ /* 0x004fe20000010000 */
[----:B------:R-:W-:-:S03]  /*14610*/  IMAD.MOV.U32 R10, RZ, RZ, RZ ;  /* 0x000000ffff0a7224 */ /* 0x000fc600078e00ff */
[----:B------:R-:W0:Y:S04]  /*14620*/  SHFL.BFLY PT, R3, R2, 0x1, 0x1f ;  /* 0x0c201f0002037f89 */ /* 0x000e2800000e0000 */
[----:B------:R-:W2:Y:S01]  /*14630*/  SHFL.BFLY PT, R5, R4, 0x1, 0x1f ;  /* 0x0c201f0004057f89 */ /* 0x000ea200000e0000 */
[----:B0-----:R-:W-:Y:S01]  /*14640*/  FADD.FTZ R8, R2, R3 ;  /* 0x0000000302087221 */ /* 0x001fe20000010000 */
[----:B------:R-:W-:Y:S01]  /*14650*/  SEL R2, RZ, 0x1, P2 ;  /* 0x00000001ff027807 */ /* 0x000fe20001000000 */
[----:B--2---:R-:W-:-:S03]  /*14660*/  FADD.FTZ R11, R4, R5 ;  /* 0x00000005040b7221 */ /* 0x004fc60000010000 */
[----:B------:R-:W-:Y:S01]  /*14670*/  FSETP.NE.FTZ.AND P0, PT, R8, RZ, PT ;  /* 0x000000ff0800720b */ /* 0x000fe20003f15000 */
[----:B-----5:R-:W-:Y:S01]  /*14680*/  VIADD R13, R13, 0x1 ;  /* 0x000000010d0d7836 */ /* 0x020fe20000000000 */
[----:B----4-:R-:W-:Y:S02]  /*14690*/  LOP3.LUT R12, R12, R2, RZ, 0x3c, !PT ;  /* 0x000000020c0c7212 */ /* 0x010fe400078e3cff */
[----:B------:R-:W-:-:S09]  /*146a0*/  FSETP.NE.FTZ.AND P3, PT, R11, RZ, PT ;  /* 0x000000ff0b00720b */ /* 0x000fd20003f75000 */
[----:B------:R-:W0:Y:S08]  /*146b0*/  @P0 MUFU.LG2 R6, R8 ;  /* 0x0000000800060308 */ /* 0x000e300000000c00 */
[----:B------:R-:W2:Y:S01]  /*146c0*/  @P3 MUFU.LG2 R7, R11 ;  /* 0x0000000b00073308 */ /* 0x000ea20000000c00 */
[----:B------:R-:W-:Y:S02]  /*146d0*/  WARPGROUP.DEPBAR.LE gsb0, 0x0 ;  /* 0x00008000000079c5 */ /* 0x000fe40000010000 */
[----:B------:R-:W-:-:S05]  /*146e0*/  WARPGROUP.ARRIVE ;  /* 0x00000000000079c5 */ /* 0x000fca0000000000 */
[----:B------:R-:W3:Y:S01]  /*146f0*/  @P0 MUFU.RCP R10, R8 ;  /* 0x00000008000a0308 */ /* 0x000ee20000001000 */
[----:B------:R-:W-:Y:S01]  /*14700*/  HGMMA.64x96x16.F32 R24, gdesc[UR4].tnspB, R24, gsb0 ;  /* 0x41600000041879f0 */ /* 0x000fe20008000818 */
[----:B------:R-:W-:Y:S01]  /*14710*/  IMAD.MOV.U32 R3, RZ, RZ, RZ ;  /* 0x000000ffff037224 */ /* 0x000fe200078e00ff */
[----:B------:R4:W-:Y:S04]  /*14720*/  STL [R1+0x60], R12 ;  /* 0x0000600c01007387 */ /* 0x0009e80000100800 */
[----:B------:R1:W-:Y:S01]  /*14730*/  STL [R1+0xa4], R13 ;  /* 0x0000a40d01007387 */ /* 0x0003e20000100800 */
[----:B------:R-:W5:Y:S01]  /*14740*/  @P3 MUFU.RCP R3, R11 ;  /* 0x0000000b00033308 */ /* 0x000f620000001000 */
[----:B------:R-:W-:Y:S01]  /*14750*/  @P0 FMUL.FTZ R5, R15, 0.69314718246459960938 ;  /* 0x3f3172180f050820 */ /* 0x000fe20000410000 */
[----:B0-----:R-:W-:Y:S01]  /*14760*/  @P0 FMUL.FTZ R6, R6, 0.69314718246459960938 ;  /* 0x3f31721806060820 */ /* 0x001fe20000410000 */
[----:B--2---:R-:W-:Y:S01]  /*14770*/  @P3 FMUL.FTZ R7, R7, 0.69314718246459960938 ;  /* 0x3f31721807073820 */ /* 0x004fe20000410000 */
[----:B----4-:R-:W-:Y:S01]  /*14780*/  @P3 FMUL.FTZ R12, R15, 0.69314718246459960938 ;  /* 0x3f3172180f0c3820 */ /* 0x010fe20000410000 */
[----:B------:R-:W-:-:S02]  /*14790*/  @!P1 VIADD R4, R0, 0x31c60 ;  /* 0x00031c6000049836 */ /* 0x000fc40000000000 */
[----:B------:R-:W-:Y:S02]  /*147a0*/  IMAD.MOV.U32 R2, RZ, RZ, -0x800000 ;  /* 0xff800000ff027424 */ /* 0x000fe400078e00ff */
[----:B------:R-:W-:Y:S01]  /*147b0*/  @P0 FFMA.FTZ R2, R5, R14, R6 ;  /* 0x0000000e05020223 */ /* 0x000fe20000010006 */
[----:B------:R-:W-:Y:S02]  /*147c0*/  IMAD.MOV.U32 R0, RZ, RZ, -0x800000 ;  /* 0xff800000ff007424 */ /* 0x000fe400078e00ff */
[----:B------:R-:W-:Y:S01]  /*147d0*/  @P3 FFMA.FTZ R0, R12, R72, R7 ;  /* 0x000000480c003223 */ /* 0x000fe20000010007 */
[----:B------:R-:W-:Y:S02]  /*147e0*/  @!P1 PRMT R4, RZ, 0x654, R4 ;  /* 0x00000654ff049816 */ /* 0x000fe40000000004 */
[----:B------:R-:W-:Y:S02]  /*147f0*/  PLOP3.LUT P0, PT, PT, PT, PT, 0x8, 0x0 ;  /* 0x000000000000781c */ /* 0x000fe40003f0e170 */
[----:B------:R-:W-:Y:S01]  /*14800*/  SEL R154, R154, RZ, P2 ;  /* 0x000000ff9a9a7207 */ /* 0x000fe20001000000 */
[----:B------:R-:W-:-:S02]  /*14810*/  WARPGROUP.DEPBAR.LE gsb0, 0x0 ;  /* 0x00008000000079c5 */ /* 0x000fc40000010000 */
[-C--:B---3--:R-:W-:Y:S01]  /*14820*/  FMUL.FTZ R6, R28, R10.reuse ;  /* 0x0000000a1c067220 */ /* 0x088fe20000410000 */
        /* <DEDUP_REMOVED lines=23> */
[-C--:B-----5:R-:W-:Y:S01]  /*149a0*/  FMUL.FTZ R68, R26, R3.reuse ;  /* 0x000000031a447220 */ /* 0x0a0fe20000410000 */
[-C--:B------:R-:W-:Y:S01]  /*149b0*/  FMUL.FTZ R69, R27, R3.reuse ;  /* 0x000000031b457220 */ /* 0x080fe20000410000 */
[----:B0-----:R-:W-:Y:S01]  /*149c0*/  FMUL.FTZ R4, R24, R10 ;  /* 0x0000000a18047220 */ /* 0x001fe20000410000 */
[-C--:B------:R-:W-:Y:S01]  /*149d0*/  FMUL.FTZ R30, R30, R3.reuse ;  /* 0x000000031e1e7220 */ /* 0x080fe20000410000 */
[-C--:B------:R-:W-:Y:S01]  /*149e0*/  FMUL.FTZ R31, R31, R3.reuse ;  /* 0x000000031f1f7220 */ /* 0x080fe20000410000 */
        /* <DEDUP_REMOVED lines=20> */
.L_x_480:
[----:B------:R-:W-:Y:S05]  /*14b30*/  WARPSYNC.ALL ;  /* 0x0000000000007948 */ /* 0x000fea0003800000 */
[----:B------:R-:W0:Y:S08]  /*14b40*/  S2UR UR5, SR_CgaCtaId ;  /* 0x00000000000579c3 */ /* 0x000e300000008800 */
[----:B------:R-:W-:Y:S06]  /*14b50*/  BAR.SYNC.DEFER_BLOCKING 0x5, 0x200 ;  /* 0x0148000000007b1d */ /* 0x000fec0000010000 */
[----:B------:R-:W-:Y:S01]  /*14b60*/  UMOV UR4, 0x400 ;  /* 0x0000040000047882 */ /* 0x000fe20000000000 */
[----:B------:R-:W-:Y:S01]  /*14b70*/  BSSY B0, `(.L_x_537) ;  /* 0x00002bb000007945 */ /* 0x000fe20003800000 */
[----:B0-----:R-:W-:-:S06]  /*14b80*/  ULEA UR4, UR5, UR4, 0x18 ;  /* 0x0000000405047291 */ /* 0x001fcc000f8ec03f */
[----:B------:R-:W-:-:S05]  /*14b90*/  IMAD.U32 R16, RZ, RZ, UR4 ;  /* 0x00000004ff107e24 */ /* 0x000fca000f8e00ff */
[----:B------:R0:W2:Y:S01]  /*14ba0*/  LDS.128 R108, [R16+0x31cd0] ;  /* 0x031cd000106c7984 */ /* 0x0000a20000000c00 */
[----:B------:R-:W-:Y:S06]  /*14bb0*/  BAR.ARV 0x4, 0x200 ;  /* 0x0108000000007b1d */ /* 0x000fec0000002000 */
[----:B------:R-:W-:Y:S05]  /*14bc0*/  @P0 BRA `(.L_x_538) ;  /* 0x0000001c00f00947 */ /* 0x000fea0003800000 */
[----:B------:R-:W3:Y:S01]  /*14bd0*/  LDL R12, [R1+0xe8] ;  /* 0x0000e800010c7983 */ /* 0x000ee20000100800 */
[----:B------:R-:W-:-:S03]  /*14be0*/  ULDC UR4, c[0x0][0xad4] ;  /* 0x0002b50000047ab9 */ /* 0x000fc60000000800 */
[----:B------:R-:W4:Y:S04]  /*14bf0*/  LDL.LU R74, [R1+0x94] ;  /* 0x00009400014a7983 */ /* 0x000f280000300800 */
[----:B------:R-:W2:Y:S04]  /*14c00*/  LDL.LU R80, [R1+0x9c] ;  /* 0x00009c0001507983 */ /* 0x000ea80000300800 */
[----:B------:R-:W2:Y:S01]  /*14c10*/  LDL.LU R79, [R1+0xa0] ;  /* 0x0000a000014f7983 */ /* 0x000ea20000300800 */
[----:B------:R-:W1:Y:S01]  /*14c20*/  S2R R3, SR_SWINHI ;  /* 0x0000000000037919 */ /* 0x000e620000002f00 */
[----:B------:R-:W-:-:S02]  /*14c30*/  MOV R10, R16 ;  /* 0x00000010000a7202 */ /* 0x000fc40000000f00 */
[----:B-1----:R-:W-:-:S03]  /*14c40*/  MOV R11, R3 ;  /* 0x00000003000b7202 */ /* 0x002fc60000000f00 */
[----:B---3--:R-:W-:-:S03]  /*14c50*/  IMAD.WIDE R12, R12, 0x2, R10 ;  /* 0x000000020c0c7825 */ /* 0x008fc600078e020a */
[C---:B------:R-:W-:Y:S02]  /*14c60*/  IADD3 R75, P0, R12.reuse, 0x6020, RZ ;  /* 0x000060200c4b7810 */ /* 0x040fe40007f1e0ff */
[----:B------:R-:W-:-:S03]  /*14c70*/  LOP3.LUT R3, R12, 0x180, RZ, 0xc0, !PT ;  /* 0x000001800c037812 */ /* 0x000fc600078ec0ff */
[----:B------:R-:W-:Y:S01]  /*14c80*/  IMAD.X R23, RZ, RZ, R13, P0 ;  /* 0x000000ffff177224 */ /* 0x000fe200000e060d */
[----:B----4-:R-:W-:Y:S02]  /*14c90*/  ISETP.NE.AND P0, PT, R74, RZ, PT ;  /* 0x000000ff4a00720c */ /* 0x010fe40003f05270 */
[----:B------:R-:W-:Y:S02]  /*14ca0*/  IADD3 R20, P4, R12, 0x20, RZ ;  /* 0x000000200c147810 */ /* 0x000fe40007f9e0ff */
[----:B------:R-:W-:Y:S01]  /*14cb0*/  SEL R78, R74, UR4, P0 ;  /* 0x000000044a4e7c07 */ /* 0x000fe20008000000 */
[----:B------:R-:W-:Y:S05]  /*14cc0*/  WARPSYNC.ALL ;  /* 0x0000000000007948 */ /* 0x000fea0003800000 */
[----:B------:R-:W-:-:S02]  /*14cd0*/  SHF.R.U64 R3, R3, 0x3, RZ ;  /* 0x0000000303037819 */ /* 0x000fc400000012ff */
[----:B------:R-:W-:Y:S01]  /*14ce0*/  LOP3.LUT R14, R20, 0x180, RZ, 0xc0, !PT ;  /* 0x00000180140e7812 */ /* 0x000fe200078ec0ff */
[----:B------:R-:W-:Y:S01]  /*14cf0*/  BAR.SYNC.DEFER_BLOCKING 0x1, 0x180 ;  /* 0x0046000000007b1d */ /* 0x000fe20000010000 */
[C---:B------:R-:W-:Y:S02]  /*14d00*/  IADD3 R22, P3, R12.reuse, 0x3000, RZ ;  /* 0x000030000c167810 */ /* 0x040fe40007f7e0ff */
[C---:B------:R-:W-:Y:S02]  /*14d10*/  IADD3 R15, P2, R12.reuse, 0x3020, RZ ;  /* 0x000030200c0f7810 */ /* 0x040fe40007f5e0ff */
[----:B------:R-:W-:Y:S02]  /*14d20*/  IADD3 R35, P1, R12, 0x6000, RZ ;  /* 0x000060000c237810 */ /* 0x000fe40007f3e0ff */
[----:B------:R-:W-:Y:S01]  /*14d30*/  LOP3.LUT R34, R75, 0x180, RZ, 0xc0, !PT ;  /* 0x000001804b227812 */ /* 0x000fe200078ec0ff */
[----:B------:R-:W-:Y:S01]  /*14d40*/  IMAD.X R25, RZ, RZ, R13, P4 ;  /* 0x000000ffff197224 */ /* 0x000fe200020e060d */
[----:B------:R-:W-:Y:S01]  /*14d50*/  LOP3.LUT R12, R3, R12, RZ, 0x3c, !PT ;  /* 0x0000000c030c7212 */ /* 0x000fe200078e3cff */
[----:B------:R-:W-:Y:S01]  /*14d60*/  ULDC.64 UR6, c[0x0][0xc08] ;  /* 0x0003020000067ab9 */ /* 0x000fe20000000a00 */
[----:B------:R-:W-:Y:S01]  /*14d70*/  SHF.R.U64 R3, R14, 0x3, RZ ;  /* 0x000000030e037819 */ /* 0x000fe200000012ff */
[----:B------:R-:W-:Y:S01]  /*14d80*/  ULDC.64 UR4, c[0x0][0xc00] ;  /* 0x0003000000047ab9 */ /* 0x000fe20000000a00 */
[----:B------:R-:W-:-:S02]  /*14d90*/  LOP3.LUT R14, R15, 0x180, RZ, 0xc0, !PT ;  /* 0x000001800f0e7812 */ /* 0x000fc400078ec0ff */
[----:B------:R-:W-:Y:S02]  /*14da0*/  LOP3.LUT R24, R3, R20, RZ, 0x3c, !PT ;  /* 0x0000001403187212 */ /* 0x000fe400078e3cff */
[----:B------:R-:W-:Y:S02]  /*14db0*/  LOP3.LUT R3, R22, 0x180, RZ, 0xc0, !PT ;  /* 0x0000018016037812 */ /* 0x000fe400078ec0ff */
[----:B------:R-:W-:Y:S02]  /*14dc0*/  LOP3.LUT R20, R35, 0x180, RZ, 0xc0, !PT ;  /* 0x0000018023147812 */ /* 0x000fe400078ec0ff */
[----:B------:R-:W-:Y:S02]  /*14dd0*/  SHF.R.U64 R3, R3, 0x3, RZ ;  /* 0x0000000303037819 */ /* 0x000fe400000012ff */
[----:B------:R-:W-:Y:S02]  /*14de0*/  SHF.R.U64 R20, R20, 0x3, RZ ;  /* 0x0000000314147819 */ /* 0x000fe400000012ff */
[----:B------:R-:W-:Y:S01]  /*14df0*/  SHF.R.U64 R14, R14, 0x3, RZ ;  /* 0x000000030e0e7819 */ /* 0x000fe200000012ff */
[--C-:B------:R-:W-:Y:S01]  /*14e00*/  IMAD.X R27, RZ, RZ, R13.reuse, P3 ;  /* 0x000000ffff1b7224 */ /* 0x100fe200018e060d */
[----:B------:R-:W-:Y:S01]  /*14e10*/  LOP3.LUT R26, R3, R22, RZ, 0x3c, !PT ;  /* 0x00000016031a7212 */ /* 0x000fe200078e3cff */
[--C-:B------:R-:W-:Y:S01]  /*14e20*/  IMAD.X R33, RZ, RZ, R13.reuse, P2 ;  /* 0x000000ffff217224 */ /* 0x100fe200010e060d */
[----:B------:R-:W-:Y:S01]  /*14e30*/  LOP3.LUT R20, R20, R35, RZ, 0x3c, !PT ;  /* 0x0000002314147212 */ /* 0x000fe200078e3cff */
[----:B------:R-:W-:Y:S01]  /*14e40*/  IMAD.X R21, RZ, RZ, R13, P1 ;  /* 0x000000ffff157224 */ /* 0x000fe200008e060d */
[----:B------:R-:W-:-:S02]  /*14e50*/  SHF.R.U64 R34, R34, 0x3, RZ ;  /* 0x0000000322227819 */ /* 0x000fc400000012ff */
[----:B------:R-:W-:Y:S02]  /*14e60*/  LOP3.LUT R32, R14, R15, RZ, 0x3c, !PT ;  /* 0x0000000f0e207212 */ /* 0x000fe400078e3cff */
[----:B------:R-:W-:Y:S02]  /*14e70*/  MOV R35, R12 ;  /* 0x0000000c00237202 */ /* 0x000fe40000000f00 */
[----:B------:R-:W-:Y:S02]  /*14e80*/  F2FP.F16.F32.PACK_AB R12, R5, R4 ;  /* 0x00000004050c723e */ /* 0x000fe400000000ff */
[----:B------:R-:W-:Y:S02]  /*14e90*/  F2FP.F16.F32.PACK_AB R13, R69, R68 ;  /* 0x00000044450d723e */ /* 0x000fe400000000ff */
[----:B------:R-:W-:Y:S02]  /*14ea0*/  F2FP.F16.F32.PACK_AB R14, R7, R6 ;  /* 0x00000006070e723e */ /* 0x000fe400000000ff */
[----:B------:R-:W-:-:S02]  /*14eb0*/  F2FP.F16.F32.PACK_AB R15, R31, R30 ;  /* 0x0000001e1f0f723e */ /* 0x000fc400000000ff */
[----:B------:R-:W-:Y:S02]  /*14ec0*/  MOV R77, R24 ;  /* 0x00000018004d7202 */ /* 0x000fe40000000f00 */
[----:B------:R-:W-:Y:S02]  /*14ed0*/  MOV R3, R26 ;  /* 0x0000001a00037202 */ /* 0x000fe40000000f00 */
[----:B------:R-:W-:Y:S02]  /*14ee0*/  LOP3.LUT R22, R34, R75, RZ, 0x3c, !PT ;  /* 0x0000004b22167212 */ /* 0x000fe400078e3cff */
[----:B------:R-:W-:Y:S02]  /*14ef0*/  F2FP.F16.F32.PACK_AB R24, R9, R8 ;  /* 0x000000080918723e */ /* 0x000fe400000000ff */
[----:B------:R-:W-:Y:S02]  /*14f00*/  F2FP.F16.F32.PACK_AB R25, R73, R72 ;  /* 0x000000484919723e */ /* 0x000fe400000000ff */
[----:B------:R-:W-:-:S02]  /*14f10*/  F2FP.F16.F32.PACK_AB R26, R29, R28 ;  /* 0x0000001c1d1a723e */ /* 0x000fc400000000ff */
[----:B------:R-:W-:Y:S01]  /*14f20*/  F2FP.F16.F32.PACK_AB R27, R39, R38 ;  /* 0x00000026271b723e */ /* 0x000fe200000000ff */
[----:B------:R1:W-:Y:S01]  /*14f30*/  STSM.16.M88.4 [R35], R12 ;  /* 0x0000000c23007844 */ /* 0x0003e20000000200 */
[----:B------:R-:W-:Y:S02]  /*14f40*/  MOV R76, R32 ;  /* 0x00000020004c7202 */ /* 0x000fe40000000f00 */
[----:B------:R-:W-:Y:S02]  /*14f50*/  F2FP.F16.F32.PACK_AB R32, R37, R36 ;  /* 0x000000242520723e */ /* 0x000fe400000000ff */
[----:B------:R-:W-:Y:S02]  /*14f60*/  F2FP.F16.F32.PACK_AB R33, R43, R42 ;  /* 0x0000002a2b21723e */ /* 0x000fe400000000ff */
[----:B------:R-:W-:Y:S01]  /*14f70*/  F2FP.F16.F32.PACK_AB R34, R41, R40 ;  /* 0x000000282922723e */ /* 0x000fe200000000ff */
[----:B------:R3:W-:Y:S01]  /*14f80*/  STSM.16.M88.4 [R77], R24 ;  /* 0x000000184d007844 */ /* 0x0007e20000000200 */
[----:B------:R-:W-:-:S02]  /*14f90*/  MOV R75, R20 ;  /* 0x00000014004b7202 */ /* 0x000fc40000000f00 */
[----:B------:R-:W-:Y:S02]  /*14fa0*/  MOV R74, R22 ;  /* 0x00000016004a7202 */ /* 0x000fe40000000f00 */
[----:B------:R-:W-:Y:S02]  /*14fb0*/  F2FP.F16.F32.PACK_AB R20, R53, R52 ;  /* 0x000000343514723e */ /* 0x000fe400000000ff */
[----:B-1----:R-:W-:Y:S02]  /*14fc0*/  F2FP.F16.F32.PACK_AB R35, R47, R46 ;  /* 0x0000002e2f23723e */ /* 0x002fe400000000ff */
[----:B------:R-:W-:Y:S02]  /*14fd0*/  F2FP.F16.F32.PACK_AB R12, R45, R44 ;  /* 0x0000002c2d0c723e */ /* 0x000fe400000000ff */
[----:B------:R-:W-:Y:S02]  /*14fe0*/  F2FP.F16.F32.PACK_AB R13, R51, R50 ;  /* 0x00000032330d723e */ /* 0x000fe400000000ff */
[----:B------:R-:W-:-:S02]  /*14ff0*/  F2FP.F16.F32.PACK_AB R14, R49, R48 ;  /* 0x00000030310e723e */ /* 0x000fc400000000ff */
[----:B------:R-:W-:Y:S02]  /*15000*/  F2FP.F16.F32.PACK_AB R15, R55, R54 ;  /* 0x00000036370f723e */ /* 0x000fe400000000ff */
[----:B------:R-:W-:Y:S02]  /*15010*/  F2FP.F16.F32.PACK_AB R21, R59, R58 ;  /* 0x0000003a3b15723e */ /* 0x000fe400000000ff */
[----:B------:R-:W-:Y:S02]  /*15020*/  F2FP.F16.F32.PACK_AB R22, R57, R56 ;  /* 0x000000383916723e */ /* 0x000fe400000000ff */
[----:B------:R-:W-:Y:S02]  /*15030*/  F2FP.F16.F32.PACK_AB R23, R63, R62 ;  /* 0x0000003e3f17723e */ /* 0x000fe400000000ff */
[----:B---3--:R-:W-:Y:S02]  /*15040*/  F2FP.F16.F32.PACK_AB R24, R61, R60 ;  /* 0x0000003c3d18723e */ /* 0x008fe400000000ff */
[----:B------:R-:W-:-:S02]  /*15050*/  F2FP.F16.F32.PACK_AB R25, R67, R66 ;  /* 0x000000424319723e */ /* 0x000fc400000000ff */
[----:B------:R-:W-:Y:S02]  /*15060*/  F2FP.F16.F32.PACK_AB R26, R65, R64 ;  /* 0x00000040411a723e */ /* 0x000fe400000000ff */
[----:B------:R-:W-:Y:S01]  /*15070*/  F2FP.F16.F32.PACK_AB R27, R71, R70 ;  /* 0x00000046471b723e */ /* 0x000fe200000000ff */
[----:B------:R2:W-:Y:S01]  /*15080*/  STSM.16.M88.4 [R3], R32 ;  /* 0x0000002003007844 */ /* 0x0005e20000000200 */
[----:B------:R-:W-:-:S03]  /*15090*/  ISETP.NE.U32.AND P3, PT, RZ, UR6, PT ;  /* 0x00000006ff007c0c */ /* 0x000fc6000bf65070 */
[----:B------:R-:W-:Y:S01]  /*150a0*/  STSM.16.M88.4 [R76], R12 ;  /* 0x0000000c4c007844 */ /* 0x000fe20000000200 */
[----:B------:R-:W-:-:S03]  /*150b0*/  ISETP.NE.AND.EX P3, PT, RZ, UR7, PT, P3 ;  /* 0x00000007ff007c0c */ /* 0x000fc6000bf65330 */
[----:B------:R1:W-:Y:S04]  /*150c0*/  STSM.16.M88.4 [R75], R20 ;  /* 0x000000144b007844 */ /* 0x0003e80000000200 */
[----:B------:R3:W-:Y:S01]  /*150d0*/  STSM.16.M88.4 [R74], R24 ;  /* 0x000000184a007844 */ /* 0x0007e20000000200 */
[----:B------:R-:W-:Y:S01]  /*150e0*/  BAR.SYNC.DEFER_BLOCKING 0x1, 0x180 ;  /* 0x0046000000007b1d */ /* 0x000fe20000010000 */
[----:B------:R-:W-:Y:S02]  /*150f0*/  ISETP.NE.U32.AND P0, PT, RZ, UR4, PT ;  /* 0x00000004ff007c0c */ /* 0x000fe4000bf05070 */
[----:B--2---:R-:W-:Y:S02]  /*15100*/  IADD3 R32, P1, R80, UR4, RZ ;  /* 0x0000000450207c10 */ /* 0x004fe4000ff3e0ff */
[----:B------:R-:W-:-:S02]  /*15110*/  ISETP.NE.AND.EX P0, PT, RZ, UR5, PT, P0 ;  /* 0x00000005ff007c0c */ /* 0x000fc4000bf05300 */
[C---:B------:R-:W-:Y:S02]  /*15120*/  IADD3.X R33, R79.reuse, UR5, RZ, P1, !PT ;  /* 0x000000054f217c10 */ /* 0x040fe40008ffe4ff */
[----:B------:R-:W-:Y:S01]  /*15130*/  @P3 IADD3 R34, P1, R80, UR6, RZ ;  /* 0x0000000650223c10 */ /* 0x000fe2000ff3e0ff */
[----:B------:R-:W-:Y:S01]  /*15140*/  ULDC UR6, c[0x0][0xa88] ;  /* 0x0002a20000067ab9 */ /* 0x000fe20000000800 */
[----:B------:R-:W-:Y:S01]  /*15150*/  IMAD.MOV.U32 R3, RZ, RZ, RZ ;  /* 0x000000ffff037224 */ /* 0x000fe200078e00ff */
[----:B------:R-:W-:Y:S01]  /*15160*/  ISETP.GT.AND P2, PT, R78, 0x1, PT ;  /* 0x000000014e00780c */ /* 0x000fe20003f44270 */
[----:B-1----:R-:W-:Y:S01]  /*15170*/  IMAD.MOV.U32 R22, RZ, RZ, 0x9b8 ;  /* 0x000009b8ff167424 */ /* 0x002fe200078e00ff */
[----:B------:R-:W-:Y:S01]  /*15180*/  @P3 IADD3.X R35, R79, UR7, RZ, P1, !PT ;  /* 0x000000074f233c10 */ /* 0x000fe20008ffe4ff */
[----:B------:R-:W-:Y:S01]  /*15190*/  IMAD.U32 R79, RZ, RZ, UR6 ;  /* 0x00000006ff4f7e24 */ /* 0x000fe2000f8e00ff */
[----:B---3--:R-:W1:Y:S02]  /*151a0*/  LDC R74, c[0x0][0xbe8] ;  /* 0x0002fa00ff4a7b82 */ /* 0x008e640000000800 */
[----:B------:R2:W5:Y:S04]  /*151b0*/  @P0 LDG.E R3, desc[UR60][R32.64] ;  /* 0x0000003c20030981 */ /* 0x000568000c1e1900 */
[----:B------:R2:W5:Y:S01]  /*151c0*/  @P3 LDG.E R79, desc[UR60][R34.64] ;  /* 0x0000003c224f3981 */ /* 0x000562000c1e1900 */
[----:B------:R-:W-:-:S04]  /*151d0*/  SEL R22, R22, 0x978, P2 ;  /* 0x0000097816167807 */ /* 0x000fc80001000000 */
[----:B------:R2:W3:Y:S08]  /*151e0*/  LDC.64 R12, c[0x0][R22+0x220] ;  /* 0x00008800160c7b82 */ /* 0x0004f00000000a00 */
[----:B------:R2:W4:Y:S08]  /*151f0*/  LDC.64 R14, c[0x0][R22+0x218] ;  /* 0x00008600160e7b82 */ /* 0x0005300000000a00 */
[----:B------:R2:W0:Y:S01]  /*15200*/  LDC.64 R20, c[0x0][R22+0x228] ;  /* 0x00008a0016147b82 */ /* 0x0004220000000a00 */
[----:B-1----:R-:W-:Y:S01]  /*15210*/  ISETP.NE.AND P1, PT, R74, 0x1, PT ;  /* 0x000000014a00780c */ /* 0x002fe20003f25270 */
[----:B--2---:R-:W-:-:S12]  /*15220*/  @P3 BRA `(.L_x_539) ;  /* 0x0000000000103947 */ /* 0x004fd80003800000 */
[----:B------:R-:W-:Y:S05]  /*15230*/  @!P0 BRA `(.L_x_539) ;  /* 0x00000000000c8947 */ /* 0x000fea0003800000 */
[----:B------:R-:W2:Y:S04]  /*15240*/  LDG.E R24, desc[UR60][R32.64] ;  /* 0x0000003c20187981 */ /* 0x000ea8000c1e1900 */
[----:B-----5:R-:W2:Y:S02]  /*15250*/  LDG.E R79, desc[UR60][R32.64+0x4] ;  /* 0x0000043c204f7981 */ /* 0x020ea4000c1e1900 */
[----:B--2---:R-:W-:-:S07]  /*15260*/  IMAD.IADD R79, R79, 0x1, -R24 ;  /* 0x000000014f4f7824 */ /* 0x004fce00078e0a18 */
.L_x_539:
[----:B------:R-:W2:Y:S01]  /*15270*/  LDL.LU R24, [R1+0x98] ;  /* 0x0000980001187983 */ /* 0x000ea20000300800 */
[----:B------:R-:W1:Y:S03]  /*15280*/  LDC.64 R22, c[0x0][R22+0x210] ;  /* 0x0000840016167b82 */ /* 0x000e660000000a00 */
[----:B------:R-:W3:Y:S04]  /*15290*/  LDL.LU R27, [R1+0xc4] ;  /* 0x0000c400011b7983 */ /* 0x000ee80000300800 */
[----:B------:R-:W4:Y:S01]  /*152a0*/  LDL R80, [R1+0x90] ;  /* 0x0000900001507983 */ /* 0x000f220000100800 */
[----:B------:R-:W-:Y:S01]  /*152b0*/  ISETP.NE.U32.AND P0, PT, RZ, UR4, PT ;  /* 0x00000004ff007c0c */ /* 0x000fe2000bf05070 */
[----:B------:R-:W0:Y:S02]  /*152c0*/  @P1 LDC R26, c[0x0][0xbec] ;  /* 0x0002fb00ff1a1b82 */ /* 0x000e240000000800 */
[----:B------:R-:W4:Y:S04]  /*152d0*/  LDL R32, [R1+0xe4] ;  /* 0x0000e40001207983 */ /* 0x000f280000100800 */
[----:B------:R-:W4:Y:S02]  /*152e0*/  LDL R82, [R1+0xa8] ;  /* 0x0000a80001527983 */ /* 0x000f240000100800 */
[----:B------:R-:W1:Y:S02]  /*152f0*/  @P1 LDC R81, c[0x0][0xbf0] ;  /* 0x0002fc00ff511b82 */ /* 0x000e640000000800 */
[----:B------:R-:W4:Y:S04]  /*15300*/  LDL R78, [R1+0xb0] ;  /* 0x0000b000014e7983 */ /* 0x000f280000100800 */
[----:B------:R-:W4:Y:S04]  /*15310*/  LDL R76, [R1+0xe0] ;  /* 0x0000e000014c7983 */ /* 0x000f280000100800 */
[----:B------:R-:W4:Y:S01]  /*15320*/  LDL R34, [R1+0xcc] ;  /* 0x0000cc0001227983 */ /* 0x000f220000100800 */
[----:B------:R-:W-:-:S04]  /*15330*/  ISETP.NE.AND.EX P0, PT, RZ, UR5, PT, P0 ;  /* 0x00000005ff007c0c */ /* 0x000fc8000bf05300 */
[----:B--2---:R-:W-:Y:S02]  /*15340*/  SEL R75, R24, RZ, !P0 ;  /* 0x000000ff184b7207 */ /* 0x004fe40004000000 */
[----:B------:R-:W2:Y:S01]  /*15350*/  LDC.64 R24, c[0x0][0xba8] ;  /* 0x0002ea00ff187b82 */ /* 0x000ea20000000a00 */
[----:B---3--:R-:W-:Y:S02]  /*15360*/  SEL R27, R27, RZ, !P0 ;  /* 0x000000ff1b1b7207 */ /* 0x008fe40004000000 */
[----:B------:R-:W-:Y:S02]  /*15370*/  IMAD R13, R13, R75, RZ ;  /* 0x0000004b0d0d7224 */ /* 0x000fe400078e02ff */
[-C--:B----4-:R-:W-:Y:S02]  /*15380*/  IMAD R35, R15, R80.reuse, RZ ;  /* 0x000000500f237224 */ /* 0x090fe400078e02ff */
[----:B------:R-:W-:Y:S02]  /*15390*/  IMAD R77, R12, R27, R13 ;  /* 0x0000001b0c4d7224 */ /* 0x000fe400078e020d */
[----:B------:R-:W-:-:S04]  /*153a0*/  IMAD.WIDE.U32 R14, R14, R80, RZ ;  /* 0x000000500e0e7225 */ /* 0x000fc800078e00ff */
[----:B------:R-:W-:-:S04]  /*153b0*/  IMAD.WIDE.U32 R12, R12, R75, RZ ;  /* 0x0000004b0c0c7225 */ /* 0x000fc800078e00ff */
[----:B------:R-:W-:Y:S01]  /*153c0*/  IMAD R27, R82, 0xc0, R32 ;  /* 0x000000c0521b7824 */ /* 0x000fe200078e0220 */
[----:B-----5:R-:W-:Y:S01]  /*153d0*/  IADD3 R14, P0, P3, R12, R14, R3 ;  /* 0x0000000e0c0e7210 */ /* 0x020fe20007b1e003 */
[----:B------:R-:W-:Y:S02]  /*153e0*/  IMAD.IADD R32, R15, 0x1, R35 ;  /* 0x000000010f207824 */ /* 0x000fe400078e0223 */
[----:B0-----:R-:W-:Y:S01]  /*153f0*/  @P1 IMAD.HI.U32 R12, R27, R26, RZ ;  /* 0x0000001a1b0c1227 */ /* 0x001fe200078e00ff */
[----:B------:R-:W-:Y:S01]  /*15400*/  SEL R33, R78, RZ, P2 ;  /* 0x000000ff4e217207 */ /* 0x000fe20001000000 */
[----:B--2---:R-:W0:Y:S02]  /*15410*/  @!P2 LDC R24, c[0x0][0xb50] ;  /* 0x0002d400ff18ab82 */ /* 0x004e240000000800 */
[----:B------:R-:W-:Y:S02]  /*15420*/  IMAD.IADD R15, R13, 0x1, R77 ;  /* 0x000000010d0f7824 */ /* 0x000fe400078e024d */
[----:B------:R-:W-:Y:S01]  /*15430*/  IMAD.MOV.U32 R13, RZ, RZ, R27 ;  /* 0x000000ffff0d7224 */ /* 0x000fe200078e001b */
[----:B-1----:R-:W-:Y:S01]  /*15440*/  @P1 SHF.R.U32.HI R13, RZ, R81, R12 ;  /* 0x00000051ff0d1219 */ /* 0x002fe2000001160c */
[-C--:B------:R-:W-:Y:S01]  /*15450*/  IMAD R35, R21, R33.reuse, RZ ;  /* 0x0000002115237224 */ /* 0x080fe200078e02ff */
[----:B------:R-:W-:Y:S01]  /*15460*/  SHF.R.S32.HI R77, RZ, 0x1f, R3 ;  /* 0x0000001fff4d7819 */ /* 0x000fe20000011403 */
[----:B------:R-:W-:Y:S01]  /*15470*/  IMAD.WIDE.U32 R20, R20, R33, RZ ;  /* 0x0000002114147225 */ /* 0x000fe200078e00ff */
[----:B------:R-:W1:Y:S03]  /*15480*/  @!P2 LDC R25, c[0x0][0xb54] ;  /* 0x0002d500ff19ab82 */ /* 0x000e660000000800 */
[----:B------:R-:W-:Y:S01]  /*15490*/  IMAD.MOV R26, RZ, RZ, -R13 ;  /* 0x000000ffff1a7224 */ /* 0x000fe200078e0a0d */
[----:B------:R-:W-:Y:S01]  /*154a0*/  IADD3.X R15, R15, R32, R77, P0, P3 ;  /* 0x000000200f0f7210 */ /* 0x000fe200007e644d */
[----:B------:R-:W-:Y:S01]  /*154b0*/  IMAD.IADD R35, R21, 0x1, R35 ;  /* 0x0000000115237824 */ /* 0x000fe200078e0223 */
[----:B------:R-:W-:-:S02]  /*154c0*/  IADD3 R20, P0, P3, R13, R14, R20 ;  /* 0x0000000e0d147210 */ /* 0x000fc40007b1e014 */
[----:B------:R-:W-:Y:S01]  /*154d0*/  SHF.R.S32.HI R12, RZ, 0x1f, R13 ;  /* 0x0000001fff0c7819 */ /* 0x000fe2000001140d */
[----:B------:R-:W-:-:S03]  /*154e0*/  IMAD R13, R74, R26, R27 ;  /* 0x0000001a4a0d7224 */ /* 0x000fc600078e021b */
[----:B------:R-:W-:Y:S01]  /*154f0*/  IADD3.X R21, R12, R15, R35, P0, P3 ;  /* 0x0000000f0c157210 */ /* 0x000fe200007e6423 */
[-C--:B------:R-:W-:Y:S01]  /*15500*/  IMAD R12, R23, R13.reuse, RZ ;  /* 0x0000000d170c7224 */ /* 0x080fe200078e02ff */
[----:B------:R-:W-:Y:S01]  /*15510*/  SHF.R.S32.HI R15, RZ, 0x1f, R13 ;  /* 0x0000001fff0f7819 */ /* 0x000fe2000001140d */
[----:B------:R-:W-:-:S04]  /*15520*/  IMAD.WIDE.U32 R20, R22, R13, R20 ;  /* 0x0000000d16147225 */ /* 0x000fc800078e0014 */
[----:B------:R-:W-:Y:S01]  /*15530*/  IMAD R15, R22, R15, R12 ;  /* 0x0000000f160f7224 */ /* 0x000fe200078e020c */
[----:B0-----:R-:W-:-:S03]  /*15540*/  LEA R24, P0, R20, R24, 0x2 ;  /* 0x0000001814187211 */ /* 0x001fc600078010ff */
[----:B------:R-:W-:-:S05]  /*15550*/  IMAD.IADD R12, R21, 0x1, R15 ;  /* 0x00000001150c7824 */ /* 0x000fca00078e020f */
[----:B-1----:R-:W-:Y:S01]  /*15560*/  LEA.HI.X R25, R20, R25, R12, 0x2, P0 ;  /* 0x0000001914197211 */ /* 0x002fe200000f140c */
[----:B------:R-:W-:Y:S01]  /*15570*/  SHFL.IDX PT, R14, R24, 0x1, 0x1c1f ;  /* 0x003c1f00180e7f89 */ /* 0x000fe200000e0000 */
[----:B------:R-:W-:-:S03]  /*15580*/  IMAD R23, R82, 0xc0, R76 ;  /* 0x000000c052177824 */ /* 0x000fc600078e024c */
[----:B------:R-:W-:Y:S04]  /*15590*/  SHFL.IDX PT, R12, R24, RZ, 0x1c1f ;  /* 0x001c1fff180c7589 */ /* 0x000fe800000e0000 */
[----:B------:R-:W0:Y:S04]  /*155a0*/  SHFL.IDX PT, R13, R25, RZ, 0x1c1f ;  /* 0x001c1fff190d7589 */ /* 0x000e2800000e0000 */
[----:B------:R-:W1:Y:S01]  /*155b0*/  SHFL.IDX PT, R15, R25, 0x1, 0x1c1f ;  /* 0x003c1f00190f7f89 */ /* 0x000e6200000e0000 */
[----:B------:R-:W-:Y:S01]  /*155c0*/  IMAD R76, R79, R74, RZ ;  /* 0x0000004a4f4c7224 */ /* 0x000fe200078e02ff */
[----:B------:R-:W-:Y:S01]  /*155d0*/  LOP3.LUT P0, RZ, R34, 0x3, RZ, 0xc0, !PT ;  /* 0x0000000322ff7812 */ /* 0x000fe2000780c0ff */
[----:B------:R-:W-:-:S03]  /*155e0*/  VIADD R21, R23, 0x8 ;  /* 0x0000000817157836 */ /* 0x000fc60000000000 */
[-C--:B------:R-:W-:Y:S02]  /*155f0*/  ISETP.GE.OR P3, PT, R23, R76.reuse, P0 ;  /* 0x0000004c1700720c */ /* 0x080fe40000766670 */
[----:B------:R-:W-:-:S11]  /*15600*/  ISETP.GE.OR P0, PT, R21, R76, P0 ;  /* 0x0000004c1500720c */ /* 0x000fd60000706670 */
[----:B0-----:R0:W-:Y:S04]  /*15610*/  @!P3 ST.E desc[UR60][R12.64], R2 ;  /* 0x000000020c00b985 */ /* 0x0011e8000c10193c */
[----:B-1----:R0:W-:Y:S01]  /*15620*/  @!P0 ST.E desc[UR60][R14.64], R0 ;  /* 0x000000000e008985 */ /* 0x0021e2000c10193c */
[----:B------:R-:W-:Y:S05]  /*15630*/  @P2 BRA `(.L_x_540) ;  /* 0x00000008002c2947 */ /* 0x000fea0003800000 */
[----:B------:R-:W1:Y:S01]  /*15640*/  S2R R34, SR_TID.X ;  /* 0x0000000000227919 */ /* 0x000e620000002100 */
[----:B0-----:R-:W0:Y:S01]  /*15650*/  @P1 LDC R15, c[0x0][0xbec] ;  /* 0x0002fb00ff0f1b82 */ /* 0x001e220000000800 */
[----:B------:R-:W-:-:S07]  /*15660*/  ULDC.64 UR4, c[0x0][0xaa0] ;  /* 0x0002a80000047ab9 */ /* 0x000fce0000000a00 */
[----:B------:R-:W2:Y:S01]  /*15670*/  @P1 LDC R41, c[0x0][0xbf0] ;  /* 0x0002fc00ff291b82 */ /* 0x000ea20000000800 */
[----:B-1----:R-:W-:-:S05]  /*15680*/  VIADD R0, R34, 0xffffff80 ;  /* 0xffffff8022007836 */ /* 0x002fca0000000000 */
[----:B------:R-:W-:-:S04]  /*15690*/  SHF.R.S32.HI R5, RZ, 0x1f, R0 ;  /* 0x0000001fff057819 */ /* 0x000fc80000011400 */
[----:B------:R-:W-:-:S04]  /*156a0*/  LEA.HI R5, R5, R0, RZ, 0x2 ;  /* 0x0000000005057211 */ /* 0x000fc800078f10ff */
[----:B------:R-:W-:Y:S02]  /*156b0*/  LOP3.LUT R7, R5, 0xfffffffc, RZ, 0xc0, !PT ;  /* 0xfffffffc05077812 */ /* 0x000fe400078ec0ff */
[----:B------:R-:W-:-:S03]  /*156c0*/  SHF.R.S32.HI R9, RZ, 0x2, R5 ;  /* 0x00000002ff097819 */ /* 0x000fc60000011405 */
[----:B------:R-:W-:-:S04]  /*156d0*/  IMAD.IADD R12, R0, 0x1, -R7 ;  /* 0x00000001000c7824 */ /* 0x000fc800078e0a07 */
[----:B------:R-:W-:-:S04]  /*156e0*/  IMAD.SHL.U32 R8, R12, 0x8, RZ ;  /* 0x000000080c087824 */ /* 0x000fc800078e00ff */
[----:B------:R-:W-:-:S04]  /*156f0*/  IMAD R5, R9, 0x20, R8 ;  /* 0x0000002009057824 */ /* 0x000fc800078e0208 */
[----:B------:R-:W-:-:S03]  /*15700*/  IMAD.WIDE R10, R5, 0x2, R10 ;  /* 0x00000002050a7825 */ /* 0x000fc600078e020a */
[C---:B------:R-:W-:Y:S02]  /*15710*/  IADD3 R5, P5, R10.reuse, 0x7800, RZ ;  /* 0x000078000a057810 */ /* 0x040fe40007fbe0ff */
[C---:B------:R-:W-:Y:S02]  /*15720*/  LOP3.LUT R7, R10.reuse, 0x180, RZ, 0xc0, !PT ;  /* 0x000001800a077812 */ /* 0x040fe400078ec0ff */
[----:B------:R-:W-:Y:S01]  /*15730*/  LOP3.LUT R0, R5, 0x180, RZ, 0xc0, !PT ;  /* 0x0000018005007812 */ /* 0x000fe200078ec0ff */
[----:B------:R-:W-:Y:S01]  /*15740*/  IMAD.X R37, RZ, RZ, R11, P5 ;  /* 0x000000ffff257224 */ /* 0x000fe200028e060b */
[----:B------:R-:W-:Y:S02]  /*15750*/  IADD3 R21, P0, R10, 0x1800, RZ ;  /* 0x000018000a157810 */ /* 0x000fe40007f1e0ff */
[----:B------:R-:W-:Y:S02]  /*15760*/  SHF.R.U64 R0, R0, 0x3, RZ ;  /* 0x0000000300007819 */ /* 0x000fe400000012ff */
[----:B------:R-:W-:-:S02]  /*15770*/  IADD3 R25, P2, R10, 0x3000, RZ ;  /* 0x000030000a197810 */ /* 0x000fc40007f5e0ff */
[----:B------:R-:W-:Y:S01]  /*15780*/  LOP3.LUT R36, R0, R5, RZ, 0x3c, !PT ;  /* 0x0000000500247212 */ /* 0x000fe200078e3cff */
[----:B------:R-:W-:Y:S01]  /*15790*/  IMAD R0, R77, UR4, RZ ;  /* 0x000000044d007c24 */ /* 0x000fe2000f8e02ff */
[C---:B------:R-:W-:Y:S02]  /*157a0*/  IADD3 R29, P3, R10.reuse, 0x4800, RZ ;  /* 0x000048000a1d7810 */ /* 0x040fe40007f7e0ff */
[----:B------:R-:W-:Y:S01]  /*157b0*/  IADD3 R33, P4, R10, 0x6000, RZ ;  /* 0x000060000a217810 */ /* 0x000fe20007f9e0ff */
[----:B------:R-:W-:Y:S01]  /*157c0*/  IMAD R13, R3, UR5, R0 ;  /* 0x00000005030d7c24 */ /* 0x000fe2000f8e0200 */
[----:B------:R-:W-:Y:S01]  /*157d0*/  SHF.R.U64 R7, R7, 0x3, RZ ;  /* 0x0000000307077819 */ /* 0x000fe200000012ff */
[----:B------:R-:W-:Y:S01]  /*157e0*/  IMAD.WIDE.U32 R2, R3, UR4, RZ ;  /* 0x0000000403027c25 */ /* 0x000fe2000f8e00ff */
[----:B------:R-:W-:Y:S01]  /*157f0*/  LOP3.LUT R20, R21, 0x180, RZ, 0xc0, !PT ;  /* 0x0000018015147812 */ /* 0x000fe200078ec0ff */
[----:B------:R-:W-:Y:S01]  /*15800*/  ULDC.64 UR4, c[0x0][0xae8] ;  /* 0x0002ba0000047ab9 */ /* 0x000fe20000000a00 */
[----:B------:R-:W-:Y:S01]  /*15810*/  LOP3.LUT R24, R25, 0x180, RZ, 0xc0, !PT ;  /* 0x0000018019187812 */ /* 0x000fe200078ec0ff */
[----:B------:R-:W-:Y:S01]  /*15820*/  IMAD R0, R12, 0x60, R9 ;  /* 0x000000600c007824 */ /* 0x000fe200078e0209 */
[----:B------:R-:W-:Y:S01]  /*15830*/  LOP3.LUT R28, R29, 0x180, RZ, 0xc0, !PT ;  /* 0x000001801d1c7812 */ /* 0x000fe200078ec0ff */
[----:B------:R-:W5:Y:S01]  /*15840*/  LD.E.128 R36, desc[UR60][R36.64] ;  /* 0x0000003c24247980 */ /* 0x000f62000c101d00 */
[----:B------:R-:W-:Y:S01]  /*15850*/  LOP3.LUT R32, R33, 0x180, RZ, 0xc0, !PT ;  /* 0x0000018021207812 */ /* 0x000fe200078ec0ff */
[----:B------:R-:W-:Y:S01]  /*15860*/  IMAD.IADD R3, R3, 0x1, R13 ;  /* 0x0000000103037824 */ /* 0x000fe200078e020d */
[----:B------:R-:W-:Y:S01]  /*15870*/  LOP3.LUT R10, R7, R10, RZ, 0x3c, !PT ;  /* 0x0000000a070a7212 */ /* 0x000fe200078e3cff */
[----:B------:R-:W-:Y:S01]  /*15880*/  IMAD R12, R82, 0xc0, R0 ;  /* 0x000000c0520c7824 */ /* 0x000fe200078e0200 */
[----:B------:R-:W-:-:S02]  /*15890*/  SHF.R.U64 R20, R20, 0x3, RZ ;  /* 0x0000000314147819 */ /* 0x000fc400000012ff */
[----:B------:R-:W-:Y:S02]  /*158a0*/  SHF.R.U64 R24, R24, 0x3, RZ ;  /* 0x0000000318187819 */ /* 0x000fe400000012ff */
[----:B------:R-:W-:Y:S02]  /*158b0*/  SHF.R.U64 R28, R28, 0x3, RZ ;  /* 0x000000031c1c7819 */ /* 0x000fe400000012ff */
[----:B------:R-:W-:Y:S01]  /*158c0*/  SHF.R.U64 R32, R32, 0x3, RZ ;  /* 0x0000000320207819 */ /* 0x000fe200000012ff */
[----:B------:R-:W-:Y:S01]  /*158d0*/  IMAD.WIDE.U32 R2, R80, UR4, R2 ;  /* 0x0000000450027c25 */ /* 0x000fe2000f8e0002 */
[----:B------:R1:W5:Y:S01]  /*158e0*/  LD.E.128 R4, desc[UR60][R10.64] ;  /* 0x0000003c0a047980 */ /* 0x000362000c101d00 */
[----:B------:R-:W-:Y:S02]  /*158f0*/  LOP3.LUT R20, R20, R21, RZ, 0x3c, !PT ;  /* 0x0000001514147212 */ /* 0x000fe400078e3cff */
[----:B------:R-:W-:Y:S01]  /*15900*/  LOP3.LUT R24, R24, R25, RZ, 0x3c, !PT ;  /* 0x0000001918187212 */ /* 0x000fe200078e3cff */
[----:B0-----:R-:W-:Y:S01]  /*15910*/  @P1 IMAD.HI.U32 R0, R12, R15, RZ ;  /* 0x0000000f0c001227 */ /* 0x001fe200078e00ff */
[----:B------:R-:W-:-:S02]  /*15920*/  LOP3.LUT R28, R28, R29, RZ, 0x3c, !PT ;  /* 0x0000001d1c1c7212 */ /* 0x000fc400078e3cff */
[----:B------:R-:W-:Y:S01]  /*15930*/  LOP3.LUT R32, R32, R33, RZ, 0x3c, !PT ;  /* 0x0000002120207212 */ /* 0x000fe200078e3cff */
[----:B------:R-:W-:Y:S01]  /*15940*/  IMAD.X R21, RZ, RZ, R11, P0 ;  /* 0x000000ffff157224 */ /* 0x000fe200000e060b */
[----:B-1----:R-:W-:Y:S01]  /*15950*/  SHF.R.S32.HI R10, RZ, 0x1f, R75 ;  /* 0x0000001fff0a7819 */ /* 0x002fe2000001144b */
[--C-:B------:R-:W-:Y:S02]  /*15960*/  IMAD.X R25, RZ, RZ, R11.reuse, P2 ;  /* 0x000000ffff197224 */ /* 0x100fe400010e060b */
[--C-:B------:R-:W-:Y:S02]  /*15970*/  IMAD.X R29, RZ, RZ, R11.reuse, P3 ;  /* 0x000000ffff1d7224 */ /* 0x100fe400018e060b */
[----:B------:R-:W5:Y:S01]  /*15980*/  LD.E.128 R20, desc[UR60][R20.64] ;  /* 0x0000003c14147980 */ /* 0x000f62000c101d00 */
[----:B------:R-:W-:Y:S02]  /*15990*/  IMAD.X R33, RZ, RZ, R11, P4 ;  /* 0x000000ffff217224 */ /* 0x000fe400020e060b */
[----:B------:R-:W-:Y:S01]  /*159a0*/  IMAD R3, R80, UR5, R3 ;  /* 0x0000000550037c24 */ /* 0x000fe2000f8e0203 */
[----:B------:R-:W-:Y:S01]  /*159b0*/  ULDC.64 UR4, c[0x0][0xaf0] ;  /* 0x0002bc0000047ab9 */ /* 0x000fe20000000a00 */
[----:B------:R-:W-:Y:S01]  /*159c0*/  IMAD.MOV.U32 R11, RZ, RZ, R12 ;  /* 0x000000ffff0b7224 */ /* 0x000fe200078e000c */
[----:B--2---:R-:W-:Y:S01]  /*159d0*/  @P1 SHF.R.U32.HI R11, RZ, R41, R0 ;  /* 0x00000029ff0b1219 */ /* 0x004fe20000011600 */
[----:B------:R-:W-:Y:S01]  /*159e0*/  IMAD R10, R10, UR4, RZ ;  /* 0x000000040a0a7c24 */ /* 0x000fe2000f8e02ff */
[----:B------:R-:W5:Y:S01]  /*159f0*/  LD.E.128 R24, desc[UR60][R24.64] ;  /* 0x0000003c18187980 */ /* 0x000f62000c101d00 */
[----:B------:R-:W-:-:S03]  /*15a00*/  IMAD.WIDE.U32 R2, R75, UR4, R2 ;  /* 0x000000044b027c25 */ /* 0x000fc6000f8e0002 */
[----:B------:R-:W5:Y:S01]  /*15a10*/  LD.E.128 R28, desc[UR60][R28.64] ;  /* 0x0000003c1c1c7980 */ /* 0x000f62000c101d00 */
[----:B------:R-:W-:-:S03]  /*15a20*/  IMAD R13, R75, UR5, R10 ;  /* 0x000000054b0d7c24 */ /* 0x000fc6000f8e020a */
[----:B------:R-:W5:Y:S01]  /*15a30*/  LD.E.128 R32, desc[UR60][R32.64] ;  /* 0x0000003c20207980 */ /* 0x000f62000c101d00 */
[--C-:B------:R-:W-:Y:S01]  /*15a40*/  IMAD.MOV R15, RZ, RZ, -R11.reuse ;  /* 0x000000ffff0f7224 */ /* 0x100fe200078e0a0b */
[----:B------:R-:W-:Y:S01]  /*15a50*/  SHF.R.S32.HI R0, RZ, 0x1f, R11 ;  /* 0x0000001fff007819 */ /* 0x000fe2000001140b */
[----:B------:R-:W-:Y:S01]  /*15a60*/  ULDC.64 UR4, c[0x0][0xae0] ;  /* 0x0002b80000047ab9 */ /* 0x000fe20000000a00 */
[----:B------:R-:W-:Y:S01]  /*15a70*/  @!PT LDS RZ, [RZ] ;  /* 0x00000000fffff984 */ /* 0x000fe20000000800 */
[----:B------:R-:W-:Y:S01]  /*15a80*/  @!PT LDS RZ, [RZ] ;  /* 0x00000000fffff984 */ /* 0x000fe20000000800 */
[----:B------:R-:W-:Y:S01]  /*15a90*/  @!PT LDS RZ, [RZ] ;  /* 0x00000000fffff984 */ /* 0x000fe20000000800 */
[----:B------:R-:W-:Y:S01]  /*15aa0*/  @!PT LDS RZ, [RZ] ;  /* 0x00000000fffff984 */ /* 0x000fe20000000800 */
[----:B------:R0:W-:Y:S06]  /*15ab0*/  MEMBAR.ALL.CTA ;  /* 0x0000000000007992 */ /* 0x0001ec0000008000 */
[----:B0-----:R-:W0:Y:S01]  /*15ac0*/  FENCE.VIEW.ASYNC.S ;  /* 0x00000000000073c6 */ /* 0x001e220000000000 */
[----:B------:R-:W-:-:S02]  /*15ad0*/  IMAD.IADD R3, R3, 0x1, R13 ;  /* 0x0000000103037824 */ /* 0x000fc400078e020d */
[----:B------:R-:W-:Y:S02]  /*15ae0*/  IMAD R13, R74, R15, R12 ;  /* 0x0000000f4a0d7224 */ /* 0x000fe400078e020c */
[----:B------:R-:W-:Y:S02]  /*15af0*/  IMAD R0, R0, UR4, RZ ;  /* 0x0000000400007c24 */ /* 0x000fe4000f8e02ff */
[----:B------:R-:W-:Y:S01]  /*15b00*/  IMAD.WIDE.U32 R2, R11, UR4, R2 ;  /* 0x000000040b027c25 */ /* 0x000fe2000f8e0002 */
[----:B------:R-:W-:-:S03]  /*15b10*/  SHF.R.S32.HI R10, RZ, 0x1f, R13 ;  /* 0x0000001fff0a7819 */ /* 0x000fc6000001140d */
[----:B------:R-:W-:Y:S01]  /*15b20*/  IMAD R11, R11, UR5, R0 ;  /* 0x000000050b0b7c24 */ /* 0x000fe2000f8e0200 */
[----:B------:R-:W-:Y:S01]  /*15b30*/  ULDC.64 UR4, c[0x0][0xad8] ;  /* 0x0002b60000047ab9 */ /* 0x000fe20000000a00 */
[----:B------:R-:W-:Y:S02]  /*15b40*/  VIADD R0, R16, 0x31c20 ;  /* 0x00031c2010007836 */ /* 0x000fe40000000000 */
[----:B------:R-:W-:Y:S02]  /*15b50*/  IMAD.IADD R3, R3, 0x1, R11 ;  /* 0x0000000103037824 */ /* 0x000fe400078e020b */
[----:B------:R-:W-:Y:S01]  /*15b60*/  IMAD R10, R10, UR4, RZ ;  /* 0x000000040a0a7c24 */ /* 0x000fe2000f8e02ff */
[----:B------:R-:W-:Y:S01]  /*15b70*/  PRMT R0, RZ, 0x654, R0 ;  /* 0x00000654ff007816 */ /* 0x000fe20000000000 */
[----:B------:R-:W-:-:S04]  /*15b80*/  IMAD.WIDE.U32 R2, R13, UR4, R2 ;  /* 0x000000040d027c25 */ /* 0x000fc8000f8e0002 */
[----:B------:R-:W-:Y:S01]  /*15b90*/  IMAD R11, R13, UR5, R10 ;  /* 0x000000050d0b7c24 */ /* 0x000fe2000f8e020a */
[----:B------:R-:W-:Y:S01]  /*15ba0*/  ULDC.64 UR4, c[0x0][0xa80] ;  /* 0x0002a00000047ab9 */ /* 0x000fe20000000a00 */
[----:B0-----:R0:W-:Y:S02]  /*15bb0*/  SYNCS.ARRIVE.TRANS64.RED.A1T0 RZ, [R0+URZ], RZ ;  /* 0x000000ff00ff79a7 */ /* 0x0011e4000810043f */
[----:B------:R-:W-:Y:S02]  /*15bc0*/  IMAD.IADD R3, R3, 0x1, R11 ;  /* 0x0000000103037824 */ /* 0x000fe400078e020b */
[C---:B------:R-:W-:Y:S02]  /*15bd0*/  VIADD R42, R8.reuse, 0x20 ;  /* 0x00000020082a7836 */ /* 0x040fe40000000000 */
[----:B------:R-:W-:Y:S01]  /*15be0*/  VIADD R44, R8, 0x40 ;  /* 0x00000040082c7836 */ /* 0x000fe20000000000 */
[----:B0-----:R-:W-:Y:S01]  /*15bf0*/  LEA R0, P0, R2, UR4, 0x1 ;  /* 0x0000000402007c11 */ /* 0x001fe2000f8008ff */
[----:B------:R-:W-:-:S03]  /*15c00*/  UMOV UR4, 0xffffffff ;  /* 0xffffffff00047882 */ /* 0x000fc60000000000 */
[----:B------:R-:W-:Y:S02]  /*15c10*/  LEA.HI.X R2, R2, UR5, R3, 0x1, P0 ;  /* 0x0000000502027c11 */ /* 0x000fe400080f0c03 */
[----:B------:R-:W-:Y:S02]  /*15c20*/  SHF.R.S32.HI R43, RZ, 0x1f, R42 ;  /* 0x0000001fff2b7819 */ /* 0x000fe4000001142a */
[----:B------:R-:W-:Y:S01]  /*15c30*/  SHF.R.S32.HI R45, RZ, 0x1f, R44 ;  /* 0x0000001fff2d7819 */ /* 0x000fe2000001142c */
[----:B------:R-:W-:Y:S06]  /*15c40*/  BRA.DIV UR4, `(.L_x_541) ;  /* 0x000000a204707947 */ /* 0x000fec000b800000 */
[----:B------:R0:W1:Y:S04]  /*15c50*/  SHFL.IDX PT, R3, R2, RZ, 0x1c1f ;  /* 0x001c1fff02037589 */ /* 0x00006800000e0000 */
[----:B------:R0:W2:Y:S02]  /*15c60*/  SHFL.IDX PT, R14, R0, RZ, 0x1c1f ;  /* 0x001c1fff000e7589 */ /* 0x0000a400000e0000 */
.L_x_745:
[----:B------:R-:W-:Y:S01]  /*15c70*/  IMAD R9, R82, 0xc0, R9 ;  /* 0x000000c052097824 */ /* 0x000fe200078e0209 */
[----:B------:R-:W-:Y:S04]  /*15c80*/  BSSY B1, `(.L_x_542) ;  /* 0x0000010000017945 */ /* 0x000fe80003800000 */
[----:B------:R-:W-:-:S13]  /*15c90*/  ISETP.GE.AND P0, PT, R9, R76, PT ;  /* 0x0000004c0900720c */ /* 0x000fda0003f06270 */
[----:B------:R-:W-:Y:S05]  /*15ca0*/  @P0 BRA `(.L_x_543) ;  /* 0x0000000000340947 */ /* 0x000fea0003800000 */
[----:B------:R-:W-:Y:S02]  /*15cb0*/  ULDC UR4, c[0x0][0xac8] ;  /* 0x0002b20000047ab9 */ /* 0x000fe40000000800 */
[----:B------:R-:W-:Y:S02]  /*15cc0*/  ISETP.GE.AND P0, PT, R8, UR4, PT ;  /* 0x0000000408007c0c */ /* 0x000fe4000bf06270 */
[----:B------:R-:W-:Y:S02]  /*15cd0*/  ISETP.GE.AND P1, PT, R42, UR4, PT ;  /* 0x000000042a007c0c */ /* 0x000fe4000bf26270 */
[----:B------:R-:W-:-:S09]  /*15ce0*/  ISETP.GE.AND P2, PT, R44, UR4, PT ;  /* 0x000000042c007c0c */ /* 0x000fd2000bf46270 */
[----:B-1----:R-:W-:Y:S02]  /*15cf0*/  @!P0 IMAD.MOV.U32 R15, RZ, RZ, R3 ;  /* 0x000000ffff0f8224 */ /* 0x002fe400078e0003 */
[-C--:B--2---:R-:W-:Y:S02]  /*15d00*/  @!P1 LEA R12, P3, R42, R14.reuse, 0x1 ;  /* 0x0000000e2a0c9211 */ /* 0x084fe400078608ff */
[----:B------:R-:W-:Y:S01]  /*15d10*/  @!P2 LEA R40, P4, R44, R14, 0x1 ;  /* 0x0000000e2c28a211 */ /* 0x000fe200078808ff */
[----:B------:R-:W-:Y:S01]  /*15d20*/  @!P0 IMAD.WIDE R10, R8, 0x2, R14 ;  /* 0x00000002080a8825 */ /* 0x000fe200078e020e */
[-C--:B------:R-:W-:Y:S02]  /*15d30*/  @!P1 LEA.HI.X R13, R42, R3.reuse, R43, 0x1, P3 ;  /* 0x000000032a0d9211 */ /* 0x080fe400018f0c2b */
[----:B------:R-:W-:Y:S02]  /*15d40*/  @!P2 LEA.HI.X R41, R44, R3, R45, 0x1, P4 ;  /* 0x000000032c29a211 */ /* 0x000fe400020f0c2d */
[----:B-----5:R3:W-:Y:S04]  /*15d50*/  @!P0 ST.E.128 desc[UR60][R10.64], R4 ;  /* 0x000000040a008985 */ /* 0x0207e8000c101d3c */
[----:B------:R3:W-:Y:S04]  /*15d60*/  @!P1 ST.E.128 desc[UR60][R12.64], R24 ;  /* 0x000000180c009985 */ /* 0x0007e8000c101d3c */
[----:B------:R3:W-:Y:S02]  /*15d70*/  @!P2 ST.E.128 desc[UR60][R40.64], R32 ;  /* 0x000000202800a985 */ /* 0x0007e4000c101d3c */
.L_x_543:
[----:B------:R-:W-:Y:S05]  /*15d80*/  BSYNC B1 ;  /* 0x0000000000017941 */ /* 0x000fea0003800000 */
.L_x_542:
[----:B------:R-:W-:-:S03]  /*15d90*/  UMOV UR4, 0xffffffff ;  /* 0xffffffff00047882 */ /* 0x000fc60000000000 */
[----:B------:R-:W-:Y:S05]  /*15da0*/  BRA.DIV UR4, `(.L_x_544) ;  /* 0x000000a2044c7947 */ /* 0x000fea000b800000 */
[----:B-1----:R1:W4:Y:S04]  /*15db0*/  SHFL.IDX PT, R3, R2, 0x1, 0x1c1f ;  /* 0x003c1f0002037f89 */ /* 0x00232800000e0000 */
[----:B--2---:R1:W2:Y:S02]  /*15dc0*/  SHFL.IDX PT, R14, R0, 0x1, 0x1c1f ;  /* 0x003c1f00000e7f89 */ /* 0x0042a400000e0000 */
.L_x_749:
[----:B---3-5:R-:W-:-:S05]  /*15dd0*/  VIADD R5, R9, 0x60 ;  /* 0x0000006009057836 */ /* 0x028fca0000000000 */
[----:B------:R-:W-:-:S13]  /*15de0*/  ISETP.GE.AND P0, PT, R5, R76, PT ;  /* 0x0000004c0500720c */ /* 0x000fda0003f06270 */
[----:B------:R-:W-:Y:S05]  /*15df0*/  @P0 BRA `(.L_x_545) ;  /* 0x0000001800480947 */ /* 0x000fea0003800000 */
[----:B------:R-:W-:Y:S02]  /*15e00*/  ULDC UR4, c[0x0][0xac8] ;  /* 0x0002b20000047ab9 */ /* 0x000fe40000000800 */
[----:B------:R-:W-:Y:S02]  /*15e10*/  ISETP.GE.AND P1, PT, R8, UR4, PT ;  /* 0x0000000408007c0c */ /* 0x000fe4000bf26270 */
[----:B------:R-:W-:-:S11]  /*15e20*/  ISETP.GE.AND P2, PT, R42, UR4, PT ;  /* 0x000000042a007c0c */ /* 0x000fd6000bf46270 */
[----:B012---:R-:W-:Y:S02]  /*15e30*/  @!P1 IMAD.MOV.U32 R2, RZ, RZ, R14 ;  /* 0x000000ffff029224 */ /* 0x007fe400078e000e */
[----:B------:R-:W-:Y:S02]  /*15e40*/  @!P2 LEA R4, P0, R42, R14, 0x1 ;  /* 0x0000000e2a04a211 */ /* 0x000fe400078008ff */
[----:B----4-:R-:W-:Y:S02]  /*15e50*/  @!P1 IMAD.WIDE R8, R8, 0x2, R2 ;  /* 0x0000000208089825 */ /* 0x010fe400078e0202 */
[----:B------:R-:W-:Y:S02]  /*15e60*/  @!P2 LEA.HI.X R5, R42, R3, R43, 0x1, P0 ;  /* 0x000000032a05a211 */ /* 0x000fe400000f0c2b */
[----:B------:R-:W-:Y:S01]  /*15e70*/  ISETP.GE.AND P0, PT, R44, UR4, PT ;  /* 0x000000042c007c0c */ /* 0x000fe2000bf06270 */
[----:B------:R0:W-:Y:S04]  /*15e80*/  @!P1 ST.E.128 desc[UR60][R8.64], R20 ;  /* 0x0000001408009985 */ /* 0x0001e8000c101d3c */
[----:B------:R0:W-:Y:S08]  /*15e90*/  @!P2 ST.E.128 desc[UR60][R4.64], R28 ;  /* 0x0000001c0400a985 */ /* 0x0001f0000c101d3c */
[----:B------:R-:W-:Y:S05]  /*15ea0*/  @P0 BRA `(.L_x_545) ;  /* 0x00000018001c0947 */ /* 0x000fea0003800000 */
[----:B------:R-:W-:-:S04]  /*15eb0*/  LEA R14, P0, R44, R14, 0x1 ;  /* 0x0000000e2c0e7211 */ /* 0x000fc800078008ff */
[----:B------:R-:W-:-:S05]  /*15ec0*/  LEA.HI.X R15, R44, R3, R45, 0x1, P0 ;  /* 0x000000032c0f7211 */ /* 0x000fca00000f0c2d */
[----:B------:R1:W-:Y:S01]  /*15ed0*/  ST.E.128 desc[UR60][R14.64], R36 ;  /* 0x000000240e007985 */ /* 0x0003e2000c101d3c */
[----:B------:R-:W-:Y:S05]  /*15ee0*/  BRA `(.L_x_545) ;  /* 0x00000018000c7947 */ /* 0x000fea0003800000 */
.L_x_540:
[----:B------:R-:W-:Y:S01]  /*15ef0*/  ULDC.64 UR4, c[0x0][0xb08] ;  /* 0x0002c20000047ab9 */ /* 0x000fe20000000a00 */
[----:B0-----:R-:W0:Y:S01]  /*15f00*/  @P1 LDC R12, c[0x0][0xbec] ;  /* 0x0002fb00ff0c1b82 */ /* 0x001e220000000800 */
[----:B------:R-:W-:Y:S02]  /*15f10*/  IMAD R0, R77, UR4, RZ ;  /* 0x000000044d007c24 */ /* 0x000fe4000f8e02ff */
[----:B------:R-:W-:-:S04]  /*15f20*/  IMAD.WIDE.U32 R10, R3, UR4, RZ ;  /* 0x00000004030a7c25 */ /* 0x000fc8000f8e00ff */
[----:B------:R-:W-:Y:S01]  /*15f30*/  IMAD R3, R3, UR5, R0 ;  /* 0x0000000503037c24 */ /* 0x000fe2000f8e0200 */
[----:B------:R-:W1:Y:S01]  /*15f40*/  @P1 LDC R15, c[0x0][0xbf0] ;  /* 0x0002fc00ff0f1b82 */ /* 0x000e620000000800 */
[----:B------:R-:W-:Y:S01]  /*15f50*/  ULDC.64 UR4, c[0x0][0xb38] ;  /* 0x0002ce0000047ab9 */ /* 0x000fe20000000a00 */
[----:B------:R-:W-:Y:S01]  /*15f60*/  SHF.R.S32.HI R0, RZ, 0x1f, R75 ;  /* 0x0000001fff007819 */ /* 0x000fe2000001144b */
[----:B------:R-:W-:Y:S02]  /*15f70*/  IMAD.IADD R11, R11, 0x1, R3 ;  /* 0x000000010b0b7824 */ /* 0x000fe400078e0203 */
[----:B------:R-:W-:-:S04]  /*15f80*/  IMAD.WIDE.U32 R2, R80, UR4, R10 ;  /* 0x0000000450027c25 */ /* 0x000fc8000f8e000a */
[----:B------:R-:W-:Y:S01]  /*15f90*/  IMAD R3, R80, UR5, R3 ;  /* 0x0000000550037c24 */ /* 0x000fe2000f8e0203 */
[----:B------:R-:W-:Y:S01]  /*15fa0*/  ULDC.64 UR4, c[0x0][0xb40] ;  /* 0x0002d00000047ab9 */ /* 0x000fe20000000a00 */
[----:B------:R-:W-:Y:S02]  /*15fb0*/  IMAD.MOV.U32 R11, RZ, RZ, R27 ;  /* 0x000000ffff0b7224 */ /* 0x000fe400078e001b */
[----:B------:R-:W-:Y:S02]  /*15fc0*/  IMAD R0, R0, UR4, RZ ;  /* 0x0000000400007c24 */ /* 0x000fe4000f8e02ff */
[----:B------:R-:W-:-:S04]  /*15fd0*/  IMAD.WIDE.U32 R2, R75, UR4, R2 ;  /* 0x000000044b027c25 */ /* 0x000fc8000f8e0002 */
[----:B------:R-:W-:Y:S01]  /*15fe0*/  IMAD R13, R75, UR5, R0 ;  /* 0x000000054b0d7c24 */ /* 0x000fe2000f8e0200 */
[----:B------:R-:W-:Y:S01]  /*15ff0*/  ULDC.64 UR4, c[0x0][0xb48] ;  /* 0x0002d20000047ab9 */ /* 0x000fe20000000a00 */
[----:B0-----:R-:W-:-:S04]  /*16000*/  @P1 IMAD.HI.U32 R12, R27, R12, RZ ;  /* 0x0000000c1b0c1227 */ /* 0x001fc800078e00ff */
[----:B------:R-:W-:Y:S01]  /*16010*/  IMAD.IADD R3, R3, 0x1, R13 ;  /* 0x0000000103037824 */ /* 0x000fe200078e020d */
[----:B-1----:R-:W-:Y:S01]  /*16020*/  @P1 SHF.R.U32.HI R11, RZ, R15, R12 ;  /* 0x0000000fff0b1219 */ /* 0x002fe2000001160c */
[----:B------:R-:W-:Y:S02]  /*16030*/  VIADD R10, R16, 0x31c20 ;  /* 0x00031c20100a7836 */ /* 0x000fe40000000000 */
[C---:B------:R-:W-:Y:S01]  /*16040*/  IMAD.WIDE.U32 R2, R78.reuse, UR4, R2 ;  /* 0x000000044e027c25 */ /* 0x040fe2000f8e0002 */
[--C-:B------:R-:W-:Y:S02]  /*16050*/  SHF.R.S32.HI R0, RZ, 0x1f, R11.reuse ;  /* 0x0000001fff007819 */ /* 0x100fe4000001140b */
[----:B------:R-:W-:Y:S01]  /*16060*/  PRMT R10, RZ, 0x654, R10 ;  /* 0x00000654ff0a7816 */ /* 0x000fe2000000000a */
[----:B------:R-:W-:Y:S02]  /*16070*/  IMAD.MOV R13, RZ, RZ, -R11 ;  /* 0x000000ffff0d7224 */ /* 0x000fe400078e0a0b */
[----:B------:R-:W-:Y:S01]  /*16080*/  IMAD R3, R78, UR5, R3 ;  /* 0x000000054e037c24 */ /* 0x000fe2000f8e0203 */
[----:B------:R-:W-:Y:S01]  /*16090*/  ULDC.64 UR4, c[0x0][0xb30] ;  /* 0x0002cc0000047ab9 */ /* 0x000fe20000000a00 */
[----:B------:R-:W-:Y:S01]  /*160a0*/  IMAD R13, R74, R13, R27 ;  /* 0x0000000d4a0d7224 */ /* 0x000fe200078e021b */
[----:B------:R0:W-:Y:S01]  /*160b0*/  SYNCS.ARRIVE.TRANS64.RED.A1T0 RZ, [R10+URZ], RZ ;  /* 0x000000ff0aff79a7 */ /* 0x0001e2000810043f */
[----:B------:R-:W-:-:S02]  /*160c0*/  IMAD R0, R0, UR4, RZ ;  /* 0x0000000400007c24 */ /* 0x000fc4000f8e02ff */
[----:B------:R-:W-:-:S04]  /*160d0*/  IMAD.WIDE.U32 R2, R11, UR4, R2 ;  /* 0x000000040b027c25 */ /* 0x000fc8000f8e0002 */
[----:B------:R-:W-:Y:S01]  /*160e0*/  IMAD R15, R11, UR5, R0 ;  /* 0x000000050b0f7c24 */ /* 0x000fe2000f8e0200 */
[----:B------:R-:W-:Y:S01]  /*160f0*/  SHF.R.S32.HI R0, RZ, 0x1f, R13 ;  /* 0x0000001fff007819 */ /* 0x000fe2000001140d */
[----:B------:R-:W-:Y:S02]  /*16100*/  ULDC.64 UR4, c[0x0][0xb28] ;  /* 0x0002ca0000047ab9 */ /* 0x000fe40000000a00 */
[----:B------:R-:W-:Y:S02]  /*16110*/  IMAD.IADD R3, R3, 0x1, R15 ;  /* 0x0000000103037824 */ /* 0x000fe400078e020f */
[----:B------:R-:W-:Y:S02]  /*16120*/  IMAD R0, R0, UR4, RZ ;  /* 0x0000000400007c24 */ /* 0x000fe4000f8e02ff */
[----:B------:R-:W-:-:S04]  /*16130*/  IMAD.WIDE.U32 R2, R13, UR4, R2 ;  /* 0x000000040d027c25 */ /* 0x000fc8000f8e0002 */
[----:B------:R-:W-:Y:S01]  /*16140*/  IMAD R13, R13, UR5, R0 ;  /* 0x000000050d0d7c24 */ /* 0x000fe2000f8e0200 */
[----:B------:R-:W-:Y:S02]  /*16150*/  ULDC.64 UR4, c[0x0][0xb00] ;  /* 0x0002c00000047ab9 */ /* 0x000fe40000000a00 */
[----:B------:R-:W-:Y:S01]  /*16160*/  LEA R0, P0, R2, UR4, 0x2 ;  /* 0x0000000402007c11 */ /* 0x000fe2000f8010ff */
[----:B------:R-:W-:Y:S01]  /*16170*/  IMAD.IADD R3, R3, 0x1, R13 ;  /* 0x0000000103037824 */ /* 0x000fe200078e020d */
[----:B------:R-:W-:-:S04]  /*16180*/  UMOV UR4, 0xffffffff ;  /* 0xffffffff00047882 */ /* 0x000fc80000000000 */
[----:B------:R-:W-:Y:S01]  /*16190*/  LEA.HI.X R2, R2, UR5, R3, 0x2, P0 ;  /* 0x0000000502027c11 */ /* 0x000fe200080f1403 */
[----:B0-----:R-:W-:Y:S06]  /*161a0*/  BRA.DIV UR4, `(.L_x_546) ;  /* 0x0000009e04947947 */ /* 0x001fec000b800000 */
[----:B------:R0:W1:Y:S04]  /*161b0*/  SHFL.IDX PT, R3, R2, RZ, 0x1c1f ;  /* 0x001c1fff02037589 */ /* 0x00006800000e0000 */
[----:B------:R0:W2:Y:S02]  /*161c0*/  SHFL.IDX PT, R14, R0, RZ, 0x1c1f ;  /* 0x001c1fff000e7589 */ /* 0x0000a400000e0000 */
.L_x_752:
[----:B------:R-:W-:Y:S01]  /*161d0*/  ISETP.GE.AND P0, PT, R23, R76, PT ;  /* 0x0000004c1700720c */ /* 0x000fe20003f06270 */
[----:B------:R-:W-:-:S12]  /*161e0*/  BSSY B1, `(.L_x_547) ;  /* 0x000004a000017945 */ /* 0x000fd80003800000 */
[----:B------:R-:W-:Y:S05]  /*161f0*/  @P0 BRA `(.L_x_548) ;  /* 0x0000000400200947 */ /* 0x000fea0003800000 */
[----:B------:R-:W3:Y:S01]  /*16200*/  LDL R35, [R1+0x8c] ;  /* 0x00008c0001237983 */ /* 0x000ee20000100800 */
[----:B------:R-:W-:-:S03]  /*16210*/  ULDC UR4, c[0x0][0xac8] ;  /* 0x0002b20000047ab9 */ /* 0x000fc60000000800 */
[----:B------:R-:W4:Y:S04]  /*16220*/  LDL R33, [R1+0xc0] ;  /* 0x0000c00001217983 */ /* 0x000f280000100800 */
[----:B------:R-:W5:Y:S04]  /*16230*/  LDL R27, [R1+0xbc] ;  /* 0x0000bc00011b7983 */ /* 0x000f680000100800 */
[----:B------:R-:W2:Y:S04]  /*16240*/  LDL R20, [R1+0xb8] ;  /* 0x0000b80001147983 */ /* 0x000ea80000100800 */
[----:B------:R-:W2:Y:S04]  /*16250*/  LDL R34, [R1+0xdc] ;  /* 0x0000dc0001227983 */ /* 0x000ea80000100800 */
[----:B------:R-:W2:Y:S04]  /*16260*/  LDL R32, [R1+0xd8] ;  /* 0x0000d80001207983 */ /* 0x000ea80000100800 */
[----:B------:R-:W2:Y:S04]  /*16270*/  LDL R75, [R1+0xb4] ;  /* 0x0000b400014b7983 */ /* 0x000ea80000100800 */
[----:B------:R-:W2:Y:S04]  /*16280*/  LDL R74, [R1+0xac] ;  /* 0x0000ac00014a7983 */ /* 0x000ea80000100800 */
[----:B------:R-:W2:Y:S04]  /*16290*/  LDL R26, [R1+0xd4] ;  /* 0x0000d400011a7983 */ /* 0x000ea80000100800 */
[----:B------:R-:W2:Y:S01]  /*162a0*/  LDL R77, [R1+0xd0] ;  /* 0x0000d000014d7983 */ /* 0x000ea20000100800 */
[----:B---3--:R-:W-:-:S02]  /*162b0*/  ISETP.GE.AND P1, PT, R35, UR4, PT ;  /* 0x0000000423007c0c */ /* 0x008fc4000bf26270 */
[----:B----4-:R-:W-:Y:S02]  /*162c0*/  ISETP.GE.AND P0, PT, R33, UR4, PT ;  /* 0x0000000421007c0c */ /* 0x010fe4000bf06270 */
[----:B-----5:R-:W-:-:S09]  /*162d0*/  ISETP.GE.AND P3, PT, R27, UR4, PT ;  /* 0x000000041b007c0c */ /* 0x020fd2000bf66270 */
[----:B-1----:R-:W-:Y:S01]  /*162e0*/  @!P1 IMAD.MOV.U32 R15, RZ, RZ, R3 ;  /* 0x000000ffff0f9224 */ /* 0x002fe200078e0003 */
[----:B--2---:R-:W-:Y:S01]  /*162f0*/  ISETP.GE.AND P4, PT, R20, UR4, PT ;  /* 0x0000000414007c0c */ /* 0x004fe2000bf86270 */
[----:B------:R-:W-:Y:S01]  /*16300*/  @!P1 IMAD.WIDE R10, R35, 0x4, R14 ;  /* 0x00000004230a9825 */ /* 0x000fe200078e020e */
[----:B------:R-:W-:-:S04]  /*16310*/  @!P0 LEA R12, P2, R33, R14, 0x2 ;  /* 0x0000000e210c8211 */ /* 0x000fc800078410ff */
[----:B------:R1:W-:Y:S01]  /*16320*/  @!P1 ST.E.64 desc[UR60][R10.64], R4 ;  /* 0x000000040a009985 */ /* 0x0003e2000c101b3c */
[-C--:B------:R-:W-:Y:S02]  /*16330*/  @!P3 LEA R22, P1, R27, R14.reuse, 0x2 ;  /* 0x0000000e1b16b211 */ /* 0x080fe400078210ff */
[-C--:B------:R-:W-:Y:S02]  /*16340*/  @!P0 LEA.HI.X R13, R33, R3.reuse, R34, 0x2, P2 ;  /* 0x00000003210d8211 */ /* 0x080fe400010f1422 */
[----:B------:R-:W-:Y:S02]  /*16350*/  ISETP.GE.AND P2, PT, R75, UR4, PT ;  /* 0x000000044b007c0c */ /* 0x000fe4000bf46270 */
[----:B------:R-:W-:Y:S02]  /*16360*/  @!P3 LEA.HI.X R23, R27, R3, R32, 0x2, P1 ;  /* 0x000000031b17b211 */ /* 0x000fe400008f1420 */
[----:B------:R-:W-:Y:S02]  /*16370*/  ISETP.GE.AND P1, PT, R74, UR4, PT ;  /* 0x000000044a007c0c */ /* 0x000fe4000bf26270 */
[----:B------:R-:W-:Y:S01]  /*16380*/  @!P4 LEA R24, P5, R20, R14, 0x2 ;  /* 0x0000000e1418c211 */ /* 0x000fe200078a10ff */
[----:B------:R-:W-:-:S02]  /*16390*/  VIADD R15, R35, 0x30 ;  /* 0x00000030230f7836 */ /* 0x000fc40000000000 */
[----:B------:R-:W-:Y:S01]  /*163a0*/  VIADD R33, R35, 0x38 ;  /* 0x0000003823217836 */ /* 0x000fe20000000000 */
[----:B------:R-:W-:Y:S01]  /*163b0*/  @!P4 LEA.HI.X R25, R20, R3, R26, 0x2, P5 ;  /* 0x000000031419c211 */ /* 0x000fe200028f141a */
[----:B------:R2:W-:Y:S01]  /*163c0*/  @!P0 ST.E.64 desc[UR60][R12.64], R6 ;  /* 0x000000060c008985 */ /* 0x0005e2000c101b3c */
[----:B------:R-:W-:-:S03]  /*163d0*/  ISETP.GE.AND P0, PT, R15, UR4, PT ;  /* 0x000000040f007c0c */ /* 0x000fc6000bf06270 */
[----:B------:R3:W-:Y:S01]  /*163e0*/  @!P3 ST.E.64 desc[UR60][R22.64], R8 ;  /* 0x000000081600b985 */ /* 0x0007e2000c101b3c */
[----:B------:R-:W-:Y:S01]  /*163f0*/  ISETP.GE.AND P3, PT, R33, UR4, PT ;  /* 0x0000000421007c0c */ /* 0x000fe2000bf66270 */
[----:B------:R-:W-:Y:S01]  /*16400*/  VIADD R34, R35, 0x40 ;  /* 0x0000004023227836 */ /* 0x000fe20000000000 */
[CC--:B-1----:R-:W-:Y:S01]  /*16410*/  @!P2 LEA R10, P5, R75.reuse, R14.reuse, 0x2 ;  /* 0x0000000e4b0aa211 */ /* 0x0c2fe200078a10ff */
[----:B------:R-:W-:Y:S01]  /*16420*/  @!P4 ST.E.64 desc[UR60][R24.64], R28 ;  /* 0x0000001c1800c985 */ /* 0x000fe2000c101b3c */
[----:B------:R-:W-:Y:S02]  /*16430*/  SHF.R.S32.HI R20, RZ, 0x1f, R74 ;  /* 0x0000001fff147819 */ /* 0x000fe4000001144a */
[CC--:B------:R-:W-:Y:S02]  /*16440*/  @!P1 LEA R26, P4, R74.reuse, R14.reuse, 0x2 ;  /* 0x0000000e4a1a9211 */ /* 0x0c0fe400078810ff */
[-C--:B------:R-:W-:Y:S02]  /*16450*/  @!P2 LEA.HI.X R11, R75, R3.reuse, R77, 0x2, P5 ;  /* 0x000000034b0ba211 */ /* 0x080fe400028f144d */
[----:B------:R-:W-:Y:S01]  /*16460*/  @!P1 LEA.HI.X R27, R74, R3, R20, 0x2, P4 ;  /* 0x000000034a1b9211 */ /* 0x000fe200020f1414 */
[C---:B------:R-:W-:Y:S01]  /*16470*/  VIADD R20, R35.reuse, 0x48 ;  /* 0x0000004823147836 */ /* 0x040fe20000000000 */
[----:B------:R-:W-:Y:S01]  /*16480*/  ISETP.GE.AND P4, PT, R34, UR4, PT ;  /* 0x0000000422007c0c */ /* 0x000fe2000bf86270 */
[----:B------:R1:W-:Y:S01]  /*16490*/  @!P2 ST.E.64 desc[UR60][R10.64], R36 ;  /* 0x000000240a00a985 */ /* 0x0003e2000c101b3c */
[----:B------:R-:W-:Y:S01]  /*164a0*/  SHF.R.S32.HI R32, RZ, 0x1f, R15 ;  /* 0x0000001fff207819 */ /* 0x000fe2000001140f */
[----:B--2---:R-:W-:Y:S01]  /*164b0*/  VIADD R13, R35, 0x50 ;  /* 0x00000050230d7836 */ /* 0x004fe20000000000 */
[----:B------:R-:W-:Y:S01]  /*164c0*/  @!P0 LEA R4, P5, R15, R14, 0x2 ;  /* 0x0000000e0f048211 */ /* 0x000fe200078a10ff */
[----:B------:R4:W-:Y:S01]  /*164d0*/  @!P1 ST.E.64 desc[UR60][R26.64], R40 ;  /* 0x000000281a009985 */ /* 0x0009e2000c101b3c */
[----:B------:R-:W-:-:S02]  /*164e0*/  ISETP.GE.AND P2, PT, R20, UR4, PT ;  /* 0x0000000414007c0c */ /* 0x000fc4000bf46270 */
[----:B------:R-:W-:Y:S02]  /*164f0*/  SHF.R.S32.HI R12, RZ, 0x1f, R33 ;  /* 0x0000001fff0c7819 */ /* 0x000fe40000011421 */
[----:B---3--:R-:W-:Y:S02]  /*16500*/  @!P3 LEA R8, P1, R33, R14, 0x2 ;  /* 0x0000000e2108b211 */ /* 0x008fe400078210ff */
[-C--:B------:R-:W-:Y:S01]  /*16510*/  @!P0 LEA.HI.X R5, R15, R3.reuse, R32, 0x2, P5 ;  /* 0x000000030f058211 */ /* 0x080fe200028f1420 */
[----:B------:R-:W-:Y:S01]  /*16520*/  VIADD R15, R35, 0x58 ;  /* 0x00000058230f7836 */ /* 0x000fe20000000000 */
[----:B------:R-:W-:Y:S02]  /*16530*/  @!P3 LEA.HI.X R9, R33, R3, R12, 0x2, P1 ;  /* 0x000000032109b211 */ /* 0x000fe400008f140c */
[----:B------:R-:W-:Y:S01]  /*16540*/  ISETP.GE.AND P1, PT, R13, UR4, PT ;  /* 0x000000040d007c0c */ /* 0x000fe2000bf26270 */
[----:B------:R4:W-:Y:S01]  /*16550*/  @!P0 ST.E.64 desc[UR60][R4.64], R44 ;  /* 0x0000002c04008985 */ /* 0x0009e2000c101b3c */
[----:B------:R-:W-:-:S02]  /*16560*/  SHF.R.S32.HI R7, RZ, 0x1f, R34 ;  /* 0x0000001fff077819 */ /* 0x000fc40000011422 */
[CC--:B------:R-:W-:Y:S02]  /*16570*/  @!P4 LEA R6, P5, R34.reuse, R14.reuse, 0x2 ;  /* 0x0000000e2206c211 */ /* 0x0c0fe400078a10ff */
[----:B------:R-:W-:Y:S02]  /*16580*/  ISETP.GE.AND P0, PT, R15, UR4, PT ;  /* 0x000000040f007c0c */ /* 0x000fe4000bf06270 */
[----:B------:R-:W-:Y:S02]  /*16590*/  @!P4 LEA.HI.X R7, R34, R3, R7, 0x2, P5 ;  /* 0x000000032207c211 */ /* 0x000fe400028f1407 */
[----:B-1----:R-:W-:Y:S02]  /*165a0*/  SHF.R.S32.HI R11, RZ, 0x1f, R20 ;  /* 0x0000001fff0b7819 */ /* 0x002fe40000011414 */
[----:B------:R-:W-:-:S04]  /*165b0*/  @!P2 LEA R10, P5, R20, R14, 0x2 ;  /* 0x0000000e140aa211 */ /* 0x000fc800078a10ff */
[----:B------:R-:W-:Y:S02]  /*165c0*/  @!P2 LEA.HI.X R11, R20, R3, R11, 0x2, P5 ;  /* 0x00000003140ba211 */ /* 0x000fe400028f140b */
[----:B------:R-:W-:Y:S02]  /*165d0*/  SHF.R.S32.HI R20, RZ, 0x1f, R13 ;  /* 0x0000001fff147819 */ /* 0x000fe4000001140d */
[----:B------:R-:W-:-:S04]  /*165e0*/  @!P1 LEA R12, P5, R13, R14, 0x2 ;  /* 0x0000000e0d0c9211 */ /* 0x000fc800078a10ff */
[-C--:B------:R-:W-:Y:S02]  /*165f0*/  @!P1 LEA.HI.X R13, R13, R3.reuse, R20, 0x2, P5 ;  /* 0x000000030d0d9211 */ /* 0x080fe400028f1414 */
[----:B------:R-:W-:Y:S02]  /*16600*/  SHF.R.S32.HI R20, RZ, 0x1f, R15 ;  /* 0x0000001fff147819 */ /* 0x000fe4000001140f */
[C---:B------:R-:W-:Y:S01]  /*16610*/  @!P0 LEA R14, P5, R15.reuse, R14, 0x2 ;  /* 0x0000000e0f0e8211 */ /* 0x040fe200078a10ff */
[----:B------:R4:W-:Y:S03]  /*16620*/  @!P3 ST.E.64 desc[UR60][R8.64], R48 ;  /* 0x000000300800b985 */ /* 0x0009e6000c101b3c */
[----:B------:R-:W-:Y:S01]  /*16630*/  @!P0 LEA.HI.X R15, R15, R3, R20, 0x2, P5 ;  /* 0x000000030f0f8211 */ /* 0x000fe200028f1414 */
[----:B------:R4:W-:Y:S04]  /*16640*/  @!P4 ST.E.64 desc[UR60][R6.64], R52 ;  /* 0x000000340600c985 */ /* 0x0009e8000c101b3c */
[----:B------:R4:W-:Y:S04]  /*16650*/  @!P2 ST.E.64 desc[UR60][R10.64], R56 ;  /* 0x000000380a00a985 */ /* 0x0009e8000c101b3c */
[----:B------:R4:W-:Y:S04]  /*16660*/  @!P1 ST.E.64 desc[UR60][R12.64], R60 ;  /* 0x0000003c0c009985 */ /* 0x0009e8000c101b3c */
[----:B------:R4:W-:Y:S02]  /*16670*/  @!P0 ST.E.64 desc[UR60][R14.64], R64 ;  /* 0x000000400e008985 */ /* 0x0009e4000c101b3c */
.L_x_548:
[----:B------:R-:W-:Y:S05]  /*16680*/  BSYNC B1 ;  /* 0x0000000000017941 */ /* 0x000fea0003800000 */
.L_x_547:
[----:B------:R-:W-:-:S03]  /*16690*/  UMOV UR4, 0xffffffff ;  /* 0xffffffff00047882 */ /* 0x000fc60000000000 */
[----:B------:R-:W-:Y:S05]  /*166a0*/  BRA.DIV UR4, `(.L_x_549) ;  /* 0x0000009a04887947 */ /* 0x000fea000b800000 */
[----:B-1----:R1:W3:Y:S04]  /*166b0*/  SHFL.IDX PT, R3, R2, 0x1, 0x1c1f ;  /* 0x003c1f0002037f89 */ /* 0x0022e800000e0000 */
[----:B--2-4-:R1:W2:Y:S02]  /*166c0*/  SHFL.IDX PT, R14, R0, 0x1, 0x1c1f ;  /* 0x003c1f00000e7f89 */ /* 0x0142a400000e0000 */
.L_x_756:
[----:B------:R-:W-:-:S13]  /*166d0*/  ISETP.GE.AND P0, PT, R21, R76, PT ;  /* 0x0000004c1500720c */ /* 0x000fda0003f06270 */
[----:B------:R-:W-:Y:S05]  /*166e0*/  @P0 BRA `(.L_x_545) ;  /* 0x00000010000c0947 */ /* 0x000fea0003800000 */
[----:B------:R-:W4:Y:S01]  /*166f0*/  LDL R8, [R1+0xc0] ;  /* 0x0000c00001087983 */ /* 0x000f220000100800 */
[----:B------:R-:W-:-:S03]  /*16700*/  ULDC UR4, c[0x0][0xac8] ;  /* 0x0002b20000047ab9 */ /* 0x000fc60000000800 */
[----:B------:R-:W5:Y:S04]  /*16710*/  LDL R23, [R1+0x8c] ;  /* 0x00008c0001177983 */ /* 0x000f680000100800 */
[----:B------:R-:W3:Y:S04]  /*16720*/  LDL R12, [R1+0xbc] ;  /* 0x0000bc00010c7983 */ /* 0x000ee80000100800 */
[----:B------:R-:W2:Y:S04]  /*16730*/  LDL R9, [R1+0xdc] ;  /* 0x0000dc0001097983 */ /* 0x000ea80000100800 */
[----:B------:R-:W2:Y:S04]  /*16740*/  LDL R22, [R1+0xb8] ;  /* 0x0000b80001167983 */ /* 0x000ea80000100800 */
[----:B01----:R-:W2:Y:S04]  /*16750*/  LDL R0, [R1+0xb4] ;  /* 0x0000b40001007983 */ /* 0x003ea80000100800 */
[----:B------:R-:W2:Y:S04]  /*16760*/  LDL R13, [R1+0xd8] ;  /* 0x0000d800010d7983 */ /* 0x000ea80000100800 */
[----:B------:R-:W2:Y:S04]  /*16770*/  LDL R24, [R1+0xac] ;  /* 0x0000ac0001187983 */ /* 0x000ea80000100800 */
[----:B------:R-:W2:Y:S04]  /*16780*/  LDL R25, [R1+0xd4] ;  /* 0x0000d40001197983 */ /* 0x000ea80000100800 */
[----:B------:R-:W2:Y:S01]  /*16790*/  LDL R20, [R1+0xd0] ;  /* 0x0000d00001147983 */ /* 0x000ea20000100800 */
[----:B----4-:R-:W-:-:S02]  /*167a0*/  ISETP.GE.AND P1, PT, R8, UR4, PT ;  /* 0x0000000408007c0c */ /* 0x010fc4000bf26270 */
[----:B-----5:R-:W-:Y:S02]  /*167b0*/  ISETP.GE.AND P5, PT, R23, UR4, PT ;  /* 0x0000000417007c0c */ /* 0x020fe4000bfa6270 */
[----:B---3--:R-:W-:-:S09]  /*167c0*/  ISETP.GE.AND P0, PT, R12, UR4, PT ;  /* 0x000000040c007c0c */ /* 0x008fd2000bf06270 */
[-C--:B--2---:R-:W-:Y:S02]  /*167d0*/  @!P1 LEA R6, P2, R8, R14.reuse, 0x2 ;  /* 0x0000000e08069211 */ /* 0x084fe400078410ff */
[----:B------:R-:W-:Y:S01]  /*167e0*/  ISETP.GE.AND P3, PT, R22, UR4, PT ;  /* 0x0000000416007c0c */ /* 0x000fe2000bf66270 */
[----:B------:R-:W-:Y:S01]  /*167f0*/  @!P5 IMAD.MOV.U32 R2, RZ, RZ, R14 ;  /* 0x000000ffff02d224 */ /* 0x000fe200078e000e */
[----:B------:R-:W-:Y:S02]  /*16800*/  @!P1 LEA.HI.X R7, R8, R3, R9, 0x2, P2 ;  /* 0x0000000308079211 */ /* 0x000fe400010f1409 */
[----:B------:R-:W-:Y:S02]  /*16810*/  ISETP.GE.AND P4, PT, R0, UR4, PT ;  /* 0x0000000400007c0c */ /* 0x000fe4000bf86270 */
[----:B------:R-:W-:Y:S01]  /*16820*/  @!P0 LEA R8, P2, R12, R14, 0x2 ;  /* 0x0000000e0c088211 */ /* 0x000fe200078410ff */
[----:B------:R-:W-:-:S03]  /*16830*/  @!P5 IMAD.WIDE R4, R23, 0x4, R2 ;  /* 0x000000041704d825 */ /* 0x000fc600078e0202 */
[----:B------:R-:W-:Y:S01]  /*16840*/  @!P0 LEA.HI.X R9, R12, R3, R13, 0x2, P2 ;  /* 0x000000030c098211 */ /* 0x000fe200010f140d */
[----:B------:R-:W-:Y:S01]  /*16850*/  VIADD R2, R23, 0x30 ;  /* 0x0000003017027836 */ /* 0x000fe20000000000 */
[----:B------:R0:W-:Y:S04]  /*16860*/  @!P5 ST.E.64 desc[UR60][R4.64], R68 ;  /* 0x000000440400d985 */ /* 0x0001e8000c101b3c */
[----:B------:R1:W-:Y:S01]  /*16870*/  @!P1 ST.E.64 desc[UR60][R6.64], R30 ;  /* 0x0000001e06009985 */ /* 0x0003e2000c101b3c */
[----:B------:R-:W-:-:S03]  /*16880*/  ISETP.GE.AND P1, PT, R24, UR4, PT ;  /* 0x0000000418007c0c */ /* 0x000fc6000bf26270 */
[----:B------:R2:W-:Y:S01]  /*16890*/  @!P0 ST.E.64 desc[UR60][R8.64], R72 ;  /* 0x0000004808008985 */ /* 0x0005e2000c101b3c */
[----:B------:R-:W-:Y:S01]  /*168a0*/  ISETP.GE.AND P0, PT, R2, UR4, PT ;  /* 0x0000000402007c0c */ /* 0x000fe2000bf06270 */
[C---:B------:R-:W-:Y:S01]  /*168b0*/  VIADD R15, R23.reuse, 0x38 ;  /* 0x00000038170f7836 */ /* 0x040fe20000000000 */
[-C--:B------:R-:W-:Y:S02]  /*168c0*/  @!P3 LEA R10, P5, R22, R14.reuse, 0x2 ;  /* 0x0000000e160ab211 */ /* 0x080fe400078a10ff */
[-C--:B------:R-:W-:Y:S02]  /*168d0*/  @!P4 LEA R12, P2, R0, R14.reuse, 0x2 ;  /* 0x0000000e000cc211 */ /* 0x080fe400078410ff */
[-C--:B------:R-:W-:Y:S01]  /*168e0*/  @!P3 LEA.HI.X R11, R22, R3.reuse, R25, 0x2, P5 ;  /* 0x00000003160bb211 */ /* 0x080fe200028f1419 */
[----:B------:R-:W-:Y:S01]  /*168f0*/  VIADD R21, R23, 0x40 ;  /* 0x0000004017157836 */ /* 0x000fe20000000000 */
[----:B------:R-:W-:Y:S02]  /*16900*/  @!P4 LEA.HI.X R13, R0, R3, R20, 0x2, P2 ;  /* 0x00000003000dc211 */ /* 0x000fe400010f1414 */
[----:B------:R-:W-:Y:S01]  /*16910*/  ISETP.GE.AND P2, PT, R15, UR4, PT ;  /* 0x000000040f007c0c */ /* 0x000fe2000bf46270 */
[----:B------:R-:W-:Y:S01]  /*16920*/  @!P3 ST.E.64 desc[UR60][R10.64], R38 ;  /* 0x000000260a00b985 */ /* 0x000fe2000c101b3c */
[----:B------:R-:W-:Y:S01]  /*16930*/  SHF.R.S32.HI R22, RZ, 0x1f, R24 ;  /* 0x0000001fff167819 */ /* 0x000fe20000011418 */
[----:B------:R-:W-:Y:S01]  /*16940*/  VIADD R0, R23, 0x48 ;  /* 0x0000004817007836 */ /* 0x000fe20000000000 */
[----:B------:R-:W-:Y:S01]  /*16950*/  ISETP.GE.AND P3, PT, R21, UR4, PT ;  /* 0x0000000415007c0c */ /* 0x000fe2000bf66270 */
[----:B------:R3:W-:Y:S01]  /*16960*/  @!P4 ST.E.64 desc[UR60][R12.64], R42 ;  /* 0x0000002a0c00c985 */ /* 0x0007e2000c101b3c */
[----:B0-----:R-:W-:-:S02]  /*16970*/  @!P1 LEA R4, P4, R24, R14, 0x2 ;  /* 0x0000000e18049211 */ /* 0x001fc400078810ff */
[----:B-1----:R-:W-:Y:S02]  /*16980*/  SHF.R.S32.HI R7, RZ, 0x1f, R2 ;  /* 0x0000001fff077819 */ /* 0x002fe40000011402 */
[----:B------:R-:W-:Y:S02]  /*16990*/  @!P0 LEA R6, P5, R2, R14, 0x2 ;  /* 0x0000000e02068211 */ /* 0x000fe400078a10ff */
[-C--:B------:R-:W-:Y:S02]  /*169a0*/  @!P1 LEA.HI.X R5, R24, R3.reuse, R22, 0x2, P4 ;  /* 0x0000000318059211 */ /* 0x080fe400020f1416 */
[----:B------:R-:W-:Y:S01]  /*169b0*/  @!P0 LEA.HI.X R7, R2, R3, R7, 0x2, P5 ;  /* 0x0000000302078211 */ /* 0x000fe200028f1407 */
[----:B------:R-:W-:Y:S01]  /*169c0*/  VIADD R2, R23, 0x50 ;  /* 0x0000005017027836 */ /* 0x000fe20000000000 */
[----:B------:R-:W-:Y:S01]  /*169d0*/  ISETP.GE.AND P5, PT, R0, UR4, PT ;  /* 0x0000000400007c0c */ /* 0x000fe2000bfa6270 */
[----:B------:R0:W-:Y:S01]  /*169e0*/  @!P1 ST.E.64 desc[UR60][R4.64], R46 ;  /* 0x0000002e04009985 */ /* 0x0001e2000c101b3c */
[----:B------:R-:W-:-:S02]  /*169f0*/  SHF.R.S32.HI R20, RZ, 0x1f, R15 ;  /* 0x0000001fff147819 */ /* 0x000fc4000001140f */
[CC--:B--2---:R-:W-:Y:S02]  /*16a00*/  @!P2 LEA R8, P4, R15.reuse, R14.reuse, 0x2 ;  /* 0x0000000e0f08a211 */ /* 0x0c4fe400078810ff */
[----:B------:R-:W-:Y:S02]  /*16a10*/  ISETP.GE.AND P1, PT, R2, UR4, PT ;  /* 0x0000000402007c0c */ /* 0x000fe4000bf26270 */
[----:B------:R-:W-:Y:S02]  /*16a20*/  @!P2 LEA.HI.X R9, R15, R3, R20, 0x2, P4 ;  /* 0x000000030f09a211 */ /* 0x000fe400020f1414 */
[----:B---3--:R-:W-:Y:S02]  /*16a30*/  SHF.R.S32.HI R12, RZ, 0x1f, R21 ;  /* 0x0000001fff0c7819 */ /* 0x008fe40000011415 */
[----:B------:R-:W-:Y:S02]  /*16a40*/  @!P3 LEA R10, P4, R21, R14, 0x2 ;  /* 0x0000000e150ab211 */ /* 0x000fe400078810ff */
[----:B------:R-:W-:-:S02]  /*16a50*/  SHF.R.S32.HI R13, RZ, 0x1f, R0 ;  /* 0x0000001fff0d7819 */ /* 0x000fc40000011400 */
[----:B------:R-:W-:Y:S02]  /*16a60*/  @!P3 LEA.HI.X R11, R21, R3, R12, 0x2, P4 ;  /* 0x00000003150bb211 */ /* 0x000fe400020f140c */
[----:B------:R-:W-:-:S04]  /*16a70*/  @!P5 LEA R12, P4, R0, R14, 0x2 ;  /* 0x0000000e000cd211 */ /* 0x000fc800078810ff */
[-C--:B------:R-:W-:Y:S02]  /*16a80*/  @!P5 LEA.HI.X R13, R0, R3.reuse, R13, 0x2, P4 ;  /* 0x00000003000dd211 */ /* 0x080fe400020f140d */
[----:B------:R-:W-:Y:S02]  /*16a90*/  SHF.R.S32.HI R0, RZ, 0x1f, R2 ;  /* 0x0000001fff007819 */ /* 0x000fe40000011402 */
[C---:B------:R-:W-:Y:S01]  /*16aa0*/  @!P1 LEA R20, P4, R2.reuse, R14, 0x2 ;  /* 0x0000000e02149211 */ /* 0x040fe200078810ff */
[----:B------:R0:W-:Y:S03]  /*16ab0*/  @!P0 ST.E.64 desc[UR60][R6.64], R50 ;  /* 0x0000003206008985 */ /* 0x0001e6000c101b3c */
[----:B------:R-:W-:Y:S01]  /*16ac0*/  @!P1 LEA.HI.X R21, R2, R3, R0, 0x2, P4 ;  /* 0x0000000302159211 */ /* 0x000fe200020f1400 */
[----:B------:R0:W-:Y:S01]  /*16ad0*/  @!P2 ST.E.64 desc[UR60][R8.64], R54 ;  /* 0x000000360800a985 */ /* 0x0001e2000c101b3c */
[----:B------:R-:W-:-:S03]  /*16ae0*/  VIADD R0, R23, 0x58 ;  /* 0x0000005817007836 */ /* 0x000fc60000000000 */
[----:B------:R0:W-:Y:S04]  /*16af0*/  @!P3 ST.E.64 desc[UR60][R10.64], R58 ;  /* 0x0000003a0a00b985 */ /* 0x0001e8000c101b3c */
[----:B------:R0:W-:Y:S04]  /*16b00*/  @!P5 ST.E.64 desc[UR60][R12.64], R62 ;  /* 0x0000003e0c00d985 */ /* 0x0001e8000c101b3c */
[----:B------:R0:W-:Y:S01]  /*16b10*/  @!P1 ST.E.64 desc[UR60][R20.64], R66 ;  /* 0x0000004214009985 */ /* 0x0001e2000c101b3c */
[----:B------:R-:W-:-:S13]  /*16b20*/  ISETP.GE.AND P0, PT, R0, UR4, PT ;  /* 0x0000000400007c0c */ /* 0x000fda000bf06270 */
[----:B0-----:R-:W-:Y:S05]  /*16b30*/  @P0 BRA `(.L_x_545) ;  /* 0x0000000800f80947 */ /* 0x001fea0003800000 */
[----:B------:R-:W-:Y:S02]  /*16b40*/  LEA R14, P0, R0, R14, 0x2 ;  /* 0x0000000e000e7211 */ /* 0x000fe400078010ff */
[----:B------:R-:W-:-:S04]  /*16b50*/  SHF.R.S32.HI R2, RZ, 0x1f, R0 ;  /* 0x0000001fff027819 */ /* 0x000fc80000011400 */
[----:B------:R-:W-:-:S05]  /*16b60*/  LEA.HI.X R15, R0, R3, R2, 0x2, P0 ;  /* 0x00000003000f7211 */ /* 0x000fca00000f1402 */
[----:B------:R0:W-:Y:S01]  /*16b70*/  ST.E.64 desc[UR60][R14.64], R70 ;  /* 0x000000460e007985 */ /* 0x0001e2000c101b3c */
[----:B------:R-:W-:Y:S05]  /*16b80*/  BRA `(.L_x_545) ;  /* 0x0000000800e47947 */ /* 0x000fea0003800000 */
.L_x_538:
[----:B------:R-:W3:Y:S01]  /*16b90*/  LDL.LU R4, [R1+0x9c] ;  /* 0x00009c0001047983 */ /* 0x000ee20000300800 */
[----:B------:R-:W-:Y:S01]  /*16ba0*/  ULDC.64 UR6, c[0x0][0xc08] ;  /* 0x0003020000067ab9 */ /* 0x000fe20000000a00 */
[----:B------:R-:W-:Y:S02]  /*16bb0*/  ULDC.64 UR4, c[0x0][0xc00] ;  /* 0x0003000000047ab9 */ /* 0x000fe40000000a00 */
[----:B------:R-:W4:Y:S04]  /*16bc0*/  LDL.LU R0, [R1+0xa0] ;  /* 0x0000a00001007983 */ /* 0x000f280000300800 */
[----:B------:R-:W2:Y:S01]  /*16bd0*/  LDL R8, [R1+0x94] ;  /* 0x0000940001087983 */ /* 0x000ea20000100800 */
[----:B------:R-:W-:Y:S01]  /*16be0*/  ISETP.NE.U32.AND P1, PT, RZ, UR6, PT ;  /* 0x00000006ff007c0c */ /* 0x000fe2000bf25070 */
[----:B------:R-:W-:Y:S01]  /*16bf0*/  IMAD.MOV.U32 R7, RZ, RZ, RZ ;  /* 0x000000ffff077224 */ /* 0x000fe200078e00ff */
[----:B------:R-:W-:-:S02]  /*16c00*/  ISETP.NE.U32.AND P0, PT, RZ, UR4, PT ;  /* 0x00000004ff007c0c */ /* 0x000fc4000bf05070 */
[----:B------:R-:W-:Y:S02]  /*16c10*/  ISETP.NE.AND.EX P1, PT, RZ, UR7, PT, P1 ;  /* 0x00000007ff007c0c */ /* 0x000fe4000bf25310 */
[----:B------:R-:W-:Y:S01]  /*16c20*/  ISETP.NE.AND.EX P0, PT, RZ, UR5, PT, P0 ;  /* 0x00000005ff007c0c */ /* 0x000fe2000bf05300 */
[----:B------:R-:W1:Y:S01]  /*16c30*/  S2R R9, SR_TID.X ;  /* 0x0000000000097919 */ /* 0x000e620000002100 */
[----:B---3--:R-:W-:Y:S01]  /*16c40*/  IADD3 R2, P2, R4, UR4, RZ ;  /* 0x0000000404027c10 */ /* 0x008fe2000ff5e0ff */
[----:B------:R-:W-:-:S03]  /*16c50*/  ULDC UR4, c[0x0][0xa88] ;  /* 0x0002a20000047ab9 */ /* 0x000fc60000000800 */
[----:B----4-:R-:W-:-:S05]  /*16c60*/  IADD3.X R3, R0, UR5, RZ, P2, !PT ;  /* 0x0000000500037c10 */ /* 0x010fca00097fe4ff */
[----:B------:R-:W-:Y:S01]  /*16c70*/  @P1 IADD3 R4, P2, R4, UR6, RZ ;  /* 0x0000000604041c10 */ /* 0x000fe2000ff5e0ff */
[----:B------:R-:W-:Y:S01]  /*16c80*/  IMAD.U32 R6, RZ, RZ, UR4 ;  /* 0x00000004ff067e24 */ /* 0x000fe2000f8e00ff */
[----:B------:R3:W5:Y:S02]  /*16c90*/  @P0 LDG.E R7, desc[UR60][R2.64] ;  /* 0x0000003c02070981 */ /* 0x000764000c1e1900 */
[----:B------:R-:W-:-:S05]  /*16ca0*/  @P1 IADD3.X R5, R0, UR7, RZ, P2, !PT ;  /* 0x0000000700051c10 */ /* 0x000fca00097fe4ff */
[----:B------:R3:W5:Y:S01]  /*16cb0*/  @P1 LDG.E R6, desc[UR60][R4.64] ;  /* 0x0000003c04061981 */ /* 0x000762000c1e1900 */
[----:B--2---:R-:W-:Y:S01]  /*16cc0*/  ISETP.NE.AND P2, PT, R8, RZ, PT ;  /* 0x000000ff0800720c */ /* 0x004fe20003f45270 */
[----:B-1----:R-:W-:-:S05]  /*16cd0*/  VIADD R26, R9, 0xffffff80 ;  /* 0xffffff80091a7836 */ /* 0x002fca0000000000 */
[----:B------:R-:W-:-:S07]  /*16ce0*/  ISETP.GT.AND P3, PT, R26, 0xbf, PT ;  /* 0x000000bf1a00780c */ /* 0x000fce0003f64270 */
[----:B------:R-:W1:Y:S02]  /*16cf0*/  @!P2 LDC R8, c[0x0][0xad4] ;  /* 0x0002b500ff08ab82 */ /* 0x000e640000000800 */
[----:B-1----:R3:W-:Y:S01]  /*16d00*/  @!P2 STL [R1+0x94], R8 ;  /* 0x000094080100a387 */ /* 0x0027e20000100800 */
[----:B------:R-:W-:Y:S01]  /*16d10*/  ISETP.GT.AND P2, PT, R8, 0x1, PT ;  /* 0x000000010800780c */ /* 0x000fe20003f44270 */
[----:B------:R-:W-:-:S12]  /*16d20*/  @P1 BRA `(.L_x_550) ;  /* 0x0000000000101947 */ /* 0x000fd80003800000 */
[----:B------:R-:W-:Y:S05]  /*16d30*/  @!P0 BRA `(.L_x_550) ;  /* 0x00000000000c8947 */ /* 0x000fea0003800000 */
[----:B---3--:R-:W2:Y:S04]  /*16d40*/  LDG.E R5, desc[UR60][R2.64] ;  /* 0x0000003c02057981 */ /* 0x008ea8000c1e1900 */
[----:B-----5:R-:W2:Y:S02]  /*16d50*/  LDG.E R6, desc[UR60][R2.64+0x4] ;  /* 0x0000043c02067981 */ /* 0x020ea4000c1e1900 */
[----:B--2---:R-:W-:-:S07]  /*16d60*/  IMAD.IADD R6, R6, 0x1, -R5 ;  /* 0x0000000106067824 */ /* 0x004fce00078e0a05 */
.L_x_550:
[----:B------:R-:W2:Y:S04]  /*16d70*/  LDL.LU R0, [R1+0xc4] ;  /* 0x0000c40001007983 */ /* 0x000ea80000300800 */
[----:B---3--:R-:W3:Y:S01]  /*16d80*/  LDL.LU R2, [R1+0x98] ;  /* 0x0000980001027983 */ /* 0x008ee20000300800 */
[----:B------:R-:W-:Y:S01]  /*16d90*/  BSSY B1, `(.L_x_551) ;  /* 0x0000039000017945 */ /* 0x000fe20003800000 */
[----:B-----5:R-:W-:Y:S02]  /*16da0*/  SHF.R.S32.HI R22, RZ, 0x1f, R7 ;  /* 0x0000001fff167819 */ /* 0x020fe40000011407 */
[----:B--2---:R-:W-:Y:S02]  /*16db0*/  SEL R24, R0, RZ, !P0 ;  /* 0x000000ff00187207 */ /* 0x004fe40004000000 */
[----:B---3--:R-:W-:Y:S01]  /*16dc0*/  SEL R27, R2, RZ, !P0 ;  /* 0x000000ff021b7207 */ /* 0x008fe20004000000 */
[----:B------:R-:W-:Y:S06]  /*16dd0*/  @P3 BRA `(.L_x_552) ;  /* 0x0000000000d03947 */ /* 0x000fec0003800000 */
[----:B------:R-:W2:Y:S01]  /*16de0*/  LDL R0, [R1+0xa8] ;  /* 0x0000a80001007983 */ /* 0x000ea20000100800 */
[----:B------:R-:W1:Y:S02]  /*16df0*/  LDC R31, c[0x0][0xbe8] ;  /* 0x0002fa00ff1f7b82 */ /* 0x000e640000000800 */
[----:B-1----:R-:W-:Y:S02]  /*16e00*/  IMAD R2, R6, R31, RZ ;  /* 0x0000001f06027224 */ /* 0x002fe400078e02ff */
[----:B--2---:R-:W-:-:S04]  /*16e10*/  IMAD R0, R0, 0xc0, R9 ;  /* 0x000000c000007824 */ /* 0x004fc800078e0209 */
[----:B------:R-:W-:-:S05]  /*16e20*/  VIADD R29, R0, 0xffffff80 ;  /* 0xffffff80001d7836 */ /* 0x000fca0000000000 */
[----:B------:R-:W-:-:S13]  /*16e30*/  ISETP.GE.AND P0, PT, R29, R2, PT ;  /* 0x000000021d00720c */ /* 0x000fda0003f06270 */
[----:B------:R-:W-:Y:S05]  /*16e40*/  @P0 BRA `(.L_x_552) ;  /* 0x0000000000b40947 */ /* 0x000fea0003800000 */
[----:B------:R-:W2:Y:S01]  /*16e50*/  LDL R14, [R1+0x90] ;  /* 0x00009000010e7983 */ /* 0x000ea20000100800 */
[----:B------:R-:W-:Y:S01]  /*16e60*/  IMAD.MOV.U32 R20, RZ, RZ, 0x9b8 ;  /* 0x000009b8ff147424 */ /* 0x000fe200078e00ff */
[----:B------:R-:W-:Y:S01]  /*16e70*/  ISETP.GT.AND P0, PT, R8, 0x1, PT ;  /* 0x000000010800780c */ /* 0x000fe20003f04270 */
[----:B------:R-:W1:Y:S01]  /*16e80*/  LDC.64 R2, c[0x0][0xba8] ;  /* 0x0002ea00ff027b82 */ /* 0x000e620000000a00 */
[----:B------:R-:W3:Y:S01]  /*16e90*/  LDL.LU R28, [R1+0xb0] ;  /* 0x0000b000011c7983 */ /* 0x000ee20000300800 */
[----:B------:R-:W-:Y:S01]  /*16ea0*/  ISETP.NE.AND P1, PT, R31, 0x1, PT ;  /* 0x000000011f00780c */ /* 0x000fe20003f25270 */
[----:B------:R-:W-:Y:S01]  /*16eb0*/  IMAD.MOV.U32 R21, RZ, RZ, R29 ;  /* 0x000000ffff157224 */ /* 0x000fe200078e001d */
[----:B------:R-:W-:-:S04]  /*16ec0*/  SEL R20, R20, 0x978, P0 ;  /* 0x0000097814147807 */ /* 0x000fc80000000000 */
[----:B------:R-:W4:Y:S08]  /*16ed0*/  LDC.64 R10, c[0x0][R20+0x220] ;  /* 0x00008800140a7b82 */ /* 0x000f300000000a00 */
[----:B------:R-:W2:Y:S08]  /*16ee0*/  LDC.64 R8, c[0x0][R20+0x218] ;  /* 0x0000860014087b82 */ /* 0x000eb00000000a00 */
[----:B------:R-:W5:Y:S08]  /*16ef0*/  LDC.64 R12, c[0x0][R20+0x228] ;  /* 0x00008a00140c7b82 */ /* 0x000f700000000a00 */
[----:B------:R-:W0:Y:S08]  /*16f00*/  @P1 LDC R0, c[0x0][0xbec] ;  /* 0x0002fb00ff001b82 */ /* 0x000e300000000800 */
[----:B------:R-:W5:Y:S08]  /*16f10*/  LDC.64 R4, c[0x0][R20+0x210] ;  /* 0x0000840014047b82 */ /* 0x000f700000000a00 */
[----:B------:R-:W5:Y:S01]  /*16f20*/  @P1 LDC R25, c[0x0][0xbf0] ;  /* 0x0002fc00ff191b82 */ /* 0x000f620000000800 */
[----:B0-----:R-:W-:-:S07]  /*16f30*/  @P1 IMAD.HI.U32 R0, R29, R0, RZ ;  /* 0x000000001d001227 */ /* 0x001fce00078e00ff */
[----:B-1----:R-:W0:Y:S01]  /*16f40*/  @!P0 LDC R2, c[0x0][0xb50] ;  /* 0x0002d400ff028b82 */ /* 0x002e220000000800 */
[----:B----4-:R-:W-:-:S07]  /*16f50*/  IMAD R11, R11, R27, RZ ;  /* 0x0000001b0b0b7224 */ /* 0x010fce00078e02ff */
[----:B------:R-:W1:Y:S01]  /*16f60*/  @!P0 LDC R3, c[0x0][0xb54] ;  /* 0x0002d500ff038b82 */ /* 0x000e620000000800 */
[----:B-----5:R-:W-:Y:S01]  /*16f70*/  @P1 SHF.R.U32.HI R21, RZ, R25, R0 ;  /* 0x00000019ff151219 */ /* 0x020fe20000011600 */
[----:B------:R-:W-:Y:S02]  /*16f80*/  IMAD R25, R10, R24, R11 ;  /* 0x000000180a197224 */ /* 0x000fe400078e020b */
[-C--:B--2---:R-:W-:Y:S02]  /*16f90*/  IMAD R23, R9, R14.reuse, RZ ;  /* 0x0000000e09177224 */ /* 0x084fe400078e02ff */
[----:B------:R-:W-:Y:S01]  /*16fa0*/  IMAD.WIDE.U32 R8, R8, R14, RZ ;  /* 0x0000000e08087225 */ /* 0x000fe200078e00ff */
[----:B---3--:R-:W-:-:S03]  /*16fb0*/  SEL R11, R28, RZ, P0 ;  /* 0x000000ff1c0b7207 */ /* 0x008fc60000000000 */
[----:B------:R-:W-:-:S04]  /*16fc0*/  IMAD.WIDE.U32 R14, R10, R27, RZ ;  /* 0x0000001b0a0e7225 */ /* 0x000fc800078e00ff */
[----:B------:R-:W-:Y:S01]  /*16fd0*/  IMAD.IADD R23, R9, 0x1, R23 ;  /* 0x0000000109177824 */ /* 0x000fe200078e0217 */
[----:B------:R-:W-:Y:S01]  /*16fe0*/  IADD3 R0, P1, P3, R14, R8, R7 ;  /* 0x000000080e007210 */ /* 0x000fe20007b3e007 */
[----:B------:R-:W-:Y:S02]  /*16ff0*/  IMAD.MOV R10, RZ, RZ, -R21 ;  /* 0x000000ffff0a7224 */ /* 0x000fe400078e0a15 */
[----:B------:R-:W-:Y:S02]  /*17000*/  IMAD.IADD R25, R15, 0x1, R25 ;  /* 0x000000010f197824 */ /* 0x000fe400078e0219 */
[----:B------:R-:W-:-:S04]  /*17010*/  IMAD.WIDE.U32 R8, R12, R11, RZ ;  /* 0x0000000b0c087225 */ /* 0x000fc800078e00ff */
[----:B------:R-:W-:Y:S02]  /*17020*/  IMAD R13, R13, R11, RZ ;  /* 0x0000000b0d0d7224 */ /* 0x000fe400078e02ff */
[----:B------:R-:W-:Y:S01]  /*17030*/  IMAD R11, R31, R10, R29 ;  /* 0x0000000a1f0b7224 */ /* 0x000fe200078e021d */
[----:B------:R-:W-:Y:S01]  /*17040*/  IADD3.X R10, R25, R23, R22, P1, P3 ;  /* 0x00000017190a7210 */ /* 0x000fe20000fe6416 */
[----:B------:R-:W-:Y:S01]  /*17050*/  IMAD.IADD R13, R9, 0x1, R13 ;  /* 0x00000001090d7824 */ /* 0x000fe200078e020d */
[----:B------:R-:W-:Y:S01]  /*17060*/  IADD3 R8, P0, P1, R21, R0, R8 ;  /* 0x0000000015087210 */ /* 0x000fe2000791e008 */
[----:B------:R-:W-:Y:S01]  /*17070*/  IMAD R0, R5, R11, RZ ;  /* 0x0000000b05007224 */ /* 0x000fe200078e02ff */
[----:B------:R-:W-:-:S04]  /*17080*/  SHF.R.S32.HI R21, RZ, 0x1f, R21 ;  /* 0x0000001fff157819 */ /* 0x000fc80000011415 */
[----:B------:R-:W-:Y:S02]  /*17090*/  IADD3.X R9, R21, R10, R13, P0, P1 ;  /* 0x0000000a15097210 */ /* 0x000fe400007e240d */
[----:B------:R-:W-:-:S05]  /*170a0*/  SHF.R.S32.HI R13, RZ, 0x1f, R11 ;  /* 0x0000001fff0d7819 */ /* 0x000fca000001140b */
[C---:B------:R-:W-:Y:S02]  /*170b0*/  IMAD R13, R4.reuse, R13, R0 ;  /* 0x0000000d040d7224 */ /* 0x040fe400078e0200 */
[----:B------:R-:W-:-:S04]  /*170c0*/  IMAD.WIDE.U32 R4, R4, R11, R8 ;  /* 0x0000000b04047225 */ /* 0x000fc800078e0008 */
[----:B------:R-:W-:Y:S01]  /*170d0*/  IMAD.IADD R0, R5, 0x1, R13 ;  /* 0x0000000105007824 */ /* 0x000fe200078e020d */
[----:B0-----:R-:W-:Y:S01]  /*170e0*/  LEA R2, P0, R4, R2, 0x2 ;  /* 0x0000000204027211 */ /* 0x001fe200078010ff */
[----:B------:R-:W-:-:S03]  /*170f0*/  IMAD.MOV.U32 R5, RZ, RZ, -0x800000 ;  /* 0xff800000ff057424 */ /* 0x000fc600078e00ff */
[----:B-1----:R-:W-:-:S05]  /*17100*/  LEA.HI.X R3, R4, R3, R0, 0x2, P0 ;  /* 0x0000000304037211 */ /* 0x002fca00000f1400 */
[----:B------:R1:W-:Y:S04]  /*17110*/  STG.E desc[UR60][R2.64], R5 ;  /* 0x0000000502007986 */ /* 0x0003e8000c10193c */
.L_x_552:
[----:B------:R-:W-:Y:S05]  /*17120*/  BSYNC B1 ;  /* 0x0000000000017941 */ /* 0x000fea0003800000 */
.L_x_551:
[----:B------:R-:W-:Y:S05]  /*17130*/  @P2 BRA `(.L_x_545) ;  /* 0x0000000400782947 */ /* 0x000fea0003800000 */
[----:B------:R-:W2:Y:S01]  /*17140*/  LDL.LU R10, [R1+0x90] ;  /* 0x00009000010a7983 */ /* 0x000ea20000300800 */
[----:B------:R-:W3:Y:S01]  /*17150*/  LDC R21, c[0x0][0xbe8] ;  /* 0x0002fa00ff157b82 */ /* 0x000ee20000000800 */
[----:B-1----:R-:W-:Y:S01]  /*17160*/  SHF.R.S32.HI R3, RZ, 0x1f, R26 ;  /* 0x0000001fff037819 */ /* 0x002fe2000001141a */
[----:B------:R-:W-:Y:S01]  /*17170*/  ULDC.64 UR4, c[0x0][0xaa0] ;  /* 0x0002a80000047ab9 */ /* 0x000fe20000000a00 */
[----:B------:R-:W4:Y:S01]  /*17180*/  LDL R20, [R1+0xa8] ;  /* 0x0000a80001147983 */ /* 0x000f220000100800 */
[----:B------:R-:W-:Y:S01]  /*17190*/  IMAD R0, R22, UR4, RZ ;  /* 0x0000000416007c24 */ /* 0x000fe2000f8e02ff */
[----:B------:R-:W-:Y:S01]  /*171a0*/  LEA.HI R4, R3, R26, RZ, 0x2 ;  /* 0x0000001a03047211 */ /* 0x000fe200078f10ff */
[C---:B------:R-:W-:Y:S01]  /*171b0*/  IMAD.WIDE.U32 R2, R7.reuse, UR4, RZ ;  /* 0x0000000407027c25 */ /* 0x040fe2000f8e00ff */
[----:B------:R-:W-:Y:S02]  /*171c0*/  ULDC.64 UR6, c[0x0][0xaf0] ;  /* 0x0002bc0000067ab9 */ /* 0x000fe40000000a00 */
[----:B------:R-:W-:Y:S01]  /*171d0*/  LOP3.LUT R9, R4, 0xfffffffc, RZ, 0xc0, !PT ;  /* 0xfffffffc04097812 */ /* 0x000fe200078ec0ff */
[----:B------:R-:W-:Y:S01]  /*171e0*/  IMAD R5, R7, UR5, R0 ;  /* 0x0000000507057c24 */ /* 0x000fe2000f8e0200 */
[----:B------:R-:W-:Y:S01]  /*171f0*/  SHF.R.S32.HI R23, RZ, 0x2, R4 ;  /* 0x00000002ff177819 */ /* 0x000fe20000011404 */
[----:B------:R-:W-:Y:S01]  /*17200*/  ULDC.64 UR4, c[0x0][0xae8] ;  /* 0x0002ba0000047ab9 */ /* 0x000fe20000000a00 */
[----:B------:R-:W-:-:S02]  /*17210*/  IMAD R4, R24, UR6, RZ ;  /* 0x0000000618047c24 */ /* 0x000fc4000f8e02ff */
[----:B------:R-:W-:Y:S02]  /*17220*/  IMAD.IADD R26, R26, 0x1, -R9 ;  /* 0x000000011a1a7824 */ /* 0x000fe400078e0a09 */
[----:B------:R-:W-:Y:S02]  /*17230*/  IMAD.IADD R3, R3, 0x1, R5 ;  /* 0x0000000103037824 */ /* 0x000fe400078e0205 */
[----:B------:R-:W-:Y:S02]  /*17240*/  IMAD R0, R26, 0x60, R23 ;  /* 0x000000601a007824 */ /* 0x000fe400078e0217 */
[----:B------:R-:W-:Y:S01]  /*17250*/  IMAD R7, R27, UR7, R4 ;  /* 0x000000071b077c24 */ /* 0x000fe2000f8e0204 */
[----:B---3--:R-:W-:-:S13]  /*17260*/  ISETP.NE.AND P0, PT, R21, 0x1, PT ;  /* 0x000000011500780c */ /* 0x008fda0003f05270 */
[----:B------:R-:W1:Y:S08]  /*17270*/  @P0 LDC R8, c[0x0][0xbec] ;  /* 0x0002fb00ff080b82 */ /* 0x000e700000000800 */
[----:B------:R-:W3:Y:S01]  /*17280*/  @P0 LDC R11, c[0x0][0xbf0] ;  /* 0x0002fc00ff0b0b82 */ /* 0x000ee20000000800 */
[----:B--2---:R-:W-:-:S04]  /*17290*/  IMAD.WIDE.U32 R2, R10, UR4, R2 ;  /* 0x000000040a027c25 */ /* 0x004fc8000f8e0002 */
[----:B----4-:R-:W-:Y:S02]  /*172a0*/  IMAD R9, R20, 0xc0, R0 ;  /* 0x000000c014097824 */ /* 0x010fe400078e0200 */
[----:B------:R-:W-:Y:S01]  /*172b0*/  IMAD R3, R10, UR5, R3 ;  /* 0x000000050a037c24 */ /* 0x000fe2000f8e0203 */
[----:B------:R-:W-:Y:S01]  /*172c0*/  ULDC.64 UR4, c[0x0][0xae0] ;  /* 0x0002b80000047ab9 */ /* 0x000fe20000000a00 */
[----:B-1----:R-:W-:-:S04]  /*172d0*/  @P0 IMAD.HI.U32 R0, R9, R8, RZ ;  /* 0x0000000809000227 */ /* 0x002fc800078e00ff */
[----:B------:R-:W-:Y:S01]  /*172e0*/  IMAD.MOV.U32 R5, RZ, RZ, R9 ;  /* 0x000000ffff057224 */ /* 0x000fe200078e0009 */
[----:B---3--:R-:W-:Y:S01]  /*172f0*/  @P0 SHF.R.U32.HI R5, RZ, R11, R0 ;  /* 0x0000000bff050219 */ /* 0x008fe20000011600 */
[----:B------:R-:W-:-:S03]  /*17300*/  IMAD.WIDE.U32 R2, R27, UR6, R2 ;  /* 0x000000061b027c25 */ /* 0x000fc6000f8e0002 */
[--C-:B------:R-:W-:Y:S01]  /*17310*/  SHF.R.S32.HI R0, RZ, 0x1f, R5.reuse ;  /* 0x0000001fff007819 */ /* 0x100fe20000011405 */
[----:B------:R-:W-:Y:S02]  /*17320*/  IMAD.MOV R4, RZ, RZ, -R5 ;  /* 0x000000ffff047224 */ /* 0x000fe400078e0a05 */
[----:B------:R-:W-:Y:S02]  /*17330*/  IMAD.IADD R3, R3, 0x1, R7 ;  /* 0x0000000103037824 */ /* 0x000fe400078e0207 */
[----:B------:R-:W-:Y:S02]  /*17340*/  IMAD R0, R0, UR4, RZ ;  /* 0x0000000400007c24 */ /* 0x000fe4000f8e02ff */
[----:B------:R-:W-:Y:S02]  /*17350*/  IMAD R7, R21, R4, R9 ;  /* 0x0000000415077224 */ /* 0x000fe400078e0209 */
[C---:B------:R-:W-:Y:S02]  /*17360*/  IMAD R9, R5.reuse, UR5, R0 ;  /* 0x0000000505097c24 */ /* 0x040fe4000f8e0200 */
[----:B------:R-:W-:Y:S01]  /*17370*/  IMAD.WIDE.U32 R2, R5, UR4, R2 ;  /* 0x0000000405027c25 */ /* 0x000fe2000f8e0002 */
[----:B------:R-:W-:Y:S01]  /*17380*/  SHF.R.S32.HI R0, RZ, 0x1f, R7 ;  /* 0x0000001fff007819 */ /* 0x000fe20000011407 */
[----:B------:R-:W-:-:S02]  /*17390*/  ULDC.64 UR4, c[0x0][0xad8] ;  /* 0x0002b60000047ab9 */ /* 0x000fc40000000a00 */
[----:B------:R-:W-:Y:S02]  /*173a0*/  IMAD.IADD R3, R3, 0x1, R9 ;  /* 0x0000000103037824 */ /* 0x000fe400078e0209 */
[----:B------:R-:W-:Y:S02]  /*173b0*/  IMAD R0, R0, UR4, RZ ;  /* 0x0000000400007c24 */ /* 0x000fe4000f8e02ff */
[----:B------:R-:W-:-:S04]  /*173c0*/  IMAD.WIDE.U32 R2, R7, UR4, R2 ;  /* 0x0000000407027c25 */ /* 0x000fc8000f8e0002 */
[----:B------:R-:W-:Y:S01]  /*173d0*/  IMAD R7, R7, UR5, R0 ;  /* 0x0000000507077c24 */ /* 0x000fe2000f8e0200 */
[----:B------:R-:W-:Y:S01]  /*173e0*/  ULDC.64 UR4, c[0x0][0xa80] ;  /* 0x0002a00000047ab9 */ /* 0x000fe20000000a00 */
[----:B------:R-:W-:Y:S01]  /*173f0*/  IMAD.SHL.U32 R5, R26, 0x8, RZ ;  /* 0x000000081a057824 */ /* 0x000fe200078e00ff */
[C---:B------:R-:W-:Y:S01]  /*17400*/  LEA R0, P0, R2.reuse, UR4, 0x1 ;  /* 0x0000000402007c11 */ /* 0x040fe2000f8008ff */
[----:B------:R-:W-:Y:S01]  /*17410*/  IMAD.IADD R3, R3, 0x1, R7 ;  /* 0x0000000103037824 */ /* 0x000fe200078e0207 */
[----:B------:R-:W-:Y:S01]  /*17420*/  UMOV UR4, 0xffffffff ;  /* 0xffffffff00047882 */ /* 0x000fe20000000000 */
[C---:B------:R-:W-:Y:S02]  /*17430*/  VIADD R9, R5.reuse, 0x40 ;  /* 0x0000004005097836 */ /* 0x040fe40000000000 */
[----:B------:R-:W-:Y:S01]  /*17440*/  VIADD R8, R5, 0x20 ;  /* 0x0000002005087836 */ /* 0x000fe20000000000 */
[----:B------:R-:W-:Y:S02]  /*17450*/  LEA.HI.X R2, R2, UR5, R3, 0x1, P0 ;  /* 0x0000000502027c11 */ /* 0x000fe400080f0c03 */
[----:B------:R-:W-:-:S02]  /*17460*/  SHF.R.S32.HI R10, RZ, 0x1f, R9 ;  /* 0x0000001fff0a7819 */ /* 0x000fc40000011409 */
[----:B------:R-:W-:Y:S01]  /*17470*/  SHF.R.S32.HI R7, RZ, 0x1f, R8 ;  /* 0x0000001fff077819 */ /* 0x000fe20000011408 */
[----:B------:R-:W-:Y:S06]  /*17480*/  BRA.DIV UR4, `(.L_x_553) ;  /* 0x0000008e04587947 */ /* 0x000fec000b800000 */
[----:B------:R1:W2:Y:S04]  /*17490*/  SHFL.IDX PT, R3, R2, RZ, 0x1c1f ;  /* 0x001c1fff02037589 */ /* 0x0002a800000e0000 */
[----:B------:R1:W3:Y:S02]  /*174a0*/  SHFL.IDX PT, R14, R0, RZ, 0x1c1f ;  /* 0x001c1fff000e7589 */ /* 0x0002e400000e0000 */
.L_x_759:
[----:B------:R-:W-:Y:S01]  /*174b0*/  IMAD R21, R6, R21, RZ ;  /* 0x0000001506157224 */ /* 0x000fe200078e02ff */
[----:B------:R-:W-:Y:S01]  /*174c0*/  BSSY B1, `(.L_x_554) ;  /* 0x0000011000017945 */ /* 0x000fe20003800000 */
[----:B------:R-:W-:-:S05]  /*174d0*/  IMAD R4, R20, 0xc0, R23 ;  /* 0x000000c014047824 */ /* 0x000fca00078e0217 */
[----:B------:R-:W-:-:S13]  /*174e0*/  ISETP.GE.AND P0, PT, R4, R21, PT ;  /* 0x000000150400720c */ /* 0x000fda0003f06270 */
[----:B------:R-:W-:Y:S05]  /*174f0*/  @P0 BRA `(.L_x_555) ;  /* 0x0000000000340947 */ /* 0x000fea0003800000 */
[----:B------:R-:W-:Y:S02]  /*17500*/  ULDC UR4, c[0x0][0xac8] ;  /* 0x0002b20000047ab9 */ /* 0x000fe40000000800 */
[----:B------:R-:W-:Y:S02]  /*17510*/  ISETP.GE.AND P2, PT, R5, UR4, PT ;  /* 0x0000000405007c0c */ /* 0x000fe4000bf46270 */
[----:B------:R-:W-:Y:S02]  /*17520*/  ISETP.GE.AND P3, PT, R8, UR4, PT ;  /* 0x0000000408007c0c */ /* 0x000fe4000bf66270 */
[----:B------:R-:W-:-:S09]  /*17530*/  ISETP.GE.AND P4, PT, R9, UR4, PT ;  /* 0x0000000409007c0c */ /* 0x000fd2000bf86270 */
[----:B--2---:R-:W-:Y:S02]  /*17540*/  @!P2 IMAD.MOV.U32 R15, RZ, RZ, R3 ;  /* 0x000000ffff0fa224 */ /* 0x004fe400078e0003 */
[CC--:B---3--:R-:W-:Y:S02]  /*17550*/  @!P3 LEA R22, P0, R8.reuse, R14.reuse, 0x1 ;  /* 0x0000000e0816b211 */ /* 0x0c8fe400078008ff */
[----:B------:R-:W-:Y:S01]  /*17560*/  @!P4 LEA R24, P1, R9, R14, 0x1 ;  /* 0x0000000e0918c211 */ /* 0x000fe200078208ff */
[----:B------:R-:W-:Y:S01]  /*17570*/  @!P2 IMAD.WIDE R12, R5, 0x2, R14 ;  /* 0x00000002050ca825 */ /* 0x000fe200078e020e */
[-C--:B------:R-:W-:Y:S02]  /*17580*/  @!P3 LEA.HI.X R23, R8, R3.reuse, R7, 0x1, P0 ;  /* 0x000000030817b211 */ /* 0x080fe400000f0c07 */
[----:B------:R-:W-:Y:S02]  /*17590*/  @!P4 LEA.HI.X R25, R9, R3, R10, 0x1, P1 ;  /* 0x000000030919c211 */ /* 0x000fe400008f0c0a */
[----:B------:R4:W-:Y:S04]  /*175a0*/  @!P2 ST.E.128 desc[UR60][R12.64], RZ ;  /* 0x000000ff0c00a985 */ /* 0x0009e8000c101d3c */
[----:B------:R4:W-:Y:S04]  /*175b0*/  @!P3 ST.E.128 desc[UR60][R22.64], RZ ;  /* 0x000000ff1600b985 */ /* 0x0009e8000c101d3c */
[----:B------:R4:W-:Y:S02]  /*175c0*/  @!P4 ST.E.128 desc[UR60][R24.64], RZ ;  /* 0x000000ff1800c985 */ /* 0x0009e4000c101d3c */
.L_x_555:
[----:B------:R-:W-:Y:S05]  /*175d0*/  BSYNC B1 ;  /* 0x0000000000017941 */ /* 0x000fea0003800000 */
.L_x_554:
[----:B------:R-:W-:-:S03]  /*175e0*/  UMOV UR4, 0xffffffff ;  /* 0xffffffff00047882 */ /* 0x000fc60000000000 */
[----:B------:R-:W-:Y:S05]  /*175f0*/  BRA.DIV UR4, `(.L_x_556) ;  /* 0x0000008e04307947 */ /* 0x000fea000b800000 */
[----:B--2---:R2:W0:Y:S04]  /*17600*/  SHFL.IDX PT, R3, R2, 0x1, 0x1c1f ;  /* 0x003c1f0002037f89 */ /* 0x00442800000e0000 */
[----:B---3--:R2:W3:Y:S02]  /*17610*/  SHFL.IDX PT, R14, R0, 0x1, 0x1c1f ;  /* 0x003c1f00000e7f89 */ /* 0x0084e400000e0000 */
.L_x_763:
[----:B-12---:R-:W-:-:S05]  /*17620*/  VIADD R0, R4, 0x60 ;  /* 0x0000006004007836 */ /* 0x006fca0000000000 */
[----:B------:R-:W-:-:S13]  /*17630*/  ISETP.GE.AND P0, PT, R0, R21, PT ;  /* 0x000000150000720c */ /* 0x000fda0003f06270 */
[----:B------:R-:W-:Y:S05]  /*17640*/  @P0 BRA `(.L_x_545) ;  /* 0x0000000000340947 */ /* 0x000fea0003800000 */
[----:B------:R-:W-:Y:S02]  /*17650*/  ULDC UR4, c[0x0][0xac8] ;  /* 0x0002b20000047ab9 */ /* 0x000fe40000000800 */
[----:B------:R-:W-:Y:S02]  /*17660*/  ISETP.GE.AND P2, PT, R5, UR4, PT ;  /* 0x0000000405007c0c */ /* 0x000fe4000bf46270 */
[----:B------:R-:W-:Y:S02]  /*17670*/  ISETP.GE.AND P3, PT, R8, UR4, PT ;  /* 0x0000000408007c0c */ /* 0x000fe4000bf66270 */
[----:B------:R-:W-:-:S09]  /*17680*/  ISETP.GE.AND P4, PT, R9, UR4, PT ;  /* 0x0000000409007c0c */ /* 0x000fd2000bf86270 */
[----:B0-----:R-:W-:Y:S02]  /*17690*/  @!P2 IMAD.MOV.U32 R15, RZ, RZ, R3 ;  /* 0x000000ffff0fa224 */ /* 0x001fe400078e0003 */
        /* <DEDUP_REMOVED lines=8> */
.L_x_545:
[----:B------:R-:W-:Y:S05]  /*17720*/  BSYNC B0 ;  /* 0x0000000000007941 */ /* 0x000fea0003800000 */
.L_x_537:
[----:B------:R-:W-:Y:S02]  /*17730*/  ULDC UR4, c[0x0][0xc3c] ;  /* 0x00030f0000047ab9 */ /* 0x000fe40000000800 */
[----:B------:R-:W-:-:S13]  /*17740*/  ISETP.GE.AND P0, PT, R111, UR4, PT ;  /* 0x000000046f007c0c */ /* 0x000fda000bf06270 */
[----:B------:R-:W-:Y:S05]  /*17750*/  @!P0 BRA `(.L_x_557) ;  /* 0xfffffe9800fc8947 */ /* 0x000fea000383ffff */
[----:B------:R-:W-:Y:S05]  /*17760*/  BRA `(.L_x_410) ;  /* 0x0000007c00c47947 */ /* 0x000fea0003800000 */
.L_x_408:
[----:B------:R-:W-:-:S08]  /*17770*/  NOP ;  /* 0x0000000000007918 */ /* 0x000fd00000000000 */
[----:B--2---:R-:W0:-:S00]  /*17780*/  USETMAXREG.DEALLOC.CTAPOOL 0x20 ;  /* 0x00000020000079c8 */ /* 0x004e0000080e0500 */
[----:B0-----:R-:W2:Y:S01]  /*17790*/  LDL.LU R2, [R1+0x50] ;  /* 0x0000500001027983 */ /* 0x001ea20000300800 */
[----:B------:R-:W-:Y:S01]  /*177a0*/  LOP3.LUT R0, R0, 0x3, RZ, 0xc0, !PT ;  /* 0x0000000300007812 */ /* 0x000fe200078ec0ff */
[----:B------:R-:W-:-:S05]  /*177b0*/  IMAD.MOV.U32 R6, RZ, RZ, RZ ;  /* 0x000000ffff067224 */ /* 0x000fca00078e00ff */
[----:B------:R-:W0:Y:S02]  /*177c0*/  SHFL.IDX PT, R0, R0, RZ, 0x1f ;  /* 0x00001fff00007589 */ /* 0x000e2400000e0000 */
[----:B0-----:R-:W-:Y:S02]  /*177d0*/  ISETP.NE.AND P0, PT, R0, RZ, PT ;  /* 0x000000ff0000720c */ /* 0x001fe40003f05270 */
[----:B--2---:R-:W-:-:S11]  /*177e0*/  LOP3.LUT R2, R2, 0xfffffffd, RZ, 0xc0, !PT ;  /* 0xfffffffd02027812 */ /* 0x004fd600078ec0ff */
[----:B------:R-:W-:-:S05]  /*177f0*/  @P0 LOP3.LUT R2, R2, 0x2, RZ, 0xfc, !PT ;  /* 0x0000000202020812 */ /* 0x000fca00078efcff */
[----:B------:R0:W-:Y:S01]  /*17800*/  STL [R1+0x50], R2 ;  /* 0x0000500201007387 */ /* 0x0001e20000100800 */
[----:B------:R-:W-:Y:S05]  /*17810*/  @!P0 BRA `(.L_x_558) ;  /* 0x00000000001c8947 */ /* 0x000fea0003800000 */
[----:B------:R-:W1:Y:S08]  /*17820*/  S2UR UR5, SR_CgaCtaId ;  /* 0x00000000000579c3 */ /* 0x000e700000008800 */
[----:B------:R-:W-:Y:S06]  /*17830*/  BAR.SYNC.DEFER_BLOCKING 0x5, 0x200 ;  /* 0x0148000000007b1d */ /* 0x000fec0000010000 */
[----:B------:R-:W-:-:S02]  /*17840*/  UMOV UR4, 0x400 ;  /* 0x0000040000047882 */ /* 0x000fc40000000000 */
[----:B-1----:R-:W-:-:S09]  /*17850*/  ULEA UR4, UR5, UR4, 0x18 ;  /* 0x0000000405047291 */ /* 0x002fd2000f8ec03f */
[----:B------:R-:W1:Y:S01]  /*17860*/  LDS.128 R24, [UR4+0x31cd0] ;  /* 0x031cd004ff187984 */ /* 0x000e620008000c00 */
[----:B------:R-:W-:Y:S06]  /*17870*/  BAR.ARV 0x4, 0x200 ;  /* 0x0108000000007b1d */ /* 0x000fec0000002000 */
[----:B------:R-:W-:Y:S05]  /*17880*/  BRA `(.L_x_559) ;  /* 0x0000000800887947 */ /* 0x000fea0003800000 */
.L_x_558:
[----:B------:R-:W1:Y:S01]  /*17890*/  S2R R0, SR_TID.X ;  /* 0x0000000000007919 */ /* 0x000e620000002100 */
[----:B------:R-:W-:Y:S01]  /*178a0*/  ULDC UR4, c[0x0][0xc3c] ;  /* 0x00030f0000047ab9 */ /* 0x000fe20000000800 */
[----:B------:R-:W-:Y:S01]  /*178b0*/  IMAD.MOV.U32 R7, RZ, RZ, RZ ;  /* 0x000000ffff077224 */ /* 0x000fe200078e00ff */
[----:B------:R-:W2:Y:S01]  /*178c0*/  S2UR UR6, SR_CTAID.X ;  /* 0x00000000000679c3 */ /* 0x000ea20000002500 */
[----:B------:R-:W-:Y:S01]  /*178d0*/  ULDC UR5, c[0x0][0xc38] ;  /* 0x00030e0000057ab9 */ /* 0x000fe20000000800 */
[----:B-1----:R-:W-:-:S04]  /*178e0*/  LOP3.LUT R0, R0, 0x1f, RZ, 0xc0, !PT ;  /* 0x0000001f00007812 */ /* 0x002fc800078ec0ff */
[----:B------:R-:W-:-:S04]  /*178f0*/  ISETP.NE.AND P0, PT, R0, 0x1f, PT ;  /* 0x0000001f0000780c */ /* 0x000fc80003f05270 */
[----:B------:R-:W-:-:S13]  /*17900*/  ISETP.GE.OR P1, PT, R0, UR4, !P0 ;  /* 0x0000000400007c0c */ /* 0x000fda000c726670 */
[----:B------:R-:W1:Y:S08]  /*17910*/  @!P1 LDC.64 R4, c[0x0][0xc80] ;  /* 0x00032000ff049b82 */ /* 0x000e700000000a00 */
[----:B0-----:R-:W0:Y:S01]  /*17920*/  @!P1 LDC.64 R2, c[0x0][0xc78] ;  /* 0x00031e00ff029b82 */ /* 0x001e220000000a00 */
[----:B-1----:R-:W-:-:S05]  /*17930*/  @!P1 IMAD.WIDE.U32 R4, R0, 0x4, R4 ;  /* 0x0000000400049825 */ /* 0x002fca00078e0004 */
[----:B------:R-:W3:Y:S01]  /*17940*/  @!P1 LDG.E R6, desc[UR60][R4.64] ;  /* 0x0000003c04069981 */ /* 0x000ee2000c1e1900 */
[----:B0-----:R-:W-:-:S05]  /*17950*/  @!P1 IMAD.WIDE.U32 R2, R0, 0x4, R2 ;  /* 0x0000000400029825 */ /* 0x001fca00078e0002 */
[----:B------:R-:W3:Y:S01]  /*17960*/  @!P1 LDG.E R7, desc[UR60][R2.64] ;  /* 0x0000003c02079981 */ /* 0x000ee2000c1e1900 */
[C---:B------:R-:W-:Y:S02]  /*17970*/  ISETP.NE.AND P1, PT, R0.reuse, RZ, PT ;  /* 0x000000ff0000720c */ /* 0x040fe40003f25270 */
[C---:B------:R-:W-:Y:S02]  /*17980*/  ISETP.GE.U32.AND P2, PT, R0.reuse, 0x2, PT ;  /* 0x000000020000780c */ /* 0x040fe40003f46070 */
[C---:B------:R-:W-:Y:S02]  /*17990*/  ISETP.GE.U32.AND P3, PT, R0.reuse, 0x4, PT ;  /* 0x000000040000780c */ /* 0x040fe40003f66070 */
[C---:B------:R-:W-:Y:S02]  /*179a0*/  ISETP.GE.U32.AND P4, PT, R0.reuse, 0x8, PT ;  /* 0x000000080000780c */ /* 0x040fe40003f86070 */
[----:B------:R-:W-:Y:S01]  /*179b0*/  ISETP.GE.U32.AND P5, PT, R0, 0x10, PT ;  /* 0x000000100000780c */ /* 0x000fe20003fa6070 */
[----:B------:R-:W-:Y:S01]  /*179c0*/  UMOV UR4, URZ ;  /* 0x0000003f00047c82 */ /* 0x000fe20008000000 */
[----:B---3--:R-:W-:-:S05]  /*179d0*/  IMAD R8, R6, R7, RZ ;  /* 0x0000000706087224 */ /* 0x008fca00078e02ff */
        /* <DEDUP_REMOVED lines=16> */
[----:B0-----:R-:W-:-:S05]  /*17ae0*/  IMAD R8, R8, UR5, RZ ;  /* 0x0000000508087c24 */ /* 0x001fca000f8e02ff */
[----:B--2---:R-:W-:Y:S01]  /*17af0*/  ISETP.GT.AND P6, PT, R8, UR6, PT ;  /* 0x0000000608007c0c */ /* 0x004fe2000bfc4270 */
[----:B------:R-:W-:-:S12]  /*17b00*/  IMAD.MOV.U32 R3, RZ, RZ, R8 ;  /* 0x000000ffff037224 */ /* 0x000fd800078e0008 */
[----:B------:R-:W-:Y:S05]  /*17b10*/  @P6 BRA `(.L_x_560) ;  /* 0x00000000009c6947 */ /* 0x000fea0003800000 */
[----:B------:R-:W-:Y:S01]  /*17b20*/  IMAD.MOV.U32 R8, RZ, RZ, R3 ;  /* 0x000000ffff087224 */ /* 0x000fe200078e0003 */
[----:B------:R-:W-:Y:S01]  /*17b30*/  UMOV UR4, URZ ;  /* 0x0000003f00047c82 */ /* 0x000fe20008000000 */
[----:B------:R-:W-:-:S05]  /*17b40*/  ULDC UR5, c[0x0][0xc38] ;  /* 0x00030e0000057ab9 */ /* 0x000fca0000000800 */
.L_x_562:
[----:B------:R-:W0:Y:S01]  /*17b50*/  LDC R2, c[0x0][0xc3c] ;  /* 0x00030f00ff027b82 */ /* 0x000e220000000800 */
[----:B------:R-:W-:Y:S01]  /*17b60*/  UIADD3 UR4, UR4, 0x1f, URZ ;  /* 0x0000001f04047890 */ /* 0x000fe2000fffe03f */
[----:B------:R-:W-:Y:S02]  /*17b70*/  ULDC UR7, c[0x0][0xc3c] ;  /* 0x00030f0000077ab9 */ /* 0x000fe40000000800 */
[----:B------:R-:W-:-:S03]  /*17b80*/  IMAD.U32 R27, RZ, RZ, UR7 ;  /* 0x00000007ff1b7e24 */ /* 0x000fc6000f8e00ff */
[----:B0-----:R-:W-:-:S13]  /*17b90*/  ISETP.LE.AND P6, PT, R2, UR4, PT ;  /* 0x0000000402007c0c */ /* 0x001fda000bfc3270 */
[----:B------:R-:W-:Y:S05]  /*17ba0*/  @P6 BRA `(.L_x_561) ;  /* 0x00000004009c6947 */ /* 0x000fea0003800000 */
[----:B------:R-:W-:-:S05]  /*17bb0*/  VIADD R7, R0, UR4 ;  /* 0x0000000400077c36 */ /* 0x000fca0008000000 */
        /* <DEDUP_REMOVED lines=29> */
.L_x_560:
        /* <DEDUP_REMOVED lines=19> */
.L_x_563:
[----:B0-----:R-:W-:Y:S02]  /*17ec0*/  IMAD.MOV.U32 R5, RZ, RZ, R10 ;  /* 0x000000ffff057224 */ /* 0x001fe400078e000a */
[----:B-1----:R-:W-:Y:S02]  /*17ed0*/  IMAD R24, R24, UR5, R9 ;  /* 0x0000000518187c24 */ /* 0x002fe4000f8e0209 */
[----:B------:R-:W0:Y:S01]  /*17ee0*/  I2F.RP R8, R5 ;  /* 0x0000000500087306 */ /* 0x000e220000209400 */
[----:B------:R-:W-:Y:S02]  /*17ef0*/  IMAD R9, R11, R4, RZ ;  /* 0x000000040b097224 */ /* 0x000fe400078e02ff */
[----:B------:R-:W-:Y:S01]  /*17f00*/  IMAD.MOV.U32 R2, RZ, RZ, RZ ;  /* 0x000000ffff027224 */ /* 0x000fe200078e00ff */
[----:B------:R-:W-:Y:S01]  /*17f10*/  IADD3 R25, -R24, UR6, RZ ;  /* 0x0000000618197c10 */ /* 0x000fe2000fffe1ff */
[----:B------:R-:W-:Y:S02]  /*17f20*/  VIADD R27, R27, UR4 ;  /* 0x000000041b1b7c36 */ /* 0x000fe40008000000 */
[----:B------:R-:W-:Y:S01]  /*17f30*/  IMAD.HI.U32 R2, R3, R9, R2 ;  /* 0x0000000903027227 */ /* 0x000fe200078e0002 */
[----:B------:R-:W-:-:S02]  /*17f40*/  IABS R3, R6 ;  /* 0x0000000600037213 */ /* 0x000fc40000000000 */
[----:B------:R-:W-:-:S03]  /*17f50*/  IABS R9, R25 ;  /* 0x0000001900097213 */ /* 0x000fc60000000000 */
[----:B------:R-:W-:Y:S02]  /*17f60*/  IMAD.MOV R3, RZ, RZ, -R3 ;  /* 0x000000ffff037224 */ /* 0x000fe400078e0a03 */
[----:B------:R-:W-:Y:S01]  /*17f70*/  IMAD.HI.U32 R2, R2, R9, RZ ;  /* 0x0000000902027227 */ /* 0x000fe200078e00ff */
[----:B0-----:R-:W0:Y:S03]  /*17f80*/  MUFU.RCP R8, R8 ;  /* 0x0000000800087308 */ /* 0x001e260000001000 */
[----:B------:R-:W-:-:S05]  /*17f90*/  IMAD R9, R2, R3, R9 ;  /* 0x0000000302097224 */ /* 0x000fca00078e0209 */
[----:B------:R-:W-:Y:S01]  /*17fa0*/  ISETP.GT.U32.AND P1, PT, R4, R9, PT ;  /* 0x000000090400720c */ /* 0x000fe20003f24070 */
[----:B0-----:R-:W-:-:S12]  /*17fb0*/  VIADD R3, R8, 0xffffffe ;  /* 0x0ffffffe08037836 */ /* 0x001fd80000000000 */
[----:B------:R-:W-:Y:S01]  /*17fc0*/  @!P1 IMAD.IADD R9, R9, 0x1, -R4 ;  /* 0x0000000109099824 */ /* 0x000fe200078e0a04 */
[----:B------:R-:W0:Y:S01]  /*17fd0*/  F2I.FTZ.U32.TRUNC.NTZ R3, R3 ;  /* 0x0000000300037305 */ /* 0x000e22000021f000 */
[----:B------:R-:W-:Y:S01]  /*17fe0*/  @!P1 VIADD R2, R2, 0x1 ;  /* 0x0000000102029836 */ /* 0x000fe20000000000 */
[----:B------:R-:W-:Y:S02]  /*17ff0*/  ISETP.NE.AND P1, PT, R6, RZ, PT ;  /* 0x000000ff0600720c */ /* 0x000fe40003f25270 */
[----:B------:R-:W-:Y:S02]  /*18000*/  ISETP.GE.U32.AND P0, PT, R9, R4, PT ;  /* 0x000000040900720c */ /* 0x000fe40003f06070 */
[----:B------:R-:W-:-:S04]  /*18010*/  LOP3.LUT R4, R25, R6, RZ, 0x3c, !PT ;  /* 0x0000000619047212 */ /* 0x000fc800078e3cff */
[----:B------:R-:W-:Y:S01]  /*18020*/  ISETP.GE.AND P2, PT, R4, RZ, PT ;  /* 0x000000ff0400720c */ /* 0x000fe20003f46270 */
[----:B0-----:R-:W-:-:S06]  /*18030*/  IMAD.MOV R8, RZ, RZ, -R3 ;  /* 0x000000ffff087224 */ /* 0x001fcc00078e0a03 */
[----:B------:R-:W-:-:S04]  /*18040*/  @P0 VIADD R2, R2, 0x1 ;  /* 0x0000000102020836 */ /* 0x000fc80000000000 */
[----:B------:R-:W-:Y:S02]  /*18050*/  IMAD.MOV.U32 R4, RZ, RZ, R2 ;  /* 0x000000ffff047224 */ /* 0x000fe400078e0002 */
[----:B------:R-:W-:Y:S01]  /*18060*/  IMAD.MOV.U32 R2, RZ, RZ, R8 ;  /* 0x000000ffff027224 */ /* 0x000fe200078e0008 */
[----:B------:R-:W-:Y:S01]  /*18070*/  IABS R8, R7 ;  /* 0x0000000700087213 */ /* 0x000fe20000000000 */
[----:B------:R-:W-:Y:S01]  /*18080*/  @!P2 IMAD.MOV R4, RZ, RZ, -R4 ;  /* 0x000000ffff04a224 */ /* 0x000fe200078e0a04 */
[----:B------:R-:W-:Y:S01]  /*18090*/  @!P1 LOP3.LUT R4, RZ, R6, RZ, 0x33, !PT ;  /* 0x00000006ff049212 */ /* 0x000fe200078e33ff */
[----:B------:R-:W-:Y:S02]  /*180a0*/  IMAD R9, R2, R5, RZ ;  /* 0x0000000502097224 */ /* 0x000fe400078e02ff */
[----:B------:R-:W-:Y:S02]  /*180b0*/  IMAD.MOV.U32 R2, RZ, RZ, RZ ;  /* 0x000000ffff027224 */ /* 0x000fe400078e00ff */
[----:B------:R-:W-:-:S02]  /*180c0*/  IMAD.MOV R8, RZ, RZ, -R8 ;  /* 0x000000ffff087224 */ /* 0x000fc400078e0a08 */
[----:B------:R-:W-:Y:S01]  /*180d0*/  IMAD.HI.U32 R2, R3, R9, R2 ;  /* 0x0000000903027227 */ /* 0x000fe200078e0002 */
[----:B------:R-:W-:-:S03]  /*180e0*/  IABS R3, R4 ;  /* 0x0000000400037213 */ /* 0x000fc60000000000 */
[----:B------:R-:W-:Y:S02]  /*180f0*/  IMAD R6, R6, R4, RZ ;  /* 0x0000000406067224 */ /* 0x000fe400078e02ff */
        /* <DEDUP_REMOVED lines=18> */
.L_x_561:
[----:B------:R-:W-:Y:S02]  /*18220*/  IMAD.MOV.U32 R25, RZ, RZ, RZ ;  /* 0x000000ffff197224 */ /* 0x000fe400078e00ff */
[----:B------:R-:W-:Y:S02]  /*18230*/  IMAD.U32 R24, RZ, RZ, UR6 ;  /* 0x00000006ff187e24 */ /* 0x000fe4000f8e00ff */
[----:B------:R-:W-:-:S07]  /*18240*/  IMAD.MOV.U32 R26, RZ, RZ, RZ ;  /* 0x000000ffff1a7224 */ /* 0x000fce00078e00ff */
.L_x_564:
[----:B------:R-:W-:-:S13]  /*18250*/  ISETP.NE.AND P0, PT, R0, RZ, PT ;  /* 0x000000ff0000720c */ /* 0x000fda0003f05270 */
[----:B------:R-:W0:Y:S01]  /*18260*/  @!P0 S2R R3, SR_CgaCtaId ;  /* 0x0000000000038919 */ /* 0x000e220000008800 */
[----:B------:R-:W-:-:S04]  /*18270*/  @!P0 MOV R0, 0x400 ;  /* 0x0000040000008802 */ /* 0x000fc80000000f00 */
[----:B0-----:R-:W-:-:S05]  /*18280*/  @!P0 LEA R0, R3, R0, 0x18 ;  /* 0x0000000003008211 */ /* 0x001fca00078ec0ff */
[----:B------:R2:W-:Y:S01]  /*18290*/  @!P0 STS.128 [R0+0x31cd0], R24 ;  /* 0x031cd01800008388 */ /* 0x0005e20000000c00 */
[----:B------:R-:W-:Y:S06]  /*182a0*/  BAR.ARV 0x5, 0x200 ;  /* 0x0148000000007b1d */ /* 0x000fec0000002000 */
.L_x_559:
[----:B------:R3:W-:Y:S01]  /*182b0*/  STL [R1+0x34], RZ ;  /* 0x000034ff01007387 */ /* 0x0007e20000100800 */
[----:B------:R-:W-:Y:S01]  /*182c0*/  ULDC UR4, c[0x0][0xc3c] ;  /* 0x00030f0000047ab9 */ /* 0x000fe20000000800 */
[----:B------:R-:W-:Y:S01]  /*182d0*/  IMAD.MOV.U32 R28, RZ, RZ, 0x1 ;  /* 0x00000001ff1c7424 */ /* 0x000fe200078e00ff */
[----:B-1----:R-:W-:Y:S01]  /*182e0*/  ISETP.GE.AND P0, PT, R27, UR4, PT ;  /* 0x000000041b007c0c */ /* 0x002fe2000bf06270 */
[----:B------:R-:W-:-:S12]  /*182f0*/  IMAD.MOV.U32 R18, RZ, RZ, RZ ;  /* 0x000000ffff127224 */ /* 0x000fd800078e00ff */
[----:B---3--:R-:W-:Y:S05]  /*18300*/  @P0 BRA `(.L_x_565) ;  /* 0x0000007000000947 */ /* 0x008fea0003800000 */
[----:B------:R-:W1:Y:S01]  /*18310*/  S2R R6, SR_TID.X ;  /* 0x0000000000067919 */ /* 0x000e620000002100 */
[----:B------:R-:W3:Y:S01]  /*18320*/  S2UR UR5, SR_CgaCtaId ;  /* 0x00000000000579c3 */ /* 0x000ee20000008800 */
[----:B------:R-:W-:Y:S01]  /*18330*/  UMOV UR4, 0x400 ;  /* 0x0000040000047882 */ /* 0x000fe20000000000 */
[----:B------:R-:W-:Y:S01]  /*18340*/  BSSY B8, `(.L_x_565) ;  /* 0x00006fc000087945 */ /* 0x000fe20003800000 */
[----:B------:R-:W-:Y:S01]  /*18350*/  STL [R1+0x34], RZ ;  /* 0x000034ff01007387 */ /* 0x000fe20000100800 */
[----:B------:R-:W-:Y:S01]  /*18360*/  IMAD.MOV.U32 R29, RZ, RZ, RZ ;  /* 0x000000ffff1d7224 */ /* 0x000fe200078e00ff */
[----:B------:R-:W-:Y:S01]  /*18370*/  ULDC.64 UR36, c[0x0][0x198] ;  /* 0x0000660000247ab9 */ /* 0x000fe20000000a00 */
[----:B------:R-:W-:Y:S01]  /*18380*/  IMAD.MOV.U32 R18, RZ, RZ, RZ ;  /* 0x000000ffff127224 */ /* 0x000fe200078e00ff */
[----:B------:R-:W-:Y:S01]  /*18390*/  ULDC UR38, c[0x0][0xc] ;  /* 0x0000030000267ab9 */ /* 0x000fe20000000800 */
[----:B------:R-:W-:Y:S01]  /*183a0*/  IMAD.MOV.U32 R28, RZ, RZ, 0x1 ;  /* 0x00000001ff1c7424 */ /* 0x000fe200078e00ff */
[----:B---3--:R-:W-:-:S06]  /*183b0*/  ULEA UR4, UR5, UR4, 0x18 ;  /* 0x0000000405047291 */ /* 0x008fcc000f8ec03f */
[----:B------:R-:W-:Y:S01]  /*183c0*/  IMAD.U32 R16, RZ, RZ, UR4 ;  /* 0x00000004ff107e24 */ /* 0x000fe2000f8e00ff */
[C---:B-1----:R-:W-:Y:S01]  /*183d0*/  LOP3.LUT R5, R6.reuse, 0x7f, RZ, 0xc0, !PT ;  /* 0x0000007f06057812 */ /* 0x042fe200078ec0ff */
[----:B--2---:R-:W-:-:S04]  /*183e0*/  IMAD.SHL.U32 R0, R6, 0x8, RZ ;  /* 0x0000000806007824 */ /* 0x004fc800078e00ff */
[----:B------:R-:W-:Y:S01]  /*183f0*/  IMAD.SHL.U32 R4, R5, 0x8, RZ ;  /* 0x0000000805047824 */ /* 0x000fe200078e00ff */
[C---:B------:R-:W-:Y:S02]  /*18400*/  LOP3.LUT R3, R0.reuse, 0x20, RZ, 0xc0, !PT ;  /* 0x0000002000037812 */ /* 0x040fe400078ec0ff */
[----:B0-----:R-:W-:Y:S02]  /*18410*/  LOP3.LUT R2, R0, 0xd8, RZ, 0xc0, !PT ;  /* 0x000000d800027812 */ /* 0x001fe400078ec0ff */
[----:B------:R-:W-:Y:S02]  /*18420*/  LOP3.LUT R3, R3, 0x300, R4, 0xf8, !PT ;  /* 0x0000030003037812 */ /* 0x000fe400078ef804 */
[----:B------:R-:W-:Y:S02]  /*18430*/  LOP3.LUT R2, R2, 0x18, R6, 0x78, !PT ;  /* 0x0000001802027812 */ /* 0x000fe400078e7806 */
[----:B------:R-:W-:Y:S01]  /*18440*/  SHF.R.U32.HI R4, RZ, 0x2, R5 ;  /* 0x00000002ff047819 */ /* 0x000fe20000011605 */
[----:B------:R-:W-:Y:S01]  /*18450*/  IMAD.MOV.U32 R5, RZ, RZ, 0x1 ;  /* 0x00000001ff057424 */ /* 0x000fe200078e00ff */
[----:B------:R-:W-:Y:S01]  /*18460*/  LOP3.LUT R3, R3, R2, RZ, 0xfc, !PT ;  /* 0x0000000203037212 */ /* 0x000fe200078efcff */
[----:B------:R-:W-:Y:S01]  /*18470*/  IMAD.SHL.U32 R2, R6, 0x20, RZ ;  /* 0x0000002006027824 */ /* 0x000fe200078e00ff */
[----:B------:R-:W-:-:S02]  /*18480*/  LOP3.LUT R0, R0, 0x18, RZ, 0xc0, !PT ;  /* 0x0000001800007812 */ /* 0x000fc400078ec0ff */
[----:B------:R-:W-:Y:S02]  /*18490*/  STL [R1], R5 ;  /* 0x0000000501007387 */ /* 0x000fe40000100800 */
[----:B------:R-:W-:Y:S01]  /*184a0*/  LOP3.LUT R4, R4, 0x60, R2, 0xf8, !PT ;  /* 0x0000006004047812 */ /* 0x000fe200078ef802 */
[----:B------:R-:W-:-:S05]  /*184b0*/  IMAD R2, R3, 0x2, R16 ;  /* 0x0000000203027824 */ /* 0x000fca00078e0210 */
[----:B------:R0:W-:Y:S02]  /*184c0*/  STL [R1+0xc], R2 ;  /* 0x00000c0201007387 */ /* 0x0001e40000100800 */
[C---:B0-----:R-:W-:Y:S02]  /*184d0*/  LOP3.LUT R2, R0.reuse, 0x20, RZ, 0xfc, !PT ;  /* 0x0000002000027812 */ /* 0x041fe400078efcff */
[----:B------:R-:W-:-:S07]  /*184e0*/  LOP3.LUT R0, R0, 0x40, RZ, 0xfc, !PT ;  /* 0x0000004000007812 */ /* 0x000fce00078efcff */
.L_x_711:
[----:B------:R-:W0:Y:S02]  /*184f0*/  LDC.64 R2, c[0x0][0xc88] ;  /* 0x00032200ff027b82 */ /* 0x000e240000000a00 */
[----:B0-----:R-:W-:-:S05]  /*18500*/  IMAD.WIDE R2, R27, 0x4, R2 ;  /* 0x000000041b027825 */ /* 0x001fca00078e0202 */
[----:B--2---:R-:W2:Y:S01]  /*18510*/  LDG.E R13, desc[UR60][R2.64] ;  /* 0x0000003c020d7981 */ /* 0x004ea2000c1e1900 */
[----:B------:R-:W-:Y:S05]  /*18520*/  YIELD ;  /* 0x0000000000007946 */ /* 0x000fea0003800000 */
[----:B------:R-:W-:Y:S01]  /*18530*/  ULDC.64 UR4, c[0x0][0xa28] ;  /* 0x00028a0000047ab9 */ /* 0x000fe20000000a00 */
[----:B------:R-:W-:Y:S02]  /*18540*/  CS2R R8, SRZ ;  /* 0x0000000000087805 */ /* 0x000fe4000001ff00 */
[----:B------:R-:W-:Y:S01]  /*18550*/  ISETP.NE.U32.AND P0, PT, RZ, UR4, PT ;  /* 0x00000004ff007c0c */ /* 0x000fe2000bf05070 */
[----:B------:R-:W-:-:S03]  /*18560*/  ULDC.64 UR6, c[0x0][0xa00] ;  /* 0x0002800000067ab9 */ /* 0x000fc60000000a00 */
[----:B------:R-:W-:Y:S02]  /*18570*/  ISETP.NE.AND.EX P0, PT, RZ, UR5, PT, P0 ;  /* 0x00000005ff007c0c */ /* 0x000fe4000bf05300 */
[----:B--2---:R-:W-:Y:S01]  /*18580*/  SHF.R.S32.HI R0, RZ, 0x1f, R13 ;  /* 0x0000001fff007819 */ /* 0x004fe2000001140d */
[----:B------:R-:W-:-:S10]  /*18590*/  IMAD.SHL.U32 R19, R13, 0x4, RZ ;  /* 0x000000040d137824 */ /* 0x000fd400078e00ff */
[C---:B------:R-:W-:Y:S01]  /*185a0*/  @P0 LEA R4, P1, R13.reuse, UR4, 0x2 ;  /* 0x000000040d040c11 */ /* 0x040fe2000f8210ff */
[----:B------:R-:W-:Y:S01]  /*185b0*/  STL [R1+0x10], R13 ;  /* 0x0000100d01007387 */ /* 0x000fe20000100800 */
[C-C-:B------:R-:W-:Y:S02]  /*185c0*/  SHF.L.U64.HI R22, R13.reuse, 0x2, R0.reuse ;  /* 0x000000020d167819 */ /* 0x140fe40000010200 */
[----:B-1-3--:R-:W-:Y:S01]  /*185d0*/  @P0 LEA.HI.X R5, R13, UR5, R0, 0x2, P1 ;  /* 0x000000050d050c11 */ /* 0x00afe200088f1400 */
[----:B------:R-:W-:Y:S01]  /*185e0*/  ULDC.64 UR4, c[0x0][0xa08] ;  /* 0x0002820000047ab9 */ /* 0x000fe20000000a00 */
[----:B------:R-:W-:Y:S01]  /*185f0*/  ISETP.NE.U32.AND P1, PT, RZ, UR6, PT ;  /* 0x00000006ff007c0c */ /* 0x000fe2000bf25070 */
[----:B------:R0:W-:Y:S01]  /*18600*/  STL [R1+0x30], R0 ;  /* 0x0000300001007387 */ /* 0x0001e20000100800 */
[----:B------:R-:W-:-:S03]  /*18610*/  IADD3 R2, P2, R19, UR6, RZ ;  /* 0x0000000613027c10 */ /* 0x000fc6000ff5e0ff */
[----:B------:R1:W5:Y:S01]  /*18620*/  @P0 LDG.E R9, desc[UR60][R4.64] ;  /* 0x0000003c04090981 */ /* 0x000362000c1e1900 */
[----:B------:R-:W-:Y:S01]  /*18630*/  ISETP.NE.AND.EX P0, PT, RZ, UR7, PT, P1 ;  /* 0x00000007ff007c0c */ /* 0x000fe2000bf05310 */
[----:B------:R-:W-:Y:S01]  /*18640*/  IMAD.MOV.U32 R12, RZ, RZ, RZ ;  /* 0x000000ffff0c7224 */ /* 0x000fe200078e00ff */
[C---:B------:R-:W-:Y:S01]  /*18650*/  IADD3.X R3, R22.reuse, UR7, RZ, P2, !PT ;  /* 0x0000000716037c10 */ /* 0x040fe200097fe4ff */
[----:B------:R-:W-:Y:S01]  /*18660*/  ULDC.64 UR6, c[0x0][0xa10] ;  /* 0x0002840000067ab9 */ /* 0x000fe20000000a00 */
[----:B------:R-:W-:Y:S01]  /*18670*/  ISETP.NE.U32.AND P1, PT, RZ, UR4, PT ;  /* 0x00000004ff007c0c */ /* 0x000fe2000bf25070 */
[----:B0-----:R-:W-:Y:S01]  /*18680*/  IMAD.MOV.U32 R0, RZ, RZ, RZ ;  /* 0x000000ffff007224 */ /* 0x001fe200078e00ff */
[C---:B------:R-:W-:Y:S02]  /*18690*/  IADD3 R6, P3, R19.reuse, UR4, RZ ;  /* 0x0000000413067c10 */ /* 0x040fe4000ff7e0ff */
[----:B------:R-:W-:Y:S02]  /*186a0*/  ISETP.NE.AND.EX P1, PT, RZ, UR5, PT, P1 ;  /* 0x00000005ff007c0c */ /* 0x000fe4000bf25310 */
[----:B------:R-:W-:Y:S01]  /*186b0*/  IADD3.X R7, R22, UR5, RZ, P3, !PT ;  /* 0x0000000516077c10 */ /* 0x000fe20009ffe4ff */
[----:B------:R-:W-:Y:S01]  /*186c0*/  ULDC.64 UR4, c[0x0][0xa18] ;  /* 0x0002860000047ab9 */ /* 0x000fe20000000a00 */
[----:B-1----:R-:W-:Y:S01]  /*186d0*/  IADD3 R4, P4, R19, UR6, RZ ;  /* 0x0000000613047c10 */ /* 0x002fe2000ff9e0ff */
[----:B------:R-:W2:Y:S01]  /*186e0*/  @P0 LDG.E R8, desc[UR60][R2.64] ;  /* 0x0000003c02080981 */ /* 0x000ea2000c1e1900 */
[----:B------:R-:W-:-:S02]  /*186f0*/  ISETP.NE.U32.AND P3, PT, RZ, UR4, PT ;  /* 0x00000004ff007c0c */ /* 0x000fc4000bf65070 */
[----:B------:R-:W-:Y:S02]  /*18700*/  IADD3.X R5, R22, UR7, RZ, P4, !PT ;  /* 0x0000000716057c10 */ /* 0x000fe4000a7fe4ff */
[----:B------:R-:W-:Y:S02]  /*18710*/  ISETP.NE.AND.EX P3, PT, RZ, UR5, PT, P3 ;  /* 0x00000005ff007c0c */ /* 0x000fe4000bf65330 */
[----:B------:R-:W-:Y:S01]  /*18720*/  ISETP.NE.U32.AND P2, PT, RZ, UR6, PT ;  /* 0x00000006ff007c0c */ /* 0x000fe2000bf45070 */
[----:B------:R-:W5:Y:S03]  /*18730*/  @P1 LDG.E R12, desc[UR60][R6.64] ;  /* 0x0000003c060c1981 */ /* 0x000f66000c1e1900 */
[----:B------:R-:W-:-:S07]  /*18740*/  ISETP.NE.AND.EX P2, PT, RZ, UR7, PT, P2 ;  /* 0x00000007ff007c0c */ /* 0x000fce000bf45320 */
[----:B------:R-:W-:Y:S01]  /*18750*/  @P3 IADD3 R10, P4, R19, UR4, RZ ;  /* 0x00000004130a3c10 */ /* 0x000fe2000ff9e0ff */
[----:B------:R-:W-:-:S03]  /*18760*/  ULDC UR4, c[0x0][0x288] ;  /* 0x0000a20000047ab9 */ /* 0x000fc60000000800 */
[----:B------:R-:W-:Y:S02]  /*18770*/  @P3 IADD3.X R11, R22, UR5, RZ, P4, !PT ;  /* 0x00000005160b3c10 */ /* 0x000fe4000a7fe4ff */
[----:B------:R-:W5:Y:S04]  /*18780*/  @P2 LDG.E R0, desc[UR60][R4.64] ;  /* 0x0000003c04002981 */ /* 0x000f68000c1e1900 */
[----:B--2---:R0:W-:Y:S02]  /*18790*/  STL [R1+0x18], R8 ;  /* 0x0000180801007387 */ /* 0x0041e40000100800 */
[----:B0-----:R-:W-:Y:S01]  /*187a0*/  IMAD.U32 R8, RZ, RZ, UR4 ;  /* 0x00000004ff087e24 */ /* 0x001fe2000f8e00ff */
[----:B------:R-:W-:-:S05]  /*187b0*/  ULDC.64 UR4, c[0x0][0x418] ;  /* 0x0001060000047ab9 */ /* 0x000fca0000000a00 */
[----:B------:R0:W2:Y:S01]  /*187c0*/  @P3 LDG.E R8, desc[UR60][R10.64] ;  /* 0x0000003c0a083981 */ /* 0x0000a2000c1e1900 */
[----:B------:R-:W-:-:S03]  /*187d0*/  UISETP.NE.U32.AND UP0, UPT, UR4, URZ, UPT ;  /* 0x0000003f0400728c */ /* 0x000fc6000bf05070 */
[----:B------:R-:W-:Y:S01]  /*187e0*/  ULDC UR4, c[0x0][0x424] ;  /* 0x0001090000047ab9 */ /* 0x000fe20000000800 */
[----:B------:R-:W-:-:S03]  /*187f0*/  UISETP.NE.AND.EX UP0, UPT, UR5, URZ, UPT, UP0 ;  /* 0x0000003f0500728c */ /* 0x000fc6000bf05300 */
[----:B------:R-:W-:Y:S01]  /*18800*/  ULDC UR5, c[0x0][0x2f0] ;  /* 0x0000bc0000057ab9 */ /* 0x000fe20000000800 */
[----:B------:R-:W-:-:S04]  /*18810*/  USEL UR4, UR4, 0x1, UP0 ;  /* 0x0000000104047887 */ /* 0x000fc80008000000 */
[----:B------:R-:W-:-:S03]  /*18820*/  UIMAD UR4, UR4, UR5, URZ ;  /* 0x00000005040472a4 */ /* 0x000fc6000f8e023f */
[----:B------:R-:W-:-:S03]  /*18830*/  ULDC UR5, c[0x0][0x348] ;  /* 0x0000d20000057ab9 */ /* 0x000fc60000000800 */
[----:B0-----:R-:W-:Y:S01]  /*18840*/  IMAD.U32 R10, RZ, RZ, UR4 ;  /* 0x00000004ff0a7e24 */ /* 0x001fe2000f8e00ff */
[----:B--2---:R0:W-:Y:S02]  /*18850*/  STL [R1+0x38], R8 ;  /* 0x0000380801007387 */ /* 0x0041e40000100800 */
[----:B0-----:R-:W-:Y:S01]  /*18860*/  IMAD.U32 R8, RZ, RZ, UR5 ;  /* 0x00000005ff087e24 */ /* 0x001fe2000f8e00ff */
[----:B----4-:R-:W-:Y:S06]  /*18870*/  @P3 BRA `(.L_x_566) ;  /* 0x0000000000143947 */ /* 0x010fec0003800000 */
[----:B------:R-:W-:Y:S05]  /*18880*/  @!P0 BRA `(.L_x_566) ;  /* 0x0000000000108947 */ /* 0x000fea0003800000 */
[----:B------:R-:W2:Y:S04]  /*18890*/  LDG.E R11, desc[UR60][R2.64] ;  /* 0x0000003c020b7981 */ /* 0x000ea8000c1e1900 */
[----:B------:R-:W2:Y:S02]  /*188a0*/  LDG.E R2, desc[UR60][R2.64+0x4] ;  /* 0x0000043c02027981 */ /* 0x000ea4000c1e1900 */
[----:B--2---:R-:W-:-:S05]  /*188b0*/  IMAD.IADD R2, R2, 0x1, -R11 ;  /* 0x0000000102027824 */ /* 0x004fca00078e0a0b */
[----:B------:R0:W-:Y:S02]  /*188c0*/  STL [R1+0x38], R2 ;  /* 0x0000380201007387 */ /* 0x0001e40000100800 */
.L_x_566:
[----:B------:R-:W-:Y:S01]  /*188d0*/  ULDC.64 UR4, c[0x0][0xa20] ;  /* 0x0002880000047ab9 */ /* 0x000fe20000000a00 */
[C---:B------:R-:W-:Y:S01]  /*188e0*/  LOP3.LUT R11, R26.reuse, 0xff000000, RZ, 0xc0, !PT ;  /* 0xff0000001a0b7812 */ /* 0x040fe200078ec0ff */
[----:B------:R-:W-:Y:S01]  /*188f0*/  IMAD.MOV.U32 R23, RZ, RZ, R13 ;  /* 0x000000ffff177224 */ /* 0x000fe200078e000d */
[----:B------:R-:W-:Y:S02]  /*18900*/  ISETP.NE.U32.AND P0, PT, RZ, UR4, PT ;  /* 0x00000004ff007c0c */ /* 0x000fe4000bf05070 */
[----:B------:R-:W-:Y:S02]  /*18910*/  SHF.R.U32.HI R11, RZ, 0x8, R11 ;  /* 0x00000008ff0b7819 */ /* 0x000fe4000001160b */
[----:B------:R-:W-:Y:S02]  /*18920*/  ISETP.NE.AND.EX P0, PT, RZ, UR5, PT, P0 ;  /* 0x00000005ff007c0c */ /* 0x000fe4000bf05300 */
[C---:B0-----:R-:W-:Y:S02]  /*18930*/  LOP3.LUT R2, R26.reuse, 0xff0000, RZ, 0xc0, !PT ;  /* 0x00ff00001a027812 */ /* 0x041fe400078ec0ff */
[----:B------:R-:W-:Y:S01]  /*18940*/  LOP3.LUT R17, R26, 0xffff, RZ, 0xc0, !PT ;  /* 0x0000ffff1a117812 */ /* 0x000fe200078ec0ff */
[----:B-----5:R-:W-:Y:S01]  /*18950*/  IMAD.IADD R26, R12, 0x1, R9 ;  /* 0x000000010c1a7824 */ /* 0x020fe200078e0209 */
[----:B------:R-:W-:-:S07]  /*18960*/  LEA.HI R11, R2, R11, RZ, 0x10 ;  /* 0x0000000b020b7211 */ /* 0x000fce00078f80ff */
[----:B------:R-:W-:Y:S05]  /*18970*/  @!P0 BRA `(.L_x_567) ;  /* 0x0000000000108947 */ /* 0x000fea0003800000 */
[----:B------:R-:W-:-:S04]  /*18980*/  IADD3 R2, P0, R19, UR4, RZ ;  /* 0x0000000413027c10 */ /* 0x000fc8000ff1e0ff */
[----:B------:R-:W-:-:S05]  /*18990*/  IADD3.X R3, R22, UR5, RZ, P0, !PT ;  /* 0x0000000516037c10 */ /* 0x000fca00087fe4ff */
[----:B------:R0:W5:Y:S01]  /*189a0*/  LDG.E R10, desc[UR60][R2.64] ;  /* 0x0000003c020a7981 */ /* 0x000162000c1e1900 */
[----:B------:R-:W-:Y:S05]  /*189b0*/  BRA `(.L_x_568) ;  /* 0x0000000000107947 */ /* 0x000fea0003800000 */
.L_x_567:
[----:B------:R-:W-:Y:S05]  /*189c0*/  @!P1 BRA `(.L_x_568) ;  /* 0x00000000000c9947 */ /* 0x000fea0003800000 */
[----:B------:R-:W2:Y:S04]  /*189d0*/  LDG.E R10, desc[UR60][R6.64] ;  /* 0x0000003c060a7981 */ /* 0x000ea8000c1e1900 */
[----:B------:R-:W2:Y:S02]  /*189e0*/  LDG.E R6, desc[UR60][R6.64+0x4] ;  /* 0x0000043c06067981 */ /* 0x000ea4000c1e1900 */
[----:B--2---:R-:W-:-:S07]  /*189f0*/  IMAD.IADD R10, R6, 0x1, -R10 ;  /* 0x00000001060a7824 */ /* 0x004fce00078e0a0a */
.L_x_568:
[----:B0-----:R-:W2:Y:S01]  /*18a00*/  @P2 LDG.E R2, desc[UR60][R4.64] ;  /* 0x0000003c04022981 */ /* 0x001ea2000c1e1900 */
[----:B-----5:R-:W-:-:S03]  /*18a10*/  IMAD.IADD R10, R10, 0x1, -R9 ;  /* 0x000000010a0a7824 */ /* 0x020fc600078e0a09 */
[----:B------:R-:W2:Y:S01]  /*18a20*/  @P2 LDG.E R4, desc[UR60][R4.64+0x4] ;  /* 0x0000043c04042981 */ /* 0x000ea2000c1e1900 */
[----:B------:R-:W-:Y:S01]  /*18a30*/  LOP3.LUT R13, R11, 0xff, RZ, 0xc0, !PT ;  /* 0x000000ff0b0d7812 */ /* 0x000fe200078ec0ff */
[----:B------:R-:W-:Y:S01]  /*18a40*/  BSSY B0, `(.L_x_569) ;  /* 0x000002b000007945 */ /* 0x000fe20003800000 */
[----:B--2---:R-:W-:-:S04]  /*18a50*/  @P2 IMAD.IADD R8, R4, 0x1, -R2 ;  /* 0x0000000104082824 */ /* 0x004fc800078e0a02 */
[----:B------:R-:W-:-:S04]  /*18a60*/  IMAD.IADD R2, R10, 0x1, R8 ;  /* 0x000000010a027824 */ /* 0x000fc800078e0208 */
[----:B------:R-:W-:-:S04]  /*18a70*/  VIADD R3, R2, 0x8f ;  /* 0x0000008f02037836 */ /* 0x000fc80000000000 */
[----:B------:R-:W-:Y:S01]  /*18a80*/  IMAD.HI R3, R3, 0x38e38e39, RZ ;  /* 0x38e38e3903037827 */ /* 0x000fe200078e02ff */
[----:B------:R-:W-:-:S04]  /*18a90*/  ISETP.GE.AND P1, PT, R2, 0x1, PT ;  /* 0x000000010200780c */ /* 0x000fc80003f26270 */
[----:B------:R-:W-:-:S04]  /*18aa0*/  SHF.R.U32.HI R2, RZ, 0x1f, R3 ;  /* 0x0000001fff027819 */ /* 0x000fc80000011603 */
[----:B------:R-:W-:-:S05]  /*18ab0*/  LEA.HI.SX32 R12, R3, R2, 0x1b ;  /* 0x00000002030c7211 */ /* 0x000fca00078fdaff */
[----:B------:R0:W-:Y:S04]  /*18ac0*/  STL [R1+0x14], R12 ;  /* 0x0000140c01007387 */ /* 0x0001e80000100800 */
[----:B------:R0:W-:Y:S01]  /*18ad0*/  STL [R1+0x3c], R13 ;  /* 0x00003c0d01007387 */ /* 0x0001e20000100800 */
[----:B------:R-:W-:Y:S01]  /*18ae0*/  SHF.R.U32.HI R4, RZ, 0x10, R11 ;  /* 0x00000010ff047819 */ /* 0x000fe2000001160b */
[----:B------:R-:W-:Y:S01]  /*18af0*/  IMAD.MOV.U32 R3, RZ, RZ, RZ ;  /* 0x000000ffff037224 */ /* 0x000fe200078e00ff */
[----:B------:R-:W-:Y:S06]  /*18b00*/  @!P1 BRA `(.L_x_570) ;  /* 0x0000000000789947 */ /* 0x000fec0003800000 */
[----:B------:R-:W-:Y:S01]  /*18b10*/  ISETP.NE.AND P0, PT, R4, RZ, PT ;  /* 0x000000ff0400720c */ /* 0x000fe20003f05270 */
[----:B------:R-:W-:-:S03]  /*18b20*/  ULDC UR4, c[0x0][0x9f0] ;  /* 0x00027c0000047ab9 */ /* 0x000fc60000000800 */
[----:B------:R-:W-:-:S04]  /*18b30*/  SEL R5, R4, UR4, P0 ;  /* 0x0000000404057c07 */ /* 0x000fc80008000000 */
[----:B------:R-:W-:Y:S02]  /*18b40*/  IABS R6, R5 ;  /* 0x0000000500067213 */ /* 0x000fe40000000000 */
[----:B------:R-:W-:Y:S02]  /*18b50*/  IADD3 R7, R5, -0x1, R12 ;  /* 0xffffffff05077810 */ /* 0x000fe40007ffe00c */
[----:B------:R-:W1:Y:S08]  /*18b60*/  I2F.RP R2, R6 ;  /* 0x0000000600027306 */ /* 0x000e700000209400 */
[----:B-1----:R-:W1:Y:S02]  /*18b70*/  MUFU.RCP R2, R2 ;  /* 0x0000000200027308 */ /* 0x002e640000001000 */
[----:B-1----:R-:W-:-:S06]  /*18b80*/  VIADD R2, R2, 0xffffffe ;  /* 0x0ffffffe02027836 */ /* 0x002fcc0000000000 */
[----:B------:R1:W2:Y:S02]  /*18b90*/  F2I.FTZ.U32.TRUNC.NTZ R3, R2 ;  /* 0x0000000200037305 */ /* 0x0002a4000021f000 */
[----:B-1----:R-:W-:-:S04]  /*18ba0*/  LOP3.LUT R2, R7, R5, RZ, 0x3c, !PT ;  /* 0x0000000507027212 */ /* 0x002fc800078e3cff */
[----:B------:R-:W-:Y:S01]  /*18bb0*/  ISETP.GE.AND P4, PT, R2, RZ, PT ;  /* 0x000000ff0200720c */ /* 0x000fe20003f86270 */
[----:B--2---:R-:W-:-:S04]  /*18bc0*/  IMAD.MOV R2, RZ, RZ, -R3 ;  /* 0x000000ffff027224 */ /* 0x004fc800078e0a03 */
[----:B------:R-:W-:Y:S02]  /*18bd0*/  IMAD R9, R2, R6, RZ ;  /* 0x0000000602097224 */ /* 0x000fe400078e02ff */
[----:B------:R-:W-:-:S04]  /*18be0*/  IMAD.MOV.U32 R2, RZ, RZ, RZ ;  /* 0x000000ffff027224 */ /* 0x000fc800078e00ff */
[----:B------:R-:W-:Y:S01]  /*18bf0*/  IMAD.HI.U32 R9, R3, R9, R2 ;  /* 0x0000000903097227 */ /* 0x000fe200078e0002 */
[----:B------:R-:W-:Y:S02]  /*18c00*/  IABS R2, R5 ;  /* 0x0000000500027213 */ /* 0x000fe40000000000 */
[----:B------:R-:W-:-:S03]  /*18c10*/  IABS R3, R7 ;  /* 0x0000000700037213 */ /* 0x000fc60000000000 */
[----:B------:R-:W-:-:S04]  /*18c20*/  IMAD.MOV R2, RZ, RZ, -R2 ;  /* 0x000000ffff027224 */ /* 0x000fc800078e0a02 */
        /* <DEDUP_REMOVED lines=12> */
.L_x_570:
[----:B------:R-:W-:Y:S05]  /*18cf0*/  BSYNC B0 ;  /* 0x0000000000007941 */ /* 0x000fea0003800000 */
.L_x_569:
[-C--:B------:R-:W-:Y:S01]  /*18d00*/  IMAD R2, R13, R3.reuse, RZ ;  /* 0x000000030d027224 */ /* 0x080fe200078e02ff */
[----:B------:R-:W-:Y:S04]  /*18d10*/  BSSY B0, `(.L_x_571) ;  /* 0x0000157000007945 */ /* 0x000fe80003800000 */
[C---:B------:R-:W-:Y:S01]  /*18d20*/  VIADDMNMX R3, R2.reuse, R3, R12, PT ;  /* 0x0000000302037246 */ /* 0x040fe2000380010c */
[----:B------:R-:W-:-:S04]  /*18d30*/  IMAD R2, R2, 0x90, -R10 ;  /* 0x0000009002027824 */ /* 0x000fc800078e0a0a */
[----:B------:R-:W-:Y:S01]  /*18d40*/  IMAD R3, R3, 0x90, -R10 ;  /* 0x0000009003037824 */ /* 0x000fe200078e0a0a */
[----:B------:R-:W-:-:S04]  /*18d50*/  VIMNMX R2, RZ, R2, !PT ;  /* 0x00000002ff027248 */ /* 0x000fc80007fe0100 */
[----:B------:R-:W-:-:S04]  /*18d60*/  VIMNMX R3, R3, R8, PT ;  /* 0x0000000803037248 */ /* 0x000fc80003fe0100 */
[----:B------:R-:W-:-:S13]  /*18d70*/  ISETP.GT.AND P0, PT, R3, R2, PT ;  /* 0x000000020300720c */ /* 0x000fda0003f04270 */
[----:B------:R-:W-:Y:S02]  /*18d80*/  @P0 VIADD R5, R3, 0x8f ;  /* 0x0000008f03050836 */ /* 0x000fe40000000000 */
[----:B------:R-:W-:-:S04]  /*18d90*/  IMAD.WIDE.U32 R2, R2, 0x38e38e39, RZ ;  /* 0x38e38e3902027825 */ /* 0x000fc800078e00ff */
[----:B------:R-:W-:Y:S01]  /*18da0*/  @P0 IMAD.HI R2, R5, 0x38e38e39, RZ ;  /* 0x38e38e3905020827 */ /* 0x000fe200078e02ff */
[----:B------:R-:W-:-:S04]  /*18db0*/  SHF.R.U32.HI R3, RZ, 0x5, R3 ;  /* 0x00000005ff037819 */ /* 0x000fc80000011603 */
[----:B------:R-:W-:Y:S01]  /*18dc0*/  @P0 SHF.R.U32.HI R6, RZ, 0x1f, R2 ;  /* 0x0000001fff060819 */ /* 0x000fe20000011602 */
[----:B------:R-:W-:-:S03]  /*18dd0*/  IMAD.MOV.U32 R5, RZ, RZ, R3 ;  /* 0x000000ffff057224 */ /* 0x000fc600078e0003 */
[----:B------:R-:W-:Y:S02]  /*18de0*/  @P0 LEA.HI.SX32 R5, R2, R6, 0x1b ;  /* 0x0000000602050211 */ /* 0x000fe400078fdaff */
[----:B------:R-:W-:Y:S02]  /*18df0*/  PLOP3.LUT P0, PT, PT, PT, PT, 0x80, 0x0 ;  /* 0x000000000000781c */ /* 0x000fe40003f0f070 */
[----:B------:R-:W-:-:S13]  /*18e00*/  ISETP.GT.AND P3, PT, R5, R3, PT ;  /* 0x000000030500720c */ /* 0x000fda0003f64270 */
[----:B------:R-:W-:Y:S05]  /*18e10*/  @!P3 BRA `(.L_x_572) ;  /* 0x000000140018b947 */ /* 0x000fea0003800000 */
[----:B------:R-:W-:Y:S01]  /*18e20*/  UMOV UR4, 0xffffffff ;  /* 0xffffffff00047882 */ /* 0x000fe20000000000 */
[----:B------:R-:W-:Y:S02]  /*18e30*/  SEL R2, R23, RZ, !P2 ;  /* 0x000000ff17027207 */ /* 0x000fe40005000000 */
[----:B------:R-:W-:Y:S05]  /*18e40*/  BRA.DIV UR4, `(.L_x_573) ;  /* 0x0000007604647947 */ /* 0x000fea000b800000 */
[----:B------:R-:W1:Y:S02]  /*18e50*/  S2R R6, SR_TID.X ;  /* 0x0000000000067919 */ /* 0x000e640000002100 */
[----:B-1----:R-:W-:-:S04]  /*18e60*/  SHF.R.U32.HI R6, RZ, 0x5, R6 ;  /* 0x00000005ff067819 */ /* 0x002fc80000011606 */
[----:B------:R-:W-:-:S05]  /*18e70*/  LOP3.LUT R6, R6, 0x3, RZ, 0xc0, !PT ;  /* 0x0000000306067812 */ /* 0x000fca00078ec0ff */
[----:B------:R1:W2:Y:S02]  /*18e80*/  SHFL.IDX PT, R14, R6, RZ, 0x1f ;  /* 0x00001fff060e7589 */ /* 0x0002a400000e0000 */
.L_x_766:
[----:B--2---:R-:W-:Y:S02]  /*18e90*/  ISETP.NE.AND P0, PT, R14, RZ, PT ;  /* 0x000000ff0e00720c */ /* 0x004fe40003f05270 */
[----:B------:R-:W-:-:S11]  /*18ea0*/  PLOP3.LUT P6, PT, PT, PT, PT, 0x8, 0x0 ;  /* 0x000000000000781c */ /* 0x000fd60003fce170 */
[----:B------:R-:W-:Y:S05]  /*18eb0*/  @P0 BRA `(.L_x_574) ;  /* 0x00000000000c0947 */ /* 0x000fea0003800000 */
[----:B------:R-:W-:-:S03]  /*18ec0*/  UMOV UR4, 0xffffffff ;  /* 0xffffffff00047882 */ /* 0x000fc60000000000 */
[----:B------:R-:W-:Y:S05]  /*18ed0*/  BRA.DIV UR4, `(.L_x_575) ;  /* 0x0000007604747947 */ /* 0x000fea000b800000 */
[----:B------:R-:W-:-:S13]  /*18ee0*/  ELECT P6, URZ, PT ;  /* 0x00000000003f782f */ /* 0x000fda00038c0000 */
.L_x_574:
[----:B-1----:R-:W2:Y:S01]  /*18ef0*/  LDL R6, [R1+0x34] ;  /* 0x0000340001067983 */ /* 0x002ea20000100800 */
[----:B------:R-:W-:Y:S01]  /*18f00*/  BSSY B1, `(.L_x_576) ;  /* 0x0000008000017945 */ /* 0x000fe20003800000 */
[----:B--2---:R-:W-:-:S05]  /*18f10*/  VIADD R6, R6, 0x1 ;  /* 0x0000000106067836 */ /* 0x004fca0000000000 */
[----:B------:R-:W-:-:S04]  /*18f20*/  LEA.HI R7, R6, R6, RZ, 0x1 ;  /* 0x0000000606077211 */ /* 0x000fc800078f08ff */
[----:B------:R-:W-:-:S05]  /*18f30*/  LOP3.LUT R7, R7, 0xfffffffe, RZ, 0xc0, !PT ;  /* 0xfffffffe07077812 */ /* 0x000fca00078ec0ff */
[----:B------:R-:W-:-:S05]  /*18f40*/  IMAD.IADD R6, R6, 0x1, -R7 ;  /* 0x0000000106067824 */ /* 0x000fca00078e0a07 */
[----:B------:R-:W-:-:S04]  /*18f50*/  SHF.L.U32 R6, R6, 0x1f, RZ ;  /* 0x0000001f06067819 */ /* 0x000fc800000006ff */
[----:B------:R-:W1:Y:S02]  /*18f60*/  SYNCS.PHASECHK.TRANS64.TRYWAIT P0, [R16+URZ+0x31c20], R6 ;  /* 0x031c2006100075a7 */ /* 0x000e64000800017f */
[----:B-1----:R-:W-:Y:S05]  /*18f70*/  @!P0 BRA `(.L_x_577) ;  /* 0x00000074006c8947 */ /* 0x002fea0003800000 */
.L_x_769:
[----:B------:R-:W-:Y:S05]  /*18f80*/  BSYNC B1 ;  /* 0x0000000000017941 */ /* 0x000fea0003800000 */
.L_x_576:
[----:B------:R-:W-:Y:S04]  /*18f90*/  BSSY B1, `(.L_x_578) ;  /* 0x000008c000017945 */ /* 0x000fe80003800000 */
[----:B------:R-:W-:Y:S05]  /*18fa0*/  @!P6 BRA `(.L_x_579) ;  /* 0x000000080028e947 */ /* 0x000fea0003800000 */
[----:B------:R-:W2:Y:S01]  /*18fb0*/  LDL R8, [R1] ;  /* 0x0000000001087983 */ /* 0x000ea20000100800 */
[----:B------:R-:W-:Y:S01]  /*18fc0*/  IMAD R9, R29, 0x8, R16 ;  /* 0x000000081d097824 */ /* 0x000fe200078e0210 */
[----:B------:R-:W3:Y:S01]  /*18fd0*/  S2R R7, SR_TID.X ;  /* 0x0000000000077919 */ /* 0x000ee20000002100 */
[----:B------:R-:W-:Y:S01]  /*18fe0*/  BSSY B2, `(.L_x_580) ;  /* 0x0000006000027945 */ /* 0x000fe20003800000 */
[----:B---3--:R-:W-:-:S04]  /*18ff0*/  LOP3.LUT R7, R7, 0x7f, RZ, 0xc0, !PT ;  /* 0x0000007f07077812 */ /* 0x008fc800078ec0ff */
[----:B------:R-:W-:Y:S02]  /*19000*/  ISETP.NE.AND P2, PT, R7, RZ, PT ;  /* 0x000000ff0700720c */ /* 0x000fe40003f45270 */
[----:B--2---:R-:W-:-:S04]  /*19010*/  SHF.L.U32 R11, R8, 0x1f, RZ ;  /* 0x0000001f080b7819 */ /* 0x004fc800000006ff */
[----:B------:R-:W2:Y:S02]  /*19020*/  SYNCS.PHASECHK.TRANS64.TRYWAIT P0, [R9+URZ+0x31ca0], R11 ;  /* 0x031ca00b090075a7 */ /* 0x000ea4000800017f */
[----:B--2---:R-:W-:Y:S05]  /*19030*/  @!P0 BRA `(.L_x_581) ;  /* 0x0000007400508947 */ /* 0x004fea0003800000 */
.L_x_770:
[----:B------:R-:W-:Y:S05]  /*19040*/  BSYNC B2 ;  /* 0x0000000000027941 */ /* 0x000fea0003800000 */
.L_x_580:
[----:B------:R-:W-:Y:S04]  /*19050*/  BSSY B2, `(.L_x_582) ;  /* 0x0000009000027945 */ /* 0x000fe80003800000 */
[----:B------:R-:W-:Y:S05]  /*19060*/  @P2 BRA `(.L_x_583) ;  /* 0x00000000001c2947 */ /* 0x000fea0003800000 */
[----:B-1----:R-:W1:Y:S02]  /*19070*/  S2R R6, SR_TID.X ;  /* 0x0000000000067919 */ /* 0x002e640000002100 */
[----:B-1----:R-:W-:Y:S01]  /*19080*/  LOP3.LUT R7, R6, 0x1f, RZ, 0xc0, !PT ;  /* 0x0000001f06077812 */ /* 0x002fe200078ec0ff */
[----:B------:R-:W-:-:S03]  /*19090*/  IMAD.MOV.U32 R6, RZ, RZ, 0x6c00 ;  /* 0x00006c00ff067424 */ /* 0x000fc600078e00ff */
[----:B------:R-:W-:Y:S01]  /*190a0*/  ISETP.NE.AND P0, PT, R7, RZ, PT ;  /* 0x000000ff0700720c */ /* 0x000fe20003f05270 */
[----:B------:R3:W-:-:S12]  /*190b0*/  SYNCS.ARRIVE.TRANS64 RZ, [R9+URZ+0x31c90], R6 ;  /* 0x031c900609ff79a7 */ /* 0x0007d8000800003f */
[----:B---3--:R-:W-:Y:S05]  /*190c0*/  @!P0 BRA `(.L_x_583) ;  /* 0x0000000000048947 */ /* 0x008fea0003800000 */
[----:B------:R-:W-:Y:S01]  /*190d0*/  BPT.TRAP 0x1 ;  /* 0x000000040000795c */ /* 0x000fe20000300000 */
.L_x_583:
[----:B------:R-:W-:Y:S05]  /*190e0*/  BSYNC B2 ;  /* 0x0000000000027941 */ /* 0x000fea0003800000 */
.L_x_582:
[----:B------:R-:W-:Y:S01]  /*190f0*/  IMAD.MOV.U32 R14, RZ, RZ, RZ ;  /* 0x000000ffff0e7224 */ /* 0x000fe200078e00ff */
[----:B------:R-:W-:Y:S01]  /*19100*/  UIADD3 UR4, UP0, UR36, 0x570, URZ ;  /* 0x0000057024047890 */ /* 0x000fe2000ff1e03f */
[----:B------:R-:W-:Y:S01]  /*19110*/  IMAD R7, R5, 0x90, R0 ;  /* 0x0000009005077824 */ /* 0x000fe200078e0200 */
[----:B------:R-:W-:Y:S01]  /*19120*/  PLOP3.LUT P0, PT, PT, PT, PT, 0x80, 0x0 ;  /* 0x000000000000781c */ /* 0x000fe20003f0f070 */
[----:B------:R-:W-:Y:S01]  /*19130*/  IMAD R8, R29, 0x6c00, R16 ;  /* 0x00006c001d087824 */ /* 0x000fe200078e0210 */
[----:B------:R-:W-:Y:S01]  /*19140*/  R2UR UR10, R14 ;  /* 0x000000000e0a72ca */ /* 0x000fe200000e0000 */
[----:B------:R-:W-:Y:S01]  /*19150*/  VIADD R7, R7, 0xffffff70 ;  /* 0xffffff7007077836 */ /* 0x000fe20000000000 */
[----:B------:R-:W-:Y:S01]  /*19160*/  UIADD3.X UR5, URZ, UR37, URZ, UP0, !UPT ;  /* 0x000000253f057290 */ /* 0x000fe200087fe43f */
[----:B-1----:R-:W-:Y:S01]  /*19170*/  VIADD R6, R9, 0x31c90 ;  /* 0x00031c9009067836 */ /* 0x002fe20000000000 */
[----:B------:R-:W-:Y:S01]  /*19180*/  UMOV UR6, 0x0 ;  /* 0x0000000000067882 */ /* 0x000fe20000000000 */
[----:B------:R-:W-:Y:S01]  /*19190*/  VIADD R10, R8, 0x16a00 ;  /* 0x00016a00080a7836 */ /* 0x000fe20000000000 */
[----:B------:R-:W-:-:S09]  /*191a0*/  UMOV UR7, 0x12f00000 ;  /* 0x12f0000000077882 */ /* 0x000fd20000000000 */
.L_x_584:
        /* <DEDUP_REMOVED lines=10> */
[----:B0-----:R-:W-:Y:S01]  /*19250*/  IMAD.MOV.U32 R13, RZ, RZ, 0x20 ;  /* 0x00000020ff0d7424 */ /* 0x001fe200078e00ff */
[----:B------:R-:W-:Y:S01]  /*19260*/  PLOP3.LUT P0, PT, PT, PT, PT, 0x80, 0x0 ;  /* 0x000000000000781c */ /* 0x000fe20003f0f070 */
[----:B------:R-:W-:Y:S01]  /*19270*/  VIADD R10, R8, 0x18e00 ;  /* 0x00018e00080a7836 */ /* 0x000fe20000000000 */
[----:B------:R-:W-:Y:S01]  /*19280*/  UMOV UR6, 0x0 ;  /* 0x0000000000067882 */ /* 0x000fe20000000000 */
[----:B------:R-:W-:Y:S01]  /*19290*/  UMOV UR7, 0x12f00000 ;  /* 0x12f0000000077882 */ /* 0x000fe20000000000 */
[----:B------:R-:W-:-:S15]  /*192a0*/  R2UR UR10, R13 ;  /* 0x000000000d0a72ca */ /* 0x000fde00000e0000 */
.L_x_585:
        /* <DEDUP_REMOVED lines=16> */
.L_x_586:
        /* <DEDUP_REMOVED lines=10> */
[----:B------:R-:W0:Y:S01]  /*19450*/  SYNCS.PHASECHK.TRANS64.TRYWAIT P0, [R9+URZ+0x31cc0], R11 ;  /* 0x031cc00b090075a7 */ /* 0x000e22000800017f */
[----:B------:R-:W-:Y:S04]  /*19460*/  BSSY B2, `(.L_x_587) ;  /* 0x0000002000027945 */ /* 0x000fe80003800000 */
[----:B0-----:R-:W-:Y:S05]  /*19470*/  @!P0 BRA `(.L_x_588) ;  /* 0x0000007000548947 */ /* 0x001fea0003800000 */
.L_x_771:
[----:B------:R-:W-:Y:S05]  /*19480*/  BSYNC B2 ;  /* 0x0000000000027941 */ /* 0x000fea0003800000 */
.L_x_587:
[----:B------:R-:W-:Y:S01]  /*19490*/  BSSY B2, `(.L_x_589) ;  /* 0x000000b000027945 */ /* 0x000fe20003800000 */
[----:B------:R-:W-:Y:S02]  /*194a0*/  IMAD.MOV.U32 R10, RZ, RZ, 0x0 ;  /* 0x00000000ff0a7424 */ /* 0x000fe400078e00ff */
[----:B0-2---:R-:W-:Y:S01]  /*194b0*/  IMAD.MOV.U32 R11, RZ, RZ, 0x12f00000 ;  /* 0x12f00000ff0b7424 */ /* 0x005fe200078e00ff */
        /* <DEDUP_REMOVED lines=8> */
.L_x_590:
[----:B------:R-:W-:Y:S05]  /*19540*/  BSYNC B2 ;  /* 0x0000000000027941 */ /* 0x000fea0003800000 */
.L_x_589:
[----:B------:R-:W-:Y:S01]  /*19550*/  R2UR UR10, R14 ;  /* 0x000000000e0a72ca */ /* 0x000fe200000e0000 */
[----:B------:R-:W-:Y:S01]  /*19560*/  UIADD3 UR4, UP0, UR36, 0x670, URZ ;  /* 0x0000067024047890 */ /* 0x000fe2000ff1e03f */
[----:B------:R-:W-:Y:S01]  /*19570*/  R2UR UR6, R10 ;  /* 0x000000000a0672ca */ /* 0x000fe200000e0000 */
[----:B------:R-:W-:Y:S01]  /*19580*/  VIADD R9, R9, 0x31cb0 ;  /* 0x00031cb009097836 */ /* 0x000fe20000000000 */
[----:B------:R-:W-:Y:S01]  /*19590*/  R2UR UR7, R11 ;  /* 0x000000000b0772ca */ /* 0x000fe200000e0000 */
[----:B------:R-:W-:Y:S01]  /*195a0*/  VIADD R6, R8, 0x200 ;  /* 0x0000020008067836 */ /* 0x000fe20000000000 */
[----:B------:R-:W-:Y:S01]  /*195b0*/  PLOP3.LUT P0, PT, PT, PT, PT, 0x80, 0x0 ;  /* 0x000000000000781c */ /* 0x000fe20003f0f070 */
[----:B------:R-:W-:-:S12]  /*195c0*/  UIADD3.X UR5, URZ, UR37, URZ, UP0, !UPT ;  /* 0x000000253f057290 */ /* 0x000fd800087fe43f */
.L_x_591:
        /* <DEDUP_REMOVED lines=15> */
.L_x_592:
        /* <DEDUP_REMOVED lines=15> */
.L_x_593:
        /* <DEDUP_REMOVED lines=9> */
[----:B--2---:R-:W-:Y:S05]  /*19840*/  @P0 BRA.U.ANY `(.L_x_593) ;  /* 0xfffffffd00d80947 */ /* 0x004fea000393ffff */
.L_x_579:
[----:B------:R-:W-:Y:S05]  /*19850*/  BSYNC B1 ;  /* 0x0000000000017941 */ /* 0x000fea0003800000 */
.L_x_578:
[----:B-1----:R-:W2:Y:S01]  /*19860*/  LDL.LU R6, [R1] ;  /* 0x0000000001067983 */ /* 0x002ea20000300800 */
[----:B------:R-:W-:Y:S01]  /*19870*/  VIADD R29, R29, 0x1 ;  /* 0x000000011d1d7836 */ /* 0x000fe20000000000 */
[----:B------:R-:W-:Y:S01]  /*19880*/  PLOP3.LUT P0, PT, PT, PT, PT, 0x8, 0x0 ;  /* 0x000000000000781c */ /* 0x000fe20003f0e170 */
[----:B------:R-:W-:-:S03]  /*19890*/  VIADD R10, R5, 0xfffffffe ;  /* 0xfffffffe050a7836 */ /* 0x000fc60000000000 */
[C---:B------:R-:W-:Y:S02]  /*198a0*/  ISETP.NE.AND P2, PT, R29.reuse, 0x2, PT ;  /* 0x000000021d00780c */ /* 0x040fe40003f45270 */
[----:B------:R-:W-:Y:S02]  /*198b0*/  ISETP.GE.AND P3, PT, R10, R3, PT ;  /* 0x000000030a00720c */ /* 0x000fe40003f66270 */
[----:B------:R-:W-:Y:S02]  /*198c0*/  SEL R5, RZ, 0x1, P2 ;  /* 0x00000001ff057807 */ /* 0x000fe40001000000 */
[----:B------:R-:W-:Y:S02]  /*198d0*/  SEL R29, R29, RZ, P2 ;  /* 0x000000ff1d1d7207 */ /* 0x000fe40001000000 */
[----:B--2---:R-:W-:-:S05]  /*198e0*/  LOP3.LUT R6, R6, R5, RZ, 0x3c, !PT ;  /* 0x0000000506067212 */ /* 0x004fca00078e3cff */
[----:B------:R1:W-:Y:S02]  /*198f0*/  STL [R1], R6 ;  /* 0x0000000601007387 */ /* 0x0003e40000100800 */
[----:B------:R-:W-:Y:S05]  /*19900*/  @!P3 BRA `(.L_x_572) ;  /* 0x00000008005cb947 */ /* 0x000fea0003800000 */
.L_x_610:
[----:B------:R-:W-:Y:S05]  /*19910*/  YIELD ;  /* 0x0000000000007946 */ /* 0x000fea0003800000 */
[----:B------:R-:W-:Y:S04]  /*19920*/  BSSY B1, `(.L_x_594) ;  /* 0x000008b000017945 */ /* 0x000fe80003800000 */
[----:B--2---:R-:W-:Y:S05]  /*19930*/  @!P6 BRA `(.L_x_595) ;  /* 0x000000080024e947 */ /* 0x004fea0003800000 */
[----:B-1----:R-:W2:Y:S01]  /*19940*/  LDL R6, [R1] ;  /* 0x0000000001067983 */ /* 0x002ea20000100800 */
[----:B------:R-:W-:Y:S01]  /*19950*/  IMAD R9, R29, 0x8, R16 ;  /* 0x000000081d097824 */ /* 0x000fe200078e0210 */
[----:B------:R-:W1:Y:S01]  /*19960*/  S2R R5, SR_TID.X ;  /* 0x0000000000057919 */ /* 0x000e620000002100 */
[----:B------:R-:W-:Y:S01]  /*19970*/  BSSY B2, `(.L_x_596) ;  /* 0x0000006000027945 */ /* 0x000fe20003800000 */
[----:B-1----:R-:W-:-:S04]  /*19980*/  LOP3.LUT R5, R5, 0x7f, RZ, 0xc0, !PT ;  /* 0x0000007f05057812 */ /* 0x002fc800078ec0ff */
[----:B------:R-:W-:Y:S02]  /*19990*/  ISETP.NE.AND P3, PT, R5, RZ, PT ;  /* 0x000000ff0500720c */ /* 0x000fe40003f65270 */
[----:B--2---:R-:W-:-:S04]  /*199a0*/  SHF.L.U32 R8, R6, 0x1f, RZ ;  /* 0x0000001f06087819 */ /* 0x004fc800000006ff */
[----:B------:R-:W1:Y:S02]  /*199b0*/  SYNCS.PHASECHK.TRANS64.TRYWAIT P2, [R9+URZ+0x31ca0], R8 ;  /* 0x031ca008090075a7 */ /* 0x000e64000804017f */
[----:B-1----:R-:W-:Y:S05]  /*199c0*/  @!P2 BRA `(.L_x_597) ;  /* 0x0000006c0014a947 */ /* 0x002fea0003800000 */
.L_x_772:
[----:B------:R-:W-:Y:S05]  /*199d0*/  BSYNC B2 ;  /* 0x0000000000027941 */ /* 0x000fea0003800000 */
.L_x_596:
[----:B------:R-:W-:Y:S04]  /*199e0*/  BSSY B2, `(.L_x_598) ;  /* 0x0000009000027945 */ /* 0x000fe80003800000 */
[----:B------:R-:W-:Y:S05]  /*199f0*/  @P3 BRA `(.L_x_599) ;  /* 0x00000000001c3947 */ /* 0x000fea0003800000 */
[----:B------:R-:W2:Y:S02]  /*19a00*/  S2R R5, SR_TID.X ;  /* 0x0000000000057919 */ /* 0x000ea40000002100 */
[----:B--2---:R-:W-:Y:S01]  /*19a10*/  LOP3.LUT R6, R5, 0x1f, RZ, 0xc0, !PT ;  /* 0x0000001f05067812 */ /* 0x004fe200078ec0ff */
[----:B------:R-:W-:-:S03]  /*19a20*/  IMAD.MOV.U32 R5, RZ, RZ, 0x6c00 ;  /* 0x00006c00ff057424 */ /* 0x000fc600078e00ff */
[----:B------:R-:W-:Y:S01]  /*19a30*/  ISETP.NE.AND P2, PT, R6, RZ, PT ;  /* 0x000000ff0600720c */ /* 0x000fe20003f45270 */
[----:B------:R2:W-:-:S12]  /*19a40*/  SYNCS.ARRIVE.TRANS64 RZ, [R9+URZ+0x31c90], R5 ;  /* 0x031c900509ff79a7 */ /* 0x0005d8000800003f */
[----:B--2---:R-:W-:Y:S05]  /*19a50*/  @!P2 BRA `(.L_x_599) ;  /* 0x000000000004a947 */ /* 0x004fea0003800000 */
[----:B------:R-:W-:Y:S01]  /*19a60*/  BPT.TRAP 0x1 ;  /* 0x000000040000795c */ /* 0x000fe20000300000 */
.L_x_599:
[----:B------:R-:W-:Y:S05]  /*19a70*/  BSYNC B2 ;  /* 0x0000000000027941 */ /* 0x000fea0003800000 */
.L_x_598:
        /* <DEDUP_REMOVED lines=8> */
[----:B------:R-:W-:Y:S01]  /*19b00*/  VIADD R11, R7, 0x16a00 ;  /* 0x00016a00070b7836 */ /* 0x000fe20000000000 */
[----:B------:R-:W-:Y:S01]  /*19b10*/  UMOV UR6, 0x0 ;  /* 0x0000000000067882 */ /* 0x000fe20000000000 */
[----:B------:R-:W-:-:S10]  /*19b20*/  UMOV UR7, 0x12f00000 ;  /* 0x12f0000000077882 */ /* 0x000fd40000000000 */
.L_x_600:
        /* <DEDUP_REMOVED lines=10> */
[----:B------:R-:W-:Y:S01]  /*19bd0*/  IMAD.MOV.U32 R20, RZ, RZ, 0x20 ;  /* 0x00000020ff147424 */ /* 0x000fe200078e00ff */
[----:B------:R-:W-:Y:S01]  /*19be0*/  PLOP3.LUT P2, PT, PT, PT, PT, 0x80, 0x0 ;  /* 0x000000000000781c */ /* 0x000fe20003f4f070 */
[----:B------:R-:W-:Y:S01]  /*19bf0*/  VIADD R11, R7, 0x18e00 ;  /* 0x00018e00070b7836 */ /* 0x000fe20000000000 */
[----:B------:R-:W-:Y:S01]  /*19c00*/  UMOV UR6, 0x0 ;  /* 0x0000000000067882 */ /* 0x000fe20000000000 */
[----:B------:R-:W-:Y:S01]  /*19c10*/  UMOV UR7, 0x12f00000 ;  /* 0x12f0000000077882 */ /* 0x000fe20000000000 */
[----:B------:R-:W-:-:S15]  /*19c20*/  R2UR UR10, R20 ;  /* 0x00000000140a72ca */ /* 0x000fde00000e0000 */
.L_x_601:
        /* <DEDUP_REMOVED lines=16> */
.L_x_602:
        /* <DEDUP_REMOVED lines=10> */
[----:B------:R-:W2:Y:S01]  /*19dd0*/  SYNCS.PHASECHK.TRANS64.TRYWAIT P2, [R9+URZ+0x31cc0], R8 ;  /* 0x031cc008090075a7 */ /* 0x000ea2000804017f */
[----:B------:R-:W-:Y:S04]  /*19de0*/  BSSY B2, `(.L_x_603) ;  /* 0x0000002000027945 */ /* 0x000fe80003800000 */
[----:B--2---:R-:W-:Y:S05]  /*19df0*/  @!P2 BRA `(.L_x_604) ;  /* 0x00000068001ca947 */ /* 0x004fea0003800000 */
.L_x_773:
[----:B------:R-:W-:Y:S05]  /*19e00*/  BSYNC B2 ;  /* 0x0000000000027941 */ /* 0x000fea0003800000 */
.L_x_603:
        /* <DEDUP_REMOVED lines=11> */
.L_x_606:
[----:B------:R-:W-:Y:S05]  /*19ec0*/  BSYNC B2 ;  /* 0x0000000000027941 */ /* 0x000fea0003800000 */
.L_x_605:
[----:B------:R-:W-:Y:S01]  /*19ed0*/  R2UR UR10, R14 ;  /* 0x000000000e0a72ca */ /* 0x000fe200000e0000 */
[----:B------:R-:W-:Y:S01]  /*19ee0*/  UIADD3 UR4, UP0, UR36, 0x670, URZ ;  /* 0x0000067024047890 */ /* 0x000fe2000ff1e03f */
[----:B------:R-:W-:Y:S01]  /*19ef0*/  R2UR UR6, R12 ;  /* 0x000000000c0672ca */ /* 0x000fe200000e0000 */
[----:B-12---:R-:W-:Y:S01]  /*19f00*/  VIADD R9, R9, 0x31cb0 ;  /* 0x00031cb009097836 */ /* 0x006fe20000000000 */
[----:B------:R-:W-:Y:S01]  /*19f10*/  R2UR UR7, R13 ;  /* 0x000000000d0772ca */ /* 0x000fe200000e0000 */
[----:B------:R-:W-:Y:S01]  /*19f20*/  VIADD R5, R7, 0x200 ;  /* 0x0000020007057836 */ /* 0x000fe20000000000 */
[----:B------:R-:W-:Y:S01]  /*19f30*/  PLOP3.LUT P2, PT, PT, PT, PT, 0x80, 0x0 ;  /* 0x000000000000781c */ /* 0x000fe20003f4f070 */
[----:B------:R-:W-:-:S12]  /*19f40*/  UIADD3.X UR5, URZ, UR37, URZ, UP0, !UPT ;  /* 0x000000253f057290 */ /* 0x000fd800087fe43f */
.L_x_607:
        /* <DEDUP_REMOVED lines=15> */
.L_x_608:
        /* <DEDUP_REMOVED lines=15> */
.L_x_609:
        /* <DEDUP_REMOVED lines=10> */
.L_x_595:
[----:B------:R-:W-:Y:S05]  /*1a1d0*/  BSYNC B1 ;  /* 0x0000000000017941 */ /* 0x000fea0003800000 */
.L_x_594:
[----:B------:R-:W2:Y:S01]  /*1a1e0*/  LDL.LU R8, [R1] ;  /* 0x0000000001087983 */ /* 0x000ea20000300800 */
[----:B------:R-:W-:Y:S01]  /*1a1f0*/  VIADD R29, R29, 0x1 ;  /* 0x000000011d1d7836 */ /* 0x000fe20000000000 */
[C---:B------:R-:W-:Y:S01]  /*1a200*/  ISETP.GT.AND P3, PT, R10.reuse, R3, PT ;  /* 0x000000030a00720c */ /* 0x040fe20003f64270 */
[----:B------:R-:W-:-:S03]  /*1a210*/  VIADD R10, R10, 0xffffffff ;  /* 0xffffffff0a0a7836 */ /* 0x000fc60000000000 */
[----:B------:R-:W-:-:S04]  /*1a220*/  ISETP.NE.AND P2, PT, R29, 0x2, PT ;  /* 0x000000021d00780c */ /* 0x000fc80003f45270 */
[----:B------:R-:W-:Y:S02]  /*1a230*/  SEL R5, RZ, 0x1, P2 ;  /* 0x00000001ff057807 */ /* 0x000fe40001000000 */
[----:B------:R-:W-:Y:S02]  /*1a240*/  SEL R29, R29, RZ, P2 ;  /* 0x000000ff1d1d7207 */ /* 0x000fe40001000000 */
[----:B--2---:R-:W-:-:S05]  /*1a250*/  LOP3.LUT R8, R8, R5, RZ, 0x3c, !PT ;  /* 0x0000000508087212 */ /* 0x004fca00078e3cff */
[----:B------:R2:W-:Y:S01]  /*1a260*/  STL [R1], R8 ;  /* 0x0000000801007387 */ /* 0x0005e20000100800 */
[----:B------:R-:W-:Y:S05]  /*1a270*/  @P3 BRA `(.L_x_610) ;  /* 0xfffffff400a43947 */ /* 0x000fea000383ffff */
.L_x_572:
[----:B------:R-:W-:Y:S05]  /*1a280*/  BSYNC B0 ;  /* 0x0000000000007941 */ /* 0x000fea0003800000 */
.L_x_571:
[----:B------:R3:W5:Y:S01]  /*1a290*/  LDL R7, [R1+0x14] ;  /* 0x0000140001077983 */ /* 0x0007620000100800 */
[----:B------:R-:W-:Y:S05]  /*1a2a0*/  @!P0 WARPSYNC.ALL ;  /* 0x0000000000008948 */ /* 0x000fea0003800000 */
[----:B------:R3:W-:Y:S01]  /*1a2b0*/  STL [R1+0x20], RZ ;  /* 0x000020ff01007387 */ /* 0x0007e20000100800 */
[----:B------:R-:W-:Y:S01]  /*1a2c0*/  BSSY B0, `(.L_x_611) ;  /* 0x000001f000007945 */ /* 0x000fe20003800000 */
[----:B------:R-:W-:Y:S06]  /*1a2d0*/  @!P0 BAR.SYNC.DEFER_BLOCKING 0xc, 0x200 ;  /* 0x0308000000008b1d */ /* 0x000fec0000010000 */
[----:B---3--:R-:W-:Y:S05]  /*1a2e0*/  @!P1 BRA `(.L_x_612) ;  /* 0x0000000000709947 */ /* 0x008fea0003800000 */
[----:B------:R-:W-:-:S13]  /*1a2f0*/  ISETP.NE.AND P0, PT, R4, RZ, PT ;  /* 0x000000ff0400720c */ /* 0x000fda0003f05270 */
[----:B------:R-:W3:Y:S02]  /*1a300*/  @!P0 LDC R4, c[0x0][0x9f0] ;  /* 0x00027c00ff048b82 */ /* 0x000ee40000000800 */
[-C--:B---3--:R-:W-:Y:S02]  /*1a310*/  IABS R0, R4.reuse ;  /* 0x0000000400007213 */ /* 0x088fe40000000000 */
[----:B-1----:R-:W-:Y:S02]  /*1a320*/  IABS R6, R4 ;  /* 0x0000000400067213 */ /* 0x002fe40000000000 */
[----:B------:R-:W1:Y:S03]  /*1a330*/  I2F.RP R2, R0 ;  /* 0x0000000000027306 */ /* 0x000e660000209400 */
[----:B------:R-:W-:-:S05]  /*1a340*/  IMAD.MOV R6, RZ, RZ, -R6 ;  /* 0x000000ffff067224 */ /* 0x000fca00078e0a06 */
[----:B-1----:R-:W1:Y:S02]  /*1a350*/  MUFU.RCP R2, R2 ;  /* 0x0000000200027308 */ /* 0x002e640000001000 */
[----:B-1----:R-:W-:-:S06]  /*1a360*/  VIADD R2, R2, 0xffffffe ;  /* 0x0ffffffe02027836 */ /* 0x002fcc0000000000 */
[----:B------:R-:W1:Y:S02]  /*1a370*/  F2I.FTZ.U32.TRUNC.NTZ R3, R2 ;  /* 0x0000000200037305 */ /* 0x000e64000021f000 */
[----:B-1----:R-:W-:-:S04]  /*1a380*/  IMAD.MOV R2, RZ, RZ, -R3 ;  /* 0x000000ffff027224 */ /* 0x002fc800078e0a03 */
[----:B------:R-:W-:Y:S02]  /*1a390*/  IMAD R5, R2, R0, RZ ;  /* 0x0000000002057224 */ /* 0x000fe400078e02ff */
[----:B------:R-:W-:-:S04]  /*1a3a0*/  IMAD.MOV.U32 R2, RZ, RZ, RZ ;  /* 0x000000ffff027224 */ /* 0x000fc800078e00ff */
[----:B------:R-:W-:Y:S01]  /*1a3b0*/  IMAD.HI.U32 R5, R3, R5, R2 ;  /* 0x0000000503057227 */ /* 0x000fe200078e0002 */
[----:B-----5:R-:W-:-:S04]  /*1a3c0*/  IADD3 R3, R7, -0x1, R4 ;  /* 0xffffffff07037810 */ /* 0x020fc80007ffe004 */
        /* <DEDUP_REMOVED lines=13> */
[----:B------:R3:W-:Y:S02]  /*1a4a0*/  STL [R1+0x20], R5 ;  /* 0x0000200501007387 */ /* 0x0007e40000100800 */
.L_x_612:
[----:B------:R-:W-:Y:S05]  /*1a4b0*/  BSYNC B0 ;  /* 0x0000000000007941 */ /* 0x000fea0003800000 */
.L_x_611:
[----:B------:R-:W4:Y:S04]  /*1a4c0*/  LDL R0, [R1+0x20] ;  /* 0x0000200001007983 */ /* 0x000f280000100800 */
[----:B------:R-:W4:Y:S01]  /*1a4d0*/  LDL R2, [R1+0x3c] ;  /* 0x00003c0001027983 */ /* 0x000f220000100800 */
[----:B------:R-:W-:Y:S01]  /*1a4e0*/  BSSY B7, `(.L_x_613) ;  /* 0x000041e000077945 */ /* 0x000fe20003800000 */
[----:B----4-:R-:W-:-:S05]  /*1a4f0*/  IMAD R2, R2, R0, RZ ;  /* 0x0000000002027224 */ /* 0x010fca00078e02ff */
[----:B-----5:R-:W-:Y:S01]  /*1a500*/  VIADDMNMX R0, R2, R0, R7, PT ;  /* 0x0000000002007246 */ /* 0x020fe20003800107 */
[----:B------:R4:W-:Y:S03]  /*1a510*/  STL [R1+0x8], R2 ;  /* 0x0000080201007387 */ /* 0x0009e60000100800 */
[----:B------:R-:W-:Y:S01]  /*1a520*/  ISETP.GT.AND P0, PT, R0, R2, PT ;  /* 0x000000020000720c */ /* 0x000fe20003f04270 */
[----:B------:R4:W-:-:S12]  /*1a530*/  STL [R1+0x1c], R0 ;  /* 0x00001c0001007387 */ /* 0x0009d80000100800 */
[----:B----4-:R-:W-:Y:S05]  /*1a540*/  @P0 BRA `(.L_x_614) ;  /* 0x0000000000440947 */ /* 0x010fea0003800000 */
[----:B------:R-:W4:Y:S02]  /*1a550*/  S2R R0, SR_TID.X ;  /* 0x0000000000007919 */ /* 0x000f240000002100 */
[----:B----4-:R-:W-:-:S04]  /*1a560*/  LOP3.LUT R0, R0, 0x7f, RZ, 0xc0, !PT ;  /* 0x0000007f00007812 */ /* 0x010fc800078ec0ff */
[----:B------:R-:W-:-:S13]  /*1a570*/  ISETP.NE.AND P0, PT, R0, RZ, PT ;  /* 0x000000ff0000720c */ /* 0x000fda0003f05270 */
[----:B------:R-:W-:Y:S05]  /*1a580*/  @P0 BRA `(.L_x_615) ;  /* 0x00000040004c0947 */ /* 0x000fea0003800000 */
[----:B---3--:R-:W3:Y:S01]  /*1a590*/  S2R R5, SR_LANEID ;  /* 0x0000000000057919 */ /* 0x008ee20000000000 */
[----:B------:R-:W-:Y:S01]  /*1a5a0*/  VOTEU.ANY UR4, UPT, PT ;  /* 0x0000000000047886 */ /* 0x000fe200038e0100 */
[----:B------:R-:W4:Y:S01]  /*1a5b0*/  LDC.64 R2, c[0x0][0xc60] ;  /* 0x00031800ff027b82 */ /* 0x000f220000000a00 */
[----:B------:R-:W3:Y:S02]  /*1a5c0*/  FLO.U32 R0, UR4 ;  /* 0x0000000400007d00 */ /* 0x000ee400080e0000 */
[----:B---3--:R-:W-:-:S06]  /*1a5d0*/  ISETP.EQ.U32.AND P0, PT, R0, R5, PT ;  /* 0x000000050000720c */ /* 0x008fcc0003f02070 */
[----:B------:R-:W4:Y:S07]  /*1a5e0*/  POPC R5, UR4 ;  /* 0x0000000400057d09 */ /* 0x000f2e0008000000 */
[----:B----4-:R-:W3:Y:S01]  /*1a5f0*/  @P0 ATOMG.E.ADD.STRONG.GPU PT, R3, desc[UR60][R2.64], R5 ;  /* 0x00000005020309a8 */ /* 0x010ee200081ee1fc */
[----:B------:R-:W4:Y:S02]  /*1a600*/  S2R R4, SR_LTMASK ;  /* 0x0000000000047919 */ /* 0x000f240000003900 */
[----:B----4-:R-:W-:-:S04]  /*1a610*/  LOP3.LUT R4, R4, UR4, RZ, 0xc0, !PT ;  /* 0x0000000404047c12 */ /* 0x010fc8000f8ec0ff */
[----:B------:R-:W4:Y:S01]  /*1a620*/  POPC R7, R4 ;  /* 0x0000000400077309 */ /* 0x000f220000000000 */
[----:B---3--:R-:W4:Y:S02]  /*1a630*/  SHFL.IDX PT, R0, R3, R0, 0x1f ;  /* 0x00001f0003007589 */ /* 0x008f2400000e0000 */
[----:B----4-:R-:W-:Y:S01]  /*1a640*/  IADD3 R24, R0, UR38, R7 ;  /* 0x0000002600187c10 */ /* 0x010fe2000fffe007 */
[----:B------:R-:W-:Y:S06]  /*1a650*/  BRA `(.L_x_615) ;  /* 0x0000004000187947 */ /* 0x000fec0003800000 */
.L_x_614:
        /* <DEDUP_REMOVED lines=9> */
[----:B------:R-:W4:Y:S01]  /*1a6f0*/  LDC.64 R2, c[0x4][R2] ;  /* 0x0100000002027b82 */ /* 0x000f220000000a00 */
[----:B---3--:R-:W-:Y:S02]  /*1a700*/  IMAD.U32 R5, RZ, RZ, UR7 ;  /* 0x00000007ff057e24 */ /* 0x008fe4000f8e00ff */
[----:B-1----:R-:W-:Y:S02]  /*1a710*/  IMAD.U32 R6, RZ, RZ, UR8 ;  /* 0x00000008ff067e24 */ /* 0x002fe4000f8e00ff */
[----:B------:R-:W-:-:S02]  /*1a720*/  IMAD.U32 R7, RZ, RZ, UR9 ;  /* 0x00000009ff077e24 */ /* 0x000fc4000f8e00ff */
[----:B------:R-:W-:Y:S02]  /*1a730*/  IMAD.U32 R10, RZ, RZ, UR4 ;  /* 0x00000004ff0a7e24 */ /* 0x000fe4000f8e00ff */
[----:B------:R-:W-:Y:S02]  /*1a740*/  IMAD.U32 R11, RZ, RZ, UR5 ;  /* 0x00000005ff0b7e24 */ /* 0x000fe4000f8e00ff */
[----:B--2---:R-:W-:Y:S02]  /*1a750*/  IMAD.MOV.U32 R8, RZ, RZ, 0x70 ;  /* 0x00000070ff087424 */ /* 0x004fe400078e00ff */
[----:B0-----:R-:W-:Y:S02]  /*1a760*/  IMAD.MOV.U32 R12, RZ, RZ, 0x1 ;  /* 0x00000001ff0c7424 */ /* 0x001fe400078e00ff */
[----:B------:R-:W-:-:S07]  /*1a770*/  IMAD.MOV.U32 R13, RZ, RZ, RZ ;  /* 0x000000ffff0d7224 */ /* 0x000fce00078e00ff */
[----:B------:R-:W-:-:S07]  /*1a780*/  LEPC R20, `(.L_x_617) ;  /* 0x000000001014794e */ /* 0x000fce0000000000 */
[----:B----4-:R-:W-:Y:S05]  /*1a790*/  CALL.ABS.NOINC R2 ;  /* 0x0000000002007343 */ /* 0x010fea0003c00000 */
.L_x_617:
[----:B------:R-:W-:Y:S05]  /*1a7a0*/  BSYNC B6 ;  /* 0x0000000000067941 */ /* 0x000fea0003800000 */
.L_x_616:
        /* <DEDUP_REMOVED lines=8> */
[----:B------:R4:W4:Y:S01]  /*1a830*/  LDC.64 R2, c[0x4][R0] ;  /* 0x0100000000027b82 */ /* 0x0009220000000a00 */
[----:B------:R-:W-:Y:S02]  /*1a840*/  IMAD.U32 R4, RZ, RZ, UR6 ;  /* 0x00000006ff047e24 */ /* 0x000fe4000f8e00ff */
        /* <DEDUP_REMOVED lines=10> */
.L_x_620:
        /* <DEDUP_REMOVED lines=16> */
.L_x_619:
[----:B------:R-:W-:Y:S05]  /*1a9f0*/  BSYNC B6 ;  /* 0x0000000000067941 */ /* 0x000fea0003800000 */
.L_x_618:
[----:B------:R-:W-:Y:S01]  /*1aa00*/  ULDC.64 UR4, c[0x0][0x9f8] ;  /* 0x00027e0000047ab9 */ /* 0x000fe20000000a00 */
[----:B------:R-:W4:Y:S01]  /*1aa10*/  LDL R20, [R1+0x1c] ;  /* 0x00001c0001147983 */ /* 0x000f220000100800 */
[----:B------:R-:W-:-:S04]  /*1aa20*/  ISETP.NE.U32.AND P0, PT, RZ, UR4, PT ;  /* 0x00000004ff007c0c */ /* 0x000fc8000bf05070 */
[----:B------:R-:W-:-:S13]  /*1aa30*/  ISETP.NE.AND.EX P0, PT, RZ, UR5, PT, P0 ;  /* 0x00000005ff007c0c */ /* 0x000fda000bf05300 */
[----:B------:R-:W-:-:S04]  /*1aa40*/  @P0 IADD3 R2, P1, R19, UR4, RZ ;  /* 0x0000000413020c10 */ /* 0x000fc8000ff3e0ff */
[----:B------:R-:W-:Y:S01]  /*1aa50*/  @P0 IADD3.X R3, R22, UR5, RZ, P1, !PT ;  /* 0x0000000516030c10 */ /* 0x000fe20008ffe4ff */
[----:B------:R-:W-:-:S04]  /*1aa60*/  ULDC.64 UR4, c[0x0][0xa08] ;  /* 0x0002820000047ab9 */ /* 0x000fc80000000a00 */
[----:B------:R5:W2:Y:S02]  /*1aa70*/  @P0 LDG.E R23, desc[UR60][R2.64] ;  /* 0x0000003c02170981 */ /* 0x000aa4000c1e1900 */
[----:B-----5:R-:W5:Y:S02]  /*1aa80*/  LDC.64 R2, c[0x0][0x418] ;  /* 0x00010600ff027b82 */ /* 0x020f640000000a00 */
[----:B-----5:R-:W-:Y:S01]  /*1aa90*/  LOP3.LUT P0, RZ, R2, UR4, RZ, 0xfc, !PT ;  /* 0x0000000402ff7c12 */ /* 0x020fe2000f80fcff */
[----:B------:R-:W-:-:S03]  /*1aaa0*/  UMOV UR4, 0xffffffff ;  /* 0xffffffff00047882 */ /* 0x000fc60000000000 */
[----:B------:R-:W-:Y:S01]  /*1aab0*/  LOP3.LUT P0, RZ, R3, UR5, RZ, 0xfc, P0 ;  /* 0x0000000503ff7c12 */ /* 0x000fe2000800fcff */
[----:B----4-:R-:W-:Y:S01]  /*1aac0*/  VIADD R22, R20, 0xffffffff ;  /* 0xffffffff14167836 */ /* 0x010fe20000000000 */
[----:B--2---:R-:W-:Y:S02]  /*1aad0*/  SHF.R.S32.HI R7, RZ, 0x1f, R23 ;  /* 0x0000001fff077819 */ /* 0x004fe40000011417 */
[----:B------:R-:W-:-:S03]  /*1aae0*/  SEL R19, R23, RZ, !P0 ;  /* 0x000000ff17137207 */ /* 0x000fc60004000000 */
[----:B------:R2:W-:Y:S01]  /*1aaf0*/  STL [R1+0x4], R7 ;  /* 0x0000040701007387 */ /* 0x0005e20000100800 */
[----:B------:R-:W-:Y:S05]  /*1ab00*/  BRA.DIV UR4, `(.L_x_621) ;  /* 0x0000005a04ec7947 */ /* 0x000fea000b800000 */
[----:B------:R-:W4:Y:S02]  /*1ab10*/  S2R R0, SR_TID.X ;  /* 0x0000000000007919 */ /* 0x000f240000002100 */
[----:B----4-:R-:W-:-:S04]  /*1ab20*/  SHF.R.U32.HI R0, RZ, 0x5, R0 ;  /* 0x00000005ff007819 */ /* 0x010fc80000011600 */
[----:B------:R-:W-:-:S05]  /*1ab30*/  LOP3.LUT R0, R0, 0x3, RZ, 0xc0, !PT ;  /* 0x0000000300007812 */ /* 0x000fca00078ec0ff */
[----:B------:R4:W0:Y:S02]  /*1ab40*/  SHFL.IDX PT, R14, R0, RZ, 0x1f ;  /* 0x00001fff000e7589 */ /* 0x00082400000e0000 */
.L_x_776:
[----:B----4-:R-:W4:Y:S01]  /*1ab50*/  LDL.LU R0, [R1+0x50] ;  /* 0x0000500001007983 */ /* 0x010f220000300800 */
[----:B------:R-:W-:Y:S02]  /*1ab60*/  PLOP3.LUT P1, PT, PT, PT, PT, 0x8, 0x0 ;  /* 0x000000000000781c */ /* 0x000fe40003f2e170 */
[----:B0-----:R-:W-:Y:S02]  /*1ab70*/  ISETP.NE.AND P0, PT, R14, RZ, PT ;  /* 0x000000ff0e00720c */ /* 0x001fe40003f05270 */
[----:B----4-:R-:W-:-:S09]  /*1ab80*/  LOP3.LUT R0, R0, 0xfffffffe, RZ, 0xc0, !PT ;  /* 0xfffffffe00007812 */ /* 0x010fd200078ec0ff */
[----:B------:R-:W-:-:S05]  /*1ab90*/  @P1 LOP3.LUT R0, R0, 0x1, RZ, 0xfc, !PT ;  /* 0x0000000100001812 */ /* 0x000fca00078efcff */
[----:B------:R0:W-:Y:S01]  /*1aba0*/  STL [R1+0x50], R0 ;  /* 0x0000500001007387 */ /* 0x0001e20000100800 */
[----:B------:R-:W-:Y:S05]  /*1abb0*/  @P0 BRA `(.L_x_622) ;  /* 0x0000000400240947 */ /* 0x000fea0003800000 */
[----:B------:R-:W-:-:S03]  /*1abc0*/  UMOV UR4, 0xffffffff ;  /* 0xffffffff00047882 */ /* 0x000fc60000000000 */
[----:B------:R-:W-:Y:S05]  /*1abd0*/  BRA.DIV UR4, `(.L_x_623) ;  /* 0x0000005a04ec7947 */ /* 0x000fea000b800000 */
[----:B------:R-:W-:-:S13]  /*1abe0*/  ELECT P6, URZ, PT ;  /* 0x00000000003f782f */ /* 0x000fda00038c0000 */
.L_x_779:
[----:B------:R-:W-:Y:S05]  /*1abf0*/  @!P6 BRA `(.L_x_622) ;  /* 0x000000040014e947 */ /* 0x000fea0003800000 */
[----:B------:R-:W-:-:S04]  /*1ac00*/  ISETP.NE.U32.AND P0, PT, R2, RZ, PT ;  /* 0x000000ff0200720c */ /* 0x000fc80003f05070 */
[----:B------:R-:W-:-:S13]  /*1ac10*/  ISETP.NE.AND.EX P0, PT, R3, RZ, PT, P0 ;  /* 0x000000ff0300720c */ /* 0x000fda0003f05300 */
[----:B------:R-:W-:Y:S05]  /*1ac20*/  @!P0 BRA `(.L_x_624) ;  /* 0x0000000000488947 */ /* 0x000fea0003800000 */
[----:B-1----:R-:W1:Y:S01]  /*1ac30*/  LDC R6, c[0x0][0x43c] ;  /* 0x00010f00ff067b82 */ /* 0x002e620000000800 */
[----:B0-----:R-:W-:Y:S01]  /*1ac40*/  IMAD.MOV.U32 R0, RZ, RZ, R22 ;  /* 0x000000ffff007224 */ /* 0x001fe200078e0016 */
[----:B------:R-:W-:Y:S01]  /*1ac50*/  ULDC.64 UR4, c[0x0][0x428] ;  /* 0x00010a0000047ab9 */ /* 0x000fe20000000a00 */
[----:B-1----:R-:W-:-:S13]  /*1ac60*/  ISETP.NE.AND P0, PT, R6, 0x1, PT ;  /* 0x000000010600780c */ /* 0x002fda0003f05270 */
[----:B---3--:R-:W0:Y:S02]  /*1ac70*/  @P0 LDC.64 R4, c[0x0][0x440] ;  /* 0x00011000ff040b82 */ /* 0x008e240000000a00 */
[----:B0-----:R-:W-:-:S05]  /*1ac80*/  @P0 IMAD.HI.U32 R4, R22, R4, RZ ;  /* 0x0000000416040227 */ /* 0x001fca00078e00ff */
        /* <DEDUP_REMOVED lines=12> */
.L_x_624:
[----:B0-----:R-:W-:Y:S01]  /*1ad50*/  IMAD R0, R18, 0x8, R16 ;  /* 0x0000000812007824 */ /* 0x001fe200078e0210 */
[----:B----4-:R-:W-:-:S04]  /*1ad60*/  SHF.L.U32 R2, R28, 0x1f, RZ ;  /* 0x0000001f1c027819 */ /* 0x010fc800000006ff */
[----:B------:R-:W0:Y:S02]  /*1ad70*/  SYNCS.PHASECHK.TRANS64.TRYWAIT P0, [R0+URZ+0x31c40], R2 ;  /* 0x031c4002000075a7 */ /* 0x000e24000800017f */
[----:B0-----:R-:W-:Y:S05]  /*1ad80*/  @!P0 BRA `(.L_x_625) ;  /* 0x0000005800a08947 */ /* 0x001fea0003800000 */
.L_x_780:
[----:B------:R-:W4:Y:S02]  /*1ad90*/  S2R R3, SR_TID.X ;  /* 0x0000000000037919 */ /* 0x000f240000002100 */
[----:B----4-:R-:W-:-:S04]  /*1ada0*/  LOP3.LUT R3, R3, 0x7f, RZ, 0xc0, !PT ;  /* 0x0000007f03037812 */ /* 0x010fc800078ec0ff */
[----:B------:R-:W-:-:S13]  /*1adb0*/  ISETP.NE.AND P0, PT, R3, RZ, PT ;  /* 0x000000ff0300720c */ /* 0x000fda0003f05270 */
[----:B------:R-:W-:Y:S05]  /*1adc0*/  @P0 BRA `(.L_x_626) ;  /* 0x00000000001c0947 */ /* 0x000fea0003800000 */
[----:B------:R-:W4:Y:S01]  /*1add0*/  S2R R3, SR_TID.X ;  /* 0x0000000000037919 */ /* 0x000f220000002100 */
[----:B0-----:R-:W-:-:S04]  /*1ade0*/  IMAD.MOV.U32 R2, RZ, RZ, 0x6c00 ;  /* 0x00006c00ff027424 */ /* 0x001fc800078e00ff */
[----:B------:R0:W-:Y:S01]  /*1adf0*/  SYNCS.ARRIVE.TRANS64 RZ, [R0+URZ+0x31c30], R2 ;  /* 0x031c300200ff79a7 */ /* 0x0001e2000800003f */
[----:B----4-:R-:W-:-:S04]  /*1ae00*/  LOP3.LUT R3, R3, 0x1f, RZ, 0xc0, !PT ;  /* 0x0000001f03037812 */ /* 0x010fc800078ec0ff */
[----:B------:R-:W-:-:S13]  /*1ae10*/  ISETP.NE.AND P0, PT, R3, RZ, PT ;  /* 0x000000ff0300720c */ /* 0x000fda0003f05270 */
[----:B0-----:R-:W-:Y:S05]  /*1ae20*/  @!P0 BRA `(.L_x_626) ;  /* 0x0000000000048947 */ /* 0x001fea0003800000 */
[----:B------:R-:W-:Y:S01]  /*1ae30*/  BPT.TRAP 0x1 ;  /* 0x000000040000795c */ /* 0x000fe20000300000 */
.L_x_626:
[----:B0-----:R-:W4:Y:S01]  /*1ae40*/  LDL.LU R2, [R1+0x50] ;  /* 0x0000500001027983 */ /* 0x001f220000300800 */
[----:B------:R-:W-:Y:S01]  /*1ae50*/  R2UR UR9, R0 ;  /* 0x00000000000972ca */ /* 0x000fe200000e0000 */
[----:B------:R-:W-:Y:S01]  /*1ae60*/  IMAD R0, R18, 0x6c00, R16 ;  /* 0x00006c0012007824 */ /* 0x000fe200078e0210 */
        /* <DEDUP_REMOVED lines=11> */
[----:B------:R-:W-:-:S04]  /*1af20*/  UIADD3 UR9, UR9, 0x31c30, URZ ;  /* 0x00031c3009097890 */ /* 0x000fc8000fffe03f */
[----:B------:R-:W-:Y:S02]  /*1af30*/  UIMAD UR11, UR11, 0x90, UR5 ;  /* 0x000000900b0b78a4 */ /* 0x000fe4000f8e0205 */
[----:B------:R-:W-:Y:S02]  /*1af40*/  UIADD3 UR14, UR8, 0x16a00, URZ ;  /* 0x00016a00080e7890 */ /* 0x000fe4000fffe03f */
[----:B------:R-:W-:Y:S02]  /*1af50*/  UIADD3.X UR5, URZ, UR37, URZ, UP0, !UPT ;  /* 0x000000253f057290 */ /* 0x000fe400087fe43f */
[----:B------:R-:W-:Y:S02]  /*1af60*/  UIADD3 UR15, UR8, 0x18e00, URZ ;  /* 0x00018e00080f7890 */ /* 0x000fe4000fffe03f */
[----:B------:R-:W-:-:S03]  /*1af70*/  UIADD3 UR16, UR8, 0x1b200, URZ ;  /* 0x0001b20008107890 */ /* 0x000fc6000fffe03f */
[----:B------:R-:W-:Y:S01]  /*1af80*/  UMOV UR8, UR14 ;  /* 0x0000000e00087c82 */ /* 0x000fe20008000000 */
[----:B------:R-:W-:Y:S01]  /*1af90*/  UMOV UR14, 0x40 ;  /* 0x00000040000e7882 */ /* 0x000fe20000000000 */
[----:B------:R0:W-:Y:S02]  /*1afa0*/  UTMALDG.4D [UR8], [UR4], desc[UR6] ;  /* 0x00000608040075b4 */ /* 0x0001e40008019000 */
[----:B0-----:R-:W-:Y:S01]  /*1afb0*/  UMOV UR8, UR15 ;  /* 0x0000000f00087c82 */ /* 0x001fe20008000000 */
[----:B------:R-:W-:Y:S02]  /*1afc0*/  UMOV UR10, UR17 ;  /* 0x00000011000a7c82 */ /* 0x000fe40008000000 */
[----:B------:R0:W-:Y:S02]  /*1afd0*/  UTMALDG.4D [UR8], [UR4], desc[UR6] ;  /* 0x00000608040075b4 */ /* 0x0001e40008019000 */
[----:B0-----:R-:W-:Y:S01]  /*1afe0*/  UMOV UR8, UR16 ;  /* 0x0000001000087c82 */ /* 0x001fe20008000000 */
[----:B------:R-:W-:-:S02]  /*1aff0*/  UMOV UR10, UR14 ;  /* 0x0000000e000a7c82 */ /* 0x000fc40008000000 */
[----:B------:R0:W-:Y:S01]  /*1b000*/  UTMALDG.4D [UR8], [UR4], desc[UR6] ;  /* 0x00000608040075b4 */ /* 0x0001e20008019000 */
[----:B----4-:R-:W-:-:S04]  /*1b010*/  LOP3.LUT R2, R2, 0xfffffffe, RZ, 0xc0, !PT ;  /* 0xfffffffe02027812 */ /* 0x010fc800078ec0ff */
[----:B------:R-:W-:-:S05]  /*1b020*/  @P0 LOP3.LUT R2, R2, 0x1, RZ, 0xfc, !PT ;  /* 0x0000000102020812 */ /* 0x000fca00078efcff */
[----:B------:R0:W-:Y:S01]  /*1b030*/  STL [R1+0x50], R2 ;  /* 0x0000500201007387 */ /* 0x0001e20000100800 */
[----:B------:R-:W-:Y:S01]  /*1b040*/  NOP ;  /* 0x0000000000007918 */ /* 0x000fe20000000000 */
.L_x_622:
[----:B------:R-:W4:Y:S04]  /*1b050*/  LDL.LU R4, [R1+0x18] ;  /* 0x0000180001047983 */ /* 0x000f280000300800 */
[----:B-1----:R-:W5:Y:S04]  /*1b060*/  LDL.LU R6, [R1+0x10] ;  /* 0x0000100001067983 */ /* 0x002f680000300800 */
[----:B------:R-:W2:Y:S01]  /*1b070*/  LDL.LU R3, [R1+0x30] ;  /* 0x0000300001037983 */ /* 0x000ea20000300800 */
[----:B------:R-:W-:Y:S05]  /*1b080*/  WARPSYNC.ALL ;  /* 0x0000000000007948 */ /* 0x000fea0003800000 */
[----:B0-----:R-:W-:Y:S01]  /*1b090*/  ULDC.64 UR6, c[0x0][0xa00] ;  /* 0x0002800000067ab9 */ /* 0x001fe20000000a00 */
[----:B------:R-:W-:Y:S01]  /*1b0a0*/  ULDC.64 UR4, c[0x0][0x298] ;  /* 0x0000a60000047ab9 */ /* 0x000fe20000000a00 */
[----:B------:R-:W-:Y:S01]  /*1b0b0*/  VIADD R0, R16, 0xda00 ;  /* 0x0000da0010007836 */ /* 0x000fe20000000000 */
[----:B------:R-:W-:Y:S01]  /*1b0c0*/  BAR.SYNC.DEFER_BLOCKING 0x8, 0x200 ;  /* 0x0208000000007b1d */ /* 0x000fe20000010000 */
[----:B------:R-:W-:-:S03]  /*1b0d0*/  ISETP.NE.U32.AND P0, PT, RZ, UR6, PT ;  /* 0x00000006ff007c0c */ /* 0x000fc6000bf05070 */
[----:B------:R-:W-:Y:S02]  /*1b0e0*/  LOP3.LUT P1, RZ, R0, 0x1bf, RZ, 0xc0, !PT ;  /* 0x000001bf00ff7812 */ /* 0x000fe4000782c0ff */
[----:B------:R-:W-:Y:S01]  /*1b0f0*/  ISETP.NE.AND.EX P0, PT, RZ, UR7, PT, P0 ;  /* 0x00000007ff007c0c */ /* 0x000fe2000bf05300 */
[----:B------:R-:W-:Y:S01]  /*1b100*/  BSSY B6, `(.L_x_627) ;  /* 0x000001d000067945 */ /* 0x000fe20003800000 */
[----:B----4-:R-:W-:Y:S02]  /*1b110*/  SHF.R.S32.HI R2, RZ, 0x1f, R4 ;  /* 0x0000001fff027819 */ /* 0x010fe40000011404 */
[----:B-----5:R-:W-:-:S03]  /*1b120*/  SEL R6, R6, RZ, !P0 ;  /* 0x000000ff06067207 */ /* 0x020fc60004000000 */
[----:B------:R-:W-:-:S04]  /*1b130*/  IMAD R2, R2, UR4, RZ ;  /* 0x0000000402027c24 */ /* 0x000fc8000f8e02ff */
[C---:B------:R-:W-:Y:S01]  /*1b140*/  IMAD R0, R4.reuse, UR5, R2 ;  /* 0x0000000504007c24 */ /* 0x040fe2000f8e0202 */
[----:B--2---:R-:W-:Y:S01]  /*1b150*/  SEL R2, R3, RZ, !P0 ;  /* 0x000000ff03027207 */ /* 0x004fe20004000000 */
[----:B---3--:R-:W-:-:S04]  /*1b160*/  IMAD.WIDE.U32 R4, R4, UR4, RZ ;  /* 0x0000000404047c25 */ /* 0x008fc8000f8e00ff */
[----:B------:R-:W-:Y:S01]  /*1b170*/  IMAD.IADD R0, R5, 0x1, R0 ;  /* 0x0000000105007824 */ /* 0x000fe200078e0200 */
[----:B------:R0:W-:Y:S04]  /*1b180*/  STL.64 [R1+0x28], R4 ;  /* 0x0000280401007387 */ /* 0x0001e80000100a00 */
[----:B------:R0:W-:Y:S04]  /*1b190*/  STL [R1+0x10], R6 ;  /* 0x0000100601007387 */ /* 0x0001e80000100800 */
[----:B------:R0:W-:Y:S04]  /*1b1a0*/  STL [R1+0x30], R2 ;  /* 0x0000300201007387 */ /* 0x0001e80000100800 */
[----:B------:R0:W-:Y:S01]  /*1b1b0*/  STL [R1+0x18], R0 ;  /* 0x0000180001007387 */ /* 0x0001e20000100800 */
[----:B------:R-:W-:Y:S05]  /*1b1c0*/  @!P1 BRA `(.L_x_628) ;  /* 0x0000000000409947 */ /* 0x000fea0003800000 */
[----:B0-----:R-:W-:Y:S01]  /*1b1d0*/  MOV R2, 0x0 ;  /* 0x0000000000027802 */ /* 0x001fe20000000f00 */
        /* <DEDUP_REMOVED lines=15> */
.L_x_628:
[----:B------:R-:W-:Y:S05]  /*1b2d0*/  BSYNC B6 ;  /* 0x0000000000067941 */ /* 0x000fea0003800000 */
.L_x_627:
[----:B------:R-:W2:Y:S01]  /*1b2e0*/  LDL.LU R20, [R1+0x18] ;  /* 0x0000180001147983 */ /* 0x000ea20000300800 */
[----:B------:R-:W1:Y:S01]  /*1b2f0*/  LDC R10, c[0x0][0x448] ;  /* 0x00011200ff0a7b82 */ /* 0x000e620000000800 */
[----:B------:R-:W-:Y:S01]  /*1b300*/  ULDC.64 UR4, c[0x0][0x2d8] ;  /* 0x0000b60000047ab9 */ /* 0x000fe20000000a00 */
[----:B------:R-:W-:Y:S01]  /*1b310*/  ULDC.64 UR6, c[0x0][0x2e0] ;  /* 0x0000b80000067ab9 */ /* 0x000fe20000000a00 */
[----:B0-----:R-:W2:Y:S01]  /*1b320*/  LDL.LU.64 R2, [R1+0x28] ;  /* 0x0000280001027983 */ /* 0x001ea20000300a00 */
[----:B------:R-:W-:-:S03]  /*1b330*/  ULDC.64 UR8, c[0x0][0x280] ;  /* 0x0000a00000087ab9 */ /* 0x000fc60000000a00 */
[----:B------:R-:W3:Y:S04]  /*1b340*/  LDL.LU R21, [R1+0x30] ;  /* 0x0000300001157983 */ /* 0x000ee80000300800 */
[----:B------:R-:W4:Y:S01]  /*1b350*/  LDL.LU R4, [R1+0x10] ;  /* 0x0000100001047983 */ /* 0x000f220000300800 */
[----:B------:R-:W0:Y:S01]  /*1b360*/  S2R R12, SR_TID.X ;  /* 0x00000000000c7919 */ /* 0x000e220000002100 */
[----:B------:R-:W0:Y:S01]  /*1b370*/  S2R R11, SR_TID.X ;  /* 0x00000000000b7919 */ /* 0x000e220000002100 */
[----:B-1----:R-:W-:-:S13]  /*1b380*/  ISETP.NE.AND P0, PT, R10, 0x1, PT ;  /* 0x000000010a00780c */ /* 0x002fda0003f05270 */
[----:B------:R-:W1:Y:S01]  /*1b390*/  @P0 LDC R5, c[0x0][0x450] ;  /* 0x00011400ff050b82 */ /* 0x000e620000000800 */
[----:B--2---:R-:W-:Y:S02]  /*1b3a0*/  IMAD.MOV.U32 R3, RZ, RZ, R20 ;  /* 0x000000ffff037224 */ /* 0x004fe400078e0014 */
[----:B------:R-:W2:Y:S01]  /*1b3b0*/  S2R R20, SR_TID.X ;  /* 0x0000000000147919 */ /* 0x000ea20000002100 */
[----:B------:R-:W-:-:S04]  /*1b3c0*/  IMAD.WIDE.U32 R2, R17, UR4, R2 ;  /* 0x0000000411027c25 */ /* 0x000fc8000f8e0002 */
[----:B------:R-:W-:Y:S01]  /*1b3d0*/  IMAD R3, R17, UR5, R3 ;  /* 0x0000000511037c24 */ /* 0x000fe2000f8e0203 */
[----:B------:R-:W-:Y:S01]  /*1b3e0*/  ULDC.64 UR4, c[0x0][0x2d0] ;  /* 0x0000b40000047ab9 */ /* 0x000fe20000000a00 */
[----:B---3--:R-:W-:Y:S02]  /*1b3f0*/  IMAD R0, R21, UR6, RZ ;  /* 0x0000000615007c24 */ /* 0x008fe4000f8e02ff */
[----:B----4-:R-:W-:-:S04]  /*1b400*/  IMAD.WIDE.U32 R2, R4, UR6, R2 ;  /* 0x0000000604027c25 */ /* 0x010fc8000f8e0002 */
[----:B------:R-:W-:Y:S01]  /*1b410*/  IMAD R0, R4, UR7, R0 ;  /* 0x0000000704007c24 */ /* 0x000fe2000f8e0200 */
[----:B------:R-:W-:Y:S01]  /*1b420*/  ULDC.64 UR6, c[0x0][0x2c8] ;  /* 0x0000b20000067ab9 */ /* 0x000fe20000000a00 */
[----:B------:R-:W3:Y:S02]  /*1b430*/  @P0 LDC R4, c[0x0][0x44c] ;  /* 0x00011300ff040b82 */ /* 0x000ee40000000800 */
[----:B------:R-:W-:Y:S01]  /*1b440*/  IMAD.IADD R3, R3, 0x1, R0 ;  /* 0x0000000103037824 */ /* 0x000fe200078e0200 */
[C---:B--2---:R-:W-:Y:S01]  /*1b450*/  LOP3.LUT R21, R20.reuse, 0x7f, RZ, 0xc0, !PT ;  /* 0x0000007f14157812 */ /* 0x044fe200078ec0ff */
[----:B------:R-:W-:-:S03]  /*1b460*/  IMAD.SHL.U32 R20, R20, 0x20, RZ ;  /* 0x0000002014147824 */ /* 0x000fc600078e00ff */
[----:B------:R-:W-:-:S04]  /*1b470*/  SHF.R.U32.HI R21, RZ, 0x2, R21 ;  /* 0x00000002ff157819 */ /* 0x000fc80000011615 */
[----:B------:R-:W-:Y:S01]  /*1b480*/  LOP3.LUT R20, R21, 0x60, R20, 0xf8, !PT ;  /* 0x0000006015147812 */ /* 0x000fe200078ef814 */
[----:B0-----:R-:W-:-:S04]  /*1b490*/  IMAD.SHL.U32 R21, R12, 0x8, RZ ;  /* 0x000000080c157824 */ /* 0x001fc800078e00ff */
[----:B------:R-:W-:Y:S01]  /*1b4a0*/  IMAD R8, R25, 0xc0, R20 ;  /* 0x000000c019087824 */ /* 0x000fe200078e0214 */
[----:B------:R-:W-:Y:S01]  /*1b4b0*/  LOP3.LUT R21, R21, 0x18, RZ, 0xc0, !PT ;  /* 0x0000001815157812 */ /* 0x000fe200078ec0ff */
[----:B------:R-:W-:Y:S02]  /*1b4c0*/  IMAD.SHL.U32 R20, R11, 0x8, RZ ;  /* 0x000000080b147824 */ /* 0x000fe400078e00ff */
[----:B---3--:R-:W-:Y:S01]  /*1b4d0*/  @P0 IMAD.HI.U32 R0, R8, R4, RZ ;  /* 0x0000000408000227 */ /* 0x008fe200078e00ff */
[C---:B------:R-:W-:Y:S02]  /*1b4e0*/  LOP3.LUT R13, R21.reuse, 0x20, RZ, 0xfc, !PT ;  /* 0x00000020150d7812 */ /* 0x040fe400078efcff */
[----:B------:R-:W-:Y:S01]  /*1b4f0*/  LOP3.LUT R20, R20, 0x18, RZ, 0xc0, !PT ;  /* 0x0000001814147812 */ /* 0x000fe200078ec0ff */
[----:B------:R-:W-:Y:S01]  /*1b500*/  IMAD.MOV.U32 R4, RZ, RZ, R8 ;  /* 0x000000ffff047224 */ /* 0x000fe200078e0008 */
[----:B-1----:R-:W-:Y:S02]  /*1b510*/  @P0 SHF.R.U32.HI R4, RZ, R5, R0 ;  /* 0x00000005ff040219 */ /* 0x002fe40000011600 */
[----:B------:R-:W-:-:S02]  /*1b520*/  LOP3.LUT R12, R21, 0x40, RZ, 0xfc, !PT ;  /* 0x00000040150c7812 */ /* 0x000fc400078efcff */
[--C-:B------:R-:W-:Y:S01]  /*1b530*/  SHF.R.S32.HI R0, RZ, 0x1f, R4.reuse ;  /* 0x0000001fff007819 */ /* 0x100fe20000011404 */
[----:B------:R-:W-:-:S04]  /*1b540*/  IMAD.MOV R6, RZ, RZ, -R4 ;  /* 0x000000ffff067224 */ /* 0x000fc800078e0a04 */
[----:B------:R-:W-:-:S04]  /*1b550*/  IMAD R0, R0, UR4, RZ ;  /* 0x0000000400007c24 */ /* 0x000fc8000f8e02ff */
[C---:B------:R-:W-:Y:S02]  /*1b560*/  IMAD R0, R4.reuse, UR5, R0 ;  /* 0x0000000504007c24 */ /* 0x040fe4000f8e0200 */
[----:B------:R-:W-:-:S04]  /*1b570*/  IMAD.WIDE.U32 R4, R4, UR4, R2 ;  /* 0x0000000404047c25 */ /* 0x000fc8000f8e0002 */
[----:B------:R-:W-:Y:S02]  /*1b580*/  IMAD.IADD R5, R5, 0x1, R0 ;  /* 0x0000000105057824 */ /* 0x000fe400078e0200 */
[----:B------:R-:W-:Y:S02]  /*1b590*/  IMAD R0, R10, R6, R8 ;  /* 0x000000060a007224 */ /* 0x000fe400078e0208 */
[----:B------:R-:W-:-:S03]  /*1b5a0*/  VIADD R8, R8, 0x80 ;  /* 0x0000008008087836 */ /* 0x000fc60000000000 */
[----:B------:R-:W-:-:S05]  /*1b5b0*/  SHF.R.S32.HI R6, RZ, 0x1f, R0 ;  /* 0x0000001fff067819 */ /* 0x000fca0000011400 */
[----:B------:R-:W-:Y:S02]  /*1b5c0*/  IMAD R9, R6, UR6, RZ ;  /* 0x0000000606097c24 */ /* 0x000fe4000f8e02ff */
[C---:B------:R-:W-:Y:S02]  /*1b5d0*/  IMAD.WIDE.U32 R6, R0.reuse, UR6, R4 ;  /* 0x0000000600067c25 */ /* 0x040fe4000f8e0004 */
[----:B------:R-:W0:Y:S02]  /*1b5e0*/  @P0 LDC R5, c[0x0][0x44c] ;  /* 0x00011300ff050b82 */ /* 0x000e240000000800 */
[----:B------:R-:W-:Y:S01]  /*1b5f0*/  IMAD R0, R0, UR7, R9 ;  /* 0x0000000700007c24 */ /* 0x000fe2000f8e0209 */
[----:B------:R-:W-:Y:S01]  /*1b600*/  LEA R4, P1, R6, UR8, 0x1 ;  /* 0x0000000806047c11 */ /* 0x000fe2000f8208ff */
[----:B------:R1:W5:Y:S02]  /*1b610*/  LDL R9, [R1+0xc] ;  /* 0x00000c0001097983 */ /* 0x0003640000100800 */
[----:B------:R-:W-:-:S02]  /*1b620*/  IMAD.IADD R0, R7, 0x1, R0 ;  /* 0x0000000107007824 */ /* 0x000fc400078e0200 */
[----:B------:R-:W2:Y:S03]  /*1b630*/  @P0 LDC R7, c[0x0][0x450] ;  /* 0x00011400ff070b82 */ /* 0x000ea60000000800 */
[----:B------:R-:W-:Y:S01]  /*1b640*/  LEA.HI.X R0, R6, UR9, R0, 0x1, P1 ;  /* 0x0000000906007c11 */ /* 0x000fe200088f0c00 */
[----:B------:R-:W-:Y:S02]  /*1b650*/  IMAD.MOV.U32 R6, RZ, RZ, R8 ;  /* 0x000000ffff067224 */ /* 0x000fe400078e0008 */
[----:B0-----:R-:W-:-:S05]  /*1b660*/  @P0 IMAD.HI.U32 R5, R8, R5, RZ ;  /* 0x0000000508050227 */ /* 0x001fca00078e00ff */
[----:B--2---:R-:W-:-:S04]  /*1b670*/  @P0 SHF.R.U32.HI R6, RZ, R7, R5 ;  /* 0x00000007ff060219 */ /* 0x004fc80000011605 */
[--C-:B------:R-:W-:Y:S01]  /*1b680*/  SHF.R.S32.HI R7, RZ, 0x1f, R6.reuse ;  /* 0x0000001fff077819 */ /* 0x100fe20000011406 */
[----:B------:R-:W-:Y:S02]  /*1b690*/  IMAD.MOV R5, RZ, RZ, -R6 ;  /* 0x000000ffff057224 */ /* 0x000fe400078e0a06 */
[----:B------:R-:W-:-:S04]  /*1b6a0*/  IMAD.WIDE.U32 R2, R6, UR4, R2 ;  /* 0x0000000406027c25 */ /* 0x000fc8000f8e0002 */
[----:B------:R-:W-:Y:S02]  /*1b6b0*/  IMAD R5, R10, R5, R8 ;  /* 0x000000050a057224 */ /* 0x000fe400078e0208 */
[----:B------:R-:W-:Y:S01]  /*1b6c0*/  IMAD R7, R7, UR4, RZ ;  /* 0x0000000407077c24 */ /* 0x000fe2000f8e02ff */
[----:B------:R-:W-:Y:S02]  /*1b6d0*/  ULDC UR4, c[0x0][0x2b8] ;  /* 0x0000ae0000047ab9 */ /* 0x000fe40000000800 */
[----:B------:R-:W-:Y:S01]  /*1b6e0*/  ISETP.GE.AND P2, PT, R20, UR4, PT ;  /* 0x0000000414007c0c */ /* 0x000fe2000bf46270 */
[----:B------:R-:W-:Y:S01]  /*1b6f0*/  IMAD R7, R6, UR5, R7 ;  /* 0x0000000506077c24 */ /* 0x000fe2000f8e0207 */
[----:B------:R-:W-:Y:S02]  /*1b700*/  SHF.R.S32.HI R6, RZ, 0x1f, R5 ;  /* 0x0000001fff067819 */ /* 0x000fe40000011405 */
[----:B------:R-:W-:Y:S01]  /*1b710*/  ISETP.GE.AND P1, PT, R13, UR4, PT ;  /* 0x000000040d007c0c */ /* 0x000fe2000bf26270 */
[----:B------:R-:W-:Y:S01]  /*1b720*/  IMAD.IADD R3, R3, 0x1, R7 ;  /* 0x0000000103037824 */ /* 0x000fe200078e0207 */
[----:B------:R-:W-:Y:S01]  /*1b730*/  ISETP.GE.AND P0, PT, R12, UR4, PT ;  /* 0x000000040c007c0c */ /* 0x000fe2000bf06270 */
[----:B------:R-:W-:-:S02]  /*1b740*/  IMAD R6, R6, UR6, RZ ;  /* 0x0000000606067c24 */ /* 0x000fc4000f8e02ff */
        /* <DEDUP_REMOVED lines=8> */
[----:B-1----:R-:W-:Y:S06]  /*1b7d0*/  BRA.DIV UR4, `(.L_x_629) ;  /* 0x0000005204207947 */ /* 0x002fec000b800000 */
[----:B------:R-:W2:Y:S01]  /*1b7e0*/  LDL.LU R3, [R1+0x38] ;  /* 0x0000380001037983 */ /* 0x000ea20000300800 */
[----:B------:R-:W-:-:S03]  /*1b7f0*/  IMAD R25, R25, 0xc0, R21 ;  /* 0x000000c019197824 */ /* 0x000fc600078e0215 */
[----:B------:R-:W0:Y:S01]  /*1b800*/  SHFL.IDX PT, R2, R4, RZ, 0x1c1f ;  /* 0x001c1fff04027589 */ /* 0x000e2200000e0000 */
[----:B--2---:R-:W-:-:S03]  /*1b810*/  IMAD R5, R3, R10, RZ ;  /* 0x0000000a03057224 */ /* 0x004fc600078e02ff */
[----:B------:R-:W1:Y:S02]  /*1b820*/  SHFL.IDX PT, R3, R0, RZ, 0x1c1f ;  /* 0x001c1fff00037589 */ /* 0x000e6400000e0000 */
[----:B------:R-:W-:-:S13]  /*1b830*/  ISETP.GE.AND P4, PT, R25, R5, PT ;  /* 0x000000051900720c */ /* 0x000fda0003f86270 */
[----:B0-----:R-:W-:-:S05]  /*1b840*/  @!P4 LEA R2, P3, R20, R2, 0x1 ;  /* 0x000000021402c211 */ /* 0x001fca00078608ff */
[----:B-1----:R-:W-:-:S05]  /*1b850*/  @!P4 IMAD.X R3, RZ, RZ, R3, P3 ;  /* 0x000000ffff03c224 */ /* 0x002fca00018e0603 */
        /* <DEDUP_REMOVED lines=29> */
[----:B0-----:R-:W0:Y:S01]  /*1ba30*/  SHFL.IDX PT, R2, R4, 0x3, 0x1c1f ;  /* 0x007c1f0004027f89 */ /* 0x001e2200000e0000 */
[----:B------:R-:W-:-:S03]  /*1ba40*/  VIADD R3, R25, 0x80 ;  /* 0x0000008019037836 */ /* 0x000fc60000000000 */
[----:B------:R-:W-:Y:S02]  /*1ba50*/  SHFL.IDX PT, R4, R6, RZ, 0x1c1f ;  /* 0x001c1fff06047589 */ /* 0x000fe400000e0000 */
[-C--:B------:R-:W-:Y:S01]  /*1ba60*/  ISETP.GE.AND P3, PT, R3, R5.reuse, PT ;  /* 0x000000050300720c */ /* 0x080fe20003f66270 */
[----:B------:R-:W-:Y:S01]  /*1ba70*/  VIADD R3, R25, 0x60 ;  /* 0x0000006019037836 */ /* 0x000fe20000000000 */
[----:B------:R-:W-:Y:S04]  /*1ba80*/  SHFL.IDX PT, R6, R6, 0x1, 0x1c1f ;  /* 0x003c1f0006067f89 */ /* 0x000fe800000e0000 */
[----:B------:R-:W-:-:S13]  /*1ba90*/  ISETP.GE.AND P4, PT, R3, R5, PT ;  /* 0x000000050300720c */ /* 0x000fda0003f86270 */
[----:B0-----:R-:W-:-:S05]  /*1baa0*/  @!P4 LEA R2, P5, R20, R2, 0x1 ;  /* 0x000000021402c211 */ /* 0x001fca00078a08ff */
        /* <DEDUP_REMOVED lines=13> */
.L_x_793:
[----:B------:R-:W-:Y:S02]  /*1bb80*/  VIADD R25, R25, 0xa0 ;  /* 0x000000a019197836 */ /* 0x000fe40000000000 */
        /* <DEDUP_REMOVED lines=12> */
.L_x_630:
        /* <DEDUP_REMOVED lines=18> */
.L_x_794:
[----:B------:R-:W-:Y:S05]  /*1bd70*/  BSYNC B0 ;  /* 0x0000000000007941 */ /* 0x000fea0003800000 */
.L_x_631:
        /* <DEDUP_REMOVED lines=9> */
[----:B------:R-:W-:Y:S01]  /*1be10*/  LOP3.LUT R9, RZ, R3, RZ, 0x33, !PT ;  /* 0x00000003ff097212 */ /* 0x000fe200078e33ff */
        /* <DEDUP_REMOVED lines=10> */
[----:B------:R-:W2:Y:S01]  /*1bec0*/  LDL R3, [R1+0x50] ;  /* 0x0000500001037983 */ /* 0x000ea20000100800 */
[----:B------:R-:W-:Y:S01]  /*1bed0*/  VIADD R5, R18, 0x1 ;  /* 0x0000000112057836 */ /* 0x000fe20000000000 */
[----:B------:R-:W-:Y:S04]  /*1bee0*/  BSSY B1, `(.L_x_637) ;  /* 0x00000ae000017945 */ /* 0x000fe80003800000 */
[----:B------:R-:W-:-:S04]  /*1bef0*/  ISETP.NE.AND P0, PT, R5, 0x2, PT ;  /* 0x000000020500780c */ /* 0x000fc80003f05270 */
[----:B------:R-:W-:Y:S02]  /*1bf00*/  SEL R10, RZ, 0x1, P0 ;  /* 0x00000001ff0a7807 */ /* 0x000fe40000000000 */
[----:B------:R-:W-:Y:S02]  /*1bf10*/  SEL R5, R5, RZ, P0 ;  /* 0x000000ff05057207 */ /* 0x000fe40000000000 */
[----:B------:R-:W-:Y:S02]  /*1bf20*/  LOP3.LUT R10, R28, R10, RZ, 0x3c, !PT ;  /* 0x0000000a1c0a7212 */ /* 0x000fe400078e3cff */
[----:B--2---:R-:W-:-:S13]  /*1bf30*/  LOP3.LUT P1, RZ, R3, 0x1, RZ, 0xc0, !PT ;  /* 0x0000000103ff7812 */ /* 0x004fda000782c0ff */
[----:B------:R-:W-:Y:S05]  /*1bf40*/  @!P1 BRA `(.L_x_638) ;  /* 0x00000008009c9947 */ /* 0x000fea0003800000 */
[----:B------:R-:W-:Y:S01]  /*1bf50*/  ULDC.64 UR4, c[0x0][0x418] ;  /* 0x0001060000047ab9 */ /* 0x000fe20000000a00 */
[----:B0-----:R-:W-:Y:S01]  /*1bf60*/  IMAD.MOV.U32 R7, RZ, RZ, R19 ;  /* 0x000000ffff077224 */ /* 0x001fe200078e0013 */
[----:B------:R-:W-:-:S04]  /*1bf70*/  ISETP.NE.U32.AND P0, PT, RZ, UR4, PT ;  /* 0x00000004ff007c0c */ /* 0x000fc8000bf05070 */
[----:B------:R-:W-:-:S13]  /*1bf80*/  ISETP.NE.AND.EX P0, PT, RZ, UR5, PT, P0 ;  /* 0x00000005ff007c0c */ /* 0x000fda000bf05300 */
[----:B------:R-:W-:Y:S05]  /*1bf90*/  @!P0 BRA `(.L_x_639) ;  /* 0x0000000000488947 */ /* 0x000fea0003800000 */
[----:B------:R-:W2:Y:S01]  /*1bfa0*/  LDL R11, [R1+0x4] ;  /* 0x00000400010b7983 */ /* 0x000ea20000100800 */
[----:B------:R-:W0:Y:S01]  /*1bfb0*/  LDC R7, c[0x0][0x43c] ;  /* 0x00010f00ff077b82 */ /* 0x000e220000000800 */
        /* <DEDUP_REMOVED lines=16> */
.L_x_639:
[----:B------:R-:W-:Y:S01]  /*1c0c0*/  IMAD R3, R5, 0x8, R16 ;  /* 0x0000000805037824 */ /* 0x000fe200078e0210 */
[----:B------:R-:W-:Y:S01]  /*1c0d0*/  SHF.L.U32 R2, R10, 0x1f, RZ ;  /* 0x0000001f0a027819 */ /* 0x000fe200000006ff */
[----:B------:R-:W-:Y:S03]  /*1c0e0*/  BSSY B3, `(.L_x_640) ;  /* 0x0000003000037945 */ /* 0x000fe60003800000 */
[----:B------:R-:W1:Y:S02]  /*1c0f0*/  SYNCS.PHASECHK.TRANS64.TRYWAIT P0, [R3+URZ+0x31c40], R2 ;  /* 0x031c4002030075a7 */ /* 0x000e64000800017f */
[----:B-1----:R-:W-:Y:S05]  /*1c100*/  @!P0 BRA `(.L_x_641) ;  /* 0x0000004c00ec8947 */ /* 0x002fea0003800000 */
.L_x_795:
[----:B------:R-:W-:Y:S05]  /*1c110*/  BSYNC B3 ;  /* 0x0000000000037941 */ /* 0x000fea0003800000 */
.L_x_640:
        /* <DEDUP_REMOVED lines=12> */
.L_x_643:
[----:B------:R-:W-:Y:S05]  /*1c1e0*/  BSYNC B3 ;  /* 0x0000000000037941 */ /* 0x000fea0003800000 */
.L_x_642:
        /* <DEDUP_REMOVED lines=11> */
.L_x_644:
        /* <DEDUP_REMOVED lines=16> */
.L_x_645:
        /* <DEDUP_REMOVED lines=16> */
.L_x_646:
        /* <DEDUP_REMOVED lines=15> */
.L_x_796:
[----:B------:R-:W-:Y:S05]  /*1c590*/  BSYNC B3 ;  /* 0x0000000000037941 */ /* 0x000fea0003800000 */
.L_x_647:
        /* <DEDUP_REMOVED lines=12> */
.L_x_650:
[----:B------:R-:W-:Y:S05]  /*1c660*/  BSYNC B3 ;  /* 0x0000000000037941 */ /* 0x000fea0003800000 */
.L_x_649:
        /* <DEDUP_REMOVED lines=11> */
.L_x_651:
        /* <DEDUP_REMOVED lines=15> */
.L_x_652:
        /* <DEDUP_REMOVED lines=15> */
.L_x_653:
        /* <DEDUP_REMOVED lines=12> */
.L_x_638:
[----:B------:R-:W-:Y:S05]  /*1c9c0*/  BSYNC B1 ;  /* 0x0000000000017941 */ /* 0x000fea0003800000 */
.L_x_637:
[----:B------:R-:W2:Y:S01]  /*1c9d0*/  LDL.LU R0, [R1+0x1c] ;  /* 0x00001c0001007983 */ /* 0x000ea20000300800 */
[----:B------:R-:W-:Y:S02]  /*1c9e0*/  IMAD.MOV.U32 R18, RZ, RZ, R5 ;  /* 0x000000ffff127224 */ /* 0x000fe400078e0005 */
[----:B------:R-:W-:Y:S02]  /*1c9f0*/  IMAD.MOV.U32 R28, RZ, RZ, R10 ;  /* 0x000000ffff1c7224 */ /* 0x000fe400078e000a */
[----:B--2---:R-:W-:-:S07]  /*1ca00*/  VIADD R0, R0, 0xfffffffd ;  /* 0xfffffffd00007836 */ /* 0x004fce0000000000 */
.L_x_636:
[----:B------:R-:W-:Y:S05]  /*1ca10*/  BSYNC B2 ;  /* 0x0000000000027941 */ /* 0x000fea0003800000 */
.L_x_635:
[----:B------:R-:W-:Y:S01]  /*1ca20*/  VIADD R9, R9, 0xfffffffe ;  /* 0xfffffffe09097836 */ /* 0x000fe20000000000 */
[----:B------:R-:W-:-:S04]  /*1ca30*/  LOP3.LUT R4, RZ, R4, RZ, 0x33, !PT ;  /* 0x00000004ff047212 */ /* 0x000fc800078e33ff */
[----:B------:R-:W-:-:S13]  /*1ca40*/  ISETP.NE.AND P0, PT, R9, R4, PT ;  /* 0x000000040900720c */ /* 0x000fda0003f05270 */
[----:B------:R-:W-:Y:S05]  /*1ca50*/  @!P0 BRA `(.L_x_634) ;  /* 0x0000001400988947 */ /* 0x000fea0003800000 */
[----:B------:R-:W-:-:S07]  /*1ca60*/  IMAD.MOV.U32 R4, RZ, RZ, R19 ;  /* 0x000000ffff047224 */ /* 0x000fce00078e0013 */
.L_x_688:
[----:B------:R-:W2:Y:S01]  /*1ca70*/  LDL R2, [R1+0x50] ;  /* 0x0000500001027983 */ /* 0x000ea20000100800 */
[----:B------:R-:W-:Y:S01]  /*1ca80*/  VIADD R6, R18, 0x1 ;  /* 0x0000000112067836 */ /* 0x000fe20000000000 */
[----:B------:R-:W-:Y:S05]  /*1ca90*/  YIELD ;  /* 0x0000000000007946 */ /* 0x000fea0003800000 */
[----:B------:R-:W-:Y:S01]  /*1caa0*/  ISETP.NE.AND P0, PT, R6, 0x2, PT ;  /* 0x000000020600780c */ /* 0x000fe20003f05270 */
[----:B------:R-:W-:Y:S03]  /*1cab0*/  BSSY B1, `(.L_x_654) ;  /* 0x00000ab000017945 */ /* 0x000fe60003800000 */
[----:B0-----:R-:W-:-:S02]  /*1cac0*/  SEL R7, RZ, 0x1, P0 ;  /* 0x00000001ff077807 */ /* 0x001fc40000000000 */
[----:B------:R-:W-:Y:S02]  /*1cad0*/  SEL R6, R6, RZ, P0 ;  /* 0x000000ff06067207 */ /* 0x000fe40000000000 */
[----:B------:R-:W-:Y:S02]  /*1cae0*/  LOP3.LUT R7, R28, R7, RZ, 0x3c, !PT ;  /* 0x000000071c077212 */ /* 0x000fe400078e3cff */
[----:B--2---:R-:W-:-:S13]  /*1caf0*/  LOP3.LUT P1, RZ, R2, 0x1, RZ, 0xc0, !PT ;  /* 0x0000000102ff7812 */ /* 0x004fda000782c0ff */
[----:B------:R-:W-:Y:S05]  /*1cb00*/  @!P1 BRA `(.L_x_655) ;  /* 0x0000000800949947 */ /* 0x000fea0003800000 */
[----:B------:R-:W-:Y:S01]  /*1cb10*/  ULDC.64 UR4, c[0x0][0x418] ;  /* 0x0001060000047ab9 */ /* 0x000fe20000000a00 */
[----:B------:R-:W-:Y:S01]  /*1cb20*/  IMAD.MOV.U32 R9, RZ, RZ, R0 ;  /* 0x000000ffff097224 */ /* 0x000fe200078e0000 */
        /* <DEDUP_REMOVED lines=21> */
.L_x_656:
[----:B------:R-:W-:Y:S01]  /*1cc80*/  IMAD R3, R6, 0x8, R16 ;  /* 0x0000000806037824 */ /* 0x000fe200078e0210 */
[----:B------:R-:W-:Y:S01]  /*1cc90*/  SHF.L.U32 R2, R7, 0x1f, RZ ;  /* 0x0000001f07027819 */ /* 0x000fe200000006ff */
[----:B------:R-:W-:Y:S03]  /*1cca0*/  BSSY B2, `(.L_x_657) ;  /* 0x0000003000027945 */ /* 0x000fe60003800000 */
[----:B------:R-:W1:Y:S02]  /*1ccb0*/  SYNCS.PHASECHK.TRANS64.TRYWAIT P0, [R3+URZ+0x31c40], R2 ;  /* 0x031c4002030075a7 */ /* 0x000e64000800017f */
[----:B-1----:R-:W-:Y:S05]  /*1ccc0*/  @!P0 BRA `(.L_x_658) ;  /* 0x0000004400248947 */ /* 0x002fea0003800000 */
.L_x_797:
[----:B------:R-:W-:Y:S05]  /*1ccd0*/  BSYNC B2 ;  /* 0x0000000000027941 */ /* 0x000fea0003800000 */
.L_x_657:
        /* <DEDUP_REMOVED lines=12> */
.L_x_660:
[----:B------:R-:W-:Y:S05]  /*1cda0*/  BSYNC B2 ;  /* 0x0000000000027941 */ /* 0x000fea0003800000 */
.L_x_659:
        /* <DEDUP_REMOVED lines=11> */
.L_x_661:
        /* <DEDUP_REMOVED lines=16> */
.L_x_662:
        /* <DEDUP_REMOVED lines=16> */
.L_x_663:
        /* <DEDUP_REMOVED lines=15> */
.L_x_798:
[----:B------:R-:W-:Y:S05]  /*1d150*/  BSYNC B2 ;  /* 0x0000000000027941 */ /* 0x000fea0003800000 */
.L_x_664:
        /* <DEDUP_REMOVED lines=11> */
.L_x_667:
[----:B------:R-:W-:Y:S05]  /*1d210*/  BSYNC B2 ;  /* 0x0000000000027941 */ /* 0x000fea0003800000 */
.L_x_666:
        /* <DEDUP_REMOVED lines=10> */
.L_x_668:
        /* <DEDUP_REMOVED lines=15> */
.L_x_669:
        /* <DEDUP_REMOVED lines=15> */
.L_x_670:
        /* <DEDUP_REMOVED lines=12> */
.L_x_655:
[----:B------:R-:W-:Y:S05]  /*1d560*/  BSYNC B1 ;  /* 0x0000000000017941 */ /* 0x000fea0003800000 */
.L_x_654:
[----:B------:R-:W2:Y:S01]  /*1d570*/  LDL R2, [R1+0x50] ;  /* 0x0000500001027983 */ /* 0x000ea20000100800 */
[----:B------:R-:W-:Y:S01]  /*1d580*/  VIADD R18, R6, 0x1 ;  /* 0x0000000106127836 */ /* 0x000fe20000000000 */
[----:B------:R-:W-:Y:S01]  /*1d590*/  BSSY B1, `(.L_x_671) ;  /* 0x00000ae000017945 */ /* 0x000fe20003800000 */
[----:B------:R-:W-:-:S03]  /*1d5a0*/  VIADD R9, R0, 0xffffffff ;  /* 0xffffffff00097836 */ /* 0x000fc60000000000 */
[----:B------:R-:W-:-:S04]  /*1d5b0*/  ISETP.NE.AND P0, PT, R18, 0x2, PT ;  /* 0x000000021200780c */ /* 0x000fc80003f05270 */
[----:B------:R-:W-:Y:S02]  /*1d5c0*/  SEL R28, RZ, 0x1, P0 ;  /* 0x00000001ff1c7807 */ /* 0x000fe40000000000 */
        /* <DEDUP_REMOVED lines=27> */
.L_x_673:
[----:B------:R-:W-:Y:S01]  /*1d780*/  IMAD R2, R18, 0x8, R16 ;  /* 0x0000000812027824 */ /* 0x000fe200078e0210 */
[----:B------:R-:W-:Y:S01]  /*1d790*/  SHF.L.U32 R3, R28, 0x1f, RZ ;  /* 0x0000001f1c037819 */ /* 0x000fe200000006ff */
[----:B------:R-:W-:Y:S03]  /*1d7a0*/  BSSY B2, `(.L_x_674) ;  /* 0x0000003000027945 */ /* 0x000fe60003800000 */
[----:B------:R-:W1:Y:S02]  /*1d7b0*/  SYNCS.PHASECHK.TRANS64.TRYWAIT P0, [R2+URZ+0x31c40], R3 ;  /* 0x031c4003020075a7 */ /* 0x000e64000800017f */
[----:B-1----:R-:W-:Y:S05]  /*1d7c0*/  @!P0 BRA `(.L_x_675) ;  /* 0x00000038008c8947 */ /* 0x002fea0003800000 */
.L_x_799:
[----:B------:R-:W-:Y:S05]  /*1d7d0*/  BSYNC B2 ;  /* 0x0000000000027941 */ /* 0x000fea0003800000 */
.L_x_674:
        /* <DEDUP_REMOVED lines=12> */
.L_x_677:
[----:B------:R-:W-:Y:S05]  /*1d8a0*/  BSYNC B2 ;  /* 0x0000000000027941 */ /* 0x000fea0003800000 */
.L_x_676:
        /* <DEDUP_REMOVED lines=12> */
.L_x_678:
        /* <DEDUP_REMOVED lines=16> */
.L_x_679:
        /* <DEDUP_REMOVED lines=16> */
.L_x_680:
        /* <DEDUP_REMOVED lines=15> */
.L_x_800:
[----:B------:R-:W-:Y:S05]  /*1dc60*/  BSYNC B2 ;  /* 0x0000000000027941 */ /* 0x000fea0003800000 */
.L_x_681:
        /* <DEDUP_REMOVED lines=11> */
.L_x_684:
[----:B------:R-:W-:Y:S05]  /*1dd20*/  BSYNC B2 ;  /* 0x0000000000027941 */ /* 0x000fea0003800000 */
.L_x_683:
        /* <DEDUP_REMOVED lines=10> */
.L_x_685:
        /* <DEDUP_REMOVED lines=15> */
.L_x_686:
        /* <DEDUP_REMOVED lines=15> */
.L_x_687:
        /* <DEDUP_REMOVED lines=12> */
.L_x_672:
[----:B------:R-:W-:Y:S05]  /*1e070*/  BSYNC B1 ;  /* 0x0000000000017941 */ /* 0x000fea0003800000 */
.L_x_671:
[----:B------:R-:W2:Y:S01]  /*1e080*/  LDL R2, [R1+0x8] ;  /* 0x0000080001027983 */ /* 0x000ea20000100800 */
[----:B------:R-:W-:Y:S01]  /*1e090*/  VIADD R0, R0, 0xfffffffe ;  /* 0xfffffffe00007836 */ /* 0x000fe20000000000 */
[----:B--2---:R-:W-:-:S13]  /*1e0a0*/  ISETP.GT.AND P0, PT, R9, R2, PT ;  /* 0x000000020900720c */ /* 0x004fda0003f04270 */
[----:B------:R-:W-:Y:S05]  /*1e0b0*/  @P0 BRA `(.L_x_688) ;  /* 0xffffffe8006c0947 */ /* 0x000fea000383ffff */
.L_x_634:
[----:B------:R-:W-:Y:S05]  /*1e0c0*/  BSYNC B0 ;  /* 0x0000000000007941 */ /* 0x000fea0003800000 */
.L_x_633:
        /* <DEDUP_REMOVED lines=8> */
[----:B------:R-:W1:Y:S02]  /*1e150*/  FLO.U32 R0, UR4 ;  /* 0x0000000400007d00 */ /* 0x000e6400080e0000 */
        /* <DEDUP_REMOVED lines=8> */
.L_x_690:
[----:B------:R-:W-:Y:S05]  /*1e1e0*/  BSYNC B0 ;  /* 0x0000000000007941 */ /* 0x000fea0003800000 */
.L_x_689:
[----:B------:R-:W2:Y:S01]  /*1e1f0*/  LDL R0, [R1+0x50] ;  /* 0x0000500001007983 */ /* 0x000ea20000100800 */
[----:B------:R-:W-:Y:S01]  /*1e200*/  BSSY B0, `(.L_x_691) ;  /* 0x0000046000007945 */ /* 0x000fe20003800000 */
[----:B--2---:R-:W-:-:S13]  /*1e210*/  LOP3.LUT P0, RZ, R0, 0x1, RZ, 0xc0, !PT ;  /* 0x0000000100ff7812 */ /* 0x004fda000780c0ff */
[----:B------:R-:W-:Y:S05]  /*1e220*/  @!P0 BRA `(.L_x_692) ;  /* 0x00000004000c8947 */ /* 0x000fea0003800000 */
[----:B------:R-:W-:Y:S01]  /*1e230*/  IMAD R3, R18, 0x8, R16 ;  /* 0x0000000812037824 */ /* 0x000fe200078e0210 */
[----:B------:R-:W-:Y:S01]  /*1e240*/  SHF.L.U32 R0, R28, 0x1f, RZ ;  /* 0x0000001f1c007819 */ /* 0x000fe200000006ff */
[----:B------:R-:W-:Y:S01]  /*1e250*/  BSSY B1, `(.L_x_693) ;  /* 0x0000004000017945 */ /* 0x000fe20003800000 */
[----:B------:R-:W-:Y:S02]  /*1e260*/  ISETP.NE.AND P1, PT, R6, RZ, PT ;  /* 0x000000ff0600720c */ /* 0x000fe40003f25270 */
[----:B------:R-:W1:Y:S02]  /*1e270*/  SYNCS.PHASECHK.TRANS64.TRYWAIT P0, [R3+URZ+0x31c60], R0 ;  /* 0x031c6000030075a7 */ /* 0x000e64000800017f */
[----:B-1----:R-:W-:Y:S09]  /*1e280*/  @!P0 BRA `(.L_x_694) ;  /* 0x0000003000048947 */ /* 0x002ff20003800000 */
.L_x_801:
[----:B------:R-:W-:Y:S05]  /*1e290*/  BSYNC B1 ;  /* 0x0000000000017941 */ /* 0x000fea0003800000 */
.L_x_693:
        /* <DEDUP_REMOVED lines=9> */
.L_x_696:
[----:B------:R-:W-:Y:S05]  /*1e330*/  BSYNC B1 ;  /* 0x0000000000017941 */ /* 0x000fea0003800000 */
.L_x_695:
        /* <DEDUP_REMOVED lines=10> */
.L_x_697:
        /* <DEDUP_REMOVED lines=15> */
.L_x_698:
        /* <DEDUP_REMOVED lines=15> */
.L_x_699:
        /* <DEDUP_REMOVED lines=10> */
.L_x_692:
[----:B------:R-:W-:Y:S05]  /*1e660*/  BSYNC B0 ;  /* 0x0000000000007941 */ /* 0x000fea0003800000 */
.L_x_691:
[----:B------:R-:W-:-:S05]  /*1e670*/  VIADD R18, R18, 0x1 ;  /* 0x0000000112127836 */ /* 0x000fca0000000000 */
[----:B------:R-:W-:-:S04]  /*1e680*/  ISETP.NE.AND P0, PT, R18, 0x2, PT ;  /* 0x000000021200780c */ /* 0x000fc80003f05270 */
[----:B------:R-:W-:Y:S02]  /*1e690*/  SEL R3, RZ, 0x1, P0 ;  /* 0x00000001ff037807 */ /* 0x000fe40000000000 */
[----:B------:R-:W-:Y:S02]  /*1e6a0*/  SEL R18, R18, RZ, P0 ;  /* 0x000000ff12127207 */ /* 0x000fe40000000000 */
[----:B------:R-:W-:-:S07]  /*1e6b0*/  LOP3.LUT R28, R28, R3, RZ, 0x3c, !PT ;  /* 0x000000031c1c7212 */ /* 0x000fce00078e3cff */
.L_x_615:
[----:B------:R-:W-:Y:S05]  /*1e6c0*/  BSYNC B7 ;  /* 0x0000000000077941 */ /* 0x000fea0003800000 */
.L_x_613:
[----:B------:R-:W4:Y:S02]  /*1e6d0*/  LDL R0, [R1+0x50] ;  /* 0x0000500001007983 */ /* 0x000f240000100800 */
[----:B----4-:R-:W-:-:S13]  /*1e6e0*/  LOP3.LUT P0, RZ, R0, 0x2, RZ, 0xc0, !PT ;  /* 0x0000000200ff7812 */ /* 0x010fda000780c0ff */
[----:B------:R-:W-:Y:S05]  /*1e6f0*/  @!P0 BRA `(.L_x_700) ;  /* 0x0000000000248947 */ /* 0x000fea0003800000 */
[----:B------:R-:W-:Y:S05]  /*1e700*/  WARPSYNC.ALL ;  /* 0x0000000000007948 */ /* 0x000fea0003800000 */
[----:B------:R-:W4:Y:S08]  /*1e710*/  S2UR UR5, SR_CgaCtaId ;  /* 0x00000000000579c3 */ /* 0x000f300000008800 */
[----:B------:R-:W-:Y:S06]  /*1e720*/  BAR.SYNC.DEFER_BLOCKING 0x5, 0x200 ;  /* 0x0148000000007b1d */ /* 0x000fec0000010000 */
[----:B------:R-:W-:-:S02]  /*1e730*/  UMOV UR4, 0x400 ;  /* 0x0000040000047882 */ /* 0x000fc40000000000 */
[----:B----4-:R-:W-:-:S06]  /*1e740*/  ULEA UR4, UR5, UR4, 0x18 ;  /* 0x0000000405047291 */ /* 0x010fcc000f8ec03f */
[----:B------:R-:W-:-:S05]  /*1e750*/  IMAD.U32 R16, RZ, RZ, UR4 ;  /* 0x00000004ff107e24 */ /* 0x000fca000f8e00ff */
[----:B------:R4:W0:Y:S01]  /*1e760*/  LDS.128 R24, [R16+0x31cd0] ;  /* 0x031cd00010187984 */ /* 0x0008220000000c00 */
[----:B------:R-:W-:Y:S06]  /*1e770*/  BAR.ARV 0x4, 0x200 ;  /* 0x0108000000007b1d */ /* 0x000fec0000002000 */
[----:B------:R-:W-:Y:S05]  /*1e780*/  BRA `(.L_x_701) ;  /* 0x0000000800d07947 */ /* 0x000fea0003800000 */
.L_x_700:
[----:B------:R-:W4:Y:S01]  /*1e790*/  S2R R0, SR_TID.X ;  /* 0x0000000000007919 */ /* 0x000f220000002100 */
[----:B------:R-:W-:Y:S01]  /*1e7a0*/  UMOV UR4, 0xffffffff ;  /* 0xffffffff00047882 */ /* 0x000fe20000000000 */
[----:B----4-:R-:W-:-:S04]  /*1e7b0*/  LOP3.LUT R9, R0, 0x1f, RZ, 0xc0, !PT ;  /* 0x0000001f00097812 */ /* 0x010fc800078ec0ff */
[----:B------:R-:W-:Y:S01]  /*1e7c0*/  ISETP.NE.AND P0, PT, R9, 0x1f, PT ;  /* 0x0000001f0900780c */ /* 0x000fe20003f05270 */
[----:B------:R-:W-:-:S12]  /*1e7d0*/  BRA.DIV UR4, `(.L_x_702) ;  /* 0x0000002a04c47947 */ /* 0x000fd8000b800000 */
[----:B0-----:R-:W-:Y:S01]  /*1e7e0*/  IMAD.IADD R7, R27, 0x1, R9 ;  /* 0x000000011b077824 */ /* 0x001fe200078e0209 */
[----:B------:R-:W-:-:S04]  /*1e7f0*/  ULDC UR4, c[0x0][0xc3c] ;  /* 0x00030f0000047ab9 */ /* 0x000fc80000000800 */
[----:B------:R-:W-:-:S13]  /*1e800*/  ISETP.GE.OR P1, PT, R7, UR4, !P0 ;  /* 0x0000000407007c0c */ /* 0x000fda000c726670 */
[----:B------:R-:W0:Y:S08]  /*1e810*/  @!P1 LDC.64 R2, c[0x0][0xc80] ;  /* 0x00032000ff029b82 */ /* 0x000e300000000a00 */
[----:B---3--:R-:W3:Y:S01]  /*1e820*/  @!P1 LDC.64 R4, c[0x0][0xc78] ;  /* 0x00031e00ff049b82 */ /* 0x008ee20000000a00 */
[----:B0-----:R-:W-:-:S05]  /*1e830*/  @!P1 IMAD.WIDE R2, R7, 0x4, R2 ;  /* 0x0000000407029825 */ /* 0x001fca00078e0202 */
[----:B--2---:R3:W2:Y:S02]  /*1e840*/  @!P1 LDG.E R8, desc[UR60][R2.64] ;  /* 0x0000003c02089981 */ /* 0x0046a4000c1e1900 */
[----:B---3--:R-:W-:-:S05]  /*1e850*/  @!P1 IMAD.WIDE R2, R7, 0x4, R4 ;  /* 0x0000000407029825 */ /* 0x008fca00078e0204 */
        /* <DEDUP_REMOVED lines=8> */
[----:B-1----:R0:W-:Y:S02]  /*1e8e0*/  SHFL.IDX PT, R6, R24, 0x1, 0x1f ;  /* 0x00201f0018067f89 */ /* 0x0021e400000e0000 */
        /* <DEDUP_REMOVED lines=21> */
.L_x_811:
[----:B------:R-:W-:Y:S02]  /*1ea40*/  ULDC UR4, c[0x0][0xc38] ;  /* 0x00030e0000047ab9 */ /* 0x000fe40000000800 */
[----:B------:R-:W-:-:S04]  /*1ea50*/  IMAD.U32 R2, RZ, RZ, UR4 ;  /* 0x00000004ff027e24 */ /* 0x000fc8000f8e00ff */
[----:B-1----:R-:W-:-:S04]  /*1ea60*/  IMAD R5, R14, R2, RZ ;  /* 0x000000020e057224 */ /* 0x002fc800078e02ff */
[----:B------:R-:W-:-:S05]  /*1ea70*/  IMAD.IADD R6, R6, 0x1, R5 ;  /* 0x0000000106067824 */ /* 0x000fca00078e0205 */
[----:B------:R-:W-:-:S13]  /*1ea80*/  ISETP.GT.AND P6, PT, R6, R0, PT ;  /* 0x000000000600720c */ /* 0x000fda0003fc4270 */
[----:B------:R-:W-:Y:S05]  /*1ea90*/  @P6 BRA `(.L_x_703) ;  /* 0x0000000000a46947 */ /* 0x000fea0003800000 */
.L_x_706:
[----:B------:R-:W1:Y:S01]  /*1eaa0*/  LDC R2, c[0x0][0xc3c] ;  /* 0x00030f00ff027b82 */ /* 0x000e620000000800 */
[----:B------:R-:W-:-:S05]  /*1eab0*/  VIADD R27, R27, 0x1f ;  /* 0x0000001f1b1b7836 */ /* 0x000fca0000000000 */
[----:B-1----:R-:W-:-:S13]  /*1eac0*/  ISETP.GE.AND P6, PT, R27, R2, PT ;  /* 0x000000021b00720c */ /* 0x002fda0003fc6270 */
[----:B------:R-:W-:Y:S05]  /*1ead0*/  @P6 BRA `(.L_x_704) ;  /* 0x0000000400b86947 */ /* 0x000fea0003800000 */
[----:B0-----:R-:W0:Y:S01]  /*1eae0*/  S2R R3, SR_TID.X ;  /* 0x0000000000037919 */ /* 0x001e220000002100 */
[----:B------:R-:W-:Y:S01]  /*1eaf0*/  IMAD.MOV.U32 R7, RZ, RZ, RZ ;  /* 0x000000ffff077224 */ /* 0x000fe200078e00ff */
        /* <DEDUP_REMOVED lines=29> */
.L_x_819:
[----:B------:R-:W-:Y:S02]  /*1ecd0*/  ULDC UR4, c[0x0][0xc38] ;  /* 0x00030e0000047ab9 */ /* 0x000fe40000000800 */
[----:B------:R-:W-:-:S04]  /*1ece0*/  IMAD.U32 R2, RZ, RZ, UR4 ;  /* 0x00000004ff027e24 */ /* 0x000fc8000f8e00ff */
[----:B-1----:R-:W-:-:S04]  /*1ecf0*/  IMAD R5, R14, R2, RZ ;  /* 0x000000020e057224 */ /* 0x002fc800078e02ff */
[----:B------:R-:W-:-:S05]  /*1ed00*/  IMAD.IADD R6, R5, 0x1, R6 ;  /* 0x0000000105067824 */ /* 0x000fca00078e0206 */
[----:B------:R-:W-:-:S13]  /*1ed10*/  ISETP.GT.AND P6, PT, R6, R0, PT ;  /* 0x000000000600720c */ /* 0x000fda0003fc4270 */
[----:B------:R-:W-:Y:S05]  /*1ed20*/  @!P6 BRA `(.L_x_706) ;  /* 0xfffffffc005ce947 */ /* 0x000fea000383ffff */
.L_x_703:
        /* <DEDUP_REMOVED lines=9> */
.L_x_824:
[----:B------:R-:W-:-:S13]  /*1edc0*/  ISETP.NE.AND P0, PT, R8, RZ, PT ;  /* 0x000000ff0800720c */ /* 0x000fda0003f05270 */
[----:B------:R-:W-:Y:S05]  /*1edd0*/  @!P0 BRA `(.L_x_708) ;  /* 0x0000000000108947 */ /* 0x000fea0003800000 */
[----:B------:R-:W-:Y:S01]  /*1ede0*/  UMOV UR4, 0xffffffff ;  /* 0xffffffff00047882 */ /* 0x000fe20000000000 */
[----:B------:R-:W-:Y:S02]  /*1edf0*/  VIADD R12, R5, 0xffffffff ;  /* 0xffffffff050c7836 */ /* 0x000fe40000000000 */
[----:B------:R-:W-:Y:S05]  /*1ee00*/  BRA.DIV UR4, `(.L_x_709) ;  /* 0x0000002e04887947 */ /* 0x000fea000b800000 */
[----:B------:R4:W0:Y:S02]  /*1ee10*/  SHFL.IDX PT, R24, R3, R12, 0x1f ;  /* 0x00001f0c03187589 */ /* 0x00082400000e0000 */
.L_x_708:
[-C--:B--2---:R-:W-:Y:S01]  /*1ee20*/  IABS R8, R7.reuse ;  /* 0x0000000700087213 */ /* 0x084fe20000000000 */
[----:B0-----:R-:W-:Y:S01]  /*1ee30*/  IMAD R24, R24, R2, R6 ;  /* 0x0000000218187224 */ /* 0x001fe200078e0206 */
[----:B------:R-:W-:Y:S01]  /*1ee40*/  IABS R6, R7 ;  /* 0x0000000700067213 */ /* 0x000fe20000000000 */
[----:B------:R-:W-:Y:S01]  /*1ee50*/  IMAD.MOV.U32 R2, RZ, RZ, RZ ;  /* 0x000000ffff027224 */ /* 0x000fe200078e00ff */
[----:B------:R-:W0:Y:S01]  /*1ee60*/  I2F.RP R9, R8 ;  /* 0x0000000800097306 */ /* 0x000e220000209400 */
[----:B------:R-:W-:Y:S02]  /*1ee70*/  IMAD.IADD R0, R0, 0x1, -R24 ;  /* 0x0000000100007824 */ /* 0x000fe400078e0a18 */
[----:B------:R-:W-:Y:S02]  /*1ee80*/  IMAD.MOV R6, RZ, RZ, -R6 ;  /* 0x000000ffff067224 */ /* 0x000fe400078e0a06 */
[----:B------:R-:W-:-:S03]  /*1ee90*/  IMAD.IADD R27, R5, 0x1, R27 ;  /* 0x00000001051b7824 */ /* 0x000fc600078e021b */
[----:B0-----:R-:W4:Y:S02]  /*1eea0*/  MUFU.RCP R9, R9 ;  /* 0x0000000900097308 */ /* 0x001f240000001000 */
[----:B----4-:R-:W-:-:S06]  /*1eeb0*/  VIADD R3, R9, 0xffffffe ;  /* 0x0ffffffe09037836 */ /* 0x010fcc0000000000 */
[----:B------:R-:W0:Y:S02]  /*1eec0*/  F2I.FTZ.U32.TRUNC.NTZ R3, R3 ;  /* 0x0000000300037305 */ /* 0x000e24000021f000 */
[----:B0-----:R-:W-:-:S04]  /*1eed0*/  IMAD.MOV R11, RZ, RZ, -R3 ;  /* 0x000000ffff0b7224 */ /* 0x001fc800078e0a03 */
[----:B------:R-:W-:-:S04]  /*1eee0*/  IMAD R11, R11, R8, RZ ;  /* 0x000000080b0b7224 */ /* 0x000fc800078e02ff */
[----:B------:R-:W-:Y:S01]  /*1eef0*/  IMAD.HI.U32 R2, R3, R11, R2 ;  /* 0x0000000b03027227 */ /* 0x000fe200078e0002 */
[----:B------:R-:W-:-:S05]  /*1ef00*/  IABS R3, R0 ;  /* 0x0000000000037213 */ /* 0x000fca0000000000 */
[----:B------:R-:W-:-:S04]  /*1ef10*/  IMAD.HI.U32 R9, R2, R3, RZ ;  /* 0x0000000302097227 */ /* 0x000fc800078e00ff */
[----:B------:R-:W-:Y:S01]  /*1ef20*/  IMAD R3, R9, R6, R3 ;  /* 0x0000000609037224 */ /* 0x000fe200078e0203 */
[----:B---3--:R-:W-:Y:S01]  /*1ef30*/  IABS R6, R4 ;  /* 0x0000000400067213 */ /* 0x008fe20000000000 */
[----:B------:R-:W-:-:S03]  /*1ef40*/  IMAD.MOV.U32 R2, RZ, RZ, RZ ;  /* 0x000000ffff027224 */ /* 0x000fc600078e00ff */
[----:B------:R-:W-:-:S13]  /*1ef50*/  ISETP.GT.U32.AND P1, PT, R8, R3, PT ;  /* 0x000000030800720c */ /* 0x000fda0003f24070 */
[----:B------:R-:W-:Y:S02]  /*1ef60*/  @!P1 IMAD.IADD R3, R3, 0x1, -R8 ;  /* 0x0000000103039824 */ /* 0x000fe400078e0a08 */
[----:B------:R-:W-:Y:S01]  /*1ef70*/  @!P1 VIADD R9, R9, 0x1 ;  /* 0x0000000109099836 */ /* 0x000fe20000000000 */
[----:B------:R-:W-:Y:S02]  /*1ef80*/  ISETP.NE.AND P1, PT, R7, RZ, PT ;  /* 0x000000ff0700720c */ /* 0x000fe40003f25270 */
[----:B------:R-:W-:Y:S02]  /*1ef90*/  ISETP.GE.U32.AND P0, PT, R3, R8, PT ;  /* 0x000000080300720c */ /* 0x000fe40003f06070 */
[----:B------:R-:W0:Y:S11]  /*1efa0*/  I2F.RP R8, R6 ;  /* 0x0000000600087306 */ /* 0x000e360000209400 */
[----:B------:R-:W-:Y:S01]  /*1efb0*/  @P0 VIADD R9, R9, 0x1 ;  /* 0x0000000109090836 */ /* 0x000fe20000000000 */
[----:B0-----:R-:W0:Y:S02]  /*1efc0*/  MUFU.RCP R8, R8 ;  /* 0x0000000800087308 */ /* 0x001e240000001000 */
[----:B0-----:R-:W-:Y:S01]  /*1efd0*/  VIADD R10, R8, 0xffffffe ;  /* 0x0ffffffe080a7836 */ /* 0x001fe20000000000 */
[----:B------:R-:W-:-:S05]  /*1efe0*/  IABS R8, R4 ;  /* 0x0000000400087213 */ /* 0x000fca0000000000 */
[----:B------:R-:W0:Y:S01]  /*1eff0*/  F2I.FTZ.U32.TRUNC.NTZ R3, R10 ;  /* 0x0000000a00037305 */ /* 0x000e22000021f000 */
[----:B------:R-:W-:Y:S02]  /*1f000*/  IMAD.MOV R8, RZ, RZ, -R8 ;  /* 0x000000ffff087224 */ /* 0x000fe400078e0a08 */
[----:B0-----:R-:W-:-:S04]  /*1f010*/  IMAD.MOV R11, RZ, RZ, -R3 ;  /* 0x000000ffff0b7224 */ /* 0x001fc800078e0a03 */
[----:B------:R-:W-:-:S04]  /*1f020*/  IMAD R11, R11, R6, RZ ;  /* 0x000000060b0b7224 */ /* 0x000fc800078e02ff */
[----:B------:R-:W-:Y:S01]  /*1f030*/  IMAD.HI.U32 R2, R3, R11, R2 ;  /* 0x0000000b03027227 */ /* 0x000fe200078e0002 */
[----:B------:R-:W-:-:S04]  /*1f040*/  LOP3.LUT R3, R0, R7, RZ, 0x3c, !PT ;  /* 0x0000000700037212 */ /* 0x000fc800078e3cff */
        /* <DEDUP_REMOVED lines=23> */
.L_x_704:
[----:B------:R-:W-:Y:S01]  /*1f1c0*/  UMOV UR4, URZ ;  /* 0x0000003f00047c82 */ /* 0x000fe20008000000 */
[----:B------:R-:W-:Y:S01]  /*1f1d0*/  UMOV UR5, URZ ;  /* 0x0000003f00057c82 */ /* 0x000fe20008000000 */
[----:B------:R-:W-:Y:S01]  /*1f1e0*/  ULDC UR6, c[0x0][0xc3c] ;  /* 0x00030f0000067ab9 */ /* 0x000fe20000000800 */
[----:B------:R-:W-:Y:S02]  /*1f1f0*/  IMAD.MOV.U32 R24, RZ, RZ, R0 ;  /* 0x000000ffff187224 */ /* 0x000fe400078e0000 */
[----:B------:R-:W-:Y:S02]  /*1f200*/  IMAD.U32 R25, RZ, RZ, UR4 ;  /* 0x00000004ff197e24 */ /* 0x000fe4000f8e00ff */
[----:B------:R-:W-:Y:S02]  /*1f210*/  IMAD.U32 R26, RZ, RZ, UR5 ;  /* 0x00000005ff1a7e24 */ /* 0x000fe4000f8e00ff */
[----:B------:R-:W-:-:S07]  /*1f220*/  IMAD.U32 R27, RZ, RZ, UR6 ;  /* 0x00000006ff1b7e24 */ /* 0x000fce000f8e00ff */
.L_x_710:
        /* <DEDUP_REMOVED lines=10> */
.L_x_701:
[----:B------:R-:W-:Y:S02]  /*1f2d0*/  ULDC UR4, c[0x0][0xc3c] ;  /* 0x00030f0000047ab9 */ /* 0x000fe40000000800 */
[----:B0-----:R-:W-:-:S13]  /*1f2e0*/  ISETP.GE.AND P0, PT, R27, UR4, PT ;  /* 0x000000041b007c0c */ /* 0x001fda000bf06270 */
[----:B------:R-:W-:Y:S05]  /*1f2f0*/  @!P0 BRA `(.L_x_711) ;  /* 0xffffff90007c8947 */ /* 0x000fea000383ffff */
[----:B------:R-:W-:Y:S05]  /*1f300*/  BSYNC B8 ;  /* 0x0000000000087941 */ /* 0x000fea0003800000 */
.L_x_565:
[----:B--2---:R-:W2:Y:S01]  /*1f310*/  LDL.LU R0, [R1+0x34] ;  /* 0x0000340001007983 */ /* 0x004ea20000300800 */
[----:B------:R-:W-:Y:S01]  /*1f320*/  BSSY B0, `(.L_x_712) ;  /* 0x000000b000007945 */ /* 0x000fe20003800000 */
[----:B-1-3--:R-:W1:Y:S01]  /*1f330*/  S2R R5, SR_CgaCtaId ;  /* 0x0000000000057919 */ /* 0x00ae620000008800 */
[----:B--2---:R-:W-:-:S05]  /*1f340*/  VIADD R0, R0, 0x1 ;  /* 0x0000000100007836 */ /* 0x004fca0000000000 */
[----:B0-----:R-:W-:-:S04]  /*1f350*/  LEA.HI R2, R0, R0, RZ, 0x1 ;  /* 0x0000000000027211 */ /* 0x001fc800078f08ff */
[----:B------:R-:W-:Y:S02]  /*1f360*/  LOP3.LUT R3, R2, 0xfffffffe, RZ, 0xc0, !PT ;  /* 0xfffffffe02037812 */ /* 0x000fe400078ec0ff */
[----:B------:R-:W-:-:S03]  /*1f370*/  MOV R2, 0x400 ;  /* 0x0000040000027802 */ /* 0x000fc60000000f00 */
[----:B------:R-:W-:Y:S01]  /*1f380*/  IMAD.IADD R0, R0, 0x1, -R3 ;  /* 0x0000000100007824 */ /* 0x000fe200078e0a03 */
[----:B-1----:R-:W-:-:S04]  /*1f390*/  LEA R9, R5, R2, 0x18 ;  /* 0x0000000205097211 */ /* 0x002fc800078ec0ff */
[----:B------:R-:W-:-:S04]  /*1f3a0*/  SHF.L.U32 R0, R0, 0x1f, RZ ;  /* 0x0000001f00007819 */ /* 0x000fc800000006ff */
[----:B------:R-:W0:Y:S02]  /*1f3b0*/  SYNCS.PHASECHK.TRANS64.TRYWAIT P0, [R9+URZ+0x31c20], R0 ;  /* 0x031c2000090075a7 */ /* 0x000e24000800017f */
[----:B0-----:R-:W-:Y:S05]  /*1f3c0*/  @!P0 BRA `(.L_x_713) ;  /* 0x0000002800408947 */ /* 0x001fea0003800000 */
.L_x_827:
[----:B------:R-:W-:Y:S05]  /*1f3d0*/  BSYNC B0 ;  /* 0x0000000000007941 */ /* 0x000fea0003800000 */
.L_x_712:
[----:B------:R-:W-:-:S03]  /*1f3e0*/  UMOV UR4, 0xffffffff ;  /* 0xffffffff00047882 */ /* 0x000fc60000000000 */
[----:B------:R-:W-:Y:S05]  /*1f3f0*/  BRA.DIV UR4, `(.L_x_714) ;  /* 0x0000002a04487947 */ /* 0x000fea000b800000 */
[----:B0-----:R-:W0:Y:S02]  /*1f400*/  S2R R0, SR_TID.X ;  /* 0x0000000000007919 */ /* 0x001e240000002100 */
[----:B0-----:R-:W-:-:S04]  /*1f410*/  SHF.R.U32.HI R0, RZ, 0x5, R0 ;  /* 0x00000005ff007819 */ /* 0x001fc80000011600 */
[----:B------:R-:W-:-:S05]  /*1f420*/  LOP3.LUT R0, R0, 0x3, RZ, 0xc0, !PT ;  /* 0x0000000300007812 */ /* 0x000fca00078ec0ff */
[----:B------:R0:W1:Y:S02]  /*1f430*/  SHFL.IDX PT, R14, R0, RZ, 0x1f ;  /* 0x00001fff000e7589 */ /* 0x00006400000e0000 */
.L_x_830:
[----:B-1----:R-:W-:-:S13]  /*1f440*/  ISETP.NE.AND P0, PT, R14, RZ, PT ;  /* 0x000000ff0e00720c */ /* 0x002fda0003f05270 */
[----:B------:R-:W-:Y:S05]  /*1f450*/  @P0 BRA `(.L_x_410) ;  /* 0x0000000000880947 */ /* 0x000fea0003800000 */
[----:B------:R-:W-:-:S03]  /*1f460*/  UMOV UR4, 0xffffffff ;  /* 0xffffffff00047882 */ /* 0x000fc60000000000 */
[----:B------:R-:W-:Y:S05]  /*1f470*/  BRA.DIV UR4, `(.L_x_715) ;  /* 0x0000002a045c7947 */ /* 0x000fea000b800000 */
[----:B------:R-:W-:-:S13]  /*1f480*/  ELECT P6, URZ, PT ;  /* 0x00000000003f782f */ /* 0x000fda00038c0000 */
.L_x_833:
[----:B------:R-:W-:Y:S05]  /*1f490*/  @!P6 BRA `(.L_x_410) ;  /* 0x000000000078e947 */ /* 0x000fea0003800000 */
[----:B0-----:R-:W2:Y:S02]  /*1f4a0*/  LDL.LU R0, [R1+0x58] ;  /* 0x0000580001007983 */ /* 0x001ea40000300800 */
[----:B--2---:R-:W-:-:S04]  /*1f4b0*/  LOP3.LUT R0, R0, 0x2, RZ, 0xfc, !PT ;  /* 0x0000000200007812 */ /* 0x004fc800078efcff */
[----:B------:R-:W-:-:S13]  /*1f4c0*/  ISETP.NE.AND P2, PT, R0, 0x3, PT ;  /* 0x000000030000780c */ /* 0x000fda0003f45270 */
[----:B------:R-:W-:Y:S05]  /*1f4d0*/  @!P2 BRA `(.L_x_716) ;  /* 0x000000000004a947 */ /* 0x000fea0003800000 */
[----:B------:R-:W-:Y:S01]  /*1f4e0*/  BPT.TRAP 0x1 ;  /* 0x000000040000795c */ /* 0x000fe20000300000 */
.L_x_716:
[----:B------:R-:W-:Y:S01]  /*1f4f0*/  VIADD R3, R9, 0x31c40 ;  /* 0x00031c4009037836 */ /* 0x000fe20000000000 */
[----:B------:R-:W-:Y:S01]  /*1f500*/  SHF.L.U32 R2, R28, 0x1f, RZ ;  /* 0x0000001f1c027819 */ /* 0x000fe200000006ff */
[C---:B------:R-:W-:Y:S02]  /*1f510*/  VIADD R0, R18.reuse, 0x1 ;  /* 0x0000000112007836 */ /* 0x040fe40000000000 */
        /* <DEDUP_REMOVED lines=9> */
.L_x_834:
[----:B------:R-:W1:Y:S02]  /*1f5b0*/  SYNCS.PHASECHK.TRANS64.TRYWAIT P0, [R3+URZ], R0 ;  /* 0x00000000030075a7 */ /* 0x000e64000800017f */
[----:B-1----:R-:W-:Y:S05]  /*1f5c0*/  @!P0 BRA `(.L_x_718) ;  /* 0x00000028003c8947 */ /* 0x002fea0003800000 */
.L_x_835:
[----:B------:R-:W-:Y:S05]  /*1f5d0*/  @!P2 BRA `(.L_x_719) ;  /* 0x000000000004a947 */ /* 0x000fea0003800000 */
[----:B------:R-:W-:Y:S01]  /*1f5e0*/  BPT.TRAP 0x1 ;  /* 0x000000040000795c */ /* 0x000fe20000300000 */
.L_x_719:
[----:B-1----:R-:W-:-:S04]  /*1f5f0*/  VIADD R3, R9, 0x31c60 ;  /* 0x00031c6009037836 */ /* 0x002fc80000000000 */
[----:B------:R-:W-:-:S04]  /*1f600*/  IMAD R5, R18, 0x8, R3 ;  /* 0x0000000812057824 */ /* 0x000fc800078e0203 */
[----:B------:R-:W1:Y:S02]  /*1f610*/  SYNCS.PHASECHK.TRANS64.TRYWAIT P0, [R5+URZ], R2 ;  /* 0x00000002050075a7 */ /* 0x000e64000800017f */
[----:B-1----:R-:W-:Y:S05]  /*1f620*/  @!P0 BRA `(.L_x_720) ;  /* 0x0000002800388947 */ /* 0x002fea0003800000 */
.L_x_836:
[----:B------:R-:W-:-:S07]  /*1f630*/  IMAD R3, R4, 0x8, R3 ;  /* 0x0000000804037824 */ /* 0x000fce00078e0203 */
.L_x_721:
[----:B--2---:R2:W3:Y:S02]  /*1f640*/  SYNCS.PHASECHK.TRANS64.TRYWAIT P0, [R3+URZ], R0 ;  /* 0x00000000030075a7 */ /* 0x0044e4000800017f */
[----:B---3--:R-:W-:Y:S05]  /*1f650*/  @!P0 NANOSLEEP.SYNCS 0x989680 ;  /* 0x009896800000895d */ /* 0x008fea0003900000 */
[----:B------:R-:W3:Y:S02]  /*1f660*/  @!P0 SYNCS.PHASECHK.TRANS64 P0, [R3+URZ], R0 ;  /* 0x00000000030085a7 */ /* 0x000ee4000800007f */
[----:B---3--:R-:W-:Y:S05]  /*1f670*/  @!P0 BRA `(.L_x_721) ;  /* 0xfffffffc00f08947 */ /* 0x008fea000383ffff */
.L_x_410:
[----:B------:R-:W-:Y:S05]  /*1f680*/  BSYNC B9 ;  /* 0x0000000000097941 */ /* 0x000fea0003800000 */
.L_x_407:
[----:B------:R-:W-:Y:S05]  /*1f690*/  EXIT ;  /* 0x000000000000794d */ /* 0x000fea0003800000 */
.L_x_428:
[----:B0-----:R0:W1:Y:S02]  /*1f6a0*/  SYNCS.PHASECHK.TRANS64.TRYWAIT P5, [R20+URZ+0x31c90], R87 ;  /* 0x031c9057140075a7 */ /* 0x00106400080a017f */
[----:B-1----:R-:W-:Y:S05]  /*1f6b0*/  @!P5 NANOSLEEP.SYNCS 0x989680 ;  /* 0x009896800000d95d */ /* 0x002fea0003900000 */
[----:B------:R-:W1:Y:S02]  /*1f6c0*/  @!P5 SYNCS.PHASECHK.TRANS64 P5, [R20+URZ+0x31c90], R87 ;  /* 0x031c90571400d5a7 */ /* 0x000e6400080a007f */
[----:B-1----:R-:W-:Y:S05]  /*1f6d0*/  @!P5 BRA `(.L_x_428) ;  /* 0xfffffffc00f0d947 */ /* 0x002fea000383ffff */
[----:B------:R-:W-:Y:S05]  /*1f6e0*/  BRA `(.L_x_722) ;  /* 0xfffffe3c00247947 */ /* 0x000fea000383ffff */
.L_x_456:
[----:B0-----:R0:W1:Y:S02]  /*1f6f0*/  SYNCS.PHASECHK.TRANS64.TRYWAIT P5, [R20+URZ+0x31c90], R87 ;  /* 0x031c9057140075a7 */ /* 0x00106400080a017f */
[----:B-1----:R-:W-:Y:S05]  /*1f700*/  @!P5 NANOSLEEP.SYNCS 0x989680 ;  /* 0x009896800000d95d */ /* 0x002fea0003900000 */
[----:B------:R-:W1:Y:S02]  /*1f710*/  @!P5 SYNCS.PHASECHK.TRANS64 P5, [R20+URZ+0x31c90], R87 ;  /* 0x031c90571400d5a7 */ /* 0x000e6400080a007f */
[----:B-1----:R-:W-:Y:S05]  /*1f720*/  @!P5 BRA `(.L_x_456) ;  /* 0xfffffffc00f0d947 */ /* 0x002fea000383ffff */
[----:B------:R-:W-:Y:S05]  /*1f730*/  BRA `(.L_x_723) ;  /* 0xfffffe5400947947 */ /* 0x000fea000383ffff */
.L_x_469:
[----:B0-----:R0:W1:Y:S02]  /*1f740*/  SYNCS.PHASECHK.TRANS64.TRYWAIT P4, [R20+URZ+0x31c90], R87 ;  /* 0x031c9057140075a7 */ /* 0x001064000808017f */
[----:B-1----:R-:W-:Y:S05]  /*1f750*/  @!P4 NANOSLEEP.SYNCS 0x989680 ;  /* 0x009896800000c95d */ /* 0x002fea0003900000 */
[----:B------:R-:W1:Y:S02]  /*1f760*/  @!P4 SYNCS.PHASECHK.TRANS64 P4, [R20+URZ+0x31c90], R87 ;  /* 0x031c90571400c5a7 */ /* 0x000e64000808007f */
[----:B-1----:R-:W-:Y:S05]  /*1f770*/  @!P4 BRA `(.L_x_469) ;  /* 0xfffffffc00f0c947 */ /* 0x002fea000383ffff */
[----:B------:R-:W-:Y:S05]  /*1f780*/  BRA `(.L_x_724) ;  /* 0xfffffe70000c7947 */ /* 0x000fea000383ffff */
.L_x_473:
[----:B--2---:R2:W3:Y:S02]  /*1f790*/  SYNCS.PHASECHK.TRANS64.TRYWAIT P3, [R20+URZ+0x31cb0], R87 ;  /* 0x031cb057140075a7 */ /* 0x0044e4000806017f */
[----:B---3--:R-:W-:Y:S05]  /*1f7a0*/  @!P3 NANOSLEEP.SYNCS 0x989680 ;  /* 0x009896800000b95d */ /* 0x008fea0003900000 */
[----:B------:R-:W3:Y:S02]  /*1f7b0*/  @!P3 SYNCS.PHASECHK.TRANS64 P3, [R20+URZ+0x31cb0], R87 ;  /* 0x031cb0571400b5a7 */ /* 0x000ee4000806007f */
[----:B---3--:R-:W-:Y:S05]  /*1f7c0*/  @!P3 BRA `(.L_x_473) ;  /* 0xfffffffc00f0b947 */ /* 0x008fea000383ffff */
[----:B------:R-:W-:Y:S05]  /*1f7d0*/  BRA `(.L_x_725) ;  /* 0xfffffe7000a47947 */ /* 0x000fea000383ffff */
.L_x_481:
[----:B------:R-:W-:Y:S01]  /*1f7e0*/  BSSY B0, `(.L_x_726) ;  /* 0x0000007000007945 */ /* 0x000fe20003800000 */
[----:B------:R-:W-:Y:S02]  /*1f7f0*/  IMAD.MOV.U32 R12, RZ, RZ, RZ ;  /* 0x000000ffff0c7224 */ /* 0x000fe400078e00ff */
[----:B------:R-:W-:Y:S02]  /*1f800*/  IMAD.MOV.U32 R11, RZ, RZ, 0x1f ;  /* 0x0000001fff0b7424 */ /* 0x000fe400078e00ff */
[----:B------:R-:W-:-:S07]  /*1f810*/  IMAD.MOV.U32 R15, RZ, RZ, -0x1 ;  /* 0xffffffffff0f7424 */ /* 0x000fce00078e00ff */
[----:B-1---5:R-:W-:Y:S05]  /*1f820*/  WARPSYNC.COLLECTIVE R15, `(.L_x_727) ;  /* 0x000000000f087348 */ /* 0x022fea0003c00000 */
[----:B------:R0:W2:Y:S02]  /*1f830*/  SHFL.IDX P6, R14, R13, R12, R11 ;  /* 0x0000000c0d0e7389 */ /* 0x0000a400000c000b */
[----:B012--5:R-:W-:Y:S01]  /*1f840*/  ENDCOLLECTIVE ;  /* 0x000000000000791b */ /* 0x027fe20003800000 */
.L_x_727:
[----:B------:R-:W-:Y:S05]  /*1f850*/  BSYNC B0 ;  /* 0x0000000000007941 */ /* 0x000fea0003800000 */
.L_x_726:
[----:B------:R2:W-:Y:S01]  /*1f860*/  STL [R1+0x7c], R14 ;  /* 0x00007c0e01007387 */ /* 0x0005e20000100800 */
[----:B------:R-:W-:Y:S05]  /*1f870*/  BRA `(.L_x_728) ;  /* 0xfffffe7800a47947 */ /* 0x000fea000383ffff */
.L_x_492:
[----:B------:R-:W-:Y:S01]  /*1f880*/  BSSY B1, `(.L_x_729) ;  /* 0x0000008000017945 */ /* 0x000fe20003800000 */
[----:B------:R-:W-:Y:S02]  /*1f890*/  IMAD.MOV.U32 R13, RZ, RZ, R23 ;  /* 0x000000ffff0d7224 */ /* 0x000fe400078e0017 */
[----:B------:R-:W-:Y:S02]  /*1f8a0*/  IMAD.MOV.U32 R12, RZ, RZ, RZ ;  /* 0x000000ffff0c7224 */ /* 0x000fe400078e00ff */
[----:B------:R-:W-:Y:S02]  /*1f8b0*/  IMAD.MOV.U32 R11, RZ, RZ, 0x1e1f ;  /* 0x00001e1fff0b7424 */ /* 0x000fe400078e00ff */
[----:B------:R-:W-:-:S07]  /*1f8c0*/  IMAD.MOV.U32 R15, RZ, RZ, -0x1 ;  /* 0xffffffffff0f7424 */ /* 0x000fce00078e00ff */
[----:B-12---:R-:W-:Y:S05]  /*1f8d0*/  WARPSYNC.COLLECTIVE R15, `(.L_x_730) ;  /* 0x000000000f087348 */ /* 0x006fea0003c00000 */
[----:B--2---:R0:W2:Y:S02]  /*1f8e0*/  SHFL.IDX P6, R14, R13, R12, R11 ;  /* 0x0000000c0d0e7389 */ /* 0x0040a400000c000b */
[----:B012---:R-:W-:Y:S01]  /*1f8f0*/  ENDCOLLECTIVE ;  /* 0x000000000000791b */ /* 0x007fe20003800000 */
.L_x_730:
[----:B------:R-:W-:Y:S05]  /*1f900*/  BSYNC B1 ;  /* 0x0000000000017941 */ /* 0x000fea0003800000 */
.L_x_729:
[----:B------:R-:W-:Y:S02]  /*1f910*/  IMAD.MOV.U32 R13, RZ, RZ, R22 ;  /* 0x000000ffff0d7224 */ /* 0x000fe400078e0016 */
[----:B------:R-:W-:Y:S02]  /*1f920*/  IMAD.MOV.U32 R12, RZ, RZ, RZ ;  /* 0x000000ffff0c7224 */ /* 0x000fe400078e00ff */
[----:B------:R-:W-:Y:S02]  /*1f930*/  IMAD.MOV.U32 R11, RZ, RZ, 0x1e1f ;  /* 0x00001e1fff0b7424 */ /* 0x000fe400078e00ff */
[----:B------:R-:W-:Y:S02]  /*1f940*/  IMAD.MOV.U32 R15, RZ, RZ, -0x1 ;  /* 0xffffffffff0f7424 */ /* 0x000fe400078e00ff */
[----:B------:R-:W-:-:S07]  /*1f950*/  IMAD.MOV.U32 R3, RZ, RZ, R14 ;  /* 0x000000ffff037224 */ /* 0x000fce00078e000e */
[----:B------:R-:W-:Y:S05]  /*1f960*/  WARPSYNC.COLLECTIVE R15, `(.L_x_731) ;  /* 0x000000000f087348 */ /* 0x000fea0003c00000 */
[----:B------:R0:W1:Y:S02]  /*1f970*/  SHFL.IDX P6, R14, R13, R12, R11 ;  /* 0x0000000c0d0e7389 */ /* 0x00006400000c000b */
[----:B01----:R-:W-:Y:S01]  /*1f980*/  ENDCOLLECTIVE ;  /* 0x000000000000791b */ /* 0x003fe20003800000 */
.L_x_731:
[----:B------:R-:W-:Y:S02]  /*1f990*/  IMAD.MOV.U32 R13, RZ, RZ, R25 ;  /* 0x000000ffff0d7224 */ /* 0x000fe400078e0019 */
[----:B------:R-:W-:-:S07]  /*1f9a0*/  IMAD.MOV.U32 R0, RZ, RZ, R14 ;  /* 0x000000ffff007224 */ /* 0x000fce00078e000e */
[----:B------:R-:W-:Y:S05]  /*1f9b0*/  WARPSYNC.COLLECTIVE R15, `(.L_x_732) ;  /* 0x000000000f087348 */ /* 0x000fea0003c00000 */
[----:B------:R0:W1:Y:S02]  /*1f9c0*/  SHFL.IDX P6, R14, R13, R12, R11 ;  /* 0x0000000c0d0e7389 */ /* 0x00006400000c000b */
[----:B01----:R-:W-:Y:S01]  /*1f9d0*/  ENDCOLLECTIVE ;  /* 0x000000000000791b */ /* 0x003fe20003800000 */
.L_x_732:
[----:B------:R-:W-:Y:S02]  /*1f9e0*/  IMAD.MOV.U32 R13, RZ, RZ, R24 ;  /* 0x000000ffff0d7224 */ /* 0x000fe400078e0018 */
[----:B------:R-:W-:-:S07]  /*1f9f0*/  IMAD.MOV.U32 R5, RZ, RZ, R14 ;  /* 0x000000ffff057224 */ /* 0x000fce00078e000e */
[----:B------:R-:W-:Y:S05]  /*1fa00*/  WARPSYNC.COLLECTIVE R15, `(.L_x_733) ;  /* 0x000000000f087348 */ /* 0x000fea0003c00000 */
[----:B------:R0:W1:Y:S02]  /*1fa10*/  SHFL.IDX P6, R14, R13, R12, R11 ;  /* 0x0000000c0d0e7389 */ /* 0x00006400000c000b */
[----:B01----:R-:W-:Y:S01]  /*1fa20*/  ENDCOLLECTIVE ;  /* 0x000000000000791b */ /* 0x003fe20003800000 */
.L_x_733:
[----:B------:R-:W-:Y:S01]  /*1fa30*/  IMAD.MOV.U32 R4, RZ, RZ, R14 ;  /* 0x000000ffff047224 */ /* 0x000fe200078e000e */
[----:B------:R-:W-:Y:S06]  /*1fa40*/  BRA `(.L_x_734) ;  /* 0xfffffe7c00ac7947 */ /* 0x000fec000383ffff */
.L_x_496:
[----:B0-----:R0:W1:Y:S02]  /*1fa50*/  SYNCS.PHASECHK.TRANS64.TRYWAIT P1, [R16+URZ+0x31c00], R3 ;  /* 0x031c0003100075a7 */ /* 0x001064000802017f */
[----:B-1----:R-:W-:Y:S05]  /*1fa60*/  @!P1 NANOSLEEP.SYNCS 0x989680 ;  /* 0x009896800000995d */ /* 0x002fea0003900000 */
[----:B------:R-:W1:Y:S02]  /*1fa70*/  @!P1 SYNCS.PHASECHK.TRANS64 P1, [R16+URZ+0x31c00], R3 ;  /* 0x031c0003100095a7 */ /* 0x000e64000802007f */
[----:B-1----:R-:W-:Y:S05]  /*1fa80*/  @!P1 BRA `(.L_x_496) ;  /* 0xfffffffc00f09947 */ /* 0x002fea000383ffff */
[----:B------:R-:W-:Y:S05]  /*1fa90*/  BRA `(.L_x_735) ;  /* 0xfffffe8400d47947 */ /* 0x000fea000383ffff */
.L_x_508:
        /* <DEDUP_REMOVED lines=8> */
.L_x_737:
[----:B------:R-:W-:Y:S05]  /*1fb20*/  BSYNC B1 ;  /* 0x0000000000017941 */ /* 0x000fea0003800000 */
.L_x_736:
        /* <DEDUP_REMOVED lines=8> */
.L_x_738:
[----:B------:R-:W-:Y:S02]  /*1fbb0*/  IMAD.MOV.U32 R33, RZ, RZ, R3 ;  /* 0x000000ffff217224 */ /* 0x000fe400078e0003 */
[----:B------:R-:W-:Y:S02]  /*1fbc0*/  IMAD.MOV.U32 R13, RZ, RZ, R25 ;  /* 0x000000ffff0d7224 */ /* 0x000fe400078e0019 */
[----:B------:R-:W-:-:S07]  /*1fbd0*/  IMAD.MOV.U32 R0, RZ, RZ, R14 ;  /* 0x000000ffff007224 */ /* 0x000fce00078e000e */
[----:B------:R-:W-:Y:S05]  /*1fbe0*/  WARPSYNC.COLLECTIVE R15, `(.L_x_739) ;  /* 0x000000000f087348 */ /* 0x000fea0003c00000 */
[----:B------:R0:W1:Y:S02]  /*1fbf0*/  SHFL.IDX P6, R14, R13, R12, R11 ;  /* 0x0000000c0d0e7389 */ /* 0x00006400000c000b */
[----:B01----:R-:W-:Y:S01]  /*1fc00*/  ENDCOLLECTIVE ;  /* 0x000000000000791b */ /* 0x003fe20003800000 */
.L_x_739:
[----:B------:R-:W-:Y:S02]  /*1fc10*/  IMAD.MOV.U32 R32, RZ, RZ, R0 ;  /* 0x000000ffff207224 */ /* 0x000fe400078e0000 */
[----:B------:R-:W-:Y:S02]  /*1fc20*/  IMAD.MOV.U32 R13, RZ, RZ, R24 ;  /* 0x000000ffff0d7224 */ /* 0x000fe400078e0018 */
[----:B------:R-:W-:-:S07]  /*1fc30*/  IMAD.MOV.U32 R5, RZ, RZ, R14 ;  /* 0x000000ffff057224 */ /* 0x000fce00078e000e */
[----:B------:R-:W-:Y:S05]  /*1fc40*/  WARPSYNC.COLLECTIVE R15, `(.L_x_740) ;  /* 0x000000000f087348 */ /* 0x000fea0003c00000 */
[----:B------:R0:W1:Y:S02]  /*1fc50*/  SHFL.IDX P6, R14, R13, R12, R11 ;  /* 0x0000000c0d0e7389 */ /* 0x00006400000c000b */
[----:B01----:R-:W-:Y:S01]  /*1fc60*/  ENDCOLLECTIVE ;  /* 0x000000000000791b */ /* 0x003fe20003800000 */
.L_x_740:
[----:B------:R-:W-:Y:S05]  /*1fc70*/  BRA `(.L_x_741) ;  /* 0xfffffe98001c7947 */ /* 0x000fea000383ffff */
.L_x_512:
[----:B0-----:R0:W1:Y:S02]  /*1fc80*/  SYNCS.PHASECHK.TRANS64.TRYWAIT P1, [R16+URZ+0x31c00], R3 ;  /* 0x031c0003100075a7 */ /* 0x001064000802017f */
[----:B-1----:R-:W-:Y:S05]  /*1fc90*/  @!P1 NANOSLEEP.SYNCS 0x989680 ;  /* 0x009896800000995d */ /* 0x002fea0003900000 */
[----:B------:R-:W1:Y:S02]  /*1fca0*/  @!P1 SYNCS.PHASECHK.TRANS64 P1, [R16+URZ+0x31c00], R3 ;  /* 0x031c0003100095a7 */ /* 0x000e64000802007f */
[----:B-1----:R-:W-:Y:S05]  /*1fcb0*/  @!P1 BRA `(.L_x_512) ;  /* 0xfffffffc00f09947 */ /* 0x002fea000383ffff */
[----:B------:R-:W-:Y:S05]  /*1fcc0*/  BRA `(.L_x_742) ;  /* 0xfffffe9c00d47947 */ /* 0x000fea000383ffff */
.L_x_520:
[----:B--2---:R2:W4:Y:S02]  /*1fcd0*/  SYNCS.PHASECHK.TRANS64.TRYWAIT P1, [R0+URZ+0x31c30], R5 ;  /* 0x031c3005000075a7 */ /* 0x004524000802017f */
[----:B----4-:R-:W-:Y:S05]  /*1fce0*/  @!P1 NANOSLEEP.SYNCS 0x989680 ;  /* 0x009896800000995d */ /* 0x010fea0003900000 */
[----:B------:R-:W4:Y:S02]  /*1fcf0*/  @!P1 SYNCS.PHASECHK.TRANS64 P1, [R0+URZ+0x31c30], R5 ;  /* 0x031c3005000095a7 */ /* 0x000f24000802007f */
[----:B----4-:R-:W-:Y:S05]  /*1fd00*/  @!P1 BRA `(.L_x_520) ;  /* 0xfffffffc00f09947 */ /* 0x010fea000383ffff */
[----:B------:R-:W-:Y:S05]  /*1fd10*/  BRA `(.L_x_519) ;  /* 0xfffffeb400707947 */ /* 0x000fea000383ffff */
.L_x_526:
[----:B-1----:R1:W2:Y:S02]  /*1fd20*/  SYNCS.PHASECHK.TRANS64.TRYWAIT P3, [R14+URZ+0x31c30], R15 ;  /* 0x031c300f0e0075a7 */ /* 0x0022a4000806017f */
[----:B--2---:R-:W-:Y:S05]  /*1fd30*/  @!P3 NANOSLEEP.SYNCS 0x989680 ;  /* 0x009896800000b95d */ /* 0x004fea0003900000 */
[----:B------:R-:W2:Y:S02]  /*1fd40*/  @!P3 SYNCS.PHASECHK.TRANS64 P3, [R14+URZ+0x31c30], R15 ;  /* 0x031c300f0e00b5a7 */ /* 0x000ea4000806007f */
[----:B--2---:R-:W-:Y:S05]  /*1fd50*/  @!P3 BRA `(.L_x_526) ;  /* 0xfffffffc00f0b947 */ /* 0x004fea000383ffff */
[----:B------:R-:W-:Y:S05]  /*1fd60*/  BRA `(.L_x_525) ;  /* 0xfffffef800407947 */ /* 0x000fea000383ffff */
.L_x_531:
[----:B-1----:R1:W2:Y:S02]  /*1fd70*/  SYNCS.PHASECHK.TRANS64.TRYWAIT P2, [R15+URZ+0x31c50], R14 ;  /* 0x031c500e0f0075a7 */ /* 0x0022a4000804017f */
[----:B--2---:R-:W-:Y:S05]  /*1fd80*/  @!P2 NANOSLEEP.SYNCS 0x989680 ;  /* 0x009896800000a95d */ /* 0x004fea0003900000 */
[----:B------:R-:W2:Y:S02]  /*1fd90*/  @!P2 SYNCS.PHASECHK.TRANS64 P2, [R15+URZ+0x31c50], R14 ;  /* 0x031c500e0f00a5a7 */ /* 0x000ea4000804007f */
[----:B--2---:R-:W-:Y:S05]  /*1fda0*/  @!P2 BRA `(.L_x_531) ;  /* 0xfffffffc00f0a947 */ /* 0x004fea000383ffff */
[----:B------:R-:W-:Y:S05]  /*1fdb0*/  BRA `(.L_x_530) ;  /* 0xffffff1c00c47947 */ /* 0x000fea000383ffff */
.L_x_536:
[----:B--2---:R2:W3:Y:S02]  /*1fdc0*/  SYNCS.PHASECHK.TRANS64.TRYWAIT P0, [R0+URZ+0x31c50], R3 ;  /* 0x031c5003000075a7 */ /* 0x0044e4000800017f */
[----:B---3--:R-:W-:Y:S05]  /*1fdd0*/  @!P0 NANOSLEEP.SYNCS 0x989680 ;  /* 0x009896800000895d */ /* 0x008fea0003900000 */
[----:B------:R-:W3:Y:S02]  /*1fde0*/  @!P0 SYNCS.PHASECHK.TRANS64 P0, [R0+URZ+0x31c50], R3 ;  /* 0x031c5003000085a7 */ /* 0x000ee4000800007f */
[----:B---3--:R-:W-:Y:S05]  /*1fdf0*/  @!P0 BRA `(.L_x_536) ;  /* 0xfffffffc00f08947 */ /* 0x008fea000383ffff */
[----:B------:R-:W-:Y:S05]  /*1fe00*/  BRA `(.L_x_535) ;  /* 0xffffff4000607947 */ /* 0x000fea000383ffff */
.L_x_541:
[----:B------:R-:W-:Y:S02]  /*1fe10*/  IMAD.MOV.U32 R13, RZ, RZ, R2 ;  /* 0x000000ffff0d7224 */ /* 0x000fe400078e0002 */
[----:B------:R-:W-:Y:S02]  /*1fe20*/  IMAD.MOV.U32 R12, RZ, RZ, RZ ;  /* 0x000000ffff0c7224 */ /* 0x000fe400078e00ff */
[----:B------:R-:W-:Y:S02]  /*1fe30*/  IMAD.MOV.U32 R11, RZ, RZ, 0x1c1f ;  /* 0x00001c1fff0b7424 */ /* 0x000fe400078e00ff */
[----:B------:R-:W-:-:S07]  /*1fe40*/  IMAD.MOV.U32 R15, RZ, RZ, -0x1 ;  /* 0xffffffffff0f7424 */ /* 0x000fce00078e00ff */
[----:B-----5:R-:W-:Y:S05]  /*1fe50*/  WARPSYNC.COLLECTIVE R15, `(.L_x_743) ;  /* 0x000000000f087348 */ /* 0x020fea0003c00000 */
[----:B------:R0:W1:Y:S02]  /*1fe60*/  SHFL.IDX P6, R14, R13, R12, R11 ;  /* 0x0000000c0d0e7389 */ /* 0x00006400000c000b */
[----:B01---5:R-:W-:Y:S01]  /*1fe70*/  ENDCOLLECTIVE ;  /* 0x000000000000791b */ /* 0x023fe20003800000 */
.L_x_743:
[----:B------:R-:W-:Y:S02]  /*1fe80*/  IMAD.MOV.U32 R13, RZ, RZ, R0 ;  /* 0x000000ffff0d7224 */ /* 0x000fe400078e0000 */
[----:B------:R-:W-:-:S07]  /*1fe90*/  IMAD.MOV.U32 R3, RZ, RZ, R14 ;  /* 0x000000ffff037224 */ /* 0x000fce00078e000e */
[----:B------:R-:W-:Y:S05]  /*1fea0*/  WARPSYNC.COLLECTIVE R15, `(.L_x_744) ;  /* 0x000000000f087348 */ /* 0x000fea0003c00000 */
[----:B------:R0:W1:Y:S02]  /*1feb0*/  SHFL.IDX P6, R14, R13, R12, R11 ;  /* 0x0000000c0d0e7389 */ /* 0x00006400000c000b */
[----:B01----:R-:W-:Y:S01]  /*1fec0*/  ENDCOLLECTIVE ;  /* 0x000000000000791b */ /* 0x003fe20003800000 */
.L_x_744:
[----:B------:R-:W-:Y:S05]  /*1fed0*/  BRA `(.L_x_745) ;  /* 0xffffff5c00647947 */ /* 0x000fea000383ffff */
.L_x_544:
[----:B------:R-:W-:Y:S01]  /*1fee0*/  BSSY B1, `(.L_x_746) ;  /* 0x0000008000017945 */ /* 0x000fe20003800000 */
[----:B---3--:R-:W-:Y:S02]  /*1fef0*/  IMAD.MOV.U32 R13, RZ, RZ, R2 ;  /* 0x000000ffff0d7224 */ /* 0x008fe400078e0002 */
[----:B------:R-:W-:Y:S02]  /*1ff00*/  IMAD.MOV.U32 R12, RZ, RZ, 0x1 ;  /* 0x00000001ff0c7424 */ /* 0x000fe400078e00ff */
[----:B------:R-:W-:Y:S02]  /*1ff10*/  IMAD.MOV.U32 R11, RZ, RZ, 0x1c1f ;  /* 0x00001c1fff0b7424 */ /* 0x000fe400078e00ff */
[----:B------:R-:W-:-:S07]  /*1ff20*/  IMAD.MOV.U32 R15, RZ, RZ, -0x1 ;  /* 0xffffffffff0f7424 */ /* 0x000fce00078e00ff */
[----:B012--5:R-:W-:Y:S05]  /*1ff30*/  WARPSYNC.COLLECTIVE R15, `(.L_x_747) ;  /* 0x000000000f087348 */ /* 0x027fea0003c00000 */
[----:B--2---:R2:W3:Y:S02]  /*1ff40*/  SHFL.IDX P6, R14, R13, R12, R11 ;  /* 0x0000000c0d0e7389 */ /* 0x0044e400000c000b */
[----:B0123-5:R-:W-:Y:S01]  /*1ff50*/  ENDCOLLECTIVE ;  /* 0x000000000000791b */ /* 0x02ffe20003800000 */
.L_x_747:
[----:B------:R-:W-:Y:S05]  /*1ff60*/  BSYNC B1 ;  /* 0x0000000000017941 */ /* 0x000fea0003800000 */
.L_x_746:
[----:B------:R-:W-:Y:S02]  /*1ff70*/  IMAD.MOV.U32 R13, RZ, RZ, R0 ;  /* 0x000000ffff0d7224 */ /* 0x000fe400078e0000 */
[----:B------:R-:W-:Y:S02]  /*1ff80*/  IMAD.MOV.U32 R12, RZ, RZ, 0x1 ;  /* 0x00000001ff0c7424 */ /* 0x000fe400078e00ff */
[----:B------:R-:W-:Y:S02]  /*1ff90*/  IMAD.MOV.U32 R11, RZ, RZ, 0x1c1f ;  /* 0x00001c1fff0b7424 */ /* 0x000fe400078e00ff */
[----:B------:R-:W-:Y:S02]  /*1ffa0*/  IMAD.MOV.U32 R15, RZ, RZ, -0x1 ;  /* 0xffffffffff0f7424 */ /* 0x000fe400078e00ff */
[----:B------:R-:W-:-:S07]  /*1ffb0*/  IMAD.MOV.U32 R3, RZ, RZ, R14 ;  /* 0x000000ffff037224 */ /* 0x000fce00078e000e */
[----:B------:R-:W-:Y:S05]  /*1ffc0*/  WARPSYNC.COLLECTIVE R15, `(.L_x_748) ;  /* 0x000000000f087348 */ /* 0x000fea0003c00000 */
[----:B------:R0:W1:Y:S02]  /*1ffd0*/  SHFL.IDX P6, R14, R13, R12, R11 ;  /* 0x0000000c0d0e7389 */ /* 0x00006400000c000b */
[----:B01----:R-:W-:Y:S01]  /*1ffe0*/  ENDCOLLECTIVE ;  /* 0x000000000000791b */ /* 0x003fe20003800000 */
.L_x_748:
[----:B------:R-:W-:Y:S05]  /*1fff0*/  BRA `(.L_x_749) ;  /* 0xffffff5c00747947 */ /* 0x000fea000383ffff */
.L_x_546:
[----:B------:R-:W-:Y:S02]  /*20000*/  IMAD.MOV.U32 R13, RZ, RZ, R2 ;  /* 0x000000ffff0d7224 */ /* 0x000fe400078e0002 */
[----:B------:R-:W-:Y:S02]  /*20010*/  IMAD.MOV.U32 R12, RZ, RZ, RZ ;  /* 0x000000ffff0c7224 */ /* 0x000fe400078e00ff */
[----:B------:R-:W-:Y:S02]  /*20020*/  IMAD.MOV.U32 R11, RZ, RZ, 0x1c1f ;  /* 0x00001c1fff0b7424 */ /* 0x000fe400078e00ff */
[----:B------:R-:W-:-:S07]  /*20030*/  IMAD.MOV.U32 R15, RZ, RZ, -0x1 ;  /* 0xffffffffff0f7424 */ /* 0x000fce00078e00ff */
[----:B------:R-:W-:Y:S05]  /*20040*/  WARPSYNC.COLLECTIVE R15, `(.L_x_750) ;  /* 0x000000000f087348 */ /* 0x000fea0003c00000 */
[----:B------:R0:W1:Y:S02]  /*20050*/  SHFL.IDX P6, R14, R13, R12, R11 ;  /* 0x0000000c0d0e7389 */ /* 0x00006400000c000b */
[----:B01----:R-:W-:Y:S01]  /*20060*/  ENDCOLLECTIVE ;  /* 0x000000000000791b */ /* 0x003fe20003800000 */
.L_x_750:
[----:B------:R-:W-:Y:S02]  /*20070*/  IMAD.MOV.U32 R13, RZ, RZ, R0 ;  /* 0x000000ffff0d7224 */ /* 0x000fe400078e0000 */
[----:B------:R-:W-:-:S07]  /*20080*/  IMAD.MOV.U32 R3, RZ, RZ, R14 ;  /* 0x000000ffff037224 */ /* 0x000fce00078e000e */
[----:B------:R-:W-:Y:S05]  /*20090*/  WARPSYNC.COLLECTIVE R15, `(.L_x_751) ;  /* 0x000000000f087348 */ /* 0x000fea0003c00000 */
[----:B------:R0:W1:Y:S02]  /*200a0*/  SHFL.IDX P6, R14, R13, R12, R11 ;  /* 0x0000000c0d0e7389 */ /* 0x00006400000c000b */
[----:B01----:R-:W-:Y:S01]  /*200b0*/  ENDCOLLECTIVE ;  /* 0x000000000000791b */ /* 0x003fe20003800000 */
.L_x_751:
[----:B------:R-:W-:Y:S05]  /*200c0*/  BRA `(.L_x_752) ;  /* 0xffffff6000407947 */ /* 0x000fea000383ffff */
.L_x_549:
[----:B------:R-:W-:Y:S01]  /*200d0*/  BSSY B1, `(.L_x_753) ;  /* 0x0000008000017945 */ /* 0x000fe20003800000 */
[----:B----4-:R-:W-:Y:S02]  /*200e0*/  IMAD.MOV.U32 R13, RZ, RZ, R2 ;  /* 0x000000ffff0d7224 */ /* 0x010fe400078e0002 */
[----:B------:R-:W-:Y:S02]  /*200f0*/  IMAD.MOV.U32 R12, RZ, RZ, 0x1 ;  /* 0x00000001ff0c7424 */ /* 0x000fe400078e00ff */
[----:B------:R-:W-:Y:S02]  /*20100*/  IMAD.MOV.U32 R11, RZ, RZ, 0x1c1f ;  /* 0x00001c1fff0b7424 */ /* 0x000fe400078e00ff */
[----:B------:R-:W-:-:S07]  /*20110*/  IMAD.MOV.U32 R15, RZ, RZ, -0x1 ;  /* 0xffffffffff0f7424 */ /* 0x000fce00078e00ff */
[----:B012---:R-:W-:Y:S05]  /*20120*/  WARPSYNC.COLLECTIVE R15, `(.L_x_754) ;  /* 0x000000000f087348 */ /* 0x007fea0003c00000 */
[----:B--2---:R2:W3:Y:S02]  /*20130*/  SHFL.IDX P6, R14, R13, R12, R11 ;  /* 0x0000000c0d0e7389 */ /* 0x0044e400000c000b */
[----:B0123--:R-:W-:Y:S01]  /*20140*/  ENDCOLLECTIVE ;  /* 0x000000000000791b */ /* 0x00ffe20003800000 */
.L_x_754:
[----:B------:R-:W-:Y:S05]  /*20150*/  BSYNC B1 ;  /* 0x0000000000017941 */ /* 0x000fea0003800000 */
.L_x_753:
        /* <DEDUP_REMOVED lines=8> */
.L_x_755:
[----:B------:R-:W-:Y:S05]  /*201e0*/  BRA `(.L_x_756) ;  /* 0xffffff6400387947 */ /* 0x000fea000383ffff */
.L_x_553:
[----:B------:R-:W-:Y:S02]  /*201f0*/  IMAD.MOV.U32 R13, RZ, RZ, R2 ;  /* 0x000000ffff0d7224 */ /* 0x000fe400078e0002 */
[----:B------:R-:W-:Y:S02]  /*20200*/  IMAD.MOV.U32 R12, RZ, RZ, RZ ;  /* 0x000000ffff0c7224 */ /* 0x000fe400078e00ff */
[----:B------:R-:W-:Y:S02]  /*20210*/  IMAD.MOV.U32 R11, RZ, RZ, 0x1c1f ;  /* 0x00001c1fff0b7424 */ /* 0x000fe400078e00ff */
[----:B------:R-:W-:-:S07]  /*20220*/  IMAD.MOV.U32 R15, RZ, RZ, -0x1 ;  /* 0xffffffffff0f7424 */ /* 0x000fce00078e00ff */
[----:B0-----:R-:W-:Y:S05]  /*20230*/  WARPSYNC.COLLECTIVE R15, `(.L_x_757) ;  /* 0x000000000f087348 */ /* 0x001fea0003c00000 */
[----:B------:R1:W2:Y:S02]  /*20240*/  SHFL.IDX P6, R14, R13, R12, R11 ;  /* 0x0000000c0d0e7389 */ /* 0x0002a400000c000b */
[----:B012---:R-:W-:Y:S01]  /*20250*/  ENDCOLLECTIVE ;  /* 0x000000000000791b */ /* 0x007fe20003800000 */
.L_x_757:
[----:B------:R-:W-:Y:S02]  /*20260*/  IMAD.MOV.U32 R13, RZ, RZ, R0 ;  /* 0x000000ffff0d7224 */ /* 0x000fe400078e0000 */
[----:B------:R-:W-:-:S07]  /*20270*/  IMAD.MOV.U32 R3, RZ, RZ, R14 ;  /* 0x000000ffff037224 */ /* 0x000fce00078e000e */
[----:B------:R-:W-:Y:S05]  /*20280*/  WARPSYNC.COLLECTIVE R15, `(.L_x_758) ;  /* 0x000000000f087348 */ /* 0x000fea0003c00000 */
[----:B------:R0:W1:Y:S02]  /*20290*/  SHFL.IDX P6, R14, R13, R12, R11 ;  /* 0x0000000c0d0e7389 */ /* 0x00006400000c000b */
[----:B01----:R-:W-:Y:S01]  /*202a0*/  ENDCOLLECTIVE ;  /* 0x000000000000791b */ /* 0x003fe20003800000 */
.L_x_758:
[----:B------:R-:W-:Y:S05]  /*202b0*/  BRA `(.L_x_759) ;  /* 0xffffff70007c7947 */ /* 0x000fea000383ffff */
.L_x_556:
[----:B------:R-:W-:Y:S01]  /*202c0*/  BSSY B1, `(.L_x_760) ;  /* 0x0000008000017945 */ /* 0x000fe20003800000 */
[----:B----4-:R-:W-:Y:S02]  /*202d0*/  IMAD.MOV.U32 R13, RZ, RZ, R2 ;  /* 0x000000ffff0d7224 */ /* 0x010fe400078e0002 */
[----:B------:R-:W-:Y:S02]  /*202e0*/  IMAD.MOV.U32 R12, RZ, RZ, 0x1 ;  /* 0x00000001ff0c7424 */ /* 0x000fe400078e00ff */
[----:B------:R-:W-:Y:S02]  /*202f0*/  IMAD.MOV.U32 R11, RZ, RZ, 0x1c1f ;  /* 0x00001c1fff0b7424 */ /* 0x000fe400078e00ff */
[----:B------:R-:W-:-:S07]  /*20300*/  IMAD.MOV.U32 R15, RZ, RZ, -0x1 ;  /* 0xffffffffff0f7424 */ /* 0x000fce00078e00ff */
[----:B0123--:R-:W-:Y:S05]  /*20310*/  WARPSYNC.COLLECTIVE R15, `(.L_x_761) ;  /* 0x000000000f087348 */ /* 0x00ffea0003c00000 */
[----:B---3--:R3:W4:Y:S02]  /*20320*/  SHFL.IDX P6, R14, R13, R12, R11 ;  /* 0x0000000c0d0e7389 */ /* 0x00872400000c000b */
[----:B01234-:R-:W-:Y:S01]  /*20330*/  ENDCOLLECTIVE ;  /* 0x000000000000791b */ /* 0x01ffe20003800000 */
.L_x_761:
[----:B------:R-:W-:Y:S05]  /*20340*/  BSYNC B1 ;  /* 0x0000000000017941 */ /* 0x000fea0003800000 */
.L_x_760:
        /* <DEDUP_REMOVED lines=8> */
.L_x_762:
[----:B------:R-:W-:Y:S05]  /*203d0*/  BRA `(.L_x_763) ;  /* 0xffffff7000907947 */ /* 0x000fea000383ffff */
.L_x_573:
[----:B------:R-:W1:Y:S01]  /*203e0*/  S2R R7, SR_TID.X ;  /* 0x0000000000077919 */ /* 0x000e620000002100 */
[----:B------:R-:W-:Y:S01]  /*203f0*/  BSSY B1, `(.L_x_764) ;  /* 0x000000a000017945 */ /* 0x000fe20003800000 */
[----:B0-----:R-:W-:Y:S02]  /*20400*/  IMAD.MOV.U32 R12, RZ, RZ, RZ ;  /* 0x000000ffff0c7224 */ /* 0x001fe400078e00ff */
[----:B------:R-:W-:Y:S02]  /*20410*/  IMAD.MOV.U32 R11, RZ, RZ, 0x1f ;  /* 0x0000001fff0b7424 */ /* 0x000fe400078e00ff */
[----:B------:R-:W-:Y:S01]  /*20420*/  IMAD.MOV.U32 R15, RZ, RZ, -0x1 ;  /* 0xffffffffff0f7424 */ /* 0x000fe200078e00ff */
[----:B-1----:R-:W-:-:S04]  /*20430*/  SHF.R.U32.HI R7, RZ, 0x5, R7 ;  /* 0x00000005ff077819 */ /* 0x002fc80000011607 */
[----:B------:R-:W-:-:S05]  /*20440*/  LOP3.LUT R7, R7, 0x3, RZ, 0xc0, !PT ;  /* 0x0000000307077812 */ /* 0x000fca00078ec0ff */
[----:B------:R-:W-:-:S07]  /*20450*/  IMAD.MOV.U32 R13, RZ, RZ, R7 ;  /* 0x000000ffff0d7224 */ /* 0x000fce00078e0007 */
[----:B------:R-:W-:Y:S05]  /*20460*/  WARPSYNC.COLLECTIVE R15, `(.L_x_765) ;  /* 0x000000000f087348 */ /* 0x000fea0003c00000 */
[----:B------:R0:W1:Y:S02]  /*20470*/  SHFL.IDX P6, R14, R13, R12, R11 ;  /* 0x0000000c0d0e7389 */ /* 0x00006400000c000b */
[----:B01----:R-:W-:Y:S01]  /*20480*/  ENDCOLLECTIVE ;  /* 0x000000000000791b */ /* 0x003fe20003800000 */
.L_x_765:
[----:B------:R-:W-:Y:S05]  /*20490*/  BSYNC B1 ;  /* 0x0000000000017941 */ /* 0x000fea0003800000 */
.L_x_764:
[----:B------:R-:W-:Y:S05]  /*204a0*/  BRA `(.L_x_766) ;  /* 0xffffff8800787947 */ /* 0x000fea000383ffff */
.L_x_575:
[----:B------:R-:W-:Y:S01]  /*204b0*/  BSSY B1, `(.L_x_767) ;  /* 0x0000006000017945 */ /* 0x000fe20003800000 */
[----:B------:R-:W-:-:S07]  /*204c0*/  IMAD.MOV.U32 R15, RZ, RZ, -0x1 ;  /* 0xffffffffff0f7424 */ /* 0x000fce00078e00ff */
[----:B01----:R-:W-:Y:S05]  /*204d0*/  WARPSYNC.COLLECTIVE R15, `(.L_x_768) ;  /* 0x000000000f0c7348 */ /* 0x003fea0003c00000 */
[----:B------:R-:W-:Y:S02]  /*204e0*/  ELECT P6, UR62, PT ;  /* 0x00000000003e782f */ /* 0x000fe400038c0000 */
[----:B------:R-:W-:Y:S01]  /*204f0*/  MOV R14, UR62 ;  /* 0x0000003e000e7c02 */ /* 0x000fe20008000f00 */
[----:B01----:R-:W-:Y:S10]  /*20500*/  ENDCOLLECTIVE ;  /* 0x000000000000791b */ /* 0x003ff40003800000 */
.L_x_768:
[----:B------:R-:W-:Y:S05]  /*20510*/  BSYNC B1 ;  /* 0x0000000000017941 */ /* 0x000fea0003800000 */
.L_x_767:
[----:B------:R-:W-:Y:S05]  /*20520*/  BRA `(.L_x_574) ;  /* 0xffffff8800707947 */ /* 0x000fea000383ffff */
.L_x_577:
[----:B-1----:R1:W2:Y:S02]  /*20530*/  SYNCS.PHASECHK.TRANS64.TRYWAIT P0, [R16+URZ+0x31c20], R6 ;  /* 0x031c2006100075a7 */ /* 0x0022a4000800017f */
[----:B--2---:R-:W-:Y:S05]  /*20540*/  @!P0 NANOSLEEP.SYNCS 0x989680 ;  /* 0x009896800000895d */ /* 0x004fea0003900000 */
[----:B------:R-:W2:Y:S02]  /*20550*/  @!P0 SYNCS.PHASECHK.TRANS64 P0, [R16+URZ+0x31c20], R6 ;  /* 0x031c2006100085a7 */ /* 0x000ea4000800007f */
[----:B--2---:R-:W-:Y:S05]  /*20560*/  @!P0 BRA `(.L_x_577) ;  /* 0xfffffffc00f08947 */ /* 0x004fea000383ffff */
[----:B------:R-:W-:Y:S05]  /*20570*/  BRA `(.L_x_769) ;  /* 0xffffff8800807947 */ /* 0x000fea000383ffff */
.L_x_581:
[----:B--2---:R2:W3:Y:S02]  /*20580*/  SYNCS.PHASECHK.TRANS64.TRYWAIT P0, [R9+URZ+0x31ca0], R11 ;  /* 0x031ca00b090075a7 */ /* 0x0044e4000800017f */
[----:B---3--:R-:W-:Y:S05]  /*20590*/  @!P0 NANOSLEEP.SYNCS 0x989680 ;  /* 0x009896800000895d */ /* 0x008fea0003900000 */
[----:B------:R-:W3:Y:S02]  /*205a0*/  @!P0 SYNCS.PHASECHK.TRANS64 P0, [R9+URZ+0x31ca0], R11 ;  /* 0x031ca00b090085a7 */ /* 0x000ee4000800007f */
[----:B---3--:R-:W-:Y:S05]  /*205b0*/  @!P0 BRA `(.L_x_581) ;  /* 0xfffffffc00f08947 */ /* 0x008fea000383ffff */
[----:B------:R-:W-:Y:S05]  /*205c0*/  BRA `(.L_x_770) ;  /* 0xffffff88009c7947 */ /* 0x000fea000383ffff */
.L_x_588:
[----:B0-----:R0:W1:Y:S02]  /*205d0*/  SYNCS.PHASECHK.TRANS64.TRYWAIT P0, [R9+URZ+0x31cc0], R11 ;  /* 0x031cc00b090075a7 */ /* 0x001064000800017f */
[----:B-1----:R-:W-:Y:S05]  /*205e0*/  @!P0 NANOSLEEP.SYNCS 0x989680 ;  /* 0x009896800000895d */ /* 0x002fea0003900000 */
[----:B------:R-:W1:Y:S02]  /*205f0*/  @!P0 SYNCS.PHASECHK.TRANS64 P0, [R9+URZ+0x31cc0], R11 ;  /* 0x031cc00b090085a7 */ /* 0x000e64000800007f */
[----:B-1----:R-:W-:Y:S05]  /*20600*/  @!P0 BRA `(.L_x_588) ;  /* 0xfffffffc00f08947 */ /* 0x002fea000383ffff */
[----:B------:R-:W-:Y:S05]  /*20610*/  BRA `(.L_x_771) ;  /* 0xffffff8c00987947 */ /* 0x000fea000383ffff */
.L_x_597:
[----:B-1----:R1:W2:Y:S02]  /*20620*/  SYNCS.PHASECHK.TRANS64.TRYWAIT P2, [R9+URZ+0x31ca0], R8 ;  /* 0x031ca008090075a7 */ /* 0x0022a4000804017f */
[----:B--2---:R-:W-:Y:S05]  /*20630*/  @!P2 NANOSLEEP.SYNCS 0x989680 ;  /* 0x009896800000a95d */ /* 0x004fea0003900000 */
[----:B------:R-:W2:Y:S02]  /*20640*/  @!P2 SYNCS.PHASECHK.TRANS64 P2, [R9+URZ+0x31ca0], R8 ;  /* 0x031ca0080900a5a7 */ /* 0x000ea4000804007f */
[----:B--2---:R-:W-:Y:S05]  /*20650*/  @!P2 BRA `(.L_x_597) ;  /* 0xfffffffc00f0a947 */ /* 0x004fea000383ffff */
[----:B------:R-:W-:Y:S05]  /*20660*/  BRA `(.L_x_772) ;  /* 0xffffff9000d87947 */ /* 0x000fea000383ffff */
.L_x_604:
[----:B--2---:R2:W3:Y:S02]  /*20670*/  SYNCS.PHASECHK.TRANS64.TRYWAIT P2, [R9+URZ+0x31cc0], R8 ;  /* 0x031cc008090075a7 */ /* 0x0044e4000804017f */
[----:B---3--:R-:W-:Y:S05]  /*20680*/  @!P2 NANOSLEEP.SYNCS 0x989680 ;  /* 0x009896800000a95d */ /* 0x008fea0003900000 */
[----:B------:R-:W3:Y:S02]  /*20690*/  @!P2 SYNCS.PHASECHK.TRANS64 P2, [R9+URZ+0x31cc0], R8 ;  /* 0x031cc0080900a5a7 */ /* 0x000ee4000804007f */
[----:B---3--:R-:W-:Y:S05]  /*206a0*/  @!P2 BRA `(.L_x_604) ;  /* 0xfffffffc00f0a947 */ /* 0x008fea000383ffff */
[----:B------:R-:W-:Y:S05]  /*206b0*/  BRA `(.L_x_773) ;  /* 0xffffff9400d07947 */ /* 0x000fea000383ffff */
.L_x_621:
[----:B------:R-:W4:Y:S01]  /*206c0*/  S2R R20, SR_TID.X ;  /* 0x0000000000147919 */ /* 0x000f220000002100 */
[----:B------:R-:W-:Y:S01]  /*206d0*/  BSSY B0, `(.L_x_774) ;  /* 0x000000a000007945 */ /* 0x000fe20003800000 */
[----:B0-----:R-:W-:Y:S02]  /*206e0*/  IMAD.MOV.U32 R12, RZ, RZ, RZ ;  /* 0x000000ffff0c7224 */ /* 0x001fe400078e00ff */
[----:B------:R-:W-:Y:S02]  /*206f0*/  IMAD.MOV.U32 R11, RZ, RZ, 0x1f ;  /* 0x0000001fff0b7424 */ /* 0x000fe400078e00ff */
[----:B------:R-:W-:Y:S01]  /*20700*/  IMAD.MOV.U32 R15, RZ, RZ, -0x1 ;  /* 0xffffffffff0f7424 */ /* 0x000fe200078e00ff */
[----:B----4-:R-:W-:-:S04]  /*20710*/  SHF.R.U32.HI R20, RZ, 0x5, R20 ;  /* 0x00000005ff147819 */ /* 0x010fc80000011614 */
[----:B------:R-:W-:-:S05]  /*20720*/  LOP3.LUT R20, R20, 0x3, RZ, 0xc0, !PT ;  /* 0x0000000314147812 */ /* 0x000fca00078ec0ff */
[----:B------:R-:W-:-:S07]  /*20730*/  IMAD.MOV.U32 R13, RZ, RZ, R20 ;  /* 0x000000ffff0d7224 */ /* 0x000fce00078e0014 */
[----:B-123--:R-:W-:Y:S05]  /*20740*/  WARPSYNC.COLLECTIVE R15, `(.L_x_775) ;  /* 0x000000000f087348 */ /* 0x00efea0003c00000 */
[----:B------:R0:W4:Y:S02]  /*20750*/  SHFL.IDX P6, R14, R13, R12, R11 ;  /* 0x0000000c0d0e7389 */ /* 0x00012400000c000b */
[----:B01234-:R-:W-:Y:S01]  /*20760*/  ENDCOLLECTIVE ;  /* 0x000000000000791b */ /* 0x01ffe20003800000 */
.L_x_775:
[----:B------:R-:W-:Y:S05]  /*20770*/  BSYNC B0 ;  /* 0x0000000000007941 */ /* 0x000fea0003800000 */
.L_x_774:
[----:B------:R-:W-:Y:S05]  /*20780*/  BRA `(.L_x_776) ;  /* 0xffffffa000f07947 */ /* 0x000fea000383ffff */
.L_x_623:
[----:B------:R-:W-:Y:S01]  /*20790*/  BSSY B0, `(.L_x_777) ;  /* 0x0000006000007945 */ /* 0x000fe20003800000 */
[----:B------:R-:W-:-:S07]  /*207a0*/  IMAD.MOV.U32 R15, RZ, RZ, -0x1 ;  /* 0xffffffffff0f7424 */ /* 0x000fce00078e00ff */
[----:B0123--:R-:W-:Y:S05]  /*207b0*/  WARPSYNC.COLLECTIVE R15, `(.L_x_778) ;  /* 0x000000000f0c7348 */ /* 0x00ffea0003c00000 */
[----:B------:R-:W-:Y:S02]  /*207c0*/  ELECT P6, UR62, PT ;  /* 0x00000000003e782f */ /* 0x000fe400038c0000 */
[----:B------:R-:W-:Y:S01]  /*207d0*/  MOV R14, UR62 ;  /* 0x0000003e000e7c02 */ /* 0x000fe20008000f00 */
[----:B0123--:R-:W-:Y:S10]  /*207e0*/  ENDCOLLECTIVE ;  /* 0x000000000000791b */ /* 0x00fff40003800000 */
.L_x_778:
[----:B------:R-:W-:Y:S05]  /*207f0*/  BSYNC B0 ;  /* 0x0000000000007941 */ /* 0x000fea0003800000 */
.L_x_777:
[----:B------:R-:W-:Y:S05]  /*20800*/  BRA `(.L_x_779) ;  /* 0xffffffa000f87947 */ /* 0x000fea000383ffff */
.L_x_625:
[----:B0-----:R0:W4:Y:S02]  /*20810*/  SYNCS.PHASECHK.TRANS64.TRYWAIT P0, [R0+URZ+0x31c40], R2 ;  /* 0x031c4002000075a7 */ /* 0x001124000800017f */
[----:B----4-:R-:W-:Y:S05]  /*20820*/  @!P0 NANOSLEEP.SYNCS 0x989680 ;  /* 0x009896800000895d */ /* 0x010fea0003900000 */
[----:B------:R-:W4:Y:S02]  /*20830*/  @!P0 SYNCS.PHASECHK.TRANS64 P0, [R0+URZ+0x31c40], R2 ;  /* 0x031c4002000085a7 */ /* 0x000f24000800007f */
[----:B----4-:R-:W-:Y:S05]  /*20840*/  @!P0 BRA `(.L_x_625) ;  /* 0xfffffffc00f08947 */ /* 0x010fea000383ffff */
[----:B------:R-:W-:Y:S05]  /*20850*/  BRA `(.L_x_780) ;  /* 0xffffffa4004c7947 */ /* 0x000fea000383ffff */
.L_x_629:
        /* <DEDUP_REMOVED lines=12> */
.L_x_781:
[----:B------:R-:W-:Y:S02]  /*20920*/  IMAD.MOV.U32 R13, RZ, RZ, R4 ;  /* 0x000000ffff0d7224 */ /* 0x000fe400078e0004 */
[----:B------:R-:W-:-:S07]  /*20930*/  IMAD.MOV.U32 R3, RZ, RZ, R14 ;  /* 0x000000ffff037224 */ /* 0x000fce00078e000e */
[----:B------:R-:W-:Y:S05]  /*20940*/  WARPSYNC.COLLECTIVE R15, `(.L_x_782) ;  /* 0x000000000f087348 */ /* 0x000fea0003c00000 */
[----:B------:R0:W1:Y:S02]  /*20950*/  SHFL.IDX P6, R14, R13, R12, R11 ;  /* 0x0000000c0d0e7389 */ /* 0x00006400000c000b */
[----:B01----:R-:W-:Y:S01]  /*20960*/  ENDCOLLECTIVE ;  /* 0x000000000000791b */ /* 0x003fe20003800000 */
.L_x_782:
[----:B------:R-:W-:Y:S02]  /*20970*/  IMAD.MOV.U32 R13, RZ, RZ, R0 ;  /* 0x000000ffff0d7224 */ /* 0x000fe400078e0000 */
[----:B------:R-:W-:Y:S02]  /*20980*/  IMAD.MOV.U32 R12, RZ, RZ, 0x1 ;  /* 0x00000001ff0c7424 */ /* 0x000fe400078e00ff */
[----:B------:R-:W-:-:S07]  /*20990*/  IMAD.MOV.U32 R2, RZ, RZ, R14 ;  /* 0x000000ffff027224 */ /* 0x000fce00078e000e */
[----:B------:R-:W-:Y:S05]  /*209a0*/  WARPSYNC.COLLECTIVE R15, `(.L_x_783) ;  /* 0x000000000f087348 */ /* 0x000fea0003c00000 */
[----:B------:R0:W1:Y:S02]  /*209b0*/  SHFL.IDX P6, R14, R13, R12, R11 ;  /* 0x0000000c0d0e7389 */ /* 0x00006400000c000b */
[----:B01----:R-:W-:Y:S01]  /*209c0*/  ENDCOLLECTIVE ;  /* 0x000000000000791b */ /* 0x003fe20003800000 */
.L_x_783:
[----:B------:R-:W-:-:S05]  /*209d0*/  @!P4 LEA R2, P3, R20, R2, 0x1 ;  /* 0x000000021402c211 */ /* 0x000fca00078608ff */
[----:B------:R-:W-:Y:S01]  /*209e0*/  @!P4 IMAD.X R3, RZ, RZ, R3, P3 ;  /* 0x000000ffff03c224 */ /* 0x000fe200018e0603 */
[----:B------:R-:W-:-:S04]  /*209f0*/  ISETP.GE.AND P3, PT, R8, R5, PT ;  /* 0x000000050800720c */ /* 0x000fc80003f66270 */
[----:B------:R-:W-:Y:S01]  /*20a00*/  @!PT LDS RZ, [RZ] ;  /* 0x00000000fffff984 */ /* 0x000fe20000000800 */
[----:B------:R-:W-:Y:S01]  /*20a10*/  @!PT LDS RZ, [RZ] ;  /* 0x00000000fffff984 */ /* 0x000fe20000000800 */
[----:B------:R-:W-:Y:S01]  /*20a20*/  @!PT LDS RZ, [RZ] ;  /* 0x00000000fffff984 */ /* 0x000fe20000000800 */
[----:B------:R-:W-:Y:S01]  /*20a30*/  @!P4 LDGSTS.E.BYPASS.LTC128B.128 [R9+0xda00], desc[UR60][R2.64], !P2 ;  /* 0x0da000000209cfae */ /* 0x000fe2000d101d7c */
[----:B------:R-:W-:-:S03]  /*20a40*/  IMAD.MOV.U32 R13, RZ, RZ, R4 ;  /* 0x000000ffff0d7224 */ /* 0x000fc600078e0004 */
[----:B------:R-:W-:Y:S04]  /*20a50*/  @!P4 LDGSTS.E.BYPASS.LTC128B.128 [R9+0x10a00], desc[UR60][R2.64+0x40], !P1 ;  /* 0x10a000400209cfae */ /* 0x000fe8000c901d7c */
[----:B------:R0:W-:Y:S02]  /*20a60*/  @!P4 LDGSTS.E.BYPASS.LTC128B.128 [R9+0x13a00], desc[UR60][R2.64+0x80], !P0 ;  /* 0x13a000800209cfae */ /* 0x0001e4000c101d7c */
[----:B0-----:R-:W-:-:S07]  /*20a70*/  IMAD.MOV.U32 R2, RZ, RZ, R14 ;  /* 0x000000ffff027224 */ /* 0x001fce00078e000e */
[----:B------:R-:W-:Y:S05]  /*20a80*/  WARPSYNC.COLLECTIVE R15, `(.L_x_784) ;  /* 0x000000000f087348 */ /* 0x000fea0003c00000 */
[----:B------:R0:W1:Y:S02]  /*20a90*/  SHFL.IDX P6, R14, R13, R12, R11 ;  /* 0x0000000c0d0e7389 */ /* 0x00006400000c000b */
[----:B01----:R-:W-:Y:S01]  /*20aa0*/  ENDCOLLECTIVE ;  /* 0x000000000000791b */ /* 0x003fe20003800000 */
.L_x_784:
[----:B------:R-:W-:Y:S02]  /*20ab0*/  IMAD.MOV.U32 R13, RZ, RZ, R0 ;  /* 0x000000ffff0d7224 */ /* 0x000fe400078e0000 */
[----:B------:R-:W-:Y:S02]  /*20ac0*/  IMAD.MOV.U32 R12, RZ, RZ, 0x2 ;  /* 0x00000002ff0c7424 */ /* 0x000fe400078e00ff */
[----:B------:R-:W-:-:S07]  /*20ad0*/  IMAD.MOV.U32 R3, RZ, RZ, R14 ;  /* 0x000000ffff037224 */ /* 0x000fce00078e000e */
[----:B------:R-:W-:Y:S05]  /*20ae0*/  WARPSYNC.COLLECTIVE R15, `(.L_x_785) ;  /* 0x000000000f087348 */ /* 0x000fea0003c00000 */
[----:B------:R0:W1:Y:S02]  /*20af0*/  SHFL.IDX P6, R14, R13, R12, R11 ;  /* 0x0000000c0d0e7389 */ /* 0x00006400000c000b */
[----:B01----:R-:W-:Y:S01]  /*20b00*/  ENDCOLLECTIVE ;  /* 0x000000000000791b */ /* 0x003fe20003800000 */
.L_x_785:
[----:B------:R-:W-:-:S05]  /*20b10*/  @!P3 LEA R3, P4, R20, R3, 0x1 ;  /* 0x000000031403b211 */ /* 0x000fca00078808ff */
[----:B------:R-:W-:-:S05]  /*20b20*/  @!P3 IMAD.X R2, RZ, RZ, R2, P4 ;  /* 0x000000ffff02b224 */ /* 0x000fca00020e0602 */
[----:B------:R-:W-:Y:S01]  /*20b30*/  @!P3 LOP3.LUT R3, R3, R2, RZ, 0x3c, !PT ;  /* 0x000000020303b212 */ /* 0x000fe200078e3cff */
[----:B------:R-:W-:-:S03]  /*20b40*/  IMAD.MOV.U32 R13, RZ, RZ, R4 ;  /* 0x000000ffff0d7224 */ /* 0x000fc600078e0004 */
[----:B------:R-:W-:-:S04]  /*20b50*/  @!P3 LOP3.LUT R2, R3, R2, RZ, 0x3c, !PT ;  /* 0x000000020302b212 */ /* 0x000fc800078e3cff */
[----:B------:R-:W-:-:S05]  /*20b60*/  @!P3 LOP3.LUT R3, R3, R2, RZ, 0x3c, !PT ;  /* 0x000000020303b212 */ /* 0x000fca00078e3cff */
[----:B------:R-:W-:Y:S01]  /*20b70*/  @!PT LDS RZ, [RZ] ;  /* 0x00000000fffff984 */ /* 0x000fe20000000800 */
[----:B------:R-:W-:Y:S01]  /*20b80*/  @!PT LDS RZ, [RZ] ;  /* 0x00000000fffff984 */ /* 0x000fe20000000800 */
[----:B------:R-:W-:Y:S01]  /*20b90*/  @!PT LDS RZ, [RZ] ;  /* 0x00000000fffff984 */ /* 0x000fe20000000800 */
[----:B------:R-:W-:Y:S04]  /*20ba0*/  @!P3 LDGSTS.E.BYPASS.LTC128B.128 [R9+0xe200], desc[UR60][R2.64], !P2 ;  /* 0x0e2000000209bfae */ /* 0x000fe8000d101d7c */
[----:B------:R-:W-:Y:S04]  /*20bb0*/  @!P3 LDGSTS.E.BYPASS.LTC128B.128 [R9+0x11200], desc[UR60][R2.64+0x40], !P1 ;  /* 0x112000400209bfae */ /* 0x000fe8000c901d7c */
[----:B------:R0:W-:Y:S02]  /*20bc0*/  @!P3 LDGSTS.E.BYPASS.LTC128B.128 [R9+0x14200], desc[UR60][R2.64+0x80], !P0 ;  /* 0x142000800209bfae */ /* 0x0001e4000c101d7c */
[----:B0-----:R-:W-:-:S05]  /*20bd0*/  VIADD R2, R25, 0x40 ;  /* 0x0000004019027836 */ /* 0x001fca0000000000 */
[----:B------:R-:W-:Y:S01]  /*20be0*/  ISETP.GE.AND P3, PT, R2, R5, PT ;  /* 0x000000050200720c */ /* 0x000fe20003f66270 */
[----:B------:R-:W-:-:S12]  /*20bf0*/  IMAD.MOV.U32 R2, RZ, RZ, R14 ;  /* 0x000000ffff027224 */ /* 0x000fd800078e000e */
[----:B------:R-:W-:Y:S05]  /*20c00*/  WARPSYNC.COLLECTIVE R15, `(.L_x_786) ;  /* 0x000000000f087348 */ /* 0x000fea0003c00000 */
[----:B------:R0:W1:Y:S02]  /*20c10*/  SHFL.IDX P6, R14, R13, R12, R11 ;  /* 0x0000000c0d0e7389 */ /* 0x00006400000c000b */
[----:B01----:R-:W-:Y:S01]  /*20c20*/  ENDCOLLECTIVE ;  /* 0x000000000000791b */ /* 0x003fe20003800000 */
.L_x_786:
[----:B------:R-:W-:Y:S02]  /*20c30*/  IMAD.MOV.U32 R13, RZ, RZ, R0 ;  /* 0x000000ffff0d7224 */ /* 0x000fe400078e0000 */
[----:B------:R-:W-:Y:S02]  /*20c40*/  IMAD.MOV.U32 R12, RZ, RZ, 0x3 ;  /* 0x00000003ff0c7424 */ /* 0x000fe400078e00ff */
[----:B------:R-:W-:-:S07]  /*20c50*/  IMAD.MOV.U32 R3, RZ, RZ, R14 ;  /* 0x000000ffff037224 */ /* 0x000fce00078e000e */
[----:B------:R-:W-:Y:S05]  /*20c60*/  WARPSYNC.COLLECTIVE R15, `(.L_x_787) ;  /* 0x000000000f087348 */ /* 0x000fea0003c00000 */
[----:B------:R0:W1:Y:S02]  /*20c70*/  SHFL.IDX P6, R14, R13, R12, R11 ;  /* 0x0000000c0d0e7389 */ /* 0x00006400000c000b */
[----:B01----:R-:W-:Y:S01]  /*20c80*/  ENDCOLLECTIVE ;  /* 0x000000000000791b */ /* 0x003fe20003800000 */
.L_x_787:
[----:B------:R-:W-:-:S05]  /*20c90*/  @!P3 LEA R3, P4, R20, R3, 0x1 ;  /* 0x000000031403b211 */ /* 0x000fca00078808ff */
[----:B------:R-:W-:-:S05]  /*20ca0*/  @!P3 IMAD.X R2, RZ, RZ, R2, P4 ;  /* 0x000000ffff02b224 */ /* 0x000fca00020e0602 */
[----:B------:R-:W-:Y:S01]  /*20cb0*/  @!P3 LOP3.LUT R3, R3, R2, RZ, 0x3c, !PT ;  /* 0x000000020303b212 */ /* 0x000fe200078e3cff */
[----:B------:R-:W-:-:S03]  /*20cc0*/  IMAD.MOV.U32 R13, RZ, RZ, R4 ;  /* 0x000000ffff0d7224 */ /* 0x000fc600078e0004 */
[----:B------:R-:W-:-:S04]  /*20cd0*/  @!P3 LOP3.LUT R2, R3, R2, RZ, 0x3c, !PT ;  /* 0x000000020302b212 */ /* 0x000fc800078e3cff */
[----:B------:R-:W-:Y:S01]  /*20ce0*/  @!P3 LOP3.LUT R3, R3, R2, RZ, 0x3c, !PT ;  /* 0x000000020303b212 */ /* 0x000fe200078e3cff */
[----:B------:R-:W-:-:S07]  /*20cf0*/  IMAD.MOV.U32 R0, RZ, RZ, R14 ;  /* 0x000000ffff007224 */ /* 0x000fce00078e000e */
[----:B------:R-:W-:Y:S05]  /*20d00*/  WARPSYNC.COLLECTIVE R15, `(.L_x_788) ;  /* 0x000000000f087348 */ /* 0x000fea0003c00000 */
[----:B------:R0:W1:Y:S02]  /*20d10*/  SHFL.IDX P6, R14, R13, R12, R11 ;  /* 0x0000000c0d0e7389 */ /* 0x00006400000c000b */
[----:B01----:R-:W-:Y:S01]  /*20d20*/  ENDCOLLECTIVE ;  /* 0x000000000000791b */ /* 0x003fe20003800000 */
.L_x_788:
[----:B------:R-:W-:Y:S01]  /*20d30*/  @!PT LDS RZ, [RZ] ;  /* 0x00000000fffff984 */ /* 0x000fe20000000800 */
[----:B------:R-:W-:Y:S01]  /*20d40*/  @!PT LDS RZ, [RZ] ;  /* 0x00000000fffff984 */ /* 0x000fe20000000800 */
[----:B------:R-:W-:Y:S01]  /*20d50*/  @!PT LDS RZ, [RZ] ;  /* 0x00000000fffff984 */ /* 0x000fe20000000800 */
[----:B------:R-:W-:Y:S04]  /*20d60*/  @!P3 LDGSTS.E.BYPASS.LTC128B.128 [R9+0xea00], desc[UR60][R2.64], !P2 ;  /* 0x0ea000000209bfae */ /* 0x000fe8000d101d7c */
[----:B------:R-:W-:Y:S04]  /*20d70*/  @!P3 LDGSTS.E.BYPASS.LTC128B.128 [R9+0x11a00], desc[UR60][R2.64+0x40], !P1 ;  /* 0x11a000400209bfae */ /* 0x000fe8000c901d7c */
[----:B------:R0:W-:Y:S01]  /*20d80*/  @!P3 LDGSTS.E.BYPASS.LTC128B.128 [R9+0x14a00], desc[UR60][R2.64+0x80], !P0 ;  /* 0x14a000800209bfae */ /* 0x0001e2000c101d7c */
[----:B------:R-:W-:Y:S02]  /*20d90*/  IMAD.MOV.U32 R13, RZ, RZ, R6 ;  /* 0x000000ffff0d7224 */ /* 0x000fe400078e0006 */
[----:B------:R-:W-:-:S02]  /*20da0*/  IMAD.MOV.U32 R12, RZ, RZ, RZ ;  /* 0x000000ffff0c7224 */ /* 0x000fc400078e00ff */
[----:B0-----:R-:W-:-:S07]  /*20db0*/  IMAD.MOV.U32 R2, RZ, RZ, R14 ;  /* 0x000000ffff027224 */ /* 0x001fce00078e000e */
[----:B------:R-:W-:Y:S05]  /*20dc0*/  WARPSYNC.COLLECTIVE R15, `(.L_x_789) ;  /* 0x000000000f087348 */ /* 0x000fea0003c00000 */
[----:B------:R0:W1:Y:S02]  /*20dd0*/  SHFL.IDX P6, R14, R13, R12, R11 ;  /* 0x0000000c0d0e7389 */ /* 0x00006400000c000b */
[----:B01----:R-:W-:Y:S01]  /*20de0*/  ENDCOLLECTIVE ;  /* 0x000000000000791b */ /* 0x003fe20003800000 */
.L_x_789:
[----:B------:R-:W-:-:S05]  /*20df0*/  VIADD R3, R25, 0x60 ;  /* 0x0000006019037836 */ /* 0x000fca0000000000 */
[----:B------:R-:W-:Y:S01]  /*20e00*/  ISETP.GE.AND P3, PT, R3, R5, PT ;  /* 0x000000050300720c */ /* 0x000fe20003f66270 */
[----:B------:R-:W-:-:S12]  /*20e10*/  IMAD.MOV.U32 R13, RZ, RZ, R7 ;  /* 0x000000ffff0d7224 */ /* 0x000fd800078e0007 */
[----:B------:R-:W-:Y:S01]  /*20e20*/  @!P3 LEA R2, P5, R20, R2, 0x1 ;  /* 0x000000021402b211 */ /* 0x000fe200078a08ff */
[----:B------:R-:W-:-:S12]  /*20e30*/  IMAD.MOV.U32 R4, RZ, RZ, R14 ;  /* 0x000000ffff047224 */ /* 0x000fd800078e000e */
[----:B------:R-:W-:Y:S05]  /*20e40*/  WARPSYNC.COLLECTIVE R15, `(.L_x_790) ;  /* 0x000000000f087348 */ /* 0x000fea0003c00000 */
[----:B------:R0:W1:Y:S02]  /*20e50*/  SHFL.IDX P6, R14, R13, R12, R11 ;  /* 0x0000000c0d0e7389 */ /* 0x00006400000c000b */
[----:B01----:R-:W-:Y:S01]  /*20e60*/  ENDCOLLECTIVE ;  /* 0x000000000000791b */ /* 0x003fe20003800000 */
.L_x_790:
[----:B------:R-:W-:-:S05]  /*20e70*/  @!P3 IMAD.X R3, RZ, RZ, R0, P5 ;  /* 0x000000ffff03b224 */ /* 0x000fca00028e0600 */
[----:B------:R-:W-:Y:S01]  /*20e80*/  @!PT LDS RZ, [RZ] ;  /* 0x00000000fffff984 */ /* 0x000fe20000000800 */
[----:B------:R-:W-:Y:S01]  /*20e90*/  @!PT LDS RZ, [RZ] ;  /* 0x00000000fffff984 */ /* 0x000fe20000000800 */
[----:B------:R-:W-:Y:S01]  /*20ea0*/  @!PT LDS RZ, [RZ] ;  /* 0x00000000fffff984 */ /* 0x000fe20000000800 */
[----:B------:R0:W-:Y:S04]  /*20eb0*/  @!P3 LDGSTS.E.BYPASS.LTC128B.128 [R9+0xf200], desc[UR60][R2.64], !P2 ;  /* 0x0f2000000209bfae */ /* 0x0001e8000d101d7c */
[----:B------:R0:W-:Y:S01]  /*20ec0*/  @!P3 LDGSTS.E.BYPASS.LTC128B.128 [R9+0x12200], desc[UR60][R2.64+0x40], !P1 ;  /* 0x122000400209bfae */ /* 0x0001e2000c901d7c */
[----:B------:R-:W-:-:S03]  /*20ed0*/  IMAD.MOV.U32 R13, RZ, RZ, R6 ;  /* 0x000000ffff0d7224 */ /* 0x000fc600078e0006 */
[----:B------:R0:W-:Y:S01]  /*20ee0*/  @!P3 LDGSTS.E.BYPASS.LTC128B.128 [R9+0x15200], desc[UR60][R2.64+0x80], !P0 ;  /* 0x152000800209bfae */ /* 0x0001e2000c101d7c */
[----:B------:R-:W-:Y:S02]  /*20ef0*/  IMAD.MOV.U32 R12, RZ, RZ, 0x1 ;  /* 0x00000001ff0c7424 */ /* 0x000fe400078e00ff */
[----:B------:R-:W-:-:S07]  /*20f00*/  IMAD.MOV.U32 R0, RZ, RZ, R14 ;  /* 0x000000ffff007224 */ /* 0x000fce00078e000e */
[----:B0-----:R-:W-:Y:S05]  /*20f10*/  WARPSYNC.COLLECTIVE R15, `(.L_x_791) ;  /* 0x000000000f087348 */ /* 0x001fea0003c00000 */
[----:B------:R1:W2:Y:S02]  /*20f20*/  SHFL.IDX P6, R14, R13, R12, R11 ;  /* 0x0000000c0d0e7389 */ /* 0x0002a400000c000b */
[----:B012---:R-:W-:Y:S01]  /*20f30*/  ENDCOLLECTIVE ;  /* 0x000000000000791b */ /* 0x007fe20003800000 */
.L_x_791:
        /* <DEDUP_REMOVED lines=8> */
.L_x_792:
[----:B------:R-:W-:Y:S02]  /*20fc0*/  @!P3 IMAD.X R4, RZ, RZ, R4, P5 ;  /* 0x000000ffff04b224 */ /* 0x000fe400028e0604 */
[----:B------:R-:W-:Y:S02]  /*20fd0*/  @!P3 IMAD.MOV.U32 R2, RZ, RZ, R0 ;  /* 0x000000ffff02b224 */ /* 0x000fe400078e0000 */
[----:B------:R-:W-:-:S05]  /*20fe0*/  @!P3 IMAD.MOV.U32 R3, RZ, RZ, R4 ;  /* 0x000000ffff03b224 */ /* 0x000fca00078e0004 */
[----:B------:R-:W-:Y:S01]  /*20ff0*/  @!PT LDS RZ, [RZ] ;  /* 0x00000000fffff984 */ /* 0x000fe20000000800 */
[----:B------:R-:W-:Y:S01]  /*21000*/  @!PT LDS RZ, [RZ] ;  /* 0x00000000fffff984 */ /* 0x000fe20000000800 */
[----:B------:R-:W-:Y:S01]  /*21010*/  @!PT LDS RZ, [RZ] ;  /* 0x00000000fffff984 */ /* 0x000fe20000000800 */
[----:B------:R-:W-:Y:S04]  /*21020*/  @!P3 LDGSTS.E.BYPASS.LTC128B.128 [R9+0xfa00], desc[UR60][R2.64], !P2 ;  /* 0x0fa000000209bfae */ /* 0x000fe8000d101d7c */
[----:B------:R-:W-:Y:S04]  /*21030*/  @!P3 LDGSTS.E.BYPASS.LTC128B.128 [R9+0x12a00], desc[UR60][R2.64+0x40], !P1 ;  /* 0x12a000400209bfae */ /* 0x000fe8000c901d7c */
[----:B------:R0:W-:Y:S02]  /*21040*/  @!P3 LDGSTS.E.BYPASS.LTC128B.128 [R9+0x15a00], desc[UR60][R2.64+0x80], !P0 ;  /* 0x15a000800209bfae */ /* 0x0001e4000c101d7c */
[----:B0-----:R-:W-:Y:S01]  /*21050*/  IMAD.MOV.U32 R2, RZ, RZ, R14 ;  /* 0x000000ffff027224 */ /* 0x001fe200078e000e */
[----:B------:R-:W-:Y:S06]  /*21060*/  BRA `(.L_x_793) ;  /* 0xffffffa800c47947 */ /* 0x000fec000383ffff */
.L_x_632:
[----:B-1----:R1:W2:Y:S02]  /*21070*/  SYNCS.PHASECHK.TRANS64.TRYWAIT P0, [R16+URZ+0x31c20], R0 ;  /* 0x031c2000100075a7 */ /* 0x0022a4000800017f */
[----:B--2---:R-:W-:Y:S05]  /*21080*/  @!P0 NANOSLEEP.SYNCS 0x989680 ;  /* 0x009896800000895d */ /* 0x004fea0003900000 */
[----:B------:R-:W2:Y:S02]  /*21090*/  @!P0 SYNCS.PHASECHK.TRANS64 P0, [R16+URZ+0x31c20], R0 ;  /* 0x031c2000100085a7 */ /* 0x000ea4000800007f */
[----:B--2---:R-:W-:Y:S05]  /*210a0*/  @!P0 BRA `(.L_x_632) ;  /* 0xfffffffc00f08947 */ /* 0x004fea000383ffff */
[----:B------:R-:W-:Y:S05]  /*210b0*/  BRA `(.L_x_794) ;  /* 0xffffffac002c7947 */ /* 0x000fea000383ffff */
.L_x_641:
[----:B-1----:R1:W2:Y:S02]  /*210c0*/  SYNCS.PHASECHK.TRANS64.TRYWAIT P0, [R3+URZ+0x31c40], R2 ;  /* 0x031c4002030075a7 */ /* 0x0022a4000800017f */
[----:B--2---:R-:W-:Y:S05]  /*210d0*/  @!P0 NANOSLEEP.SYNCS 0x989680 ;  /* 0x009896800000895d */ /* 0x004fea0003900000 */
[----:B------:R-:W2:Y:S02]  /*210e0*/  @!P0 SYNCS.PHASECHK.TRANS64 P0, [R3+URZ+0x31c40], R2 ;  /* 0x031c4002030085a7 */ /* 0x000ea4000800007f */
[----:B--2---:R-:W-:Y:S05]  /*210f0*/  @!P0 BRA `(.L_x_641) ;  /* 0xfffffffc00f08947 */ /* 0x004fea000383ffff */
[----:B------:R-:W-:Y:S05]  /*21100*/  BRA `(.L_x_795) ;  /* 0xffffffb000007947 */ /* 0x000fea000383ffff */
.L_x_648:
[----:B0-----:R0:W1:Y:S02]  /*21110*/  SYNCS.PHASECHK.TRANS64.TRYWAIT P0, [R3+URZ+0x60], R2 ;  /* 0x00006002030075a7 */ /* 0x001064000800017f */
[----:B-1----:R-:W-:Y:S05]  /*21120*/  @!P0 NANOSLEEP.SYNCS 0x989680 ;  /* 0x009896800000895d */ /* 0x002fea0003900000 */
[----:B------:R-:W1:Y:S02]  /*21130*/  @!P0 SYNCS.PHASECHK.TRANS64 P0, [R3+URZ+0x60], R2 ;  /* 0x00006002030085a7 */ /* 0x000e64000800007f */
[----:B-1----:R-:W-:Y:S05]  /*21140*/  @!P0 BRA `(.L_x_648) ;  /* 0xfffffffc00f08947 */ /* 0x002fea000383ffff */
[----:B------:R-:W-:Y:S05]  /*21150*/  BRA `(.L_x_796) ;  /* 0xffffffb4000c7947 */ /* 0x000fea000383ffff */
.L_x_658:
[----:B-1----:R1:W2:Y:S02]  /*21160*/  SYNCS.PHASECHK.TRANS64.TRYWAIT P0, [R3+URZ+0x31c40], R2 ;  /* 0x031c4002030075a7 */ /* 0x0022a4000800017f */
[----:B--2---:R-:W-:Y:S05]  /*21170*/  @!P0 NANOSLEEP.SYNCS 0x989680 ;  /* 0x009896800000895d */ /* 0x004fea0003900000 */
[----:B------:R-:W2:Y:S02]  /*21180*/  @!P0 SYNCS.PHASECHK.TRANS64 P0, [R3+URZ+0x31c40], R2 ;  /* 0x031c4002030085a7 */ /* 0x000ea4000800007f */
[----:B--2---:R-:W-:Y:S05]  /*21190*/  @!P0 BRA `(.L_x_658) ;  /* 0xfffffffc00f08947 */ /* 0x004fea000383ffff */
[----:B------:R-:W-:Y:S05]  /*211a0*/  BRA `(.L_x_797) ;  /* 0xffffffb800c87947 */ /* 0x000fea000383ffff */
.L_x_665:
[----:B0-----:R0:W1:Y:S02]  /*211b0*/  SYNCS.PHASECHK.TRANS64.TRYWAIT P0, [R11+URZ+0x60], R28 ;  /* 0x0000601c0b0075a7 */ /* 0x001064000800017f */
[----:B-1----:R-:W-:Y:S05]  /*211c0*/  @!P0 NANOSLEEP.SYNCS 0x989680 ;  /* 0x009896800000895d */ /* 0x002fea0003900000 */
[----:B------:R-:W1:Y:S02]  /*211d0*/  @!P0 SYNCS.PHASECHK.TRANS64 P0, [R11+URZ+0x60], R28 ;  /* 0x0000601c0b0085a7 */ /* 0x000e64000800007f */
[----:B-1----:R-:W-:Y:S05]  /*211e0*/  @!P0 BRA `(.L_x_665) ;  /* 0xfffffffc00f08947 */ /* 0x002fea000383ffff */
[----:B------:R-:W-:Y:S05]  /*211f0*/  BRA `(.L_x_798) ;  /* 0xffffffbc00d47947 */ /* 0x000fea000383ffff */
.L_x_675:
[----:B-1----:R1:W2:Y:S02]  /*21200*/  SYNCS.PHASECHK.TRANS64.TRYWAIT P0, [R2+URZ+0x31c40], R3 ;  /* 0x031c4003020075a7 */ /* 0x0022a4000800017f */
[----:B--2---:R-:W-:Y:S05]  /*21210*/  @!P0 NANOSLEEP.SYNCS 0x989680 ;  /* 0x009896800000895d */ /* 0x004fea0003900000 */
[----:B------:R-:W2:Y:S02]  /*21220*/  @!P0 SYNCS.PHASECHK.TRANS64 P0, [R2+URZ+0x31c40], R3 ;  /* 0x031c4003020085a7 */ /* 0x000ea4000800007f */
[----:B--2---:R-:W-:Y:S05]  /*21230*/  @!P0 BRA `(.L_x_675) ;  /* 0xfffffffc00f08947 */ /* 0x004fea000383ffff */
[----:B------:R-:W-:Y:S05]  /*21240*/  BRA `(.L_x_799) ;  /* 0xffffffc400607947 */ /* 0x000fea000383ffff */
.L_x_682:
[----:B0-----:R0:W1:Y:S02]  /*21250*/  SYNCS.PHASECHK.TRANS64.TRYWAIT P0, [R7+URZ+0x60], R2 ;  /* 0x00006002070075a7 */ /* 0x001064000800017f */
[----:B-1----:R-:W-:Y:S05]  /*21260*/  @!P0 NANOSLEEP.SYNCS 0x989680 ;  /* 0x009896800000895d */ /* 0x002fea0003900000 */
[----:B------:R-:W1:Y:S02]  /*21270*/  @!P0 SYNCS.PHASECHK.TRANS64 P0, [R7+URZ+0x60], R2 ;  /* 0x00006002070085a7 */ /* 0x000e64000800007f */
[----:B-1----:R-:W-:Y:S05]  /*21280*/  @!P0 BRA `(.L_x_682) ;  /* 0xfffffffc00f08947 */ /* 0x002fea000383ffff */
[----:B------:R-:W-:Y:S05]  /*21290*/  BRA `(.L_x_800) ;  /* 0xffffffc800707947 */ /* 0x000fea000383ffff */
.L_x_694:
[----:B-1----:R1:W2:Y:S02]  /*212a0*/  SYNCS.PHASECHK.TRANS64.TRYWAIT P0, [R3+URZ+0x31c60], R0 ;  /* 0x031c6000030075a7 */ /* 0x0022a4000800017f */
[----:B--2---:R-:W-:Y:S05]  /*212b0*/  @!P0 NANOSLEEP.SYNCS 0x989680 ;  /* 0x009896800000895d */ /* 0x004fea0003900000 */
[----:B------:R-:W2:Y:S02]  /*212c0*/  @!P0 SYNCS.PHASECHK.TRANS64 P0, [R3+URZ+0x31c60], R0 ;  /* 0x031c6000030085a7 */ /* 0x000ea4000800007f */
[----:B--2---:R-:W-:Y:S05]  /*212d0*/  @!P0 BRA `(.L_x_694) ;  /* 0xfffffffc00f08947 */ /* 0x004fea000383ffff */
[----:B------:R-:W-:Y:S05]  /*212e0*/  BRA `(.L_x_801) ;  /* 0xffffffcc00e87947 */ /* 0x000fea000383ffff */
.L_x_702:
[----:B------:R-:W-:Y:S01]  /*212f0*/  BSSY B0, `(.L_x_802) ;  /* 0x0000008000007945 */ /* 0x000fe20003800000 */
[----:B0-----:R-:W-:Y:S02]  /*21300*/  IMAD.MOV.U32 R13, RZ, RZ, R24 ;  /* 0x000000ffff0d7224 */ /* 0x001fe400078e0018 */
[----:B------:R-:W-:Y:S02]  /*21310*/  IMAD.MOV.U32 R12, RZ, RZ, RZ ;  /* 0x000000ffff0c7224 */ /* 0x000fe400078e00ff */
[----:B------:R-:W-:Y:S02]  /*21320*/  IMAD.MOV.U32 R11, RZ, RZ, 0x1f ;  /* 0x0000001fff0b7424 */ /* 0x000fe400078e00ff */
[----:B------:R-:W-:-:S07]  /*21330*/  IMAD.MOV.U32 R15, RZ, RZ, -0x1 ;  /* 0xffffffffff0f7424 */ /* 0x000fce00078e00ff */
[----:B-123--:R-:W-:Y:S05]  /*21340*/  WARPSYNC.COLLECTIVE R15, `(.L_x_803) ;  /* 0x000000000f087348 */ /* 0x00efea0003c00000 */
[----:B------:R0:W4:Y:S02]  /*21350*/  SHFL.IDX P6, R14, R13, R12, R11 ;  /* 0x0000000c0d0e7389 */ /* 0x00012400000c000b */
[----:B01234-:R-:W-:Y:S01]  /*21360*/  ENDCOLLECTIVE ;  /* 0x000000000000791b */ /* 0x01ffe20003800000 */
.L_x_803:
[----:B------:R-:W-:Y:S05]  /*21370*/  BSYNC B0 ;  /* 0x0000000000007941 */ /* 0x000fea0003800000 */
.L_x_802:
        /* <DEDUP_REMOVED lines=9> */
.L_x_804:
[----:B------:R-:W-:Y:S02]  /*21410*/  ULDC UR4, c[0x0][0xc3c] ;  /* 0x00030f0000047ab9 */ /* 0x000fe40000000800 */
        /* <DEDUP_REMOVED lines=23> */
.L_x_805:
[----:B------:R-:W-:Y:S01]  /*21590*/  IMAD.MOV.U32 R12, RZ, RZ, 0x2 ;  /* 0x00000002ff0c7424 */ /* 0x000fe200078e00ff */
[----:B------:R-:W-:-:S05]  /*215a0*/  SEL R14, R14, RZ, P1 ;  /* 0x000000ff0e0e7207 */ /* 0x000fca0000800000 */
[----:B------:R-:W-:-:S04]  /*215b0*/  IMAD.IADD R5, R13, 0x1, R14 ;  /* 0x000000010d057824 */ /* 0x000fc800078e020e */
[----:B------:R-:W-:-:S07]  /*215c0*/  IMAD.MOV.U32 R13, RZ, RZ, R5 ;  /* 0x000000ffff0d7224 */ /* 0x000fce00078e0005 */
[----:B------:R-:W-:Y:S05]  /*215d0*/  WARPSYNC.COLLECTIVE R15, `(.L_x_806) ;  /* 0x000000000f087348 */ /* 0x000fea0003c00000 */
[----:B------:R0:W1:Y:S02]  /*215e0*/  SHFL.UP P6, R14, R13, R12, R11 ;  /* 0x0400000c0d0e7389 */ /* 0x00006400000c000b */
[----:B01----:R-:W-:Y:S01]  /*215f0*/  ENDCOLLECTIVE ;  /* 0x000000000000791b */ /* 0x003fe20003800000 */
.L_x_806:
[----:B------:R-:W-:Y:S01]  /*21600*/  IMAD.MOV.U32 R12, RZ, RZ, 0x4 ;  /* 0x00000004ff0c7424 */ /* 0x000fe200078e00ff */
[----:B------:R-:W-:-:S05]  /*21610*/  SEL R2, R14, RZ, P2 ;  /* 0x000000ff0e027207 */ /* 0x000fca0001000000 */
[----:B------:R-:W-:-:S04]  /*21620*/  IMAD.IADD R2, R5, 0x1, R2 ;  /* 0x0000000105027824 */ /* 0x000fc800078e0202 */
[----:B------:R-:W-:-:S07]  /*21630*/  IMAD.MOV.U32 R13, RZ, RZ, R2 ;  /* 0x000000ffff0d7224 */ /* 0x000fce00078e0002 */
[----:B------:R-:W-:Y:S05]  /*21640*/  WARPSYNC.COLLECTIVE R15, `(.L_x_807) ;  /* 0x000000000f087348 */ /* 0x000fea0003c00000 */
[----:B------:R0:W1:Y:S02]  /*21650*/  SHFL.UP P6, R14, R13, R12, R11 ;  /* 0x0400000c0d0e7389 */ /* 0x00006400000c000b */
[----:B01----:R-:W-:Y:S01]  /*21660*/  ENDCOLLECTIVE ;  /* 0x000000000000791b */ /* 0x003fe20003800000 */
.L_x_807:
[----:B------:R-:W-:Y:S01]  /*21670*/  IMAD.MOV.U32 R12, RZ, RZ, 0x8 ;  /* 0x00000008ff0c7424 */ /* 0x000fe200078e00ff */
[----:B------:R-:W-:-:S05]  /*21680*/  SEL R3, R14, RZ, P3 ;  /* 0x000000ff0e037207 */ /* 0x000fca0001800000 */
[----:B------:R-:W-:-:S04]  /*21690*/  IMAD.IADD R8, R2, 0x1, R3 ;  /* 0x0000000102087824 */ /* 0x000fc800078e0203 */
[----:B------:R-:W-:-:S07]  /*216a0*/  IMAD.MOV.U32 R13, RZ, RZ, R8 ;  /* 0x000000ffff0d7224 */ /* 0x000fce00078e0008 */
[----:B------:R-:W-:Y:S05]  /*216b0*/  WARPSYNC.COLLECTIVE R15, `(.L_x_808) ;  /* 0x000000000f087348 */ /* 0x000fea0003c00000 */
[----:B------:R0:W1:Y:S02]  /*216c0*/  SHFL.UP P6, R14, R13, R12, R11 ;  /* 0x0400000c0d0e7389 */ /* 0x00006400000c000b */
[----:B01----:R-:W-:Y:S01]  /*216d0*/  ENDCOLLECTIVE ;  /* 0x000000000000791b */ /* 0x003fe20003800000 */
.L_x_808:
[----:B------:R-:W-:Y:S01]  /*216e0*/  IMAD.MOV.U32 R12, RZ, RZ, 0x10 ;  /* 0x00000010ff0c7424 */ /* 0x000fe200078e00ff */
[----:B------:R-:W-:-:S05]  /*216f0*/  SEL R5, R14, RZ, P4 ;  /* 0x000000ff0e057207 */ /* 0x000fca0002000000 */
[----:B------:R-:W-:-:S04]  /*21700*/  IMAD.IADD R5, R8, 0x1, R5 ;  /* 0x0000000108057824 */ /* 0x000fc800078e0205 */
[----:B------:R-:W-:-:S07]  /*21710*/  IMAD.MOV.U32 R13, RZ, RZ, R5 ;  /* 0x000000ffff0d7224 */ /* 0x000fce00078e0005 */
[----:B------:R-:W-:Y:S05]  /*21720*/  WARPSYNC.COLLECTIVE R15, `(.L_x_809) ;  /* 0x000000000f087348 */ /* 0x000fea0003c00000 */
[----:B------:R0:W1:Y:S02]  /*21730*/  SHFL.UP P6, R14, R13, R12, R11 ;  /* 0x0400000c0d0e7389 */ /* 0x00006400000c000b */
[----:B01----:R-:W-:Y:S01]  /*21740*/  ENDCOLLECTIVE ;  /* 0x000000000000791b */ /* 0x003fe20003800000 */
.L_x_809:
        /* <DEDUP_REMOVED lines=8> */
.L_x_810:
[----:B------:R-:W-:Y:S05]  /*217d0*/  BRA `(.L_x_811) ;  /* 0xffffffd000987947 */ /* 0x000fea000383ffff */
.L_x_705:
[----:B------:R-:W-:Y:S01]  /*217e0*/  BSSY B0, `(.L_x_812) ;  /* 0x0000007000007945 */ /* 0x000fe20003800000 */
[----:B------:R-:W-:Y:S02]  /*217f0*/  IMAD.MOV.U32 R12, RZ, RZ, 0x1 ;  /* 0x00000001ff0c7424 */ /* 0x000fe400078e00ff */
[----:B------:R-:W-:Y:S02]  /*21800*/  IMAD.MOV.U32 R11, RZ, RZ, RZ ;  /* 0x000000ffff0b7224 */ /* 0x000fe400078e00ff */
[----:B------:R-:W-:-:S07]  /*21810*/  IMAD.MOV.U32 R15, RZ, RZ, -0x1 ;  /* 0xffffffffff0f7424 */ /* 0x000fce00078e00ff */
[----:B------:R-:W-:Y:S05]  /*21820*/  WARPSYNC.COLLECTIVE R15, `(.L_x_813) ;  /* 0x000000000f087348 */ /* 0x000fea0003c00000 */
[----:B------:R0:W1:Y:S02]  /*21830*/  SHFL.UP P6, R14, R13, R12, R11 ;  /* 0x0400000c0d0e7389 */ /* 0x00006400000c000b */
[----:B01----:R-:W-:Y:S01]  /*21840*/  ENDCOLLECTIVE ;  /* 0x000000000000791b */ /* 0x003fe20003800000 */
.L_x_813:
[----:B------:R-:W-:Y:S05]  /*21850*/  BSYNC B0 ;  /* 0x0000000000007941 */ /* 0x000fea0003800000 */
.L_x_812:
        /* <DEDUP_REMOVED lines=8> */
.L_x_814:
[----:B------:R-:W-:Y:S01]  /*218e0*/  IMAD.MOV.U32 R12, RZ, RZ, 0x4 ;  /* 0x00000004ff0c7424 */ /* 0x000fe200078e00ff */
[----:B------:R-:W-:-:S05]  /*218f0*/  SEL R2, R14, RZ, P2 ;  /* 0x000000ff0e027207 */ /* 0x000fca0001000000 */
[----:B------:R-:W-:-:S04]  /*21900*/  IMAD.IADD R2, R13, 0x1, R2 ;  /* 0x000000010d027824 */ /* 0x000fc800078e0202 */
[----:B------:R-:W-:-:S07]  /*21910*/  IMAD.MOV.U32 R13, RZ, RZ, R2 ;  /* 0x000000ffff0d7224 */ /* 0x000fce00078e0002 */
[----:B------:R-:W-:Y:S05]  /*21920*/  WARPSYNC.COLLECTIVE R15, `(.L_x_815) ;  /* 0x000000000f087348 */ /* 0x000fea0003c00000 */
[----:B------:R0:W1:Y:S02]  /*21930*/  SHFL.UP P6, R14, R13, R12, R11 ;  /* 0x0400000c0d0e7389 */ /* 0x00006400000c000b */
[----:B01----:R-:W-:Y:S01]  /*21940*/  ENDCOLLECTIVE ;  /* 0x000000000000791b */ /* 0x003fe20003800000 */
.L_x_815:
[----:B------:R-:W-:Y:S01]  /*21950*/  IMAD.MOV.U32 R12, RZ, RZ, 0x8 ;  /* 0x00000008ff0c7424 */ /* 0x000fe200078e00ff */
[----:B------:R-:W-:-:S05]  /*21960*/  SEL R5, R14, RZ, P3 ;  /* 0x000000ff0e057207 */ /* 0x000fca0001800000 */
[----:B------:R-:W-:-:S04]  /*21970*/  IMAD.IADD R5, R2, 0x1, R5 ;  /* 0x0000000102057824 */ /* 0x000fc800078e0205 */
[----:B------:R-:W-:-:S07]  /*21980*/  IMAD.MOV.U32 R13, RZ, RZ, R5 ;  /* 0x000000ffff0d7224 */ /* 0x000fce00078e0005 */
[----:B------:R-:W-:Y:S05]  /*21990*/  WARPSYNC.COLLECTIVE R15, `(.L_x_816) ;  /* 0x000000000f087348 */ /* 0x000fea0003c00000 */
[----:B------:R0:W1:Y:S02]  /*219a0*/  SHFL.UP P6, R14, R13, R12, R11 ;  /* 0x0400000c0d0e7389 */ /* 0x00006400000c000b */
[----:B01----:R-:W-:Y:S01]  /*219b0*/  ENDCOLLECTIVE ;  /* 0x000000000000791b */ /* 0x003fe20003800000 */
.L_x_816:
[----:B------:R-:W-:Y:S01]  /*219c0*/  IMAD.MOV.U32 R12, RZ, RZ, 0x10 ;  /* 0x00000010ff0c7424 */ /* 0x000fe200078e00ff */
[----:B------:R-:W-:-:S05]  /*219d0*/  SEL R8, R14, RZ, P4 ;  /* 0x000000ff0e087207 */ /* 0x000fca0002000000 */
[----:B------:R-:W-:-:S04]  /*219e0*/  IMAD.IADD R8, R5, 0x1, R8 ;  /* 0x0000000105087824 */ /* 0x000fc800078e0208 */
[----:B------:R-:W-:-:S07]  /*219f0*/  IMAD.MOV.U32 R13, RZ, RZ, R8 ;  /* 0x000000ffff0d7224 */ /* 0x000fce00078e0008 */
[----:B------:R-:W-:Y:S05]  /*21a00*/  WARPSYNC.COLLECTIVE R15, `(.L_x_817) ;  /* 0x000000000f087348 */ /* 0x000fea0003c00000 */
[----:B------:R0:W1:Y:S02]  /*21a10*/  SHFL.UP P6, R14, R13, R12, R11 ;  /* 0x0400000c0d0e7389 */ /* 0x00006400000c000b */
[----:B01----:R-:W-:Y:S01]  /*21a20*/  ENDCOLLECTIVE ;  /* 0x000000000000791b */ /* 0x003fe20003800000 */
.L_x_817:
        /* <DEDUP_REMOVED lines=8> */
.L_x_818:
[----:B------:R-:W-:Y:S05]  /*21ab0*/  BRA `(.L_x_819) ;  /* 0xffffffd000847947 */ /* 0x000fea000383ffff */
.L_x_707:
[----:B------:R-:W-:Y:S01]  /*21ac0*/  BSSY B0, `(.L_x_820) ;  /* 0x0000006000007945 */ /* 0x000fe20003800000 */
[----:B------:R-:W-:Y:S01]  /*21ad0*/  PLOP3.LUT P6, PT, P6, PT, PT, 0x8, 0x0 ;  /* 0x000000000000781c */ /* 0x000fe200037ce170 */
[----:B------:R-:W-:-:S12]  /*21ae0*/  IMAD.MOV.U32 R15, RZ, RZ, -0x1 ;  /* 0xffffffffff0f7424 */ /* 0x000fd800078e00ff */
[----:B0-----:R-:W-:Y:S05]  /*21af0*/  WARPSYNC.COLLECTIVE R15, `(.L_x_821) ;  /* 0x000000000f087348 */ /* 0x001fea0003c00000 */
[----:B------:R-:W-:Y:S01]  /*21b00*/  VOTE.ANY R14, PT, P6 ;  /* 0x00000000000e7806 */ /* 0x000fe200030e0100 */
[----:B0-----:R-:W-:Y:S06]  /*21b10*/  ENDCOLLECTIVE ;  /* 0x000000000000791b */ /* 0x001fec0003800000 */
.L_x_821:
[----:B------:R-:W-:Y:S05]  /*21b20*/  BSYNC B0 ;  /* 0x0000000000007941 */ /* 0x000fea0003800000 */
.L_x_820:
        /* <DEDUP_REMOVED lines=9> */
.L_x_822:
[----:B------:R-:W-:Y:S02]  /*21bc0*/  IMAD.MOV.U32 R13, RZ, RZ, R4 ;  /* 0x000000ffff0d7224 */ /* 0x000fe400078e0004 */
[----:B------:R-:W-:-:S07]  /*21bd0*/  IMAD.MOV.U32 R7, RZ, RZ, R14 ;  /* 0x000000ffff077224 */ /* 0x000fce00078e000e */
[----:B------:R-:W-:Y:S05]  /*21be0*/  WARPSYNC.COLLECTIVE R15, `(.L_x_823) ;  /* 0x000000000f087348 */ /* 0x000fea0003c00000 */
[----:B------:R0:W1:Y:S02]  /*21bf0*/  SHFL.IDX P6, R14, R13, R12, R11 ;  /* 0x0000000c0d0e7389 */ /* 0x00006400000c000b */
[----:B01----:R-:W-:Y:S01]  /*21c00*/  ENDCOLLECTIVE ;  /* 0x000000000000791b */ /* 0x003fe20003800000 */
.L_x_823:
[----:B------:R-:W-:Y:S01]  /*21c10*/  IMAD.MOV.U32 R4, RZ, RZ, R14 ;  /* 0x000000ffff047224 */ /* 0x000fe200078e000e */
[----:B------:R-:W-:Y:S06]  /*21c20*/  BRA `(.L_x_824) ;  /* 0xffffffd000647947 */ /* 0x000fec000383ffff */
.L_x_709:
[----:B------:R-:W-:Y:S01]  /*21c30*/  BSSY B0, `(.L_x_825) ;  /* 0x0000007000007945 */ /* 0x000fe20003800000 */
[----:B------:R-:W-:Y:S02]  /*21c40*/  IMAD.MOV.U32 R13, RZ, RZ, R3 ;  /* 0x000000ffff0d7224 */ /* 0x000fe400078e0003 */
[----:B------:R-:W-:Y:S02]  /*21c50*/  IMAD.MOV.U32 R11, RZ, RZ, 0x1f ;  /* 0x0000001fff0b7424 */ /* 0x000fe400078e00ff */
[----:B------:R-:W-:-:S07]  /*21c60*/  IMAD.MOV.U32 R15, RZ, RZ, -0x1 ;  /* 0xffffffffff0f7424 */ /* 0x000fce00078e00ff */
[----:B0123--:R-:W-:Y:S05]  /*21c70*/  WARPSYNC.COLLECTIVE R15, `(.L_x_826) ;  /* 0x000000000f087348 */ /* 0x00ffea0003c00000 */
[----:B------:R4:W0:Y:S02]  /*21c80*/  SHFL.IDX P6, R14, R13, R12, R11 ;  /* 0x0000000c0d0e7389 */ /* 0x00082400000c000b */
[----:B01234-:R-:W-:Y:S01]  /*21c90*/  ENDCOLLECTIVE ;  /* 0x000000000000791b */ /* 0x01ffe20003800000 */
.L_x_826:
[----:B------:R-:W-:Y:S05]  /*21ca0*/  BSYNC B0 ;  /* 0x0000000000007941 */ /* 0x000fea0003800000 */
.L_x_825:
[----:B------:R-:W-:Y:S01]  /*21cb0*/  IMAD.MOV.U32 R24, RZ, RZ, R14 ;  /* 0x000000ffff187224 */ /* 0x000fe200078e000e */
[----:B------:R-:W-:Y:S06]  /*21cc0*/  BRA `(.L_x_708) ;  /* 0xffffffd000547947 */ /* 0x000fec000383ffff */
.L_x_713:
[----:B0-----:R0:W1:Y:S02]  /*21cd0*/  SYNCS.PHASECHK.TRANS64.TRYWAIT P0, [R9+URZ+0x31c20], R0 ;  /* 0x031c2000090075a7 */ /* 0x001064000800017f */
[----:B-1----:R-:W-:Y:S05]  /*21ce0*/  @!P0 NANOSLEEP.SYNCS 0x989680 ;  /* 0x009896800000895d */ /* 0x002fea0003900000 */
[----:B------:R-:W1:Y:S02]  /*21cf0*/  @!P0 SYNCS.PHASECHK.TRANS64 P0, [R9+URZ+0x31c20], R0 ;  /* 0x031c2000090085a7 */ /* 0x000e64000800007f */
[----:B-1----:R-:W-:Y:S05]  /*21d00*/  @!P0 BRA `(.L_x_713) ;  /* 0xfffffffc00f08947 */ /* 0x002fea000383ffff */
[----:B------:R-:W-:Y:S05]  /*21d10*/  BRA `(.L_x_827) ;  /* 0xffffffd400ac7947 */ /* 0x000fea000383ffff */
.L_x_714:
[----:B------:R-:W1:Y:S01]  /*21d20*/  S2R R2, SR_TID.X ;  /* 0x0000000000027919 */ /* 0x000e620000002100 */
[----:B------:R-:W-:Y:S01]  /*21d30*/  BSSY B0, `(.L_x_828) ;  /* 0x000000a000007945 */ /* 0x000fe20003800000 */
[----:B------:R-:W-:Y:S02]  /*21d40*/  IMAD.MOV.U32 R12, RZ, RZ, RZ ;  /* 0x000000ffff0c7224 */ /* 0x000fe400078e00ff */
[----:B------:R-:W-:Y:S02]  /*21d50*/  IMAD.MOV.U32 R11, RZ, RZ, 0x1f ;  /* 0x0000001fff0b7424 */ /* 0x000fe400078e00ff */
[----:B------:R-:W-:Y:S01]  /*21d60*/  IMAD.MOV.U32 R15, RZ, RZ, -0x1 ;  /* 0xffffffffff0f7424 */ /* 0x000fe200078e00ff */
[----:B-1----:R-:W-:-:S04]  /*21d70*/  SHF.R.U32.HI R2, RZ, 0x5, R2 ;  /* 0x00000005ff027819 */ /* 0x002fc80000011602 */
[----:B------:R-:W-:-:S05]  /*21d80*/  LOP3.LUT R2, R2, 0x3, RZ, 0xc0, !PT ;  /* 0x0000000302027812 */ /* 0x000fca00078ec0ff */
[----:B------:R-:W-:-:S07]  /*21d90*/  IMAD.MOV.U32 R13, RZ, RZ, R2 ;  /* 0x000000ffff0d7224 */ /* 0x000fce00078e0002 */
[----:B0---4-:R-:W-:Y:S05]  /*21da0*/  WARPSYNC.COLLECTIVE R15, `(.L_x_829) ;  /* 0x000000000f087348 */ /* 0x011fea0003c00000 */
[----:B------:R1:W2:Y:S02]  /*21db0*/  SHFL.IDX P6, R14, R13, R12, R11 ;  /* 0x0000000c0d0e7389 */ /* 0x0002a400000c000b */
[----:B012-4-:R-:W-:Y:S01]  /*21dc0*/  ENDCOLLECTIVE ;  /* 0x000000000000791b */ /* 0x017fe20003800000 */
.L_x_829:
[----:B------:R-:W-:Y:S05]  /*21dd0*/  BSYNC B0 ;  /* 0x0000000000007941 */ /* 0x000fea0003800000 */
.L_x_828:
[----:B------:R-:W-:Y:S05]  /*21de0*/  BRA `(.L_x_830) ;  /* 0xffffffd400947947 */ /* 0x000fea000383ffff */
.L_x_715:
[----:B------:R-:W-:Y:S01]  /*21df0*/  BSSY B0, `(.L_x_831) ;  /* 0x0000006000007945 */ /* 0x000fe20003800000 */
[----:B------:R-:W-:-:S07]  /*21e00*/  IMAD.MOV.U32 R15, RZ, RZ, -0x1 ;  /* 0xffffffffff0f7424 */ /* 0x000fce00078e00ff */
[----:B0---4-:R-:W-:Y:S05]  /*21e10*/  WARPSYNC.COLLECTIVE R15, `(.L_x_832) ;  /* 0x000000000f0c7348 */ /* 0x011fea0003c00000 */
[----:B------:R-:W-:Y:S02]  /*21e20*/  ELECT P6, UR62, PT ;  /* 0x00000000003e782f */ /* 0x000fe400038c0000 */
[----:B------:R-:W-:Y:S01]  /*21e30*/  MOV R14, UR62 ;  /* 0x0000003e000e7c02 */ /* 0x000fe20008000f00 */
[----:B0---4-:R-:W-:Y:S10]  /*21e40*/  ENDCOLLECTIVE ;  /* 0x000000000000791b */ /* 0x011ff40003800000 */
.L_x_832:
[----:B------:R-:W-:Y:S05]  /*21e50*/  BSYNC B0 ;  /* 0x0000000000007941 */ /* 0x000fea0003800000 */
.L_x_831:
[----:B------:R-:W-:Y:S05]  /*21e60*/  BRA `(.L_x_833) ;  /* 0xffffffd400887947 */ /* 0x000fea000383ffff */
.L_x_717:
[----:B0-----:R0:W1:Y:S02]  /*21e70*/  SYNCS.PHASECHK.TRANS64.TRYWAIT P0, [R7+URZ], R2 ;  /* 0x00000002070075a7 */ /* 0x001064000800017f */
[----:B-1----:R-:W-:Y:S05]  /*21e80*/  @!P0 NANOSLEEP.SYNCS 0x989680 ;  /* 0x009896800000895d */ /* 0x002fea0003900000 */
[----:B------:R-:W1:Y:S02]  /*21e90*/  @!P0 SYNCS.PHASECHK.TRANS64 P0, [R7+URZ], R2 ;  /* 0x00000002070085a7 */ /* 0x000e64000800007f */
[----:B-1----:R-:W-:Y:S05]  /*21ea0*/  @!P0 BRA `(.L_x_717) ;  /* 0xfffffffc00f08947 */ /* 0x002fea000383ffff */
[----:B------:R-:W-:Y:S05]  /*21eb0*/  BRA `(.L_x_834) ;  /* 0xffffffd400bc7947 */ /* 0x000fea000383ffff */
.L_x_718:
[----:B-1----:R1:W2:Y:S02]  /*21ec0*/  SYNCS.PHASECHK.TRANS64.TRYWAIT P0, [R3+URZ], R0 ;  /* 0x00000000030075a7 */ /* 0x0022a4000800017f */
[----:B--2---:R-:W-:Y:S05]  /*21ed0*/  @!P0 NANOSLEEP.SYNCS 0x989680 ;  /* 0x009896800000895d */ /* 0x004fea0003900000 */
[----:B------:R-:W2:Y:S02]  /*21ee0*/  @!P0 SYNCS.PHASECHK.TRANS64 P0, [R3+URZ], R0 ;  /* 0x00000000030085a7 */ /* 0x000ea4000800007f */
[----:B--2---:R-:W-:Y:S05]  /*21ef0*/  @!P0 BRA `(.L_x_718) ;  /* 0xfffffffc00f08947 */ /* 0x004fea000383ffff */
[----:B------:R-:W-:Y:S05]  /*21f00*/  BRA `(.L_x_835) ;  /* 0xffffffd400b07947 */ /* 0x000fea000383ffff */
.L_x_720:
[----:B-1----:R1:W2:Y:S02]  /*21f10*/  SYNCS.PHASECHK.TRANS64.TRYWAIT P0, [R5+URZ], R2 ;  /* 0x00000002050075a7 */ /* 0x0022a4000800017f */
[----:B--2---:R-:W-:Y:S05]  /*21f20*/  @!P0 NANOSLEEP.SYNCS 0x989680 ;  /* 0x009896800000895d */ /* 0x004fea0003900000 */
[----:B------:R-:W2:Y:S02]  /*21f30*/  @!P0 SYNCS.PHASECHK.TRANS64 P0, [R5+URZ], R2 ;  /* 0x00000002050085a7 */ /* 0x000ea4000800007f */
[----:B--2---:R-:W-:Y:S05]  /*21f40*/  @!P0 BRA `(.L_x_720) ;  /* 0xfffffffc00f08947 */ /* 0x004fea000383ffff */
[----:B------:R-:W-:Y:S05]  /*21f50*/  BRA `(.L_x_836) ;  /* 0xffffffd400b47947 */ /* 0x000fea000383ffff */
.L_x_837:
        /* <DEDUP_REMOVED lines=10> */
.L_x_2778:


//--------------------- .text._ZN7cutlass13device_kernelIN5flash11enable_sm90INS1_16FlashAttnFwdSm90INS1_25CollectiveMainloopFwdSm90ILi2EN4cute5tupleIJNS5_1CILi1EEES8_S8_EEENS6_IJNS7_ILi192EEENS7_ILi128EEENS7_ILi96EEEEEELi96ENS_6half_tEfNS_4arch4Sm90ELb0ELb1ELb0ELb0ELb0ELb0ELb0ELb0ELb1ELb1ELb1ELb0EEENS1_21CollectiveEpilogueFwdINS6_IJSA_SC_SB_EEES9_SE_SG_Li384ELb0ELb1ELb1ELb0EEENS1_19SingleTileSchedulerILb0ELb1ELb1ELi192EEEEEEEEEvNT_6ParamsE --------------------------
	.section	.text._ZN7cutlass13device_kernelIN5flash11enable_sm90INS1_16FlashAttnFwdSm90INS1_25CollectiveMainloopFwdSm90ILi2EN4cute5tupleIJNS5_1CILi1EEES8_S8_EEENS6_IJNS7_ILi192EEENS7_ILi128EEENS7_ILi96EEEEEELi96ENS_6half_tEfNS_4arch4Sm90ELb0ELb1ELb0ELb0ELb0ELb0ELb0ELb0ELb1ELb1ELb1ELb0EEENS1_21CollectiveEpilogueFwdINS6_IJSA_SC_SB_EEES9_SE_SG_Li384ELb0ELb1ELb1ELb0EEENS1_19SingleTileSchedulerILb0ELb1ELb1ELi192EEEEEEEEEvNT_6ParamsE,"ax",@progbits
	.align	128
.text._ZN7cutlass13device_kernelIN5flash11enable_sm90INS1_16FlashAttnFwdSm90INS1_25CollectiveMainloopFwdSm90ILi2EN4cute5tupleIJNS5_1CILi1EEES8_S8_EEENS6_IJNS7_ILi192EEENS7_ILi128EEENS7_ILi96EEEEEELi96ENS_6half_tEfNS_4arch4Sm90ELb0ELb1ELb0ELb0ELb0ELb0ELb0ELb0ELb1ELb1ELb1ELb0EEENS1_21CollectiveEpilogueFwdINS6_IJSA_SC_SB_EEES9_SE_SG_Li384ELb0ELb1ELb1ELb0EEENS1_19SingleTileSchedulerILb0ELb1ELb1ELi192EEEEEEEEEvNT_6ParamsE:
        .type           _ZN7cutlass13device_kernelIN5flash11enable_sm90INS1_16FlashAttnFwdSm90INS1_25CollectiveMainloopFwdSm90ILi2EN4cute5tupleIJNS5_1CILi1EEES8_S8_EEENS6_IJNS7_ILi192EEENS7_ILi128EEENS7_ILi96EEEEEELi96ENS_6half_tEfNS_4arch4Sm90ELb0ELb1ELb0ELb0ELb0ELb0ELb0ELb0ELb1ELb1ELb1ELb0EEENS1_21CollectiveEpilogueFwdINS6_IJSA_SC_SB_EEES9_SE_SG_Li384ELb0ELb1ELb1ELb0EEENS1_19SingleTileSchedulerILb0ELb1ELb1ELi192EEEEEEEEEvNT_6ParamsE,@function
        .size           _ZN7cutlass13device_kernelIN5flash11enable_sm90INS1_16FlashAttnFwdSm90INS1_25CollectiveMainloopFwdSm90ILi2EN4cute5tupleIJNS5_1CILi1EEES8_S8_EEENS6_IJNS7_ILi192EEENS7_ILi128EEENS7_ILi96EEEEEELi96ENS_6half_tEfNS_4arch4Sm90ELb0ELb1ELb0ELb0ELb0ELb0ELb0ELb0ELb1ELb1ELb1ELb0EEENS1_21CollectiveEpilogueFwdINS6_IJSA_SC_SB_EEES9_SE_SG_Li384ELb0ELb1ELb1ELb0EEENS1_19SingleTileSchedulerILb0ELb1ELb1ELi192EEEEEEEEEvNT_6ParamsE,(.L_x_2779 - _ZN7cutlass13device_kernelIN5flash11enable_sm90INS1_16FlashAttnFwdSm90INS1_25CollectiveMainloopFwdSm90ILi2EN4cute5tupleIJNS5_1CILi1EEES8_S8_EEENS6_IJNS7_ILi192EEENS7_ILi128EEENS7_ILi96EEEEEELi96ENS_6half_tEfNS_4arch4Sm90ELb0ELb1ELb0ELb0ELb0ELb0ELb0ELb0ELb1ELb1ELb1ELb0EEENS1_21CollectiveEpilogueFwdINS6_IJSA_SC_SB_EEES9_SE_SG_Li384ELb0ELb1ELb1ELb0EEENS1_19SingleTileSchedulerILb0ELb1ELb1ELi192EEEEEEEEEvNT_6ParamsE)
        .other          _ZN7cutlass13device_kernelIN5flash11enable_sm90INS1_16FlashAttnFwdSm90INS1_25CollectiveMainloopFwdSm90ILi2EN4cute5tupleIJNS5_1CILi1EEES8_S8_EEENS6_IJNS7_ILi192EEENS7_ILi128EEENS7_ILi96EEEEEELi96ENS_6half_tEfNS_4arch4Sm90ELb0ELb1ELb0ELb0ELb0ELb0ELb0ELb0ELb1ELb1ELb1ELb0EEENS1_21CollectiveEpilogueFwdINS6_IJSA_SC_SB_EEES9_SE_SG_Li384ELb0ELb1ELb1ELb0EEENS1_19SingleTileSchedulerILb0ELb1ELb1ELi192EEEEEEEEEvNT_6ParamsE,@"STO_CUDA_ENTRY STV_DEFAULT"
_ZN7cutlass13device_kernelIN5flash11enable_sm90INS1_16FlashAttnFwdSm90INS1_25CollectiveMainloopFwdSm90ILi2EN4cute5tupleIJNS5_1CILi1EEES8_S8_EEENS6_IJNS7_ILi192EEENS7_ILi128EEENS7_ILi96EEEEEELi96ENS_6half_tEfNS_4arch4Sm90ELb0ELb1ELb0ELb0ELb0ELb0ELb0ELb0ELb1ELb1ELb1ELb0EEENS1_21CollectiveEpilogueFwdINS6_IJSA_SC_SB_EEES9_SE_SG_Li384ELb0ELb1ELb1ELb0EEENS1_19SingleTileSchedulerILb0ELb1ELb1ELi192EEEEEEEEEvNT_6ParamsE:
[----:B------:R-:W0:Y:S01]  /*0000*/  LDC R1, c[0x0][0x28] ;  /* 0x00000a00ff017b82 */ /* 0x000e220000000800 */
[----:B------:R-:W1:Y:S01]  /*0010*/  S2R R2, SR_TID.X ;  /* 0x0000000000027919 */ /* 0x000e620000002100 */
[----:B------:R-:W-:Y:S01]  /*0020*/  ELECT P0, URZ, PT ;  /* 0x00000000003f782f */ /* 0x000fe20003800000 */
[----:B------:R-:W-:Y:S01]  /*0030*/  BSSY B0, `(.L_x_838) ;  /* 0x000000e000007945 */ /* 0x000fe20003800000 */
[--C-:B-1----:R-:W-:Y:S02]  /*0040*/  SHF.R.U32.HI R26, RZ, 0x5, R2.reuse ;  /* 0x00000005ff1a7819 */ /* 0x102fe40000011602 */
[----:B------:R-:W-:-:S03]  /*0050*/  SHF.R.U32.HI R19, RZ, 0x7, R2 ;  /* 0x00000007ff137819 */ /* 0x000fc60000011602 */
        /* <DEDUP_REMOVED lines=11> */
.L_x_839:
[----:B------:R-:W-:Y:S05]  /*0110*/  BSYNC B0 ;  /* 0x0000000000007941 */ /* 0x000fea0003800000 */
.L_x_838:
        /* <DEDUP_REMOVED lines=41> */
.L_x_840:
        /* <DEDUP_REMOVED lines=22> */
.L_x_841:
        /* <DEDUP_REMOVED lines=18> */
.L_x_842:
        /* <DEDUP_REMOVED lines=22> */
.L_x_843:
        /* <DEDUP_REMOVED lines=22> */
.L_x_844:
[----:B------:R-:W-:Y:S01]  /*08f0*/  PLOP3.LUT P0, PT, PT, PT, UP0, 0x80, 0x0 ;  /* 0x000000000000781c */ /* 0x000fe20003f0f008 */
[----:B0-----:R-:W-:Y:S01]  /*0900*/  UMOV UR4, 0x1 ;  /* 0x0000000100047882 */ /* 0x001fe20000000000 */
[----:B------:R-:W-:Y:S01]  /*0910*/  NOP ;  /* 0x0000000000007918 */ /* 0x000fe20000000000 */
[----:B------:R-:W-:Y:S01]  /*0920*/  USEL UR4, UR4, 0x2, !UP0 ;  /* 0x0000000204047887 */ /* 0x000fe2000c000000 */
[----:B------:R-:W-:Y:S01]  /*0930*/  BSSY B6, `(.L_x_845) ;  /* 0x0001313000067945 */ /* 0x000fe20003800000 */
[----:B------:R-:W-:-:S04]  /*0940*/  LOP3.LUT R23, R2, 0x7f, RZ, 0xc0, !PT ;  /* 0x0000007f02177812 */ /* 0x000fc800078ec0ff */
[----:B------:R-:W-:Y:S01]  /*0950*/  IMAD.U32 R16, RZ, RZ, UR4 ;  /* 0x00000004ff107e24 */ /* 0x000fe2000f8e00ff */
[----:B-12-4-:R-:W-:Y:S06]  /*0960*/  BAR.SYNC.DEFER_BLOCKING 0x0 ;  /* 0x0000000000007b1d */ /* 0x016fec0000010000 */
[----:B------:R-:W-:Y:S05]  /*0970*/  @!P0 BRA `(.L_x_846) ;  /* 0x000000ec00048947 */ /* 0x000fea0003800000 */
.L_x_847:
[----:B------:R-:W-:-:S08]  /*0980*/  NOP ;  /* 0x0000000000007918 */ /* 0x000fd00000000000 */
[----:B------:R-:W0:Y:S02]  /*0990*/  USETMAXREG.TRY_ALLOC.CTAPOOL UP0, 0xa0 ;  /* 0x000000a0000079c8 */ /* 0x000e240008000600 */
[----:B0-----:R-:W-:-:S13]  /*09a0*/  PLOP3.LUT P0, PT, PT, PT, UP0, 0x80, 0x0 ;  /* 0x000000000000781c */ /* 0x001fda0003f0f008 */
[----:B------:R-:W-:Y:S05]  /*09b0*/  @!P0 BRA `(.L_x_847) ;  /* 0xfffffffc00f08947 */ /* 0x000fea000383ffff */
[----:B------:R-:W0:Y:S01]  /*09c0*/  S2UR UR6, SR_CTAID.Y ;  /* 0x00000000000679c3 */ /* 0x000e220000002600 */
[----:B------:R-:W-:Y:S01]  /*09d0*/  LOP3.LUT R0, R2, 0xffffff80, RZ, 0xc0, !PT ;  /* 0xffffff8002007812 */ /* 0x000fe200078ec0ff */
[----:B------:R-:W-:Y:S02]  /*09e0*/  ULDC UR7, c[0x0][0xc50] ;  /* 0x0003140000077ab9 */ /* 0x000fe40000000800 */
[----:B------:R-:W-:-:S04]  /*09f0*/  UISETP.NE.AND UP0, UPT, UR7, 0x1, UPT ;  /* 0x000000010700788c */ /* 0x000fc8000bf05270 */
[----:B------:R-:W-:Y:S08]  /*0a00*/  BAR.ARV 0x8, 0x200 ;  /* 0x0208000000007b1d */ /* 0x000ff00000002000 */
[----:B------:R-:W1:Y:S01]  /*0a10*/  S2UR UR8, SR_CTAID.Z ;  /* 0x00000000000879c3 */ /* 0x000e620000002700 */
[----:B------:R-:W-:Y:S01]  /*0a20*/  ISETP.NE.AND P0, PT, R0, 0x80, PT ;  /* 0x000000800000780c */ /* 0x000fe20003f05270 */
[----:B------:R-:W-:Y:S01]  /*0a30*/  @UP0 ULDC UR4, c[0x0][0xc54] ;  /* 0x0003150000040ab9 */ /* 0x000fe20000000800 */
[----:B------:R-:W-:Y:S01]  /*0a40*/  @UP0 ULDC UR9, c[0x0][0xc58] ;  /* 0x0003160000090ab9 */ /* 0x000fe20000000800 */
[----:B0-----:R-:W-:-:S10]  /*0a50*/  UIMAD.WIDE.U32 UR4, UR6, UR4, URZ ;  /* 0x00000004060472a5 */ /* 0x001fd4000f8e003f */
[----:B------:R-:W-:Y:S06]  /*0a60*/  @!P0 BAR.ARV 0x9, 0x100 ;  /* 0x0244000000008b1d */ /* 0x000fec0000002000 */
[----:B------:R-:W-:Y:S01]  /*0a70*/  UMOV UR10, UR6 ;  /* 0x00000006000a7c82 */ /* 0x000fe20008000000 */
[----:B------:R-:W-:Y:S01]  /*0a80*/  @UP0 USHF.R.U32.HI UR10, URZ, UR9, UR5 ;  /* 0x000000093f0a0299 */ /* 0x000fe20008011605 */
[----:B-1----:R-:W-:-:S03]  /*0a90*/  ISETP.LE.AND P0, PT, RZ, UR8, PT ;  /* 0x00000008ff007c0c */ /* 0x002fc6000bf03270 */
[----:B------:R-:W-:Y:S02]  /*0aa0*/  UIADD3 UR4, -UR10, URZ, URZ ;  /* 0x0000003f0a047290 */ /* 0x000fe4000fffe13f */
[----:B------:R-:W-:Y:S02]  /*0ab0*/  IMAD.U32 R17, RZ, RZ, UR10 ;  /* 0x0000000aff117e24 */ /* 0x000fe4000f8e00ff */
[----:B------:R-:W-:-:S06]  /*0ac0*/  UIMAD UR6, UR7, UR4, UR6 ;  /* 0x00000004070672a4 */ /* 0x000fcc000f8e0206 */
[----:B------:R-:W-:Y:S06]  /*0ad0*/  @!P0 BRA `(.L_x_848) ;  /* 0x0000012c00e08947 */ /* 0x000fec0003800000 */
[----:B------:R-:W0:Y:S01]  /*0ae0*/  LDC.64 R6, c[0x0][0x418] ;  /* 0x00010600ff067b82 */ /* 0x000e220000000a00 */
[----:B------:R-:W-:Y:S01]  /*0af0*/  ULDC UR4, c[0x0][0x448] ;  /* 0x0001120000047ab9 */ /* 0x000fe20000000800 */
[----:B------:R-:W-:Y:S01]  /*0b00*/  VIADD R22, R2, 0xffffff80 ;  /* 0xffffff8002167836 */ /* 0x000fe20000000000 */
[----:B------:R-:W-:-:S03]  /*0b10*/  UISETP.NE.AND UP0, UPT, UR4, 0x1, UPT ;  /* 0x000000010400788c */ /* 0x000fc6000bf05270 */
[----:B------:R-:W-:Y:S02]  /*0b20*/  ULDC.64 UR4, c[0x0][0x9e0] ;  /* 0x0002780000047ab9 */ /* 0x000fe40000000a00 */
[----:B------:R-:W1:Y:S01]  /*0b30*/  LDC R89, c[0x0][0x288] ;  /* 0x0000a200ff597b82 */ /* 0x000e620000000800 */
[----:B------:R-:W-:-:S05]  /*0b40*/  UISETP.GE.AND UP1, UPT, UR5, 0x1, UPT ;  /* 0x000000010500788c */ /* 0x000fca000bf26270 */
[----:B------:R-:W-:Y:S01]  /*0b50*/  @UP0 ULDC UR9, c[0x0][0x44c] ;  /* 0x0001130000090ab9 */ /* 0x000fe20000000800 */
[----:B------:R-:W-:Y:S01]  /*0b60*/  @UP0 ULDC UR11, c[0x0][0x450] ;  /* 0x00011400000b0ab9 */ /* 0x000fe20000000800 */
[----:B------:R-:W2:Y:S01]  /*0b70*/  LDC R18, c[0x0][0x424] ;  /* 0x00010900ff127b82 */ /* 0x000ea20000000800 */
[----:B------:R-:W-:-:S07]  /*0b80*/  PLOP3.LUT P1, PT, PT, PT, UP1, 0x80, 0x0 ;  /* 0x000000000000781c */ /* 0x000fce0003f2f018 */
[----:B------:R-:W3:Y:S01]  /*0b90*/  LDC R5, c[0x0][0x2f0] ;  /* 0x0000bc00ff057b82 */ /* 0x000ee20000000800 */
[----:B0-----:R-:W-:-:S04]  /*0ba0*/  ISETP.NE.U32.AND P0, PT, R6, RZ, PT ;  /* 0x000000ff0600720c */ /* 0x001fc80003f05070 */
[----:B------:R-:W-:-:S03]  /*0bb0*/  ISETP.NE.AND.EX P0, PT, R7, RZ, PT, P0 ;  /* 0x000000ff0700720c */ /* 0x000fc60003f05300 */
[----:B------:R-:W0:Y:S01]  /*0bc0*/  S2UR UR38, SR_CTAID.X ;  /* 0x00000000002679c3 */ /* 0x000e220000002500 */
[----:B-1----:R-:W-:Y:S02]  /*0bd0*/  IADD3 R3, -R89, 0x1, RZ ;  /* 0x0000000159037810 */ /* 0x002fe40007ffe1ff */
[----:B--2---:R-:W-:-:S05]  /*0be0*/  SEL R18, R18, 0x1, P0 ;  /* 0x0000000112127807 */ /* 0x004fca0000000000 */
[----:B---3--:R-:W-:-:S05]  /*0bf0*/  IMAD R3, R18, R5, R3 ;  /* 0x0000000512037224 */ /* 0x008fca00078e0203 */
[----:B------:R-:W-:Y:S01]  /*0c00*/  R2UR UR10, R3 ;  /* 0x00000000030a72ca */ /* 0x000fe200000e0000 */
[----:B0-----:R-:W-:-:S04]  /*0c10*/  UIMAD UR38, UR38, 0xc0, URZ ;  /* 0x000000c0262678a4 */ /* 0x001fc8000f8e023f */
[----:B------:R-:W-:Y:S02]  /*0c20*/  @UP0 UIADD3 UR8, UR38, 0xbf, URZ ;  /* 0x000000bf26080890 */ /* 0x000fe4000fffe03f */
[----:B------:R-:W-:Y:S02]  /*0c30*/  UIADD3 UR7, UR38, 0xbf, URZ ;  /* 0x000000bf26077890 */ /* 0x000fe4000fffe03f */
[----:B------:R-:W-:-:S04]  /*0c40*/  UIMAD.WIDE.U32 UR8, UR8, UR9, URZ ;  /* 0x00000009080872a5 */ /* 0x000fc8000f8e003f */
[----:B------:R-:W-:-:S04]  /*0c50*/  @UP0 USHF.R.U32.HI UR7, URZ, UR11, UR9 ;  /* 0x0000000b3f070299 */ /* 0x000fc80008011609 */
[----:B------:R-:W-:-:S04]  /*0c60*/  UIADD3 UR7, UR10, UR7, URZ ;  /* 0x000000070a077290 */ /* 0x000fc8000fffe03f */
[----:B------:R-:W-:-:S06]  /*0c70*/  UIADD3 UR4, UR7, UR4, URZ ;  /* 0x0000000407047290 */ /* 0x000fcc000fffe03f */
[----:B------:R-:W-:Y:S01]  /*0c80*/  IMAD.U32 R0, RZ, RZ, UR4 ;  /* 0x00000004ff007e24 */ /* 0x000fe2000f8e00ff */
[----:B------:R-:W-:Y:S06]  /*0c90*/  @!P1 BRA `(.L_x_849) ;  /* 0x0000000000409947 */ /* 0x000fec0003800000 */
[----:B------:R-:W-:Y:S01]  /*0ca0*/  ISETP.LT.AND P0, PT, RZ, UR7, PT ;  /* 0x00000007ff007c0c */ /* 0x000fe2000bf01270 */
[----:B------:R-:W-:-:S12]  /*0cb0*/  UIADD3 UR4, UR7, -0x1, URZ ;  /* 0xffffffff07047890 */ /* 0x000fd8000fffe03f */
[----:B------:R-:W-:Y:S05]  /*0cc0*/  @P0 BRA `(.L_x_850) ;  /* 0x00000000001c0947 */ /* 0x000fea0003800000 */
[----:B------:R-:W-:Y:S02]  /*0cd0*/  UISETP.NE.AND UP1, UPT, UR5, 0x1, UPT ;  /* 0x000000010500788c */ /* 0x000fe4000bf25270 */
[----:B------:R-:W-:-:S09]  /*0ce0*/  UIADD3 UR4, -UR7, URZ, URZ ;  /* 0x0000003f07047290 */ /* 0x000fd2000fffe13f */
[----:B------:R-:W-:Y:S02]  /*0cf0*/  @UP1 ULDC.64 UR10, c[0x0][0x9e8] ;  /* 0x00027a00000a1ab9 */ /* 0x000fe40000000a00 */
[----:B------:R-:W-:-:S04]  /*0d00*/  UIMAD.WIDE.U32 UR8, UR4, UR10, URZ ;  /* 0x0000000a040872a5 */ /* 0x000fc8000f8e003f */
[----:B------:R-:W-:-:S04]  /*0d10*/  @UP1 USHF.R.U32.HI UR4, URZ, UR11, UR9 ;  /* 0x0000000b3f041299 */ /* 0x000fc80008011609 */
[----:B------:R-:W-:Y:S01]  /*0d20*/  ULOP3.LUT UR4, URZ, UR4, URZ, 0x33, !UPT ;  /* 0x000000043f047292 */ /* 0x000fe2000f8e333f */
[----:B------:R-:W-:Y:S11]  /*0d30*/  BRA `(.L_x_851) ;  /* 0x0000000000107947 */ /* 0x000ff60003800000 */
.L_x_850:
[----:B------:R-:W-:-:S11]  /*0d40*/  UISETP.NE.AND UP1, UPT, UR5, 0x1, UPT ;  /* 0x000000010500788c */ /* 0x000fd6000bf25270 */
[----:B------:R-:W-:Y:S02]  /*0d50*/  @UP1 ULDC.64 UR10, c[0x0][0x9e8] ;  /* 0x00027a00000a1ab9 */ /* 0x000fe40000000a00 */
[----:B------:R-:W-:-:S04]  /*0d60*/  UIMAD.WIDE.U32 UR8, UR4, UR10, URZ ;  /* 0x0000000a040872a5 */ /* 0x000fc8000f8e003f */
[----:B------:R-:W-:-:S12]  /*0d70*/  @UP1 USHF.R.U32.HI UR4, URZ, UR11, UR9 ;  /* 0x0000000b3f041299 */ /* 0x000fd80008011609 */
.L_x_851:
[----:B------:R-:W-:-:S06]  /*0d80*/  UIMAD UR4, UR4, UR5, UR5 ;  /* 0x00000005040472a4 */ /* 0x000fcc000f8e0205 */
[----:B------:R-:W-:-:S07]  /*0d90*/  VIMNMX R0, R0, UR4, PT ;  /* 0x0000000400007c48 */ /* 0x000fce000bfe0100 */
.L_x_849:
[-C--:B------:R-:W-:Y:S01]  /*0da0*/  IMAD R89, R18, R5.reuse, -R89 ;  /* 0x0000000512597224 */ /* 0x080fe200078e0a59 */
[----:B------:R-:W-:Y:S01]  /*0db0*/  @UP0 ULDC UR8, c[0x0][0x44c] ;  /* 0x0001130000080ab9 */ /* 0x000fe20000000800 */
[----:B------:R-:W-:Y:S01]  /*0dc0*/  VIADD R4, R0, 0x7f ;  /* 0x0000007f00047836 */ /* 0x000fe20000000000 */
[----:B------:R-:W-:Y:S01]  /*0dd0*/  UIMAD.WIDE.U32 UR8, UR38, UR8, URZ ;  /* 0x00000008260872a5 */ /* 0x000fe2000f8e003f */
[----:B------:R-:W-:Y:S01]  /*0de0*/  IMAD R0, R18, R5, 0x7f ;  /* 0x0000007f12007424 */ /* 0x000fe200078e0205 */
[----:B------:R-:W-:Y:S01]  /*0df0*/  R2UR UR7, R89 ;  /* 0x00000000590772ca */ /* 0x000fe200000e0000 */
[----:B------:R-:W-:Y:S01]  /*0e00*/  @UP0 ULDC UR10, c[0x0][0x450] ;  /* 0x00011400000a0ab9 */ /* 0x000fe20000000800 */
[----:B------:R-:W-:Y:S01]  /*0e10*/  UMOV UR4, UR38 ;  /* 0x0000002600047c82 */ /* 0x000fe20008000000 */
[----:B------:R-:W-:Y:S01]  /*0e20*/  SHF.R.S32.HI R5, RZ, 0x1f, R4 ;  /* 0x0000001fff057819 */ /* 0x000fe20000011404 */
[----:B------:R-:W-:Y:S01]  /*0e30*/  @UP0 USHF.R.U32.HI UR4, URZ, UR10, UR9 ;  /* 0x0000000a3f040299 */ /* 0x000fe20008011609 */
[----:B------:R-:W-:-:S02]  /*0e40*/  SHF.R.S32.HI R3, RZ, 0x1f, R0 ;  /* 0x0000001fff037819 */ /* 0x000fc40000011400 */
[----:B------:R-:W-:Y:S02]  /*0e50*/  LEA.HI R5, R5, R4, RZ, 0x7 ;  /* 0x0000000405057211 */ /* 0x000fe400078f38ff */
[----:B------:R-:W-:Y:S02]  /*0e60*/  LEA.HI R3, R3, R0, RZ, 0x7 ;  /* 0x0000000003037211 */ /* 0x000fe400078f38ff */
[----:B------:R-:W-:Y:S02]  /*0e70*/  SHF.R.S32.HI R0, RZ, 0x7, R5 ;  /* 0x00000007ff007819 */ /* 0x000fe40000011405 */
[----:B------:R-:W-:Y:S01]  /*0e80*/  UIADD3 UR4, UR7, UR4, URZ ;  /* 0x0000000407047290 */ /* 0x000fe2000fffe03f */
[----:B------:R-:W-:Y:S02]  /*0e90*/  SHF.R.S32.HI R3, RZ, 0x7, R3 ;  /* 0x00000007ff037819 */ /* 0x000fe40000011403 */
[----:B------:R-:W-:Y:S02]  /*0ea0*/  ULDC UR7, c[0x0][0x9dc] ;  /* 0x0002770000077ab9 */ /* 0x000fe40000000800 */
[----:B------:R-:W-:Y:S01]  /*0eb0*/  UIADD3 UR7, UR4, -UR7, URZ ;  /* 0x8000000704077290 */ /* 0x000fe2000fffe03f */
[----:B------:R-:W-:Y:S01]  /*0ec0*/  VIMNMX R88, R3, R0, PT ;  /* 0x0000000003587248 */ /* 0x000fe20003fe0100 */
[----:B------:R-:W-:Y:S10]  /*0ed0*/  @!P1 BRA `(.L_x_852) ;  /* 0x0000000000449947 */ /* 0x000ff40003800000 */
[----:B------:R-:W-:-:S06]  /*0ee0*/  UISETP.GT.AND UP0, UPT, UR4, -0x1, UPT ;  /* 0xffffffff0400788c */ /* 0x000fcc000bf04270 */
[----:B------:R-:W-:-:S13]  /*0ef0*/  PLOP3.LUT P0, PT, PT, PT, UP0, 0x80, 0x0 ;  /* 0x000000000000781c */ /* 0x000fda0003f0f008 */
[----:B------:R-:W-:Y:S05]  /*0f00*/  @P0 BRA `(.L_x_853) ;  /* 0x00000000001c0947 */ /* 0x000fea0003800000 */
[----:B------:R-:W-:Y:S02]  /*0f10*/  UISETP.NE.AND UP0, UPT, UR5, 0x1, UPT ;  /* 0x000000010500788c */ /* 0x000fe4000bf05270 */
[----:B------:R-:W-:-:S09]  /*0f20*/  ULOP3.LUT UR4, URZ, UR4, URZ, 0x33, !UPT ;  /* 0x000000043f047292 */ /* 0x000fd2000f8e333f */
[----:B------:R-:W-:Y:S02]  /*0f30*/  @UP0 ULDC.64 UR10, c[0x0][0x9e8] ;  /* 0x00027a00000a0ab9 */ /* 0x000fe40000000a00 */
[----:B------:R-:W-:-:S04]  /*0f40*/  UIMAD.WIDE.U32 UR8, UR4, UR10, URZ ;  /* 0x0000000a040872a5 */ /* 0x000fc8000f8e003f */
[----:B------:R-:W-:-:S04]  /*0f50*/  @UP0 USHF.R.U32.HI UR4, URZ, UR11, UR9 ;  /* 0x0000000b3f040299 */ /* 0x000fc80008011609 */
[----:B------:R-:W-:Y:S01]  /*0f60*/  ULOP3.LUT UR4, URZ, UR4, URZ, 0x33, !UPT ;  /* 0x000000043f047292 */ /* 0x000fe2000f8e333f */
[----:B------:R-:W-:Y:S11]  /*0f70*/  BRA `(.L_x_854) ;  /* 0x0000000000107947 */ /* 0x000ff60003800000 */
.L_x_853:
[----:B------:R-:W-:-:S11]  /*0f80*/  UISETP.NE.AND UP0, UPT, UR5, 0x1, UPT ;  /* 0x000000010500788c */ /* 0x000fd6000bf05270 */
[----:B------:R-:W-:Y:S02]  /*0f90*/  @UP0 ULDC.64 UR10, c[0x0][0x9e8] ;  /* 0x00027a00000a0ab9 */ /* 0x000fe40000000a00 */
[----:B------:R-:W-:-:S04]  /*0fa0*/  UIMAD.WIDE.U32 UR8, UR4, UR10, URZ ;  /* 0x0000000a040872a5 */ /* 0x000fc8000f8e003f */
[----:B------:R-:W-:-:S12]  /*0fb0*/  @UP0 USHF.R.U32.HI UR4, URZ, UR11, UR9 ;  /* 0x0000000b3f040299 */ /* 0x000fd80008011609 */
.L_x_854:
[----:B------:R-:W-:-:S04]  /*0fc0*/  UIMAD UR4, UR4, UR5, URZ ;  /* 0x00000005040472a4 */ /* 0x000fc8000f8e023f */
[----:B------:R-:W-:-:S04]  /*0fd0*/  UISETP.LT.AND UP0, UPT, UR7, UR4, UPT ;  /* 0x000000040700728c */ /* 0x000fc8000bf01270 */
[----:B------:R-:W-:-:S12]  /*0fe0*/  USEL UR7, UR7, UR4, !UP0 ;  /* 0x0000000407077287 */ /* 0x000fd8000c000000 */
.L_x_852:
[----:B------:R-:W-:Y:S02]  /*0ff0*/  USHF.R.S32.HI UR4, URZ, 0x1f, UR7 ;  /* 0x0000001f3f047899 */ /* 0x000fe40008011407 */
[----:B------:R-:W-:Y:S02]  /*1000*/  USHF.R.U32.HI UR10, URZ, 0x10, UR6 ;  /* 0x000000103f0a7899 */ /* 0x000fe40008011606 */
[----:B------:R-:W-:Y:S02]  /*1010*/  ULEA.HI UR4, UR4, UR7, URZ, 0x7 ;  /* 0x0000000704047291 */ /* 0x000fe4000f8f383f */
[----:B------:R-:W-:Y:S02]  /*1020*/  ULOP3.LUT UR60, UR6, 0xffff, URZ, 0xc0, !UPT ;  /* 0x0000ffff063c7892 */ /* 0x000fe4000f8ec03f */
[----:B------:R-:W-:-:S04]  /*1030*/  USHF.R.S32.HI UR4, URZ, 0x7, UR4 ;  /* 0x000000073f047899 */ /* 0x000fc80008011404 */
[----:B------:R-:W-:-:S04]  /*1040*/  UISETP.LT.AND UP0, UPT, URZ, UR4, UPT ;  /* 0x000000043f00728c */ /* 0x000fc8000bf01270 */
[----:B------:R-:W-:Y:S02]  /*1050*/  USEL UR9, URZ, UR4, !UP0 ;  /* 0x000000043f097287 */ /* 0x000fe4000c000000 */
[----:B------:R-:W-:Y:S01]  /*1060*/  UISETP.NE.AND UP0, UPT, UR10, URZ, UPT ;  /* 0x0000003f0a00728c */ /* 0x000fe2000bf05270 */
[----:B------:R-:W-:-:S03]  /*1070*/  UMOV UR4, URZ ;  /* 0x0000003f00047c82 */ /* 0x000fc60008000000 */
[----:B------:R-:W-:-:S07]  /*1080*/  ISETP.GT.AND P0, PT, R88, UR9, PT ;  /* 0x0000000958007c0c */ /* 0x000fce000bf04270 */
[----:B------:R-:W-:-:S06]  /*1090*/  @!UP0 ULDC UR10, c[0x0][0x9f0] ;  /* 0x00027c00000a8ab9 */ /* 0x000fcc0000000800 */
[----:B------:R-:W-:Y:S05]  /*10a0*/  @!P0 BRA `(.L_x_855) ;  /* 0x00000000008c8947 */ /* 0x000fea0003800000 */
[----:B------:R-:W-:Y:S01]  /*10b0*/  IMAD.U32 R5, RZ, RZ, UR10 ;  /* 0x0000000aff057e24 */ /* 0x000fe2000f8e00ff */
[----:B------:R-:W-:-:S04]  /*10c0*/  UMOV UR4, URZ ;  /* 0x0000003f00047c82 */ /* 0x000fc80008000000 */
[----:B------:R-:W-:-:S04]  /*10d0*/  IABS R0, R5 ;  /* 0x0000000500007213 */ /* 0x000fc80000000000 */
[----:B------:R-:W-:Y:S02]  /*10e0*/  R2UR UR11, R0 ;  /* 0x00000000000b72ca */ /* 0x000fe400000e0000 */
[----:B------:R-:W-:Y:S02]  /*10f0*/  IADD3 R0, R5, -0x1, R88 ;  /* 0xffffffff05007810 */ /* 0x000fe40007ffe058 */
[----:B------:R-:W-:Y:S02]  /*1100*/  IABS R5, R5 ;  /* 0x0000000500057213 */ /* 0x000fe40000000000 */
[----:B------:R-:W-:-:S03]  /*1110*/  R2UR UR6, R0 ;  /* 0x00000000000672ca */ /* 0x000fc600000e0000 */
[----:B------:R-:W-:-:S04]  /*1120*/  IMAD.MOV R5, RZ, RZ, -R5 ;  /* 0x000000ffff057224 */ /* 0x000fc800078e0a05 */
[----:B------:R-:W0:Y:S06]  /*1130*/  I2F.RP R3, UR11 ;  /* 0x0000000b00037d06 */ /* 0x000e2c0008209400 */
[----:B------:R-:W-:-:S06]  /*1140*/  UIADD3 UR6, -UR9, UR6, URZ ;  /* 0x0000000609067290 */ /* 0x000fcc000fffe13f */
[----:B------:R-:W-:Y:S01]  /*1150*/  IMAD.U32 R0, RZ, RZ, UR6 ;  /* 0x00000006ff007e24 */ /* 0x000fe2000f8e00ff */
[----:B------:R-:W-:Y:S01]  /*1160*/  ULOP3.LUT UR6, UR6, UR10, URZ, 0x3c, !UPT ;  /* 0x0000000a06067292 */ /* 0x000fe2000f8e3c3f */
[----:B0-----:R-:W0:Y:S03]  /*1170*/  MUFU.RCP R3, R3 ;  /* 0x0000000300037308 */ /* 0x001e260000001000 */
[----:B------:R-:W-:-:S04]  /*1180*/  IABS R0, R0 ;  /* 0x0000000000007213 */ /* 0x000fc80000000000 */
[----:B------:R-:W-:Y:S01]  /*1190*/  R2UR UR8, R0 ;  /* 0x00000000000872ca */ /* 0x000fe200000e0000 */
[----:B------:R-:W-:Y:S02]  /*11a0*/  IMAD.MOV.U32 R0, RZ, RZ, R5 ;  /* 0x000000ffff007224 */ /* 0x000fe400078e0005 */
[----:B0-----:R-:W-:-:S06]  /*11b0*/  VIADD R4, R3, 0xffffffe ;  /* 0x0ffffffe03047836 */ /* 0x001fcc0000000000 */
        /* <DEDUP_REMOVED lines=18> */
.L_x_855:
[----:B------:R-:W-:Y:S02]  /*12e0*/  UIMAD UR60, UR60, UR4, UR9 ;  /* 0x000000043c3c72a4 */ /* 0x000fe4000f8e0209 */
[----:B------:R-:W-:Y:S01]  /*12f0*/  IMAD.U32 R3, RZ, RZ, UR4 ;  /* 0x00000004ff037e24 */ /* 0x000fe2000f8e00ff */
[----:B------:R-:W-:Y:S01]  /*1300*/  PLOP3.LUT P0, PT, PT, PT, PT, 0x80, 0x0 ;  /* 0x000000000000781c */ /* 0x000fe20003f0f070 */
[----:B------:R-:W-:Y:S01]  /*1310*/  IMAD.MOV.U32 R0, RZ, RZ, RZ ;  /* 0x000000ffff007224 */ /* 0x000fe200078e00ff */
[----:B------:R-:W-:Y:S02]  /*1320*/  CS2R R134, SRZ ;  /* 0x0000000000867805 */ /* 0x000fe4000001ff00 */
[----:B------:R-:W-:Y:S02]  /*1330*/  CS2R R132, SRZ ;  /* 0x0000000000847805 */ /* 0x000fe4000001ff00 */
[----:B------:R-:W-:Y:S01]  /*1340*/  VIADDMNMX R88, R3, UR60, R88, PT ;  /* 0x0000003c03587c46 */ /* 0x000fe2000b800158 */
[----:B------:R-:W-:Y:S01]  /*1350*/  IMAD.MOV.U32 R3, RZ, RZ, RZ ;  /* 0x000000ffff037224 */ /* 0x000fe200078e00ff */
[----:B------:R-:W-:-:S02]  /*1360*/  CS2R R130, SRZ ;  /* 0x0000000000827805 */ /* 0x000fc4000001ff00 */
[----:B------:R-:W-:Y:S02]  /*1370*/  CS2R R128, SRZ ;  /* 0x0000000000807805 */ /* 0x000fe4000001ff00 */
[----:B------:R-:W-:Y:S02]  /*1380*/  ISETP.GT.AND P1, PT, R88, UR60, PT ;  /* 0x0000003c58007c0c */ /* 0x000fe4000bf24270 */
        /* <DEDUP_REMOVED lines=20> */
[----:B------:R-:W-:Y:S06]  /*14d0*/  @!P1 BRA `(.L_x_856) ;  /* 0x000000c800989947 */ /* 0x000fec0003800000 */
[----:B------:R-:W-:Y:S01]  /*14e0*/  SHF.R.S32.HI R91, RZ, 0x1f, R22 ;  /* 0x0000001fff5b7819 */ /* 0x000fe20000011416 */
[----:B------:R-:W0:Y:S01]  /*14f0*/  S2UR UR6, SR_CgaCtaId ;  /* 0x00000000000679c3 */ /* 0x000e220000008800 */
[----:B------:R-:W-:Y:S02]  /*1500*/  UMOV UR36, 0x400 ;  /* 0x0000040000247882 */ /* 0x000fe40000000000 */
[----:B------:R-:W-:-:S04]  /*1510*/  LEA.HI R90, R91, R22, RZ, 0x7 ;  /* 0x000000165b5a7211 */ /* 0x000fc800078f38ff */
[----:B------:R-:W-:-:S05]  /*1520*/  SHF.R.S32.HI R92, RZ, 0x7, R90 ;  /* 0x00000007ff5c7819 */ /* 0x000fca000001145a */
        /* <DEDUP_REMOVED lines=9> */
[----:B------:R-:W-:Y:S02]  /*15c0*/  ULEA UR4, UR5, UR36, 0xc ;  /* 0x0000002405047291 */ /* 0x000fe4000f8e603f */
[----:B------:R-:W-:Y:S02]  /*15d0*/  ULEA UR5, UR5, UR6, 0xd ;  /* 0x0000000605057291 */ /* 0x000fe4000f8e683f */
[----:B------:R-:W-:Y:S02]  /*15e0*/  UIADD3 UR4, UR4, 0xc400, URZ ;  /* 0x0000c40004047890 */ /* 0x000fe4000fffe03f */
[----:B------:R-:W-:Y:S02]  /*15f0*/  USHF.R.U32.HI UR5, URZ, 0x4, UR5 ;  /* 0x000000043f057899 */ /* 0x000fe40008011605 */
[----:B------:R-:W-:Y:S02]  /*1600*/  USHF.R.U32.HI UR4, URZ, 0x4, UR4 ;  /* 0x000000043f047899 */ /* 0x000fe40008011604 */
[----:B------:R-:W-:-:S02]  /*1610*/  ULOP3.LUT UR39, UR5, 0x3fff, URZ, 0xc0, !UPT ;  /* 0x00003fff05277892 */ /* 0x000fc4000f8ec03f */
        /* <DEDUP_REMOVED lines=18> */
.L_x_857:
[----:B------:R-:W-:Y:S02]  /*1740*/  SHF.L.U32 R5, RZ, 0x1f, RZ ;  /* 0x0000001fff057819 */ /* 0x000fe400000006ff */
[----:B------:R-:W-:Y:S02]  /*1750*/  LEA.HI R0, R91, R22, RZ, 0x4 ;  /* 0x000000165b007211 */ /* 0x000fe400078f20ff */
[----:B------:R-:W0:Y:S02]  /*1760*/  SYNCS.PHASECHK.TRANS64.TRYWAIT P0, [UR36+0x2d800], R5 ;  /* 0x02d80005ff0075a7 */ /* 0x000e240008000164 */
[----:B------:R-:W-:-:S05]  /*1770*/  LOP3.LUT R3, R0, 0xfffffff0, RZ, 0xc0, !PT ;  /* 0xfffffff000037812 */ /* 0x000fca00078ec0ff */
[----:B------:R-:W-:-:S05]  /*1780*/  IMAD.IADD R3, R22, 0x1, -R3 ;  /* 0x0000000116037824 */ /* 0x000fca00078e0a03 */
[----:B------:R-:W-:-:S04]  /*1790*/  SHF.R.S32.HI R4, RZ, 0x1f, R3 ;  /* 0x0000001fff047819 */ /* 0x000fc80000011403 */
[----:B------:R-:W-:Y:S01]  /*17a0*/  LEA.HI R4, R4, R3, RZ, 0x3 ;  /* 0x0000000304047211 */ /* 0x000fe200078f18ff */
[----:B0-----:R-:W-:Y:S06]  /*17b0*/  @!P0 BRA `(.L_x_858) ;  /* 0x0000012000b08947 */ /* 0x001fec0003800000 */
.L_x_1025:
[----:B------:R-:W-:Y:S01]  /*17c0*/  R2UR UR4, R16 ;  /* 0x00000000100472ca */ /* 0x000fe200000e0000 */
[----:B------:R-:W-:Y:S01]  /*17d0*/  IMAD.MOV.U32 R8, RZ, RZ, 0x20 ;  /* 0x00000020ff087424 */ /* 0x000fe200078e00ff */
[----:B0-----:R-:W-:-:S05]  /*17e0*/  LOP3.LUT R6, R4, 0xfffffff8, RZ, 0xc0, !PT ;  /* 0xfffffff804067812 */ /* 0x001fca00078ec0ff */
[----:B------:R-:W-:-:S05]  /*17f0*/  IMAD.IADD R6, R3, 0x1, -R6 ;  /* 0x0000000103067824 */ /* 0x000fca00078e0a06 */
[----:B------:R-:W-:Y:S01]  /*1800*/  LOP3.LUT P1, RZ, R6, 0x4, RZ, 0xc0, !PT ;  /* 0x0000000406ff7812 */ /* 0x000fe2000782c0ff */
[----:B------:R-:W-:-:S03]  /*1810*/  ULOP3.LUT UR4, UR4, 0x1, URZ, 0xfc, !UPT ;  /* 0x0000000104047892 */ /* 0x000fc6000f8efc3f */
[----:B------:R-:W-:-:S03]  /*1820*/  SEL R8, R8, 0xffffffe0, !P1 ;  /* 0xffffffe008087807 */ /* 0x000fc60004800000 */
[----:B------:R-:W-:-:S05]  /*1830*/  IMAD.U32 R7, RZ, RZ, UR4 ;  /* 0x00000004ff077e24 */ /* 0x000fca000f8e00ff */
[----:B------:R-:W-:-:S13]  /*1840*/  ISETP.NE.AND P0, PT, R7, 0x3, PT ;  /* 0x000000030700780c */ /* 0x000fda0003f05270 */
[----:B------:R-:W-:Y:S05]  /*1850*/  @!P0 BRA `(.L_x_859) ;  /* 0x0000000000048947 */ /* 0x000fea0003800000 */
[----:B------:R-:W-:Y:S01]  /*1860*/  BPT.TRAP 0x1 ;  /* 0x000000040000795c */ /* 0x000fe20000300000 */
.L_x_859:
[----:B------:R0:W1:Y:S01]  /*1870*/  SYNCS.PHASECHK.TRANS64.TRYWAIT P2, [UR36+0x2d830], R5 ;  /* 0x02d83005ff0075a7 */ /* 0x0000620008040164 */
[----:B------:R-:W-:Y:S05]  /*1880*/  @!P0 BRA `(.L_x_860) ;  /* 0x0000000000048947 */ /* 0x000fea0003800000 */
[----:B------:R-:W-:Y:S01]  /*1890*/  BPT.TRAP 0x1 ;  /* 0x000000040000795c */ /* 0x000fe20000300000 */
.L_x_860:
[----:B------:R-:W-:Y:S01]  /*18a0*/  IMAD.U32 R14, RZ, RZ, UR40 ;  /* 0x00000028ff0e7e24 */ /* 0x000fe2000f8e00ff */
[----:B------:R-:W-:-:S04]  /*18b0*/  ISETP.NE.AND P1, PT, R23, RZ, PT ;  /* 0x000000ff1700720c */ /* 0x000fc80003f25270 */
[----:B------:R-:W-:Y:S01]  /*18c0*/  LOP3.LUT R14, R14, 0x10000, RZ, 0xfc, !PT ;  /* 0x000100000e0e7812 */ /* 0x000fe200078efcff */
[----:B-1----:R-:W-:Y:S08]  /*18d0*/  @P2 BRA `(.L_x_861) ;  /* 0x0000000000082947 */ /* 0x002ff00003800000 */
[----:B------:R-:W1:Y:S02]  /*18e0*/  SYNCS.PHASECHK.TRANS64.TRYWAIT P2, [UR36+0x2d830], R5 ;  /* 0x02d83005ff0075a7 */ /* 0x000e640008040164 */
[----:B-1----:R-:W-:Y:S05]  /*18f0*/  @!P2 BRA `(.L_x_862) ;  /* 0x000001200078a947 */ /* 0x002fea0003800000 */
.L_x_861:
[----:B------:R-:W-:Y:S05]  /*1900*/  WARPSYNC.ALL ;  /* 0x0000000000007948 */ /* 0x000fea0003800000 */
[----:B------:R-:W-:Y:S01]  /*1910*/  IMAD.MOV.U32 R15, RZ, RZ, -0x7fffffe0 ;  /* 0x80000020ff0f7424 */ /* 0x000fe200078e00ff */
[----:B------:R-:W-:Y:S01]  /*1920*/  UIADD3 UR4, UR36, 0x15400, URZ ;  /* 0x0001540024047890 */ /* 0x000fe2000fffe03f */
[C---:B------:R-:W-:Y:S01]  /*1930*/  R2UR UR8, R14.reuse ;  /* 0x000000000e0872ca */ /* 0x040fe200000e0000 */
[----:B------:R-:W-:Y:S02]  /*1940*/  WARPGROUP.ARRIVE ;  /* 0x00000000000079c5 */ /* 0x000fe40000000000 */
[----:B------:R-:W-:Y:S01]  /*1950*/  R2UR UR9, R15 ;  /* 0x000000000f0972ca */ /* 0x000fe200000e0000 */
[----:B------:R-:W-:Y:S01]  /*1960*/  USHF.R.U32.HI UR4, URZ, 0x4, UR4 ;  /* 0x000000043f047899 */ /* 0x000fe20008011604 */
[----:B------:R-:W-:Y:S01]  /*1970*/  R2UR UR24, R14 ;  /* 0x000000000e1872ca */ /* 0x000fe200000e0000 */
[----:B------:R-:W-:Y:S01]  /*1980*/  UMOV UR11, 0x80000020 ;  /* 0x80000020000b7882 */ /* 0x000fe20000000000 */
[----:B------:R-:W-:Y:S01]  /*1990*/  UMOV UR13, 0x80000020 ;  /* 0x80000020000d7882 */ /* 0x000fe20000000000 */
[----:B------:R-:W-:Y:S01]  /*19a0*/  ULOP3.LUT UR4, UR4, 0x3fff, URZ, 0xc0, !UPT ;  /* 0x00003fff04047892 */ /* 0x000fe2000f8ec03f */
[----:B------:R-:W-:Y:S01]  /*19b0*/  LOP3.LUT R3, R90, 0xffffff80, RZ, 0xc0, !PT ;  /* 0xffffff805a037812 */ /* 0x000fe200078ec0ff */
[----:B------:R-:W-:Y:S01]  /*19c0*/  UMOV UR15, 0x80000020 ;  /* 0x80000020000f7882 */ /* 0x000fe20000000000 */
[----:B------:R-:W-:Y:S01]  /*19d0*/  UMOV UR17, 0x80000020 ;  /* 0x8000002000117882 */ /* 0x000fe20000000000 */
[----:B------:R-:W-:Y:S01]  /*19e0*/  ULOP3.LUT UR7, UR4, 0x10000, URZ, 0xfc, !UPT ;  /* 0x0001000004077892 */ /* 0x000fe2000f8efc3f */
[----:B01----:R-:W-:Y:S01]  /*19f0*/  IMAD.HI R5, R92, 0x55555556, RZ ;  /* 0x555555565c057827 */ /* 0x003fe200078e02ff */
[----:B------:R-:W-:Y:S01]  /*1a00*/  UMOV UR19, 0x80000020 ;  /* 0x8000002000137882 */ /* 0x000fe20000000000 */
[----:B------:R-:W-:Y:S01]  /*1a10*/  UMOV UR21, 0x80000020 ;  /* 0x8000002000157882 */ /* 0x000fe20000000000 */
[----:B------:R-:W-:Y:S01]  /*1a20*/  UIADD3 UR14, UR7, 0x200, URZ ;  /* 0x00000200070e7890 */ /* 0x000fe2000fffe03f */
[----:B------:R-:W-:Y:S01]  /*1a30*/  IMAD.IADD R7, R22, 0x1, -R3 ;  /* 0x0000000116077824 */ /* 0x000fe200078e0a03 */
[----:B------:R-:W-:Y:S01]  /*1a40*/  UIADD3 UR12, UR24, 0x300, URZ ;  /* 0x00000300180c7890 */ /* 0x000fe2000fffe03f */
[----:B------:R-:W-:Y:S01]  /*1a50*/  LEA.HI R3, R5, R5, RZ, 0x1 ;  /* 0x0000000505037211 */ /* 0x000fe200078f08ff */
[----:B------:R-:W-:Y:S01]  /*1a60*/  UMOV UR10, UR7 ;  /* 0x00000007000a7c82 */ /* 0x000fe20008000000 */
[----:B------:R-:W-:Y:S01]  /*1a70*/  UIADD3 UR16, UR24, 0x302, URZ ;  /* 0x0000030218107890 */ /* 0x000fe2000fffe03f */
[----:B------:R-:W-:Y:S01]  /*1a80*/  HGMMA.64x128x16.F32 R24, gdesc[UR8], RZ, !UPT, gsb0 ;  /* 0x01e00000081879f0 */ /* 0x000fe2000c0008ff */
[----:B------:R-:W-:Y:S01]  /*1a90*/  UIADD3 UR8, UR24, 0x2, URZ ;  /* 0x0000000218087890 */ /* 0x000fe2000fffe03f */
[----:B------:R-:W-:Y:S01]  /*1aa0*/  SHF.R.S32.HI R10, RZ, 0x1f, R7 ;  /* 0x0000001fff0a7819 */ /* 0x000fe20000011407 */
[----:B------:R-:W-:Y:S01]  /*1ab0*/  UIADD3 UR10, UR7, 0x2, URZ ;  /* 0x00000002070a7890 */ /* 0x000fe2000fffe03f */
[----:B------:R-:W-:Y:S01]  /*1ac0*/  LEA.HI R9, R91, R22, RZ, 0x2 ;  /* 0x000000165b097211 */ /* 0x000fe200078f10ff */
[----:B------:R-:W-:Y:S01]  /*1ad0*/  UMOV UR9, 0x80000020 ;  /* 0x8000002000097882 */ /* 0x000fe20000000000 */
[----:B------:R-:W-:Y:S01]  /*1ae0*/  UMOV UR11, 0x80000020 ;  /* 0x80000020000b7882 */ /* 0x000fe20000000000 */
[----:B------:R-:W-:Y:S01]  /*1af0*/  UIADD3 UR18, UR7, 0x202, URZ ;  /* 0x0000020207127890 */ /* 0x000fe2000fffe03f */
[CC--:B------:R-:W-:Y:S01]  /*1b00*/  LEA.HI R5, R10.reuse, R7.reuse, RZ, 0x2 ;  /* 0x000000070a057211 */ /* 0x0c0fe200078f10ff */
[----:B------:R-:W-:Y:S01]  /*1b10*/  UIADD3 UR20, UR24, 0x600, URZ ;  /* 0x0000060018147890 */ /* 0x000fe2000fffe03f */
[----:B------:R-:W-:Y:S01]  /*1b20*/  LOP3.LUT R9, R9, 0xfffffffc, RZ, 0xc0, !PT ;  /* 0xfffffffc09097812 */ /* 0x000fe200078ec0ff */
[----:B------:R-:W-:Y:S01]  /*1b30*/  UIADD3 UR22, UR7, 0x400, URZ ;  /* 0x0000040007167890 */ /* 0x000fe2000fffe03f */
[----:B------:R-:W-:Y:S01]  /*1b40*/  IMAD R92, R3, -0x3, R92 ;  /* 0xfffffffd035c7824 */ /* 0x000fe200078e025c */
[----:B------:R-:W-:Y:S01]  /*1b50*/  UMOV UR23, 0x80000020 ;  /* 0x8000002000177882 */ /* 0x000fe20000000000 */
[----:B------:R-:W-:Y:S01]  /*1b60*/  UIADD3 UR24, UR24, 0x602, URZ ;  /* 0x0000060218187890 */ /* 0x000fe2000fffe03f */
[----:B------:R-:W-:Y:S01]  /*1b70*/  LEA.HI R10, R10, R7, RZ, 0x5 ;  /* 0x000000070a0a7211 */ /* 0x000fe200078f28ff */
[----:B------:R-:W-:Y:S01]  /*1b80*/  UIADD3 UR26, UR7, 0x402, URZ ;  /* 0x00000402071a7890 */ /* 0x000fe2000fffe03f */
[--C-:B------:R-:W-:Y:S01]  /*1b90*/  SHF.R.S32.HI R3, RZ, 0x2, R5.reuse ;  /* 0x00000002ff037819 */ /* 0x100fe20000011405 */
[----:B------:R-:W-:Y:S01]  /*1ba0*/  UMOV UR25, 0x80000020 ;  /* 0x8000002000197882 */ /* 0x000fe20000000000 */
[----:B------:R-:W-:Y:S01]  /*1bb0*/  UMOV UR27, 0x80000020 ;  /* 0x80000020001b7882 */ /* 0x000fe20000000000 */
[----:B------:R-:W-:Y:S01]  /*1bc0*/  SHF.R.S32.HI R12, RZ, 0x1f, R5 ;  /* 0x0000001fff0c7819 */ /* 0x000fe20000011405 */
[----:B------:R-:W-:Y:S01]  /*1bd0*/  IMAD.IADD R9, R22, 0x1, -R9 ;  /* 0x0000000116097824 */ /* 0x000fe200078e0a09 */
[----:B------:R-:W-:Y:S01]  /*1be0*/  SHF.R.S32.HI R10, RZ, 0x5, R10 ;  /* 0x00000005ff0a7819 */ /* 0x000fe2000001140a */
[----:B------:R-:W-:Y:S01]  /*1bf0*/  ULDC UR4, c[0x0][0x448] ;  /* 0x0001120000047ab9 */ /* 0x000fe20000000800 */
[----:B------:R-:W-:Y:S01]  /*1c00*/  LEA.HI R12, R12, R3, RZ, 0x3 ;  /* 0x000000030c0c7211 */ /* 0x000fe200078f18ff */
[----:B------:R-:W-:Y:S01]  /*1c10*/  UISETP.NE.AND UP0, UPT, UR4, 0x1, UPT ;  /* 0x000000010400788c */ /* 0x000fe2000bf05270 */
[----:B------:R-:W-:Y:S01]  /*1c20*/  LEA R11, R10, UR38, 0x4 ;  /* 0x000000260a0b7c11 */ /* 0x000fe2000f8e20ff */
[----:B------:R-:W-:Y:S01]  /*1c30*/  ULDC UR31, c[0x0][0x2f0] ;  /* 0x0000bc00001f7ab9 */ /* 0x000fe20000000800 */
[----:B------:R-:W-:Y:S01]  /*1c40*/  LOP3.LUT R12, R12, 0xfffffff8, RZ, 0xc0, !PT ;  /* 0xfffffff80c0c7812 */ /* 0x000fe200078ec0ff */
[----:B------:R-:W-:Y:S01]  /*1c50*/  IMAD.SHL.U32 R4, R4, 0x40, RZ ;  /* 0x0000004004047824 */ /* 0x000fe200078e00ff */
[----:B------:R-:W-:Y:S01]  /*1c60*/  LEA.HI R10, R9, R9, RZ, 0x1 ;  /* 0x00000009090a7211 */ /* 0x000fe200078f08ff */
[----:B------:R-:W-:Y:S01]  /*1c70*/  ULDC UR6, c[0x0][0x9dc] ;  /* 0x0002770000067ab9 */ /* 0x000fe20000000800 */
[----:B------:R-:W-:Y:S01]  /*1c80*/  SHF.R.S32.HI R13, RZ, 0x4, R0 ;  /* 0x00000004ff0d7819 */ /* 0x000fe20000011400 */
[----:B------:R-:W-:Y:S01]  /*1c90*/  IMAD.SHL.U32 R0, R6, 0x40, RZ ;  /* 0x0000004006007824 */ /* 0x000fe200078e00ff */
[----:B------:R-:W-:Y:S01]  /*1ca0*/  IADD3 R11, R11, R3, -R12 ;  /* 0x000000030b0b7210 */ /* 0x000fe20007ffe80c */
[----:B------:R-:W-:Y:S01]  /*1cb0*/  IMAD.U32 R3, RZ, RZ, UR36 ;  /* 0x00000024ff037e24 */ /* 0x000fe2000f8e00ff */
[----:B------:R-:W-:Y:S01]  /*1cc0*/  LOP3.LUT R10, R10, 0x1ffffffe, RZ, 0xc0, !PT ;  /* 0x1ffffffe0a0a7812 */ /* 0x000fe200078ec0ff */
[----:B------:R-:W-:Y:S01]  /*1cd0*/  IMAD.SHL.U32 R13, R13, 0x8, RZ ;  /* 0x000000080d0d7824 */ /* 0x000fe200078e00ff */
[----:B------:R-:W-:Y:S01]  /*1ce0*/  PLOP3.LUT P3, PT, PT, PT, UP0, 0x80, 0x0 ;  /* 0x000000000000781c */ /* 0x000fe20003f6f008 */
[----:B------:R-:W-:Y:S01]  /*1cf0*/  IMAD R11, R92, 0x40, R11 ;  /* 0x000000405c0b7824 */ /* 0x000fe200078e020b */
[----:B------:R-:W-:Y:S01]  /*1d00*/  LOP3.LUT R0, R0, 0x1c0, RZ, 0xc0, !PT ;  /* 0x000001c000007812 */ /* 0x000fe200078ec0ff */
[----:B------:R-:W-:Y:S01]  /*1d10*/  IMAD.IADD R10, R9, 0x1, -R10 ;  /* 0x00000001090a7824 */ /* 0x000fe200078e0a0a */
[----:B------:R-:W-:Y:S01]  /*1d20*/  PLOP3.LUT P4, PT, PT, PT, UP0, 0x80, 0x0 ;  /* 0x000000000000781c */ /* 0x000fe20003f8f008 */
[----:B------:R-:W-:Y:S01]  /*1d30*/  @UP0 ULDC UR4, c[0x0][0x44c] ;  /* 0x0001130000040ab9 */ /* 0x000fe20000000800 */
[----:B------:R-:W-:Y:S01]  /*1d40*/  LOP3.LUT R13, R0, 0x8, R13, 0xf8, !PT ;  /* 0x00000008000d7812 */ /* 0x000fe200078ef80d */
[----:B------:R-:W-:Y:S01]  /*1d50*/  @!P1 VIADD R3, R3, 0x2d840 ;  /* 0x0002d84003039836 */ /* 0x000fe20000000000 */
[----:B------:R-:W-:Y:S01]  /*1d60*/  SHF.R.U32.HI R12, RZ, 0x3, R0 ;  /* 0x00000003ff0c7819 */ /* 0x000fe20000011600 */
[----:B------:R-:W-:Y:S01]  /*1d70*/  IMAD R0, R10, 0x8, R11 ;  /* 0x000000080a007824 */ /* 0x000fe200078e020b */
[----:B------:R-:W-:Y:S01]  /*1d80*/  LOP3.LUT P2, RZ, R6, 0x2, RZ, 0xc0, !PT ;  /* 0x0000000206ff7812 */ /* 0x000fe2000784c0ff */
[----:B------:R-:W-:Y:S01]  /*1d90*/  IMAD.MOV.U32 R9, RZ, RZ, -0x80 ;  /* 0xffffff80ff097424 */ /* 0x000fe200078e00ff */
[----:B------:R-:W-:Y:S01]  /*1da0*/  LOP3.LUT R10, R13, R12, RZ, 0x3c, !PT ;  /* 0x0000000c0d0a7212 */ /* 0x000fe200078e3cff */
[----:B------:R-:W-:Y:S01]  /*1db0*/  @P3 IMAD.HI.U32 R12, R0, UR4, RZ ;  /* 0x00000004000c3c27 */ /* 0x000fe2000f8e00ff */
[----:B------:R-:W-:Y:S01]  /*1dc0*/  @UP0 ULDC UR4, c[0x0][0x450] ;  /* 0x0001140000040ab9 */ /* 0x000fe20000000800 */
[----:B------:R-:W-:Y:S01]  /*1dd0*/  LOP3.LUT R6, R5, 0x7ffffffc, RZ, 0xc0, !PT ;  /* 0x7ffffffc05067812 */ /* 0x000fe200078ec0ff */
[----:B------:R-:W-:Y:S01]  /*1de0*/  ULOP3.LUT UR28, URZ, UR6, URZ, 0x33, !UPT ;  /* 0x000000063f1c7292 */ /* 0x000fe2000f8e333f */
[----:B------:R-:W-:Y:S01]  /*1df0*/  IMAD.MOV.U32 R11, RZ, RZ, R0 ;  /* 0x000000ffff0b7224 */ /* 0x000fe200078e0000 */
[----:B------:R-:W-:Y:S01]  /*1e00*/  @P4 SHF.R.U32.HI R11, RZ, UR4, R12 ;  /* 0x00000004ff0b4c19 */ /* 0x000fe2000801160c */
[----:B------:R-:W-:Y:S01]  /*1e10*/  IMAD R13, R88, R9, 0x80 ;  /* 0x00000080580d7424 */ /* 0x000fe200078e0209 */
[----:B------:R-:W-:Y:S01]  /*1e20*/  @!P1 PRMT R5, RZ, 0x654, R3 ;  /* 0x00000654ff059816 */ /* 0x000fe20000000003 */
[----:B------:R-:W-:Y:S01]  /*1e30*/  IMAD.IADD R3, R7, 0x1, -R6 ;  /* 0x0000000107037824 */ /* 0x000fe200078e0a06 */
[----:B------:R-:W-:Y:S01]  /*1e40*/  ULDC.64 UR4, c[0x0][0x9e0] ;  /* 0x0002780000047ab9 */ /* 0x000fe20000000a00 */
[----:B------:R-:W0:Y:S01]  /*1e50*/  SHFL.IDX PT, R7, R11, RZ, 0x1c1f ;  /* 0x001c1fff0b077589 */ /* 0x000e2200000e0000 */
[----:B------:R-:W-:Y:S01]  /*1e60*/  VIADD R6, R13, 0x1 ;  /* 0x000000010d067836 */ /* 0x000fe20000000000 */
[----:B------:R-:W-:Y:S01]  /*1e70*/  UISETP.GE.AND UP1, UPT, UR5, 0x1, UPT ;  /* 0x000000010500788c */ /* 0x000fe2000bf26270 */
[----:B------:R-:W-:Y:S01]  /*1e80*/  LEA.HI R91, R91, R22, RZ, 0x5 ;  /* 0x000000165b5b7211 */ /* 0x000fe200078f28ff */
[----:B------:R-:W-:Y:S01]  /*1e90*/  IMAD.MOV.U32 R9, RZ, RZ, 0x10 ;  /* 0x00000010ff097424 */ /* 0x000fe200078e00ff */
[----:B------:R-:W-:-:S02]  /*1ea0*/  LOP3.LUT R4, R4, 0xfffffe00, RZ, 0xc0, !PT ;  /* 0xfffffe0004047812 */ /* 0x000fc400078ec0ff */
[----:B------:R-:W-:Y:S01]  /*1eb0*/  LEA R90, R88, 0xffffff80, 0x7 ;  /* 0xffffff80585a7811 */ /* 0x000fe200078e38ff */
[----:B------:R-:W-:Y:S01]  /*1ec0*/  IMAD.SHL.U32 R91, R91, 0x20, RZ ;  /* 0x000000205b5b7824 */ /* 0x000fe200078e00ff */
[----:B------:R-:W-:Y:S02]  /*1ed0*/  PLOP3.LUT P3, PT, PT, PT, UP1, 0x40, 0x0 ;  /* 0x000000000000781c */ /* 0x000fe40003f6e818 */
[----:B------:R-:W-:Y:S02]  /*1ee0*/  SEL R9, R9, 0xfffffff0, !P2 ;  /* 0xfffffff009097807 */ /* 0x000fe40005000000 */
[----:B------:R-:W-:-:S04]  /*1ef0*/  LOP3.LUT R91, R91, 0xfffffc00, RZ, 0xc0, !PT ;  /* 0xfffffc005b5b7812 */ /* 0x000fc800078ec0ff */
[----:B------:R-:W-:Y:S01]  /*1f00*/  IADD3 R10, R10, R4, R91 ;  /* 0x000000040a0a7210 */ /* 0x000fe20007ffe05b */
[----:B------:R-:W-:Y:S01]  /*1f10*/  IMAD.U32 R4, RZ, RZ, UR28 ;  /* 0x0000001cff047e24 */ /* 0x000fe2000f8e00ff */
[----:B------:R-:W-:Y:S02]  /*1f20*/  WARPGROUP.DEPBAR.LE gsb0, 0x0 ;  /* 0x00008000000079c5 */ /* 0x000fe40000010000 */
[----:B------:R-:W-:-:S06]  /*1f30*/  WARPGROUP.ARRIVE ;  /* 0x00000000000079c5 */ /* 0x000fcc0000000000 */
[----:B------:R-:W-:Y:S01]  /*1f40*/  HGMMA.64x128x16.F32 R24, gdesc[UR8], R24, gsb0 ;  /* 0x01e00000081879f0 */ /* 0x000fe20008000818 */
[----:B------:R-:W-:Y:S02]  /*1f50*/  ULDC UR10, c[0x0][0x288] ;  /* 0x0000a200000a7ab9 */ /* 0x000fe40000000800 */
[----:B------:R-:W-:Y:S01]  /*1f60*/  IMAD.U32 R12, RZ, RZ, UR10 ;  /* 0x0000000aff0c7e24 */ /* 0x000fe2000f8e00ff */
[----:B------:R-:W-:Y:S02]  /*1f70*/  WARPGROUP.DEPBAR.LE gsb0, 0x0 ;  /* 0x00008000000079c5 */ /* 0x000fe40000010000 */
[----:B------:R-:W-:-:S06]  /*1f80*/  WARPGROUP.ARRIVE ;  /* 0x00000000000079c5 */ /* 0x000fcc0000000000 */
[----:B------:R-:W-:Y:S03]  /*1f90*/  HGMMA.64x128x16.F32 R24, gdesc[UR12], R24, gsb0 ;  /* 0x01e000000c1879f0 */ /* 0x000fe60008000818 */
[----:B------:R-:W-:Y:S02]  /*1fa0*/  WARPGROUP.DEPBAR.LE gsb0, 0x0 ;  /* 0x00008000000079c5 */ /* 0x000fe40000010000 */
[----:B------:R-:W-:-:S07]  /*1fb0*/  WARPGROUP.ARRIVE ;  /* 0x00000000000079c5 */ /* 0x000fce0000000000 */
        /* <DEDUP_REMOVED lines=8> */
[----:B------:R1:W-:Y:S02]  /*2040*/  @!P1 SYNCS.ARRIVE.TRANS64.RED.A1T0 RZ, [R5+URZ], RZ ;  /* 0x000000ff05ff99a7 */ /* 0x0003e4000810043f */
[----:B-1----:R-:W-:Y:S02]  /*2050*/  IMAD R5, R3, -0x2, R6 ;  /* 0xfffffffe03057824 */ /* 0x002fe400078e0206 */
[C---:B------:R-:W-:Y:S02]  /*2060*/  IMAD R6, R18.reuse, UR31, R13 ;  /* 0x0000001f12067c24 */ /* 0x040fe4000f8e020d */
[----:B------:R-:W-:-:S02]  /*2070*/  IMAD R5, R18, UR31, R5 ;  /* 0x0000001f12057c24 */ /* 0x000fc4000f8e0205 */
[----:B------:R-:W-:Y:S02]  /*2080*/  IMAD R21, R3, -0x2, R6 ;  /* 0xfffffffe03157824 */ /* 0x000fe400078e0206 */
[----:B------:R-:W-:-:S04]  /*2090*/  IMAD.IADD R5, R5, 0x1, -R12 ;  /* 0x0000000105057824 */ /* 0x000fc800078e0a0c */
[C---:B------:R-:W-:Y:S02]  /*20a0*/  VIADD R92, R5.reuse, UR4 ;  /* 0x00000004055c7c36 */ /* 0x040fe40008000000 */
[----:B------:R-:W-:-:S03]  /*20b0*/  VIADD R23, R5, UR28 ;  /* 0x0000001c05177c36 */ /* 0x000fc60008000000 */
[----:B0-----:R-:W-:Y:S01]  /*20c0*/  VIADDMNMX R5, R7, R92, R21, PT ;  /* 0x0000005c07057246 */ /* 0x001fe20003800115 */
[----:B------:R-:W-:Y:S01]  /*20d0*/  IMAD.IADD R6, R23, 0x1, R7 ;  /* 0x0000000117067824 */ /* 0x000fe200078e0207 */
[----:B------:R-:W-:Y:S06]  /*20e0*/  @P3 BRA `(.L_x_863) ;  /* 0x00000000005c3947 */ /* 0x000fec0003800000 */
[----:B------:R-:W-:Y:S01]  /*20f0*/  IMAD R7, R18, UR31, R7 ;  /* 0x0000001f12077c24 */ /* 0x000fe2000f8e0207 */
[----:B------:R-:W-:Y:S03]  /*2100*/  BSSY B0, `(.L_x_864) ;  /* 0x0000011000007945 */ /* 0x000fe60003800000 */
[----:B------:R-:W-:-:S05]  /*2110*/  IMAD.IADD R7, R7, 0x1, -R12 ;  /* 0x0000000107077824 */ /* 0x000fca00078e0a0c */
[----:B------:R-:W-:-:S13]  /*2120*/  ISETP.GT.AND P2, PT, R7, -0x1, PT ;  /* 0xffffffff0700780c */ /* 0x000fda0003f44270 */
[----:B------:R-:W-:Y:S05]  /*2130*/  @P2 BRA `(.L_x_865) ;  /* 0x0000000000202947 */ /* 0x000fea0003800000 */
[----:B------:R-:W-:Y:S01]  /*2140*/  UISETP.NE.AND UP2, UPT, UR5, 0x1, UPT ;  /* 0x000000010500788c */ /* 0x000fe2000bf45270 */
[----:B------:R-:W-:-:S05]  /*2150*/  LOP3.LUT R7, RZ, R7, RZ, 0x33, !PT ;  /* 0x00000007ff077212 */ /* 0x000fca00078e33ff */
[----:B------:R-:W-:-:S05]  /*2160*/  PLOP3.LUT P2, PT, PT, PT, UP2, 0x80, 0x0 ;  /* 0x000000000000781c */ /* 0x000fca0003f4f028 */
[----:B------:R-:W-:-:S08]  /*2170*/  @UP2 ULDC.64 UR10, c[0x0][0x9e8] ;  /* 0x00027a00000a2ab9 */ /* 0x000fd00000000a00 */
[----:B------:R-:W-:-:S05]  /*2180*/  @P2 IMAD.HI.U32 R20, R7, UR10, RZ ;  /* 0x0000000a07142c27 */ /* 0x000fca000f8e00ff */
[----:B------:R-:W-:-:S04]  /*2190*/  @P2 SHF.R.U32.HI R7, RZ, UR11, R20 ;  /* 0x0000000bff072c19 */ /* 0x000fc80008011614 */
[----:B------:R-:W-:Y:S01]  /*21a0*/  LOP3.LUT R7, RZ, R7, RZ, 0x33, !PT ;  /* 0x00000007ff077212 */ /* 0x000fe200078e33ff */
[----:B------:R-:W-:Y:S06]  /*21b0*/  BRA `(.L_x_866) ;  /* 0x0000000000147947 */ /* 0x000fec0003800000 */
.L_x_865:
[----:B------:R-:W-:-:S06]  /*21c0*/  UISETP.NE.AND UP2, UPT, UR5, 0x1, UPT ;  /* 0x000000010500788c */ /* 0x000fcc000bf45270 */
[----:B------:R-:W-:-:S05]  /*21d0*/  PLOP3.LUT P2, PT, PT, PT, UP2, 0x80, 0x0 ;  /* 0x000000000000781c */ /* 0x000fca0003f4f028 */
[----:B------:R-:W-:-:S08]  /*21e0*/  @UP2 ULDC.64 UR10, c[0x0][0x9e8] ;  /* 0x00027a00000a2ab9 */ /* 0x000fd00000000a00 */
[----:B------:R-:W-:-:S05]  /*21f0*/  @P2 IMAD.HI.U32 R20, R7, UR10, RZ ;  /* 0x0000000a07142c27 */ /* 0x000fca000f8e00ff */
[----:B------:R-:W-:-:S07]  /*2200*/  @P2 SHF.R.U32.HI R7, RZ, UR11, R20 ;  /* 0x0000000bff072c19 */ /* 0x000fce0008011614 */
.L_x_866:
[----:B------:R-:W-:Y:S05]  /*2210*/  BSYNC B0 ;  /* 0x0000000000007941 */ /* 0x000fea0003800000 */
.L_x_864:
[----:B------:R-:W-:-:S04]  /*2220*/  IMAD R20, R7, UR5, -R90 ;  /* 0x0000000507147c24 */ /* 0x000fc8000f8e0a5a */
[----:B------:R-:W-:-:S05]  /*2230*/  IMAD R20, R3, -0x2, R20 ;  /* 0xfffffffe03147824 */ /* 0x000fca00078e0214 */
[----:B------:R-:W-:Y:S02]  /*2240*/  VIMNMX R6, R6, R20, !PT ;  /* 0x0000001406067248 */ /* 0x000fe40007fe0100 */
[----:B------:R-:W-:-:S07]  /*2250*/  VIADDMNMX R5, R20, UR5, R5, PT ;  /* 0x0000000514057c46 */ /* 0x000fce000b800105 */
.L_x_863:
[C---:B------:R-:W-:Y:S01]  /*2260*/  ISETP.GE.AND P4, PT, R13.reuse, 0x9, PT ;  /* 0x000000090d00780c */ /* 0x040fe20003f86270 */
[----:B------:R-:W0:Y:S01]  /*2270*/  SHFL.IDX PT, R11, R11, 0x1, 0x1c1f ;  /* 0x003c1f000b0b7f89 */ /* 0x000e2200000e0000 */
[C---:B------:R-:W-:Y:S02]  /*2280*/  ISETP.GE.AND P2, PT, R13.reuse, 0x2, PT ;  /* 0x000000020d00780c */ /* 0x040fe40003f46270 */
[----:B------:R-:W-:Y:S02]  /*2290*/  ISETP.GE.AND P5, PT, R13, 0xa, PT ;  /* 0x0000000a0d00780c */ /* 0x000fe40003fa6270 */
[----:B------:R-:W-:Y:S02]  /*22a0*/  LOP3.LUT R22, R22, 0xfffffffd, RZ, 0xc0, !PT ;  /* 0xfffffffd16167812 */ /* 0x000fe400078ec0ff */
[----:B------:R-:W-:-:S04]  /*22b0*/  ISETP.GT.AND P3, PT, R6, 0x1, !P2 ;  /* 0x000000010600780c */ /* 0x000fc80005764270 */
[----:B------:R-:W-:Y:S02]  /*22c0*/  ISETP.LT.OR P3, PT, R5, 0x2, P3 ;  /* 0x000000020500780c */ /* 0x000fe40001f61670 */
[----:B------:R-:W-:Y:S02]  /*22d0*/  @P4 LOP3.LUT R22, R22, 0x2, RZ, 0xfc, !PT ;  /* 0x0000000216164812 */ /* 0x000fe400078efcff */
[----:B------:R-:W-:Y:S02]  /*22e0*/  FSEL R25, R25, -INF , !P3 ;  /* 0xff80000019197808 */ /* 0x000fe40005800000 */
[----:B------:R-:W-:Y:S02]  /*22f0*/  LOP3.LUT R22, R22, 0xfffffffb, RZ, 0xc0, !PT ;  /* 0xfffffffb16167812 */ /* 0x000fe400078ec0ff */
[----:B------:R-:W-:Y:S02]  /*2300*/  ISETP.GT.AND P4, PT, R6, 0x8, !P4 ;  /* 0x000000080600780c */ /* 0x000fe40006784270 */
[----:B------:R-:W-:-:S02]  /*2310*/  @P5 LOP3.LUT R22, R22, 0x4, RZ, 0xfc, !PT ;  /* 0x0000000416165812 */ /* 0x000fc400078efcff */
[----:B------:R-:W-:Y:S02]  /*2320*/  ISETP.GT.AND P3, PT, R6, 0x9, !P5 ;  /* 0x000000090600780c */ /* 0x000fe40006f64270 */
[----:B------:R-:W-:Y:S02]  /*2330*/  ISETP.GE.AND P5, PT, R13, 0x11, PT ;  /* 0x000000110d00780c */ /* 0x000fe40003fa6270 */
[C---:B------:R-:W-:Y:S02]  /*2340*/  ISETP.LT.OR P4, PT, R5.reuse, 0x9, P4 ;  /* 0x000000090500780c */ /* 0x040fe40002781670 */
[----:B------:R-:W-:Y:S02]  /*2350*/  ISETP.LT.OR P3, PT, R5, 0xa, P3 ;  /* 0x0000000a0500780c */ /* 0x000fe40001f61670 */
[----:B------:R-:W-:Y:S02]  /*2360*/  FSEL R28, R28, -INF , !P4 ;  /* 0xff8000001c1c7808 */ /* 0x000fe40006000000 */
[----:B------:R-:W-:-:S02]  /*2370*/  ISETP.GE.AND P4, PT, R13, 0x12, PT ;  /* 0x000000120d00780c */ /* 0x000fc40003f86270 */
[----:B------:R-:W-:Y:S02]  /*2380*/  LOP3.LUT R22, R22, 0xfffffff7, RZ, 0xc0, !PT ;  /* 0xfffffff716167812 */ /* 0x000fe400078ec0ff */
[----:B------:R-:W-:Y:S02]  /*2390*/  FSEL R29, R29, -INF , !P3 ;  /* 0xff8000001d1d7808 */ /* 0x000fe40005800000 */
[----:B------:R-:W-:Y:S02]  /*23a0*/  ISETP.GT.AND P3, PT, R6, 0x10, !P5 ;  /* 0x000000100600780c */ /* 0x000fe40006f64270 */
[----:B------:R-:W-:Y:S02]  /*23b0*/  @P5 LOP3.LUT R22, R22, 0x8, RZ, 0xfc, !PT ;  /* 0x0000000816165812 */ /* 0x000fe400078efcff */
[----:B------:R-:W-:Y:S02]  /*23c0*/  ISETP.LT.OR P3, PT, R5, 0x11, P3 ;  /* 0x000000110500780c */ /* 0x000fe40001f61670 */
[----:B------:R-:W-:-:S02]  /*23d0*/  LOP3.LUT R22, R22, 0xfdffffff, RZ, 0xc0, !PT ;  /* 0xfdffffff16167812 */ /* 0x000fc400078ec0ff */
[----:B------:R-:W-:Y:S02]  /*23e0*/  FSEL R32, R32, -INF , !P3 ;  /* 0xff80000020207808 */ /* 0x000fe40005800000 */
[----:B------:R-:W-:Y:S02]  /*23f0*/  @P4 LOP3.LUT R22, R22, 0x2000000, RZ, 0xfc, !PT ;  /* 0x0200000016164812 */ /* 0x000fe400078efcff */
[----:B------:R-:W-:Y:S02]  /*2400*/  ISETP.GT.AND P3, PT, R6, 0x11, !P4 ;  /* 0x000000110600780c */ /* 0x000fe40006764270 */
[----:B------:R-:W-:Y:S02]  /*2410*/  ISETP.GE.AND P4, PT, R13, 0x19, PT ;  /* 0x000000190d00780c */ /* 0x000fe40003f86270 */
[----:B------:R-:W-:Y:S02]  /*2420*/  ISETP.LT.OR P3, PT, R5, 0x12, P3 ;  /* 0x000000120500780c */ /* 0x000fe40001f61670 */
[----:B------:R-:W-:-:S02]  /*2430*/  LOP3.LUT R22, R22, 0xfeffffff, RZ, 0xc0, !PT ;  /* 0xfeffffff16167812 */ /* 0x000fc400078ec0ff */
[----:B------:R-:W-:Y:S02]  /*2440*/  FSEL R33, R33, -INF , !P3 ;  /* 0xff80000021217808 */ /* 0x000fe40005800000 */
[----:B------:R-:W-:-:S04]  /*2450*/  ISETP.GT.AND P3, PT, R6, 0x18, !P4 ;  /* 0x000000180600780c */ /* 0x000fc80006764270 */
[----:B------:R-:W-:Y:S02]  /*2460*/  ISETP.LT.OR P3, PT, R5, 0x19, P3 ;  /* 0x000000190500780c */ /* 0x000fe40001f61670 */
[----:B------:R-:W-:Y:S02]  /*2470*/  @P4 LOP3.LUT R22, R22, 0x1000000, RZ, 0xfc, !PT ;  /* 0x0100000016164812 */ /* 0x000fe400078efcff */
[----:B------:R-:W-:Y:S02]  /*2480*/  ISETP.GE.AND P4, PT, R13, 0x1a, PT ;  /* 0x0000001a0d00780c */ /* 0x000fe40003f86270 */
[----:B------:R-:W-:Y:S02]  /*2490*/  LOP3.LUT R22, R22, 0xff7fffff, RZ, 0xc0, !PT ;  /* 0xff7fffff16167812 */ /* 0x000fe400078ec0ff */
[----:B------:R-:W-:Y:S02]  /*24a0*/  FSEL R36, R36, -INF , !P3 ;  /* 0xff80000024247808 */ /* 0x000fe40005800000 */
[----:B------:R-:W-:-:S04]  /*24b0*/  ISETP.GT.AND P3, PT, R6, 0x19, !P4 ;  /* 0x000000190600780c */ /* 0x000fc80006764270 */
[----:B------:R-:W-:-:S03]  /*24c0*/  ISETP.LT.OR P3, PT, R5, 0x1a, P3 ;  /* 0x0000001a0500780c */ /* 0x000fc60001f61670 */
        /* <DEDUP_REMOVED lines=110> */
[----:B------:R-:W-:Y:S02]  /*2bb0*/  FSEL R73, R73, -INF , !P3 ;  /* 0xff80000049497808 */ /* 0x000fe40005800000 */
[----:B------:R-:W-:Y:S02]  /*2bc0*/  LOP3.LUT R22, R22, 0xffffffef, RZ, 0xc0, !PT ;  /* 0xffffffef16167812 */ /* 0x000fe400078ec0ff */
[----:B------:R-:W-:-:S04]  /*2bd0*/  ISETP.GT.AND P3, PT, R6, 0x68, !P4 ;  /* 0x000000680600780c */ /* 0x000fc80006764270 */
[----:B------:R-:W-:-:S03]  /*2be0*/  ISETP.LT.OR P3, PT, R5, 0x69, P3 ;  /* 0x000000690500780c */ /* 0x000fc60001f61670 */
[----:B------:R-:W-:Y:S02]  /*2bf0*/  @P4 LOP3.LUT R22, R22, 0x10, RZ, 0xfc, !PT ;  /* 0x0000001016164812 */ /* 0x000fe400078efcff */
[----:B------:R-:W-:Y:S02]  /*2c00*/  ISETP.GE.AND P4, PT, R13, 0x6a, PT ;  /* 0x0000006a0d00780c */ /* 0x000fe40003f86270 */
[----:B------:R-:W-:Y:S02]  /*2c10*/  FSEL R76, R76, -INF , !P3 ;  /* 0xff8000004c4c7808 */ /* 0x000fe40005800000 */
[----:B------:R-:W-:Y:S02]  /*2c20*/  ISETP.GT.AND P3, PT, R6, 0x69, !P4 ;  /* 0x000000690600780c */ /* 0x000fe40006764270 */
[----:B------:R-:W-:Y:S02]  /*2c30*/  LOP3.LUT R22, R22, 0xfbffffff, RZ, 0xc0, !PT ;  /* 0xfbffffff16167812 */ /* 0x000fe400078ec0ff */
[----:B------:R-:W-:-:S04]  /*2c40*/  ISETP.LT.OR P3, PT, R5, 0x6a, P3 ;  /* 0x0000006a0500780c */ /* 0x000fc80001f61670 */
[----:B------:R-:W-:Y:S02]  /*2c50*/  FSEL R77, R77, -INF , !P3 ;  /* 0xff8000004d4d7808 */ /* 0x000fe40005800000 */
[----:B------:R-:W-:Y:S02]  /*2c60*/  ISETP.GE.AND P3, PT, R13, 0x71, PT ;  /* 0x000000710d00780c */ /* 0x000fe40003f66270 */
[----:B------:R-:W-:Y:S02]  /*2c70*/  @P4 LOP3.LUT R22, R22, 0x4000000, RZ, 0xfc, !PT ;  /* 0x0400000016164812 */ /* 0x000fe400078efcff */
[----:B------:R-:W-:Y:S02]  /*2c80*/  ISETP.GT.AND P4, PT, R6, 0x70, !P3 ;  /* 0x000000700600780c */ /* 0x000fe40005f84270 */
[----:B------:R-:W-:Y:S02]  /*2c90*/  LOP3.LUT R22, R22, 0xfffffffe, RZ, 0xc0, !PT ;  /* 0xfffffffe16167812 */ /* 0x000fe400078ec0ff */
[----:B------:R-:W-:-:S04]  /*2ca0*/  ISETP.LT.OR P4, PT, R5, 0x71, P4 ;  /* 0x000000710500780c */ /* 0x000fc80002781670 */
[----:B------:R-:W-:Y:S02]  /*2cb0*/  FSEL R80, R80, -INF , !P4 ;  /* 0xff80000050507808 */ /* 0x000fe40006000000 */
[----:B------:R-:W-:-:S04]  /*2cc0*/  ISETP.GE.AND P4, PT, R13, 0x72, PT ;  /* 0x000000720d00780c */ /* 0x000fc80003f86270 */
[----:B------:R-:W-:-:S04]  /*2cd0*/  ISETP.GT.AND P5, PT, R6, 0x71, !P4 ;  /* 0x000000710600780c */ /* 0x000fc800067a4270 */
[----:B------:R-:W-:-:S04]  /*2ce0*/  ISETP.LT.OR P5, PT, R5, 0x72, P5 ;  /* 0x000000720500780c */ /* 0x000fc80002fa1670 */
[----:B------:R-:W-:Y:S02]  /*2cf0*/  FSEL R81, R81, -INF , !P5 ;  /* 0xff80000051517808 */ /* 0x000fe40006800000 */
[----:B------:R-:W-:-:S04]  /*2d00*/  ISETP.GE.AND P5, PT, R13, 0x79, PT ;  /* 0x000000790d00780c */ /* 0x000fc80003fa6270 */
[----:B------:R-:W-:-:S04]  /*2d10*/  ISETP.GT.AND P6, PT, R6, 0x78, !P5 ;  /* 0x000000780600780c */ /* 0x000fc80006fc4270 */
[----:B------:R-:W-:-:S04]  /*2d20*/  ISETP.LT.OR P6, PT, R5, 0x79, P6 ;  /* 0x000000790500780c */ /* 0x000fc800037c1670 */
[----:B------:R-:W-:Y:S02]  /*2d30*/  FSEL R84, R84, -INF , !P6 ;  /* 0xff80000054547808 */ /* 0x000fe40007000000 */
[----:B------:R-:W-:-:S13]  /*2d40*/  ISETP.GE.AND P6, PT, R13, 0x1, PT ;  /* 0x000000010d00780c */ /* 0x000fda0003fc6270 */
[----:B------:R-:W-:Y:S02]  /*2d50*/  @P6 LOP3.LUT R22, R22, 0x1, RZ, 0xfc, !PT ;  /* 0x0000000116166812 */ /* 0x000fe400078efcff */
[----:B------:R-:W-:Y:S02]  /*2d60*/  ISETP.GT.AND P6, PT, R6, RZ, !P6 ;  /* 0x000000ff0600720c */ /* 0x000fe400077c4270 */
[----:B------:R-:W-:Y:S02]  /*2d70*/  LOP3.LUT R22, R22, 0xf7ffffff, RZ, 0xc0, !PT ;  /* 0xf7ffffff16167812 */ /* 0x000fe400078ec0ff */
[----:B------:R-:W-:-:S04]  /*2d80*/  ISETP.LT.OR P6, PT, R5, 0x1, P6 ;  /* 0x000000010500780c */ /* 0x000fc800037c1670 */
[----:B------:R-:W-:Y:S02]  /*2d90*/  FSEL R7, R24, -INF , !P6 ;  /* 0xff80000018077808 */ /* 0x000fe40007000000 */
[----:B------:R-:W-:-:S13]  /*2da0*/  ISETP.GE.AND P6, PT, R13, 0x7a, PT ;  /* 0x0000007a0d00780c */ /* 0x000fda0003fc6270 */
[----:B------:R-:W-:Y:S02]  /*2db0*/  @P6 LOP3.LUT R22, R22, 0x8000000, RZ, 0xfc, !PT ;  /* 0x0800000016166812 */ /* 0x000fe400078efcff */
[----:B------:R-:W-:Y:S01]  /*2dc0*/  ISETP.GT.AND P6, PT, R6, 0x79, !P6 ;  /* 0x000000790600780c */ /* 0x000fe200077c4270 */
[----:B0-----:R-:W-:-:S03]  /*2dd0*/  IMAD.IADD R6, R23, 0x1, R11 ;  /* 0x0000000117067824 */ /* 0x001fc600078e020b */
[----:B------:R-:W-:Y:S02]  /*2de0*/  ISETP.LT.OR P6, PT, R5, 0x7a, P6 ;  /* 0x0000007a0500780c */ /* 0x000fe400037c1670 */
[----:B------:R-:W-:Y:S02]  /*2df0*/  VIADDMNMX R5, R11, R92, R21, PT ;  /* 0x0000005c0b057246 */ /* 0x000fe40003800115 */
[----:B------:R-:W-:Y:S02]  /*2e00*/  FSEL R85, R85, -INF , !P6 ;  /* 0xff80000055557808 */ /* 0x000fe40007000000 */
[----:B------:R-:W-:-:S13]  /*2e10*/  PLOP3.LUT P6, PT, PT, PT, UP1, 0x40, 0x0 ;  /* 0x000000000000781c */ /* 0x000fda0003fce818 */
[----:B------:R-:W-:Y:S05]  /*2e20*/  @P6 BRA `(.L_x_867) ;  /* 0x0000000000646947 */ /* 0x000fea0003800000 */
        /* <DEDUP_REMOVED lines=9> */
[----:B------:R-:W-:Y:S01]  /*2ec0*/  @P6 IMAD.HI.U32 R13, R11, UR10, RZ ;  /* 0x0000000a0b0d6c27 */ /* 0x000fe2000f8e00ff */
[----:B------:R-:W-:-:S13]  /*2ed0*/  PLOP3.LUT P6, PT, PT, PT, UP2, 0x80, 0x0 ;  /* 0x000000000000781c */ /* 0x000fda0003fcf028 */
[----:B------:R-:W-:-:S04]  /*2ee0*/  @P6 SHF.R.U32.HI R11, RZ, UR11, R13 ;  /* 0x0000000bff0b6c19 */ /* 0x000fc8000801160d */
[----:B------:R-:W-:Y:S01]  /*2ef0*/  LOP3.LUT R11, RZ, R11, RZ, 0x33, !PT ;  /* 0x0000000bff0b7212 */ /* 0x000fe200078e33ff */
[----:B------:R-:W-:Y:S06]  /*2f00*/  BRA `(.L_x_870) ;  /* 0x0000000000187947 */ /* 0x000fec0003800000 */
.L_x_869:
[----:B------:R-:W-:-:S06]  /*2f10*/  UISETP.NE.AND UP2, UPT, UR5, 0x1, UPT ;  /* 0x000000010500788c */ /* 0x000fcc000bf45270 */
[----:B------:R-:W-:-:S05]  /*2f20*/  PLOP3.LUT P6, PT, PT, PT, UP2, 0x80, 0x0 ;  /* 0x000000000000781c */ /* 0x000fca0003fcf028 */
[----:B------:R-:W-:-:S08]  /*2f30*/  @UP2 ULDC.64 UR10, c[0x0][0x9e8] ;  /* 0x00027a00000a2ab9 */ /* 0x000fd00000000a00 */
[----:B------:R-:W-:Y:S01]  /*2f40*/  @P6 IMAD.HI.U32 R13, R11, UR10, RZ ;  /* 0x0000000a0b0d6c27 */ /* 0x000fe2000f8e00ff */
[----:B------:R-:W-:-:S13]  /*2f50*/  PLOP3.LUT P6, PT, PT, PT, UP2, 0x80, 0x0 ;  /* 0x000000000000781c */ /* 0x000fda0003fcf028 */
[----:B------:R-:W-:-:S07]  /*2f60*/  @P6 SHF.R.U32.HI R11, RZ, UR11, R13 ;  /* 0x0000000bff0b6c19 */ /* 0x000fce000801160d */
.L_x_870:
[----:B------:R-:W-:Y:S05]  /*2f70*/  BSYNC B0 ;  /* 0x0000000000007941 */ /* 0x000fea0003800000 */
.L_x_868:
[----:B------:R-:W-:-:S04]  /*2f80*/  IMAD R20, R11, UR5, -R90 ;  /* 0x000000050b147c24 */ /* 0x000fc8000f8e0a5a */
[----:B------:R-:W-:-:S05]  /*2f90*/  IMAD R20, R3, -0x2, R20 ;  /* 0xfffffffe03147824 */ /* 0x000fca00078e0214 */
[----:B------:R-:W-:Y:S02]  /*2fa0*/  VIMNMX R6, R6, R20, !PT ;  /* 0x0000001406067248 */ /* 0x000fe40007fe0100 */
[----:B------:R-:W-:-:S07]  /*2fb0*/  VIADDMNMX R5, R20, UR5, R5, PT ;  /* 0x0000000514057c46 */ /* 0x000fce000b800105 */
.L_x_867:
[----:B------:R-:W-:Y:S01]  /*2fc0*/  ISETP.GT.AND P2, PT, R6, 0x1, !P2 ;  /* 0x000000010600780c */ /* 0x000fe20005744270 */
[----:B------:R-:W-:Y:S01]  /*2fd0*/  ULDC UR10, c[0x0][0x988] ;  /* 0x00026200000a7ab9 */ /* 0x000fe20000000800 */
[C---:B------:R-:W-:Y:S01]  /*2fe0*/  LOP3.LUT P6, RZ, R22.reuse, 0x8, RZ, 0xc0, !PT ;  /* 0x0000000816ff7812 */ /* 0x040fe200078cc0ff */
[----:B------:R-:W-:Y:S01]  /*2ff0*/  @UP0 ULDC UR14, c[0x0][0x44c] ;  /* 0x00011300000e0ab9 */ /* 0x000fe20000000800 */
[----:B------:R-:W-:Y:S01]  /*3000*/  ISETP.LT.OR P2, PT, R5, 0x2, P2 ;  /* 0x000000020500780c */ /* 0x000fe20001741670 */
[----:B------:R-:W-:Y:S01]  /*3010*/  UIMAD.WIDE.U32 UR14, UR38, UR14, URZ ;  /* 0x0000000e260e72a5 */ /* 0x000fe2000f8e003f */
[----:B------:R-:W-:Y:S01]  /*3020*/  FMNMX.FTZ R11, R7, R25, !PT ;  /* 0x00000019070b7209 */ /* 0x000fe20007810000 */
[----:B------:R-:W-:Y:S01]  /*3030*/  @UP0 ULDC UR11, c[0x0][0x450] ;  /* 0x00011400000b0ab9 */ /* 0x000fe20000000800 */
[----:B------:R-:W-:Y:S01]  /*3040*/  FSEL R27, R27, -INF , !P2 ;  /* 0xff8000001b1b7808 */ /* 0x000fe20005000000 */
[----:B------:R-:W-:Y:S01]  /*3050*/  @UP0 USHF.R.U32.HI UR38, URZ, UR11, UR15 ;  /* 0x0000000b3f260299 */ /* 0x000fe2000801160f */
[----:B------:R-:W-:-:S02]  /*3060*/  LOP3.LUT P2, RZ, R22, 0x2, RZ, 0xc0, !PT ;  /* 0x0000000216ff7812 */ /* 0x000fc4000784c0ff */
[----:B------:R-:W-:Y:S02]  /*3070*/  FMNMX.FTZ R20, R28, R11, !PT ;  /* 0x0000000b1c147209 */ /* 0x000fe40007810000 */
[----:B------:R-:W-:Y:S02]  /*3080*/  ISETP.GT.AND P2, PT, R6, 0x8, !P2 ;  /* 0x000000080600780c */ /* 0x000fe40005744270 */
[----:B------:R-:W-:Y:S02]  /*3090*/  FMNMX.FTZ R11, R29, R20, !PT ;  /* 0x000000141d0b7209 */ /* 0x000fe40007810000 */
[----:B------:R-:W-:Y:S02]  /*30a0*/  ISETP.LT.OR P2, PT, R5, 0x9, P2 ;  /* 0x000000090500780c */ /* 0x000fe40001741670 */
[----:B------:R-:W-:Y:S02]  /*30b0*/  FMNMX.FTZ R20, R32, R11, !PT ;  /* 0x0000000b20147209 */ /* 0x000fe40007810000 */
[----:B------:R-:W-:-:S02]  /*30c0*/  FSEL R30, R30, -INF , !P2 ;  /* 0xff8000001e1e7808 */ /* 0x000fc40005000000 */
[----:B------:R-:W-:Y:S02]  /*30d0*/  LOP3.LUT P2, RZ, R22, 0x4, RZ, 0xc0, !PT ;  /* 0x0000000416ff7812 */ /* 0x000fe4000784c0ff */
[----:B------:R-:W-:Y:S02]  /*30e0*/  FMNMX.FTZ R11, R33, R20, !PT ;  /* 0x00000014210b7209 */ /* 0x000fe40007810000 */
[----:B------:R-:W-:Y:S02]  /*30f0*/  ISETP.GT.AND P2, PT, R6, 0x9, !P2 ;  /* 0x000000090600780c */ /* 0x000fe40005744270 */
[----:B------:R-:W-:Y:S02]  /*3100*/  FMNMX.FTZ R20, R36, R11, !PT ;  /* 0x0000000b24147209 */ /* 0x000fe40007810000 */
[----:B------:R-:W-:Y:S02]  /*3110*/  ISETP.LT.OR P2, PT, R5, 0xa, P2 ;  /* 0x0000000a0500780c */ /* 0x000fe40001741670 */
[----:B------:R-:W-:-:S02]  /*3120*/  FMNMX.FTZ R11, R37, R20, !PT ;  /* 0x00000014250b7209 */ /* 0x000fc40007810000 */
[----:B------:R-:W-:Y:S02]  /*3130*/  FSEL R31, R31, -INF , !P2 ;  /* 0xff8000001f1f7808 */ /* 0x000fe40005000000 */
[----:B------:R-:W-:Y:S02]  /*3140*/  ISETP.GT.AND P2, PT, R6, 0x10, !P6 ;  /* 0x000000100600780c */ /* 0x000fe40007744270 */
[----:B------:R-:W-:Y:S02]  /*3150*/  FMNMX.FTZ R20, R40, R11, !PT ;  /* 0x0000000b28147209 */ /* 0x000fe40007810000 */
[----:B------:R-:W-:Y:S02]  /*3160*/  ISETP.LT.OR P2, PT, R5, 0x11, P2 ;  /* 0x000000110500780c */ /* 0x000fe40001741670 */
[----:B------:R-:W-:Y:S02]  /*3170*/  LOP3.LUT P6, RZ, R22, 0x8000, RZ, 0xc0, !PT ;  /* 0x0000800016ff7812 */ /* 0x000fe400078cc0ff */
        /* <DEDUP_REMOVED lines=8> */
[----:B------:R-:W-:Y:S02]  /*3200*/  LOP3.LUT P2, RZ, R22, 0x1000000, RZ, 0xc0, !PT ;  /* 0x0100000016ff7812 */ /* 0x000fe4000784c0ff */
[----:B------:R-:W-:Y:S02]  /*3210*/  FMNMX.FTZ R20, R48, R11, !PT ;  /* 0x0000000b30147209 */ /* 0x000fe40007810000 */
[----:B------:R-:W-:Y:S02]  /*3220*/  ISETP.GT.AND P2, PT, R6, 0x18, !P2 ;  /* 0x000000180600780c */ /* 0x000fe40005744270 */
[----:B------:R-:W-:Y:S02]  /*3230*/  FMNMX.FTZ R11, R49, R20, !PT ;  /* 0x00000014310b7209 */ /* 0x000fe40007810000 */
[----:B------:R-:W-:-:S02]  /*3240*/  ISETP.LT.OR P2, PT, R5, 0x19, P2 ;  /* 0x000000190500780c */ /* 0x000fc40001741670 */
[----:B------:R-:W-:Y:S02]  /*3250*/  FMNMX.FTZ R20, R52, R11, !PT ;  /* 0x0000000b34147209 */ /* 0x000fe40007810000 */
[----:B------:R-:W-:Y:S02]  /*3260*/  FSEL R38, R38, -INF , !P2 ;  /* 0xff80000026267808 */ /* 0x000fe40005000000 */
[----:B------:R-:W-:Y:S02]  /*3270*/  LOP3.LUT P2, RZ, R22, 0x800000, RZ, 0xc0, !PT ;  /* 0x0080000016ff7812 */ /* 0x000fe4000784c0ff */
[----:B------:R-:W-:Y:S02]  /*3280*/  FMNMX.FTZ R11, R53, R20, !PT ;  /* 0x00000014350b7209 */ /* 0x000fe40007810000 */
[----:B------:R-:W-:Y:S02]  /*3290*/  ISETP.GT.AND P2, PT, R6, 0x19, !P2 ;  /* 0x000000190600780c */ /* 0x000fe40005744270 */
[----:B------:R-:W-:-:S02]  /*32a0*/  FMNMX.FTZ R20, R56, R11, !PT ;  /* 0x0000000b38147209 */ /* 0x000fc40007810000 */
[----:B------:R-:W-:Y:S02]  /*32b0*/  ISETP.LT.OR P2, PT, R5, 0x1a, P2 ;  /* 0x0000001a0500780c */ /* 0x000fe40001741670 */
[----:B------:R-:W-:Y:S02]  /*32c0*/  FMNMX.FTZ R11, R57, R20, !PT ;  /* 0x00000014390b7209 */ /* 0x000fe40007810000 */
[----:B------:R-:W-:Y:S02]  /*32d0*/  FSEL R39, R39, -INF , !P2 ;  /* 0xff80000027277808 */ /* 0x000fe40005000000 */
[----:B------:R-:W-:Y:S02]  /*32e0*/  LOP3.LUT P2, RZ, R22, 0x400000, RZ, 0xc0, !PT ;  /* 0x0040000016ff7812 */ /* 0x000fe4000784c0ff */
[----:B------:R-:W-:Y:S02]  /*32f0*/  FMNMX.FTZ R20, R60, R11, !PT ;  /* 0x0000000b3c147209 */ /* 0x000fe40007810000 */
[----:B------:R-:W-:-:S02]  /*3300*/  ISETP.GT.AND P2, PT, R6, 0x20, !P2 ;  /* 0x000000200600780c */ /* 0x000fc40005744270 */
[----:B------:R-:W-:Y:S02]  /*3310*/  FMNMX.FTZ R11, R61, R20, !PT ;  /* 0x000000143d0b7209 */ /* 0x000fe40007810000 */
[----:B------:R-:W-:Y:S02]  /*3320*/  ISETP.LT.OR P2, PT, R5, 0x21, P2 ;  /* 0x000000210500780c */ /* 0x000fe40001741670 */
[----:B------:R-:W-:Y:S02]  /*3330*/  FMNMX.FTZ R20, R64, R11, !PT ;  /* 0x0000000b40147209 */ /* 0x000fe40007810000 */
[----:B------:R-:W-:Y:S02]  /*3340*/  FSEL R42, R42, -INF , !P2 ;  /* 0xff8000002a2a7808 */ /* 0x000fe40005000000 */
[----:B------:R-:W-:Y:S02]  /*3350*/  LOP3.LUT P2, RZ, R22, 0x200000, RZ, 0xc0, !PT ;  /* 0x0020000016ff7812 */ /* 0x000fe4000784c0ff */
[----:B------:R-:W-:-:S02]  /*3360*/  FMNMX.FTZ R11, R65, R20, !PT ;  /* 0x00000014410b7209 */ /* 0x000fc40007810000 */
[----:B------:R-:W-:Y:S02]  /*3370*/  ISETP.GT.AND P2, PT, R6, 0x21, !P2 ;  /* 0x000000210600780c */ /* 0x000fe40005744270 */
[----:B------:R-:W-:Y:S02]  /*3380*/  FMNMX.FTZ R20, R68, R11, !PT ;  /* 0x0000000b44147209 */ /* 0x000fe40007810000 */
[----:B------:R-:W-:Y:S02]  /*3390*/  ISETP.LT.OR P2, PT, R5, 0x22, P2 ;  /* 0x000000220500780c */ /* 0x000fe40001741670 */
[----:B------:R-:W-:Y:S02]  /*33a0*/  FMNMX.FTZ R11, R69, R20, !PT ;  /* 0x00000014450b7209 */ /* 0x000fe40007810000 */
[----:B------:R-:W-:Y:S02]  /*33b0*/  FSEL R43, R43, -INF , !P2 ;  /* 0xff8000002b2b7808 */ /* 0x000fe40005000000 */
        /* <DEDUP_REMOVED lines=19> */
[----:B------:R-:W-:Y:S01]  /*34f0*/  ISETP.GT.AND P3, PT, R6, 0x70, !P3 ;  /* 0x000000700600780c */ /* 0x000fe20005f64270 */
[----:B------:R-:W0:Y:S01]  /*3500*/  SHFL.BFLY PT, R11, R20, 0x2, 0x1f ;  /* 0x0c401f00140b7f89 */ /* 0x000e2200000e0000 */
[----:B------:R-:W-:Y:S02]  /*3510*/  FSEL R50, R50, -INF , !P2 ;  /* 0xff80000032327808 */ /* 0x000fe40005000000 */
[----:B------:R-:W-:Y:S02]  /*3520*/  LOP3.LUT P2, RZ, R22, 0x20000, RZ, 0xc0, !PT ;  /* 0x0002000016ff7812 */ /* 0x000fe4000784c0ff */
[C---:B------:R-:W-:Y:S02]  /*3530*/  ISETP.GT.AND P4, PT, R6.reuse, 0x71, !P4 ;  /* 0x000000710600780c */ /* 0x040fe40006784270 */
[----:B------:R-:W-:Y:S02]  /*3540*/  ISETP.GT.AND P2, PT, R6, 0x31, !P2 ;  /* 0x000000310600780c */ /* 0x000fe40005744270 */
[----:B------:R-:W-:-:S02]  /*3550*/  ISETP.LT.OR P3, PT, R5, 0x71, P3 ;  /* 0x000000710500780c */ /* 0x000fc40001f61670 */
[----:B------:R-:W-:Y:S02]  /*3560*/  ISETP.LT.OR P2, PT, R5, 0x32, P2 ;  /* 0x000000320500780c */ /* 0x000fe40001741670 */
[----:B------:R-:W-:Y:S02]  /*3570*/  ISETP.GT.AND P5, PT, R6, 0x78, !P5 ;  /* 0x000000780600780c */ /* 0x000fe40006fa4270 */
[----:B------:R-:W-:Y:S02]  /*3580*/  FSEL R51, R51, -INF , !P2 ;  /* 0xff80000033337808 */ /* 0x000fe40005000000 */
[----:B------:R-:W-:Y:S02]  /*3590*/  LOP3.LUT P2, RZ, R22, 0x10000, RZ, 0xc0, !PT ;  /* 0x0001000016ff7812 */ /* 0x000fe4000784c0ff */
[----:B------:R-:W-:Y:S02]  /*35a0*/  ISETP.LT.OR P4, PT, R5, 0x72, P4 ;  /* 0x000000720500780c */ /* 0x000fe40002781670 */
[----:B------:R-:W-:-:S02]  /*35b0*/  ISETP.GT.AND P2, PT, R6, 0x38, !P2 ;  /* 0x000000380600780c */ /* 0x000fc40005744270 */
[----:B------:R-:W-:Y:S02]  /*35c0*/  FSEL R82, R82, -INF , !P3 ;  /* 0xff80000052527808 */ /* 0x000fe40005800000 */
[----:B------:R-:W-:Y:S02]  /*35d0*/  ISETP.LT.OR P2, PT, R5, 0x39, P2 ;  /* 0x000000390500780c */ /* 0x000fe40001741670 */
[----:B0-----:R-:W-:Y:S02]  /*35e0*/  FMNMX.FTZ R13, R20, R11, !PT ;  /* 0x0000000b140d7209 */ /* 0x001fe40007810000 */
[----:B------:R-:W-:Y:S02]  /*35f0*/  FSEL R54, R54, -INF , !P2 ;  /* 0xff80000036367808 */ /* 0x000fe40005000000 */
[----:B------:R-:W-:Y:S01]  /*3600*/  ISETP.GT.AND P2, PT, R6, 0x39, !P6 ;  /* 0x000000390600780c */ /* 0x000fe20007744270 */
[----:B------:R-:W0:Y:S01]  /*3610*/  SHFL.BFLY PT, R24, R13, 0x1, 0x1f ;  /* 0x0c201f000d187f89 */ /* 0x000e2200000e0000 */
[----:B------:R-:W-:-:S02]  /*3620*/  LOP3.LUT P6, RZ, R22, 0x10, RZ, 0xc0, !PT ;  /* 0x0000001016ff7812 */ /* 0x000fc400078cc0ff */
[C---:B------:R-:W-:Y:S02]  /*3630*/  ISETP.LT.OR P2, PT, R5.reuse, 0x3a, P2 ;  /* 0x0000003a0500780c */ /* 0x040fe40001741670 */
[----:B------:R-:W-:Y:S02]  /*3640*/  ISETP.LT.OR P5, PT, R5, 0x79, P5 ;  /* 0x000000790500780c */ /* 0x000fe40002fa1670 */
[----:B------:R-:W-:Y:S02]  /*3650*/  FSEL R55, R55, -INF , !P2 ;  /* 0xff80000037377808 */ /* 0x000fe40005000000 */
[----:B------:R-:W-:Y:S02]  /*3660*/  LOP3.LUT P2, RZ, R22, 0x4000, RZ, 0xc0, !PT ;  /* 0x0000400016ff7812 */ /* 0x000fe4000784c0ff */
[----:B------:R-:W-:Y:S02]  /*3670*/  FSEL R83, R83, -INF , !P4 ;  /* 0xff80000053537808 */ /* 0x000fe40006000000 */
[----:B------:R-:W-:-:S02]  /*3680*/  ISETP.GT.AND P2, PT, R6, 0x40, !P2 ;  /* 0x000000400600780c */ /* 0x000fc40005744270 */
[----:B------:R-:W-:Y:S02]  /*3690*/  FSEL R86, R86, -INF , !P5 ;  /* 0xff80000056567808 */ /* 0x000fe40006800000 */
[----:B------:R-:W-:Y:S02]  /*36a0*/  ISETP.LT.OR P2, PT, R5, 0x41, P2 ;  /* 0x000000410500780c */ /* 0x000fe40001741670 */
[----:B------:R-:W-:Y:S02]  /*36b0*/  LEA R10, R10, UR36, 0x1 ;  /* 0x000000240a0a7c11 */ /* 0x000fe4000f8e08ff */
[----:B------:R-:W-:Y:S02]  /*36c0*/  FSEL R58, R58, -INF , !P2 ;  /* 0xff8000003a3a7808 */ /* 0x000fe40005000000 */
[----:B------:R-:W-:Y:S02]  /*36d0*/  LOP3.LUT P2, RZ, R22, 0x2000, RZ, 0xc0, !PT ;  /* 0x0000200016ff7812 */ /* 0x000fe4000784c0ff */
[----:B0-----:R-:W-:-:S02]  /*36e0*/  FMNMX.FTZ R11, R13, R24, !PT ;  /* 0x000000180d0b7209 */ /* 0x001fc40007810000 */
[----:B------:R-:W-:Y:S02]  /*36f0*/  ISETP.GT.AND P2, PT, R6, 0x41, !P2 ;  /* 0x000000410600780c */ /* 0x000fe40005744270 */
[----:B------:R-:W-:Y:S01]  /*3700*/  R2UR UR6, R89 ;  /* 0x00000000590672ca */ /* 0x000fe200000e0000 */
[----:B------:R-:W-:Y:S01]  /*3710*/  FMUL.FTZ R92, R11, UR10 ;  /* 0x0000000a0b5c7c20 */ /* 0x000fe20008410000 */
[----:B------:R-:W-:-:S04]  /*3720*/  ISETP.LT.OR P2, PT, R5, 0x42, P2 ;  /* 0x000000420500780c */ /* 0x000fc80001741670 */
[----:B------:R-:W-:Y:S02]  /*3730*/  FSEL R59, R59, -INF , !P2 ;  /* 0xff8000003b3b7808 */ /* 0x000fe40005000000 */
[----:B------:R-:W-:-:S04]  /*3740*/  LOP3.LUT P2, RZ, R22, 0x1000, RZ, 0xc0, !PT ;  /* 0x0000100016ff7812 */ /* 0x000fc8000784c0ff */
[----:B------:R-:W-:Y:S01]  /*3750*/  ISETP.GT.AND P2, PT, R6, 0x48, !P2 ;  /* 0x000000480600780c */ /* 0x000fe20005744270 */
[----:B------:R-:W-:-:S03]  /*3760*/  UIADD3 UR38, UR6, UR38, URZ ;  /* 0x0000002606267290 */ /* 0x000fc6000fffe03f */
[----:B------:R-:W-:Y:S01]  /*3770*/  ISETP.LT.OR P2, PT, R5, 0x49, P2 ;  /* 0x000000490500780c */ /* 0x000fe20001741670 */
[----:B------:R-:W-:-:S03]  /*3780*/  UIADD3 UR4, UR38, UR4, URZ ;  /* 0x0000000426047290 */ /* 0x000fc6000fffe03f */
[----:B------:R-:W-:Y:S02]  /*3790*/  FSEL R62, R62, -INF , !P2 ;  /* 0xff8000003e3e7808 */ /* 0x000fe40005000000 */
[----:B------:R-:W-:-:S04]  /*37a0*/  LOP3.LUT P2, RZ, R22, 0x800, RZ, 0xc0, !PT ;  /* 0x0000080016ff7812 */ /* 0x000fc8000784c0ff */
[----:B------:R-:W-:-:S04]  /*37b0*/  ISETP.GT.AND P2, PT, R6, 0x49, !P2 ;  /* 0x000000490600780c */ /* 0x000fc80005744270 */
[----:B------:R-:W-:-:S04]  /*37c0*/  ISETP.LT.OR P2, PT, R5, 0x4a, P2 ;  /* 0x0000004a0500780c */ /* 0x000fc80001741670 */
        /* <DEDUP_REMOVED lines=25> */
[----:B------:R-:W-:Y:S02]  /*3960*/  ISETP.GT.AND P2, PT, R6, 0x68, !P6 ;  /* 0x000000680600780c */ /* 0x000fe40007744270 */
[----:B------:R-:W-:Y:S02]  /*3970*/  LOP3.LUT P6, RZ, R22, 0x1, RZ, 0xc0, !PT ;  /* 0x0000000116ff7812 */ /* 0x000fe400078cc0ff */
[----:B------:R-:W-:-:S04]  /*3980*/  ISETP.LT.OR P2, PT, R5, 0x69, P2 ;  /* 0x000000690500780c */ /* 0x000fc80001741670 */
[----:B------:R-:W-:Y:S02]  /*3990*/  FSEL R78, R78, -INF , !P2 ;  /* 0xff8000004e4e7808 */ /* 0x000fe40005000000 */
[----:B------:R-:W-:-:S04]  /*39a0*/  FSETP.NEU.FTZ.AND P2, PT, R11, -INF , PT ;  /* 0xff8000000b00780b */ /* 0x000fc80003f5d000 */
[----:B------:R-:W-:Y:S02]  /*39b0*/  FSEL R92, R92, RZ, P2 ;  /* 0x000000ff5c5c7208 */ /* 0x000fe40001000000 */
[----:B------:R-:W-:Y:S02]  /*39c0*/  ISETP.GT.AND P2, PT, R6, RZ, !P6 ;  /* 0x000000ff0600720c */ /* 0x000fe40007744270 */
[----:B------:R-:W-:Y:S01]  /*39d0*/  LOP3.LUT P6, RZ, R22, 0x8000000, RZ, 0xc0, !PT ;  /* 0x0800000016ff7812 */ /* 0x000fe200078cc0ff */
[--C-:B------:R-:W-:Y:S01]  /*39e0*/  FFMA.FTZ R24, R7, UR10, -R92.reuse ;  /* 0x0000000a07187c23 */ /* 0x100fe2000801085c */
[----:B------:R-:W-:Y:S01]  /*39f0*/  ISETP.LT.OR P2, PT, R5, 0x1, P2 ;  /* 0x000000010500780c */ /* 0x000fe20001741670 */
[--C-:B------:R-:W-:Y:S01]  /*3a00*/  FFMA.FTZ R13, R25, UR10, -R92.reuse ;  /* 0x0000000a190d7c23 */ /* 0x100fe2000801085c */
[----:B------:R-:W-:Y:S01]  /*3a10*/  ISETP.GT.AND P6, PT, R6, 0x79, !P6 ;  /* 0x000000790600780c */ /* 0x000fe200077c4270 */
[--C-:B------:R-:W-:Y:S01]  /*3a20*/  FFMA.FTZ R21, R29, UR10, -R92.reuse ;  /* 0x0000000a1d157c23 */ /* 0x100fe2000801085c */
[----:B------:R-:W-:Y:S01]  /*3a30*/  FSEL R90, R26, -INF , !P2 ;  /* 0xff8000001a5a7808 */ /* 0x000fe20005000000 */
[--C-:B------:R-:W-:Y:S01]  /*3a40*/  FFMA.FTZ R29, R41, UR10, -R92.reuse ;  /* 0x0000000a291d7c23 */ /* 0x100fe2000801085c */
[----:B------:R-:W-:Y:S01]  /*3a50*/  LOP3.LUT P2, RZ, R22, 0x4000000, RZ, 0xc0, !PT ;  /* 0x0400000016ff7812 */ /* 0x000fe2000784c0ff */
[--C-:B------:R-:W-:Y:S01]  /*3a60*/  FFMA.FTZ R41, R52, UR10, -R92.reuse ;  /* 0x0000000a34297c23 */ /* 0x100fe2000801085c */
[----:B------:R-:W-:Y:S01]  /*3a70*/  FMNMX.FTZ R7, R90, R27, !PT ;  /* 0x0000001b5a077209 */ /* 0x000fe20007810000 */
[--C-:B------:R-:W-:Y:S01]  /*3a80*/  FFMA.FTZ R52, R65, UR10, -R92.reuse ;  /* 0x0000000a41347c23 */ /* 0x100fe2000801085c */
[----:B------:R-:W-:Y:S01]  /*3a90*/  ISETP.GT.AND P2, PT, R6, 0x69, !P2 ;  /* 0x000000690600780c */ /* 0x000fe20005744270 */
[--C-:B------:R-:W-:Y:S01]  /*3aa0*/  FFMA.FTZ R26, R28, UR10, -R92.reuse ;  /* 0x0000000a1c1a7c23 */ /* 0x100fe2000801085c */
[----:B------:R-:W-:Y:S01]  /*3ab0*/  FMNMX.FTZ R20, R30, R7, !PT ;  /* 0x000000071e147209 */ /* 0x000fe20007810000 */
[--C-:B------:R-:W-:Y:S01]  /*3ac0*/  FFMA.FTZ R65, R73, UR10, -R92.reuse ;  /* 0x0000000a49417c23 */ /* 0x100fe2000801085c */
[----:B------:R-:W-:Y:S01]  /*3ad0*/  ISETP.LT.OR P2, PT, R5, 0x6a, P2 ;  /* 0x0000006a0500780c */ /* 0x000fe20001741670 */
[----:B------:R-:W-:Y:S01]  /*3ae0*/  MUFU.EX2 R24, R24 ;  /* 0x0000001800187308 */ /* 0x000fe20000000800 */
[----:B------:R-:W-:Y:S01]  /*3af0*/  FMNMX.FTZ R7, R31, R20, !PT ;  /* 0x000000141f077209 */ /* 0x000fe20007810000 */
[--C-:B------:R-:W-:Y:S01]  /*3b00*/  FFMA.FTZ R28, R32, UR10, -R92.reuse ;  /* 0x0000000a201c7c23 */ /* 0x100fe2000801085c */
[----:B------:R-:W-:Y:S01]  /*3b10*/  FSEL R79, R79, -INF , !P2 ;  /* 0xff8000004f4f7808 */ /* 0x000fe20005000000 */
[--C-:B------:R-:W-:Y:S01]  /*3b20*/  FFMA.FTZ R22, R36, UR10, -R92.reuse ;  /* 0x0000000a24167c23 */ /* 0x100fe2000801085c */
[----:B------:R-:W-:Y:S01]  /*3b30*/  FMNMX.FTZ R20, R34, R7, !PT ;  /* 0x0000000722147209 */ /* 0x000fe20007810000 */
[--C-:B------:R-:W-:Y:S01]  /*3b40*/  FFMA.FTZ R36, R45, UR10, -R92.reuse ;  /* 0x0000000a2d247c23 */ /* 0x100fe2000801085c */
[----:B------:R-:W-:Y:S01]  /*3b50*/  ISETP.LT.OR P6, PT, R5, 0x7a, P6 ;  /* 0x0000007a0500780c */ /* 0x000fe200037c1670 */
[----:B------:R-:W0:Y:S01]  /*3b60*/  MUFU.EX2 R13, R13 ;  /* 0x0000000d000d7308 */ /* 0x000e220000000800 */
[----:B------:R-:W-:Y:S01]  /*3b70*/  FMNMX.FTZ R23, R35, R20, !PT ;  /* 0x0000001423177209 */ /* 0x000fe20007810000 */
[--C-:B------:R-:W-:Y:S01]  /*3b80*/  FFMA.FTZ R57, R57, UR10, -R92.reuse ;  /* 0x0000000a39397c23 */ /* 0x100fe2000801085c */
[----:B------:R-:W-:Y:S01]  /*3b90*/  FSEL R87, R87, -INF , !P6 ;  /* 0xff80000057577808 */ /* 0x000fe20007000000 */
[--C-:B------:R-:W-:Y:S01]  /*3ba0*/  FFMA.FTZ R45, R60, UR10, -R92.reuse ;  /* 0x0000000a3c2d7c23 */ /* 0x100fe2000801085c */
[----:B------:R-:W-:Y:S01]  /*3bb0*/  FMNMX.FTZ R20, R38, R23, !PT ;  /* 0x0000001726147209 */ /* 0x000fe20007810000 */
[--C-:B------:R-:W-:Y:S01]  /*3bc0*/  FFMA.FTZ R60, R69, UR10, -R92.reuse ;  /* 0x0000000a453c7c23 */ /* 0x100fe2000801085c */
[--C-:B------:R-:W-:Y:S01]  /*3bd0*/  FFMA.FTZ R33, R33, UR10, -R92.reuse ;  /* 0x0000000a21217c23 */ /* 0x100fe2000801085c */
[----:B------:R-:W1:Y:S01]  /*3be0*/  MUFU.EX2 R26, R26 ;  /* 0x0000001a001a7308 */ /* 0x000e620000000800 */
[----:B------:R-:W-:Y:S01]  /*3bf0*/  FMNMX.FTZ R23, R39, R20, !PT ;  /* 0x0000001427177209 */ /* 0x000fe20007810000 */
[--C-:B------:R-:W-:Y:S01]  /*3c00*/  FFMA.FTZ R69, R84, UR10, -R92.reuse ;  /* 0x0000000a54457c23 */ /* 0x100fe2000801085c */
[--C-:B------:R-:W-:Y:S01]  /*3c10*/  FFMA.FTZ R32, R40, UR10, -R92.reuse ;  /* 0x0000000a28207c23 */ /* 0x100fe2000801085c */
[--C-:B------:R-:W-:Y:S01]  /*3c20*/  FFMA.FTZ R40, R49, UR10, -R92.reuse ;  /* 0x0000000a31287c23 */ /* 0x100fe2000801085c */
[----:B------:R-:W-:Y:S01]  /*3c30*/  FMNMX.FTZ R20, R42, R23, !PT ;  /* 0x000000172a147209 */ /* 0x000fe20007810000 */
[--C-:B------:R-:W-:Y:S01]  /*3c40*/  FFMA.FTZ R49, R64, UR10, -R92.reuse ;  /* 0x0000000a40317c23 */ /* 0x100fe2000801085c */
[--C-:B------:R-:W-:Y:S01]  /*3c50*/  FFMA.FTZ R64, R72, UR10, -R92.reuse ;  /* 0x0000000a48407c23 */ /* 0x100fe2000801085c */
[----:B------:R-:W2:Y:S01]  /*3c60*/  MUFU.EX2 R21, R21 ;  /* 0x0000001500157308 */ /* 0x000ea20000000800 */
[----:B------:R-:W-:Y:S01]  /*3c70*/  FMNMX.FTZ R25, R43, R20, !PT ;  /* 0x000000142b197209 */ /* 0x000fe20007810000 */
[--C-:B------:R-:W-:Y:S01]  /*3c80*/  FFMA.FTZ R72, R85, UR10, -R92.reuse ;  /* 0x0000000a55487c23 */ /* 0x100fe2000801085c */
[--C-:B------:R-:W-:Y:S01]  /*3c90*/  FFMA.FTZ R37, R37, UR10, -R92.reuse ;  /* 0x0000000a25257c23 */ /* 0x100fe2000801085c */
[--C-:B------:R-:W-:Y:S01]  /*3ca0*/  FFMA.FTZ R6, R56, UR10, -R92.reuse ;  /* 0x0000000a38067c23 */ /* 0x100fe2000801085c */
[----:B------:R-:W-:Y:S01]  /*3cb0*/  FMNMX.FTZ R20, R46, R25, !PT ;  /* 0x000000192e147209 */ /* 0x000fe20007810000 */
[----:B------:R-:W-:-:S02]  /*3cc0*/  FFMA.FTZ R56, R76, UR10, -R92 ;  /* 0x0000000a4c387c23 */ /* 0x000fc4000801085c */
[----:B------:R-:W-:Y:S01]  /*3cd0*/  MUFU.EX2 R28, R28 ;  /* 0x0000001c001c7308 */ /* 0x000fe20000000800 */
[----:B------:R-:W-:-:S04]  /*3ce0*/  FMNMX.FTZ R25, R47, R20, !PT ;  /* 0x000000142f197209 */ /* 0x000fc80007810000 */
[----:B------:R-:W-:-:S03]  /*3cf0*/  FMNMX.FTZ R20, R50, R25, !PT ;  /* 0x0000001932147209 */ /* 0x000fc60007810000 */
[----:B------:R3:W-:Y:S01]  /*3d00*/  MUFU.EX2 R5, R57 ;  /* 0x0000003900057308 */ /* 0x0007e20000000800 */
[----:B------:R-:W-:-:S04]  /*3d10*/  FMNMX.FTZ R25, R51, R20, !PT ;  /* 0x0000001433197209 */ /* 0x000fc80007810000 */
[----:B------:R-:W-:-:S03]  /*3d20*/  FMNMX.FTZ R20, R54, R25, !PT ;  /* 0x0000001936147209 */ /* 0x000fc60007810000 */
[----:B------:R4:W-:Y:S01]  /*3d30*/  MUFU.EX2 R7, R33 ;  /* 0x0000002100077308 */ /* 0x0009e20000000800 */
[----:B------:R-:W-:Y:S01]  /*3d40*/  FMNMX.FTZ R25, R55, R20, !PT ;  /* 0x0000001437197209 */ /* 0x000fe20007810000 */
[----:B---3--:R-:W-:-:S03]  /*3d50*/  FFMA.FTZ R57, R77, UR10, -R92 ;  /* 0x0000000a4d397c23 */ /* 0x008fc6000801085c */
[----:B------:R-:W-:-:S03]  /*3d60*/  FMNMX.FTZ R20, R58, R25, !PT ;  /* 0x000000193a147209 */ /* 0x000fc60007810000 */
[----:B------:R-:W-:Y:S01]  /*3d70*/  MUFU.EX2 R22, R22 ;  /* 0x0000001600167308 */ /* 0x000fe20000000800 */
[----:B------:R-:W-:Y:S01]  /*3d80*/  FMNMX.FTZ R25, R59, R20, !PT ;  /* 0x000000143b197209 */ /* 0x000fe20007810000 */
[--C-:B----4-:R-:W-:Y:S01]  /*3d90*/  FFMA.FTZ R33, R44, UR10, -R92.reuse ;  /* 0x0000000a2c217c23 */ /* 0x110fe2000801085c */
[--C-:B------:R-:W-:Y:S01]  /*3da0*/  FFMA.FTZ R44, R53, UR10, -R92.reuse ;  /* 0x0000000a352c7c23 */ /* 0x100fe2000801085c */
[--C-:B------:R-:W-:Y:S01]  /*3db0*/  FFMA.FTZ R53, R68, UR10, -R92.reuse ;  /* 0x0000000a44357c23 */ /* 0x100fe2000801085c */
[----:B------:R-:W-:Y:S01]  /*3dc0*/  FMNMX.FTZ R20, R62, R25, !PT ;  /* 0x000000193e147209 */ /* 0x000fe20007810000 */
[----:B------:R-:W-:Y:S02]  /*3dd0*/  FFMA.FTZ R68, R81, UR10, -R92 ;  /* 0x0000000a51447c23 */ /* 0x000fe4000801085c */
[----:B------:R3:W-:Y:S01]  /*3de0*/  MUFU.EX2 R23, R37 ;  /* 0x0000002500177308 */ /* 0x0007e20000000800 */
[----:B------:R-:W-:-:S04]  /*3df0*/  FMNMX.FTZ R25, R63, R20, !PT ;  /* 0x000000143f197209 */ /* 0x000fc80007810000 */
[----:B------:R-:W-:-:S03]  /*3e00*/  FMNMX.FTZ R20, R66, R25, !PT ;  /* 0x0000001942147209 */ /* 0x000fc60007810000 */
[----:B------:R-:W-:Y:S01]  /*3e10*/  MUFU.EX2 R32, R32 ;  /* 0x0000002000207308 */ /* 0x000fe20000000800 */
[----:B------:R-:W-:Y:S01]  /*3e20*/  FMNMX.FTZ R25, R67, R20, !PT ;  /* 0x0000001443197209 */ /* 0x000fe20007810000 */
[--C-:B---3--:R-:W-:Y:S01]  /*3e30*/  FFMA.FTZ R37, R48, UR10, -R92.reuse ;  /* 0x0000000a30257c23 */ /* 0x108fe2000801085c */
[--C-:B------:R-:W-:Y:S01]  /*3e40*/  FFMA.FTZ R48, R61, UR10, -R92.reuse ;  /* 0x0000000a3d307c23 */ /* 0x100fe2000801085c */
[----:B------:R-:W-:Y:S01]  /*3e50*/  FFMA.FTZ R61, R80, UR10, -R92 ;  /* 0x0000000a503d7c23 */ /* 0x000fe2000801085c */
        /* <DEDUP_REMOVED lines=15> */
[----:B------:R-:W3:Y:S02]  /*3f50*/  SHFL.BFLY PT, R25, R20, 0x2, 0x1f ;  /* 0x0c401f0014197f89 */ /* 0x000ee400000e0000 */
[----:B------:R-:W-:Y:S08]  /*3f60*/  MUFU.EX2 R41, R41 ;  /* 0x0000002900297308 */ /* 0x000ff00000000800 */
[----:B------:R-:W-:Y:S08]  /*3f70*/  MUFU.EX2 R44, R44 ;  /* 0x0000002c002c7308 */ /* 0x000ff00000000800 */
[----:B------:R-:W-:Y:S01]  /*3f80*/  MUFU.EX2 R6, R6 ;  /* 0x0000000600067308 */ /* 0x000fe20000000800 */
[----:B---3--:R-:W-:-:S07]  /*3f90*/  FMNMX.FTZ R25, R20, R25, !PT ;  /* 0x0000001914197209 */ /* 0x008fce0007810000 */
[----:B------:R-:W-:Y:S01]  /*3fa0*/  MUFU.EX2 R45, R45 ;  /* 0x0000002d002d7308 */ /* 0x000fe20000000800 */
[----:B------:R-:W3:Y:S07]  /*3fb0*/  SHFL.BFLY PT, R20, R25, 0x1, 0x1f ;  /* 0x0c201f0019147f89 */ /* 0x000eee00000e0000 */
[----:B------:R-:W-:Y:S08]  /*3fc0*/  MUFU.EX2 R48, R48 ;  /* 0x0000003000307308 */ /* 0x000ff00000000800 */
[----:B------:R-:W-:Y:S08]  /*3fd0*/  MUFU.EX2 R49, R49 ;  /* 0x0000003100317308 */ /* 0x000ff00000000800 */
[----:B------:R-:W-:Y:S01]  /*3fe0*/  MUFU.EX2 R52, R52 ;  /* 0x0000003400347308 */ /* 0x000fe20000000800 */
[----:B---3--:R-:W-:-:S04]  /*3ff0*/  FMNMX.FTZ R20, R25, R20, !PT ;  /* 0x0000001419147209 */ /* 0x008fc80007810000 */
[C---:B------:R-:W-:Y:S01]  /*4000*/  FSETP.NEU.FTZ.AND P2, PT, R20.reuse, -INF , PT ;  /* 0xff8000001400780b */ /* 0x040fe20003f5d000 */
[----:B------:R-:W-:Y:S02]  /*4010*/  FMUL.FTZ R73, R20, UR10 ;  /* 0x0000000a14497c20 */ /* 0x000fe40008410000 */
[----:B------:R-:W-:Y:S03]  /*4020*/  MUFU.EX2 R53, R53 ;  /* 0x0000003500357308 */ /* 0x000fe60000000800 */
        /* <DEDUP_REMOVED lines=18> */
[----:B------:R0:W3:Y:S01]  /*4150*/  MUFU.EX2 R84, R27 ;  /* 0x0000001b00547308 */ /* 0x0000e20000000800 */
[--C-:B------:R-:W-:Y:S01]  /*4160*/  FFMA.FTZ R54, R55, UR10, -R73.reuse ;  /* 0x0000000a37367c23 */ /* 0x100fe20008010849 */
[--C-:B------:R-:W-:Y:S01]  /*4170*/  FFMA.FTZ R50, R50, UR10, -R73.reuse ;  /* 0x0000000a32327c23 */ /* 0x100fe20008010849 */
[--C-:B------:R-:W-:Y:S01]  /*4180*/  FFMA.FTZ R39, R58, UR10, -R73.reuse ;  /* 0x0000000a3a277c23 */ /* 0x100fe20008010849 */
[--C-:B------:R-:W-:Y:S01]  /*4190*/  FFMA.FTZ R58, R63, UR10, -R73.reuse ;  /* 0x0000000a3f3a7c23 */ /* 0x100fe20008010849 */
[--C-:B------:R-:W-:Y:S01]  /*41a0*/  FFMA.FTZ R67, R67, UR10, -R73.reuse ;  /* 0x0000000a43437c23 */ /* 0x100fe20008010849 */
[--C-:B------:R-:W-:Y:S01]  /*41b0*/  FFMA.FTZ R70, R70, UR10, -R73.reuse ;  /* 0x0000000a46467c23 */ /* 0x100fe20008010849 */
[----:B------:R-:W-:Y:S01]  /*41c0*/  FFMA.FTZ R71, R71, UR10, -R73 ;  /* 0x0000000a47477c23 */ /* 0x000fe20008010849 */
[----:B------:R-:W4:Y:S01]  /*41d0*/  MUFU.EX2 R30, R30 ;  /* 0x0000001e001e7308 */ /* 0x000f220000000800 */
[----:B0-----:R-:W-:Y:S01]  /*41e0*/  FADD.FTZ R27, R24, R13 ;  /* 0x0000000d181b7221 */ /* 0x001fe20000010000 */
[----:B------:R-:W-:Y:S01]  /*41f0*/  F2FP.F16.F32.PACK_AB R24, R13, R24 ;  /* 0x000000180d18723e */ /* 0x000fe200000000ff */
[--C-:B------:R-:W-:Y:S01]  /*4200*/  FFMA.FTZ R74, R74, UR10, -R73.reuse ;  /* 0x0000000a4a4a7c23 */ /* 0x100fe20008010849 */
[----:B------:R-:W-:Y:S01]  /*4210*/  FFMA.FTZ R75, R75, UR10, -R73 ;  /* 0x0000000a4b4b7c23 */ /* 0x000fe20008010849 */
[----:B-1----:R-:W-:Y:S01]  /*4220*/  FADD.FTZ R34, R26, R27 ;  /* 0x0000001b1a227221 */ /* 0x002fe20000010000 */
[C---:B--2---:R-:W-:Y:S01]  /*4230*/  F2FP.F16.F32.PACK_AB R26, R21.reuse, R26 ;  /* 0x0000001a151a723e */ /* 0x044fe200000000ff */
[--C-:B------:R-:W-:Y:S01]  /*4240*/  FFMA.FTZ R78, R78, UR10, -R73.reuse ;  /* 0x0000000a4e4e7c23 */ /* 0x100fe20008010849 */
[----:B------:R0:W1:Y:S01]  /*4250*/  MUFU.EX2 R85, R77 ;  /* 0x0000004d00557308 */ /* 0x0000620000000800 */
[----:B------:R-:W-:Y:S01]  /*4260*/  FADD.FTZ R27, R21, R34 ;  /* 0x00000022151b7221 */ /* 0x000fe20000010000 */
[----:B---3--:R-:W-:Y:S01]  /*4270*/  FADD.FTZ R13, R25, R84 ;  /* 0x00000054190d7221 */ /* 0x008fe20000010000 */
[--C-:B------:R-:W-:Y:S01]  /*4280*/  FFMA.FTZ R79, R79, UR10, -R73.reuse ;  /* 0x0000000a4f4f7c23 */ /* 0x100fe20008010849 */
[----:B------:R-:W-:Y:S01]  /*4290*/  FFMA.FTZ R82, R82, UR10, -R73 ;  /* 0x0000000a52527c23 */ /* 0x000fe20008010849 */
[----:B------:R-:W-:Y:S01]  /*42a0*/  FADD.FTZ R62, R28, R27 ;  /* 0x0000001b1c3e7221 */ /* 0x000fe20000010000 */
[----:B------:R-:W-:Y:S01]  /*42b0*/  F2FP.F16.F32.PACK_AB R28, R7, R28 ;  /* 0x0000001c071c723e */ /* 0x000fe200000000ff */
[----:B------:R-:W-:Y:S01]  /*42c0*/  FFMA.FTZ R83, R83, UR10, -R73 ;  /* 0x0000000a53537c23 */ /* 0x000fe20008010849 */
[----:B------:R-:W2:Y:S01]  /*42d0*/  MUFU.EX2 R31, R31 ;  /* 0x0000001f001f7308 */ /* 0x000ea20000000800 */
[----:B------:R-:W-:Y:S01]  /*42e0*/  FADD.FTZ R21, R7, R62 ;  /* 0x0000003e07157221 */ /* 0x000fe20000010000 */
[----:B----4-:R-:W-:Y:S01]  /*42f0*/  FADD.FTZ R34, R30, R13 ;  /* 0x0000000d1e227221 */ /* 0x010fe20000010000 */
[--C-:B0-----:R-:W-:Y:S01]  /*4300*/  FFMA.FTZ R77, R46, UR10, -R73.reuse ;  /* 0x0000000a2e4d7c23 */ /* 0x101fe20008010849 */
[--C-:B------:R-:W-:Y:S01]  /*4310*/  FFMA.FTZ R46, R59, UR10, -R73.reuse ;  /* 0x0000000a3b2e7c23 */ /* 0x100fe20008010849 */
[--C-:B------:R-:W-:Y:S01]  /*4320*/  FFMA.FTZ R13, R66, UR10, -R73.reuse ;  /* 0x0000000a420d7c23 */ /* 0x100fe20008010849 */
[--C-:B------:R-:W-:Y:S01]  /*4330*/  FFMA.FTZ R86, R86, UR10, -R73.reuse ;  /* 0x0000000a56567c23 */ /* 0x100fe20008010849 */
[----:B------:R-:W-:Y:S01]  /*4340*/  FFMA.FTZ R73, R87, UR10, -R73 ;  /* 0x0000000a57497c23 */ /* 0x000fe20008010849 */
[----:B------:R-:W0:Y:S01]  /*4350*/  MUFU.EX2 R76, R76 ;  /* 0x0000004c004c7308 */ /* 0x000e220000000800 */
[C---:B-1----:R-:W-:Y:S01]  /*4360*/  F2FP.F16.F32.PACK_AB R27, R85.reuse, R30 ;  /* 0x0000001e551b723e */ /* 0x042fe200000000ff */
[----:B------:R-:W-:Y:S01]  /*4370*/  FADD.FTZ R30, R22, R21 ;  /* 0x00000015161e7221 */ /* 0x000fe20000010000 */
[----:B------:R-:W-:Y:S01]  /*4380*/  FADD.FTZ R34, R85, R34 ;  /* 0x0000002255227221 */ /* 0x000fe20000010000 */
[----:B------:R-:W-:-:S02]  /*4390*/  F2FP.F16.F32.PACK_AB R25, R84, R25 ;  /* 0x000000195419723e */ /* 0x000fc400000000ff */
[----:B------:R-:W-:Y:S02]  /*43a0*/  FADD.FTZ R55, R23, R30 ;  /* 0x0000001e17377221 */ /* 0x000fe40000010000 */
[----:B------:R-:W1:Y:S01]  /*43b0*/  MUFU.EX2 R35, R35 ;  /* 0x0000002300237308 */ /* 0x000e620000000800 */
[----:B--2---:R-:W-:Y:S01]  /*43c0*/  FADD.FTZ R21, R31, R34 ;  /* 0x000000221f157221 */ /* 0x004fe20000010000 */
[----:B------:R-:W-:Y:S01]  /*43d0*/  FADD.FTZ R34, R32, R55 ;  /* 0x0000003720227221 */ /* 0x000fe20000010000 */
[----:B------:R2:W-:Y:S01]  /*43e0*/  STSM.16.M88.4 [R10+0x21800], R24 ;  /* 0x021800180a007844 */ /* 0x0005e20000000200 */
[C---:B------:R-:W-:Y:S02]  /*43f0*/  F2FP.F16.F32.PACK_AB R32, R29.reuse, R32 ;  /* 0x000000201d20723e */ /* 0x040fe400000000ff */
[----:B------:R-:W-:Y:S02]  /*4400*/  FADD.FTZ R34, R29, R34 ;  /* 0x000000221d227221 */ /* 0x000fe40000010000 */
[----:B------:R-:W3:Y:S01]  /*4410*/  MUFU.EX2 R38, R38 ;  /* 0x0000002600267308 */ /* 0x000ee20000000800 */
[C---:B0-----:R-:W-:Y:S01]  /*4420*/  FADD.FTZ R30, R76.reuse, R21 ;  /* 0x000000154c1e7221 */ /* 0x041fe20000010000 */
[----:B------:R-:W-:Y:S01]  /*4430*/  FADD.FTZ R59, R33, R34 ;  /* 0x00000022213b7221 */ /* 0x000fe20000010000 */
[----:B------:R-:W-:-:S03]  /*4440*/  F2FP.F16.F32.PACK_AB R29, R76, R31 ;  /* 0x0000001f4c1d723e */ /* 0x000fc600000000ff */
[----:B------:R-:W-:Y:S02]  /*4450*/  FADD.FTZ R34, R36, R59 ;  /* 0x0000003b24227221 */ /* 0x000fe40000010000 */
[----:B------:R-:W0:Y:S01]  /*4460*/  MUFU.EX2 R42, R42 ;  /* 0x0000002a002a7308 */ /* 0x000e220000000800 */
[----:B-1----:R-:W-:Y:S01]  /*4470*/  FADD.FTZ R21, R35, R30 ;  /* 0x0000001e23157221 */ /* 0x002fe20000010000 */
[----:B--2---:R-:W-:Y:S02]  /*4480*/  F2FP.F16.F32.PACK_AB R24, R40, R37 ;  /* 0x000000252818723e */ /* 0x004fe400000000ff */
[----:B------:R-:W-:-:S04]  /*4490*/  F2FP.F16.F32.PACK_AB R26, R44, R41 ;  /* 0x000000292c1a723e */ /* 0x000fc800000000ff */
[----:B------:R-:W1:Y:S01]  /*44a0*/  MUFU.EX2 R43, R43 ;  /* 0x0000002b002b7308 */ /* 0x000e620000000800 */
[C---:B---3--:R-:W-:Y:S01]  /*44b0*/  FADD.FTZ R21, R38.reuse, R21 ;  /* 0x0000001526157221 */ /* 0x048fe20000010000 */
[----:B------:R-:W-:Y:S02]  /*44c0*/  F2FP.F16.F32.PACK_AB R31, R38, R35 ;  /* 0x00000023261f723e */ /* 0x000fe400000000ff */
[----:B------:R-:W-:-:S04]  /*44d0*/  F2FP.F16.F32.PACK_AB R38, R48, R45 ;  /* 0x0000002d3026723e */ /* 0x000fc800000000ff */
[----:B------:R-:W2:Y:S01]  /*44e0*/  MUFU.EX2 R77, R77 ;  /* 0x0000004d004d7308 */ /* 0x000ea20000000800 */
[----:B0-----:R-:W-:Y:S01]  /*44f0*/  FADD.FTZ R30, R42, R21 ;  /* 0x000000152a1e7221 */ /* 0x001fe20000010000 */
[----:B------:R-:W-:-:S06]  /*4500*/  FADD.FTZ R21, R37, R34 ;  /* 0x0000002225157221 */ /* 0x000fcc0000010000 */
[----:B------:R-:W0:Y:S01]  /*4510*/  MUFU.EX2 R80, R80 ;  /* 0x0000005000507308 */ /* 0x000e220000000800 */
[----:B-1----:R-:W-:Y:S01]  /*4520*/  FADD.FTZ R34, R43, R30 ;  /* 0x0000001e2b227221 */ /* 0x002fe20000010000 */
[----:B------:R-:W-:Y:S01]  /*4530*/  F2FP.F16.F32.PACK_AB R30, R23, R22 ;  /* 0x00000016171e723e */ /* 0x000fe200000000ff */
[----:B------:R-:W-:Y:S01]  /*4540*/  FADD.FTZ R22, R40, R21 ;  /* 0x0000001528167221 */ /* 0x000fe20000010000 */
[----:B------:R-:W-:-:S03]  /*4550*/  VIADD R40, R10, 0x21800 ;  /* 0x000218000a287836 */ /* 0x000fc60000000000 */
[----:B------:R-:W-:Y:S01]  /*4560*/  FADD.FTZ R21, R41, R22 ;  /* 0x0000001629157221 */ /* 0x000fe20000010000 */
[----:B------:R-:W1:Y:S01]  /*4570*/  MUFU.EX2 R50, R50 ;  /* 0x0000003200327308 */ /* 0x000e620000000800 */
[----:B--2---:R-:W-:Y:S01]  /*4580*/  FADD.FTZ R7, R77, R34 ;  /* 0x000000224d077221 */ /* 0x004fe20000010000 */
[----:B------:R-:W-:Y:S01]  /*4590*/  F2FP.F16.F32.PACK_AB R34, R36, R33 ;  /* 0x000000212422723e */ /* 0x000fe200000000ff */
[----:B------:R-:W-:Y:S01]  /*45a0*/  FADD.FTZ R21, R44, R21 ;  /* 0x000000152c157221 */ /* 0x000fe20000010000 */
[----:B------:R-:W-:Y:S01]  /*45b0*/  IMAD R41, R9, 0x2, R10 ;  /* 0x0000000209297824 */ /* 0x000fe200078e020a */
[----:B------:R-:W-:Y:S01]  /*45c0*/  F2FP.F16.F32.PACK_AB R33, R43, R42 ;  /* 0x0000002a2b21723e */ /* 0x000fe200000000ff */
[----:B------:R-:W-:Y:S02]  /*45d0*/  IMAD R9, R9, 0x2, R40 ;  /* 0x0000000209097824 */ /* 0x000fe400078e0228 */
[----:B------:R-:W-:Y:S01]  /*45e0*/  FADD.FTZ R36, R6, R21 ;  /* 0x0000001506247221 */ /* 0x000fe20000010000 */
[----:B------:R-:W2:Y:S01]  /*45f0*/  MUFU.EX2 R81, R81 ;  /* 0x0000005100517308 */ /* 0x000ea20000000800 */
[C---:B0-----:R-:W-:Y:S01]  /*4600*/  FADD.FTZ R7, R80.reuse, R7 ;  /* 0x0000000750077221 */ /* 0x041fe20000010000 */
[----:B------:R-:W-:Y:S01]  /*4610*/  F2FP.F16.F32.PACK_AB R35, R80, R77 ;  /* 0x0000004d5023723e */ /* 0x000fe200000000ff */
[----:B------:R-:W-:Y:S01]  /*4620*/  FADD.FTZ R36, R5, R36 ;  /* 0x0000002405247221 */ /* 0x000fe20000010000 */
[----:B------:R-:W-:Y:S01]  /*4630*/  IMAD R42, R8, 0x2, R10 ;  /* 0x00000002082a7824 */ /* 0x000fe200078e020a */
[----:B------:R-:W-:Y:S02]  /*4640*/  STSM.16.M88.4 [R41+0x21800], R28 ;  /* 0x0218001c29007844 */ /* 0x000fe40000000200 */
[----:B------:R-:W-:Y:S01]  /*4650*/  FADD.FTZ R21, R45, R36 ;  /* 0x000000242d157221 */ /* 0x000fe20000010000 */
[----:B------:R-:W0:Y:S01]  /*4660*/  MUFU.EX2 R51, R51 ;  /* 0x0000003300337308 */ /* 0x000e220000000800 */
[----:B-1----:R-:W-:Y:S01]  /*4670*/  FADD.FTZ R22, R50, R7 ;  /* 0x0000000732167221 */ /* 0x002fe20000010000 */
[----:B------:R-:W-:Y:S01]  /*4680*/  STSM.16.M88.4 [R42+0x21800], R32 ;  /* 0x021800202a007844 */ /* 0x000fe20000000200 */
[----:B------:R-:W-:-:S04]  /*4690*/  FADD.FTZ R36, R48, R21 ;  /* 0x0000001530247221 */ /* 0x000fc80000010000 */
[----:B------:R-:W-:Y:S01]  /*46a0*/  FADD.FTZ R23, R49, R36 ;  /* 0x0000002431177221 */ /* 0x000fe20000010000 */
[----:B------:R-:W1:Y:S01]  /*46b0*/  MUFU.EX2 R54, R54 ;  /* 0x0000003600367308 */ /* 0x000e620000000800 */
[C---:B--2---:R-:W-:Y:S01]  /*46c0*/  FADD.FTZ R22, R81.reuse, R22 ;  /* 0x0000001651167221 */ /* 0x044fe20000010000 */
[----:B------:R-:W-:Y:S01]  /*46d0*/  F2FP.F16.F32.PACK_AB R25, R81, R50 ;  /* 0x000000325119723e */ /* 0x000fe200000000ff */
[C---:B------:R-:W-:Y:S01]  /*46e0*/  FADD.FTZ R36, R52.reuse, R23 ;  /* 0x0000001734247221 */ /* 0x040fe20000010000 */
[----:B------:R-:W-:-:S03]  /*46f0*/  F2FP.F16.F32.PACK_AB R52, R52, R49 ;  /* 0x000000313434723e */ /* 0x000fc600000000ff */
[----:B------:R-:W-:Y:S01]  /*4700*/  FADD.FTZ R23, R53, R36 ;  /* 0x0000002435177221 */ /* 0x000fe20000010000 */
[----:B------:R-:W2:Y:S01]  /*4710*/  MUFU.EX2 R39, R39 ;  /* 0x0000002700277308 */ /* 0x000ea20000000800 */
[----:B0-----:R-:W-:Y:S01]  /*4720*/  FADD.FTZ R7, R51, R22 ;  /* 0x0000001633077221 */ /* 0x001fe20000010000 */
[----:B------:R-:W-:Y:S01]  /*4730*/  F2FP.F16.F32.PACK_AB R36, R5, R6 ;  /* 0x000000060524723e */ /* 0x000fe200000000ff */
[----:B------:R-:W-:-:S05]  /*4740*/  FADD.FTZ R23, R60, R23 ;  /* 0x000000173c177221 */ /* 0x000fca0000010000 */
[----:B------:R-:W0:Y:S01]  /*4750*/  MUFU.EX2 R46, R46 ;  /* 0x0000002e002e7308 */ /* 0x000e220000000800 */
[C---:B-1----:R-:W-:Y:S01]  /*4760*/  FADD.FTZ R22, R54.reuse, R7 ;  /* 0x0000000736167221 */ /* 0x042fe20000010000 */
[----:B------:R-:W-:Y:S02]  /*4770*/  F2FP.F16.F32.PACK_AB R27, R54, R51 ;  /* 0x00000033361b723e */ /* 0x000fe400000000ff */
[----:B------:R-:W-:-:S04]  /*4780*/  F2FP.F16.F32.PACK_AB R54, R60, R53 ;  /* 0x000000353c36723e */ /* 0x000fc800000000ff */
[----:B------:R-:W1:Y:S01]  /*4790*/  MUFU.EX2 R47, R47 ;  /* 0x0000002f002f7308 */ /* 0x000e620000000800 */
[----:B--2---:R-:W-:-:S07]  /*47a0*/  FADD.FTZ R7, R39, R22 ;  /* 0x0000001627077221 */ /* 0x004fce0000010000 */
[----:B------:R-:W2:Y:S01]  /*47b0*/  MUFU.EX2 R58, R58 ;  /* 0x0000003a003a7308 */ /* 0x000ea20000000800 */
[----:B0-----:R-:W-:Y:S01]  /*47c0*/  FADD.FTZ R22, R46, R7 ;  /* 0x000000072e167221 */ /* 0x001fe20000010000 */
[----:B------:R-:W-:Y:S01]  /*47d0*/  IMAD R7, R8, 0x2, R9 ;  /* 0x0000000208077824 */ /* 0x000fe200078e0209 */
[----:B------:R-:W-:Y:S01]  /*47e0*/  F2FP.F16.F32.PACK_AB R37, R46, R39 ;  /* 0x000000272e25723e */ /* 0x000fe200000000ff */
[----:B------:R-:W-:-:S03]  /*47f0*/  IMAD R8, R8, 0x2, R40 ;  /* 0x0000000208087824 */ /* 0x000fc600078e0228 */
[----:B------:R0:W-:Y:S01]  /*4800*/  STSM.16.M88.4 [R7], R24 ;  /* 0x0000001807007844 */ /* 0x0001e20000000200 */
[----:B------:R-:W3:Y:S01]  /*4810*/  MUFU.EX2 R13, R13 ;  /* 0x0000000d000d7308 */ /* 0x000ee20000000800 */
[----:B-1----:R-:W-:-:S07]  /*4820*/  FADD.FTZ R21, R47, R22 ;  /* 0x000000162f157221 */ /* 0x002fce0000010000 */
[----:B------:R-:W1:Y:S01]  /*4830*/  MUFU.EX2 R62, R67 ;  /* 0x00000043003e7308 */ /* 0x000e620000000800 */
[C---:B--2---:R-:W-:Y:S01]  /*4840*/  FADD.FTZ R22, R58.reuse, R21 ;  /* 0x000000153a167221 */ /* 0x044fe20000010000 */
[----:B------:R-:W-:-:S05]  /*4850*/  F2FP.F16.F32.PACK_AB R39, R58, R47 ;  /* 0x0000002f3a27723e */ /* 0x000fca00000000ff */
[----:B------:R2:W-:Y:S01]  /*4860*/  STSM.16.M88.4 [R10+0x27800], R36 ;  /* 0x027800240a007844 */ /* 0x0005e20000000200 */
[----:B------:R-:W4:Y:S01]  /*4870*/  MUFU.EX2 R64, R64 ;  /* 0x0000004000407308 */ /* 0x000f220000000800 */
[----:B---3--:R-:W-:-:S07]  /*4880*/  FADD.FTZ R21, R13, R22 ;  /* 0x000000160d157221 */ /* 0x008fce0000010000 */
[----:B------:R-:W3:Y:S01]  /*4890*/  MUFU.EX2 R55, R70 ;  /* 0x0000004600377308 */ /* 0x000ee20000000800 */
[C---:B-1----:R-:W-:Y:S01]  /*48a0*/  FADD.FTZ R6, R62.reuse, R21 ;  /* 0x000000153e067221 */ /* 0x042fe20000010000 */
[----:B------:R-:W-:Y:S01]  /*48b0*/  F2FP.F16.F32.PACK_AB R53, R62, R13 ;  /* 0x0000000d3e35723e */ /* 0x000fe200000000ff */
[----:B------:R-:W-:-:S05]  /*48c0*/  VIADD R13, R88, 0xfffffffe ;  /* 0xfffffffe580d7836 */ /* 0x000fca0000000000 */
[----:B------:R-:W1:Y:S01]  /*48d0*/  MUFU.EX2 R65, R65 ;  /* 0x0000004100417308 */ /* 0x000e620000000800 */
[----:B----4-:R-:W-:-:S07]  /*48e0*/  FADD.FTZ R22, R64, R23 ;  /* 0x0000001740167221 */ /* 0x010fce0000010000 */
[----:B------:R-:W4:Y:S01]  /*48f0*/  MUFU.EX2 R66, R71 ;  /* 0x0000004700427308 */ /* 0x000f220000000800 */
[----:B---3--:R-:W-:-:S07]  /*4900*/  FADD.FTZ R5, R55, R6 ;  /* 0x0000000637057221 */ /* 0x008fce0000010000 */
[----:B------:R-:W-:Y:S01]  /*4910*/  MUFU.EX2 R56, R56 ;  /* 0x0000003800387308 */ /* 0x000fe20000000800 */
[C---:B-1----:R-:W-:Y:S01]  /*4920*/  FADD.FTZ R21, R65.reuse, R22 ;  /* 0x0000001641157221 */ /* 0x042fe20000010000 */
[----:B------:R-:W-:-:S06]  /*4930*/  F2FP.F16.F32.PACK_AB R64, R65, R64 ;  /* 0x000000404140723e */ /* 0x000fcc00000000ff */
[----:B------:R-:W1:Y:S01]  /*4940*/  MUFU.EX2 R57, R57 ;  /* 0x0000003900397308 */ /* 0x000e620000000800 */
[C---:B----4-:R-:W-:Y:S01]  /*4950*/  FADD.FTZ R5, R66.reuse, R5 ;  /* 0x0000000542057221 */ /* 0x050fe20000010000 */
[----:B------:R-:W-:-:S05]  /*4960*/  F2FP.F16.F32.PACK_AB R55, R66, R55 ;  /* 0x000000374237723e */ /* 0x000fca00000000ff */
[----:B------:R2:W-:Y:S01]  /*4970*/  STSM.16.M88.4 [R41+0x27800], R52 ;  /* 0x0278003429007844 */ /* 0x0005e20000000200 */
[----:B------:R-:W3:Y:S08]  /*4980*/  MUFU.EX2 R74, R74 ;  /* 0x0000004a004a7308 */ /* 0x000ef00000000800 */
[----:B------:R-:W4:Y:S01]  /*4990*/  MUFU.EX2 R75, R75 ;  /* 0x0000004b004b7308 */ /* 0x000f220000000800 */
[----:B-1----:R-:W-:Y:S01]  /*49a0*/  F2FP.F16.F32.PACK_AB R66, R57, R56 ;  /* 0x000000383942723e */ /* 0x002fe200000000ff */
[----:B------:R-:W-:-:S04]  /*49b0*/  FADD.FTZ R56, R56, R21 ;  /* 0x0000001538387221 */ /* 0x000fc80000010000 */
[----:B------:R-:W-:Y:S02]  /*49c0*/  FADD.FTZ R56, R57, R56 ;  /* 0x0000003839387221 */ /* 0x000fe40000010000 */
[----:B------:R-:W-:Y:S01]  /*49d0*/  MUFU.EX2 R78, R78 ;  /* 0x0000004e004e7308 */ /* 0x000fe20000000800 */
[----:B---3--:R-:W-:-:S07]  /*49e0*/  FADD.FTZ R6, R74, R5 ;  /* 0x000000054a067221 */ /* 0x008fce0000010000 */
[----:B------:R-:W1:Y:S01]  /*49f0*/  MUFU.EX2 R79, R79 ;  /* 0x0000004f004f7308 */ /* 0x000e620000000800 */
[C---:B----4-:R-:W-:Y:S01]  /*4a00*/  F2FP.F16.F32.PACK_AB R65, R75.reuse, R74 ;  /* 0x0000004a4b41723e */ /* 0x050fe200000000ff */
[----:B------:R-:W-:-:S06]  /*4a10*/  FADD.FTZ R5, R75, R6 ;  /* 0x000000064b057221 */ /* 0x000fcc0000010000 */
[----:B------:R-:W-:Y:S08]  /*4a20*/  MUFU.EX2 R61, R61 ;  /* 0x0000003d003d7308 */ /* 0x000ff00000000800 */
[----:B------:R-:W0:Y:S01]  /*4a30*/  MUFU.EX2 R68, R68 ;  /* 0x0000004400447308 */ /* 0x000e220000000800 */
[----:B-1----:R-:W-:Y:S01]  /*4a40*/  F2FP.F16.F32.PACK_AB R67, R79, R78 ;  /* 0x0000004e4f43723e */ /* 0x002fe200000000ff */
[----:B------:R-:W-:-:S04]  /*4a50*/  FADD.FTZ R78, R78, R5 ;  /* 0x000000054e4e7221 */ /* 0x000fc80000010000 */
[----:B------:R2:W-:Y:S01]  /*4a60*/  STSM.16.M88.4 [R42+0x27800], R64 ;  /* 0x027800402a007844 */ /* 0x0005e20000000200 */
[----:B------:R-:W-:Y:S01]  /*4a70*/  FADD.FTZ R79, R79, R78 ;  /* 0x0000004e4f4f7221 */ /* 0x000fe20000010000 */
[----:B------:R-:W-:Y:S08]  /*4a80*/  MUFU.EX2 R69, R69 ;  /* 0x0000004500457308 */ /* 0x000ff00000000800 */
[----:B------:R-:W1:Y:S01]  /*4a90*/  MUFU.EX2 R72, R72 ;  /* 0x0000004800487308 */ /* 0x000e620000000800 */
[----:B0-----:R-:W-:Y:S01]  /*4aa0*/  F2FP.F16.F32.PACK_AB R24, R68, R61 ;  /* 0x0000003d4418723e */ /* 0x001fe200000000ff */
[----:B------:R-:W-:-:S04]  /*4ab0*/  FADD.FTZ R61, R61, R56 ;  /* 0x000000383d3d7221 */ /* 0x000fc80000010000 */
[----:B------:R-:W-:Y:S02]  /*4ac0*/  FADD.FTZ R68, R68, R61 ;  /* 0x0000003d44447221 */ /* 0x000fe40000010000 */
[----:B------:R-:W-:Y:S08]  /*4ad0*/  MUFU.EX2 R82, R82 ;  /* 0x0000005200527308 */ /* 0x000ff00000000800 */
[----:B------:R-:W0:Y:S01]  /*4ae0*/  MUFU.EX2 R83, R83 ;  /* 0x0000005300537308 */ /* 0x000e220000000800 */
[----:B-1----:R-:W-:Y:S01]  /*4af0*/  F2FP.F16.F32.PACK_AB R26, R72, R69 ;  /* 0x00000045481a723e */ /* 0x002fe200000000ff */
[----:B------:R-:W-:-:S04]  /*4b00*/  FADD.FTZ R69, R69, R68 ;  /* 0x0000004445457221 */ /* 0x000fc80000010000 */
[----:B------:R-:W-:Y:S02]  /*4b10*/  FADD.FTZ R6, R72, R69 ;  /* 0x0000004548067221 */ /* 0x000fe40000010000 */
[----:B------:R-:W-:Y:S08]  /*4b20*/  MUFU.EX2 R86, R86 ;  /* 0x0000005600567308 */ /* 0x000ff00000000800 */
[----:B------:R-:W1:Y:S01]  /*4b30*/  MUFU.EX2 R73, R73 ;  /* 0x0000004900497308 */ /* 0x000e620000000800 */
[----:B0-----:R-:W-:Y:S01]  /*4b40*/  F2FP.F16.F32.PACK_AB R25, R83, R82 ;  /* 0x000000525319723e */ /* 0x001fe200000000ff */
[----:B------:R-:W-:-:S04]  /*4b50*/  FADD.FTZ R82, R82, R79 ;  /* 0x0000004f52527221 */ /* 0x000fc80000010000 */
[----:B------:R-:W-:Y:S01]  /*4b60*/  FADD.FTZ R83, R83, R82 ;  /* 0x0000005253537221 */ /* 0x000fe20000010000 */
[----:B-1----:R-:W-:-:S03]  /*4b70*/  F2FP.F16.F32.PACK_AB R27, R73, R86 ;  /* 0x00000056491b723e */ /* 0x002fc600000000ff */
[----:B------:R-:W-:Y:S02]  /*4b80*/  FADD.FTZ R86, R86, R83 ;  /* 0x0000005356567221 */ /* 0x000fe40000010000 */
[----:B------:R2:W-:Y:S02]  /*4b90*/  STSM.16.M88.4 [R7+0x6000], R24 ;  /* 0x0060001807007844 */ /* 0x0005e40000000200 */
[----:B------:R-:W-:Y:S01]  /*4ba0*/  FADD.FTZ R5, R73, R86 ;  /* 0x0000005649057221 */ /* 0x000fe20000010000 */
[----:B------:R0:W-:Y:S06]  /*4bb0*/  MEMBAR.ALL.CTA ;  /* 0x0000000000007992 */ /* 0x0001ec0000008000 */
[----:B0-----:R-:W0:Y:S02]  /*4bc0*/  FENCE.VIEW.ASYNC.S ;  /* 0x00000000000073c6 */ /* 0x001e240000000000 */
[----:B0-----:R-:W-:Y:S01]  /*4bd0*/  NOP ;  /* 0x0000000000007918 */ /* 0x001fe20000000000 */
[----:B------:R-:W-:Y:S05]  /*4be0*/  @P2 BRA `(.L_x_871) ;  /* 0x0000000000442947 */ /* 0x000fea0003800000 */
        /* <DEDUP_REMOVED lines=10> */
.L_x_872:
[----:B------:R-:W-:-:S11]  /*4c90*/  UISETP.NE.AND UP2, UPT, UR5, 0x1, UPT ;  /* 0x000000010500788c */ /* 0x000fd6000bf45270 */
[----:B------:R-:W-:Y:S02]  /*4ca0*/  @UP2 ULDC.64 UR18, c[0x0][0x9e8] ;  /* 0x00027a0000122ab9 */ /* 0x000fe40000000a00 */
[----:B------:R-:W-:-:S04]  /*4cb0*/  UIMAD.WIDE.U32 UR14, UR6, UR18, URZ ;  /* 0x00000012060e72a5 */ /* 0x000fc8000f8e003f */
[----:B------:R-:W-:-:S12]  /*4cc0*/  @UP2 USHF.R.U32.HI UR6, URZ, UR19, UR15 ;  /* 0x000000133f062299 */ /* 0x000fd8000801160f */
.L_x_873:
[----:B------:R-:W-:-:S04]  /*4cd0*/  UIMAD UR5, UR6, UR5, UR5 ;  /* 0x00000005060572a4 */ /* 0x000fc8000f8e0205 */
[----:B------:R-:W-:-:S04]  /*4ce0*/  UISETP.LT.AND UP2, UPT, UR4, UR5, UPT ;  /* 0x000000050400728c */ /* 0x000fc8000bf41270 */
[----:B------:R-:W-:-:S12]  /*4cf0*/  USEL UR4, UR4, UR5, UP2 ;  /* 0x0000000504047287 */ /* 0x000fd80009000000 */
.L_x_871:
[----:B------:R-:W-:Y:S01]  /*4d00*/  USHF.R.S32.HI UR5, URZ, 0x1f, UR4 ;  /* 0x0000001f3f057899 */ /* 0x000fe20008011404 */
[----:B------:R-:W-:Y:S02]  /*4d10*/  CS2R R134, SRZ ;  /* 0x0000000000867805 */ /* 0x000fe4000001ff00 */
[----:B------:R-:W-:Y:S02]  /*4d20*/  CS2R R132, SRZ ;  /* 0x0000000000847805 */ /* 0x000fe4000001ff00 */
[----:B------:R-:W-:Y:S01]  /*4d30*/  CS2R R130, SRZ ;  /* 0x0000000000827805 */ /* 0x000fe2000001ff00 */
[----:B------:R-:W-:Y:S01]  /*4d40*/  ULEA.HI UR5, UR5, UR4, URZ, 0x7 ;  /* 0x0000000405057291 */ /* 0x000fe2000f8f383f */
[----:B------:R-:W-:Y:S02]  /*4d50*/  CS2R R128, SRZ ;  /* 0x0000000000807805 */ /* 0x000fe4000001ff00 */
[----:B------:R-:W-:Y:S01]  /*4d60*/  CS2R R126, SRZ ;  /* 0x00000000007e7805 */ /* 0x000fe2000001ff00 */
[----:B------:R-:W-:Y:S01]  /*4d70*/  UMOV UR4, URZ ;  /* 0x0000003f00047c82 */ /* 0x000fe20008000000 */
[----:B------:R-:W-:Y:S01]  /*4d80*/  USHF.R.S32.HI UR5, URZ, 0x7, UR5 ;  /* 0x000000073f057899 */ /* 0x000fe20008011405 */
[----:B------:R-:W-:-:S02]  /*4d90*/  CS2R R124, SRZ ;  /* 0x00000000007c7805 */ /* 0x000fc4000001ff00 */
[----:B------:R-:W-:Y:S02]  /*4da0*/  CS2R R122, SRZ ;  /* 0x00000000007a7805 */ /* 0x000fe4000001ff00 */
[----:B------:R-:W-:Y:S01]  /*4db0*/  CS2R R120, SRZ ;  /* 0x0000000000787805 */ /* 0x000fe2000001ff00 */
[----:B------:R-:W-:Y:S01]  /*4dc0*/  UISETP.LT.AND UP2, UPT, UR60, UR5, UPT ;  /* 0x000000053c00728c */ /* 0x000fe2000bf41270 */
[----:B------:R-:W-:Y:S02]  /*4dd0*/  CS2R R118, SRZ ;  /* 0x0000000000767805 */ /* 0x000fe4000001ff00 */
[----:B------:R-:W-:Y:S02]  /*4de0*/  CS2R R116, SRZ ;  /* 0x0000000000747805 */ /* 0x000fe4000001ff00 */
[----:B------:R-:W-:Y:S01]  /*4df0*/  CS2R R114, SRZ ;  /* 0x0000000000727805 */ /* 0x000fe2000001ff00 */
[----:B------:R-:W-:Y:S01]  /*4e00*/  USEL UR28, UR60, UR5, !UP2 ;  /* 0x000000053c1c7287 */ /* 0x000fe2000d000000 */
[----:B------:R-:W-:-:S02]  /*4e10*/  CS2R R112, SRZ ;  /* 0x0000000000707805 */ /* 0x000fc4000001ff00 */
[----:B------:R-:W-:Y:S01]  /*4e20*/  CS2R R110, SRZ ;  /* 0x00000000006e7805 */ /* 0x000fe2000001ff00 */
[----:B------:R-:W-:Y:S01]  /*4e30*/  UMOV UR5, URZ ;  /* 0x0000003f00057c82 */ /* 0x000fe20008000000 */
[----:B------:R-:W-:Y:S02]  /*4e40*/  CS2R R108, SRZ ;  /* 0x00000000006c7805 */ /* 0x000fe4000001ff00 */
[----:B------:R-:W-:Y:S02]  /*4e50*/  CS2R R106, SRZ ;  /* 0x00000000006a7805 */ /* 0x000fe4000001ff00 */
[----:B------:R-:W-:Y:S02]  /*4e60*/  ISETP.GE.AND P2, PT, R13, UR28, PT ;  /* 0x0000001c0d007c0c */ /* 0x000fe4000bf46270 */
        /* <DEDUP_REMOVED lines=9> */
[----:B------:R-:W-:Y:S06]  /*4f00*/  @!P2 BRA `(.L_x_874) ;  /* 0x00000030005ca947 */ /* 0x000fec0003800000 */
[----:B------:R-:W-:Y:S01]  /*4f10*/  IMAD.MOV.U32 R135, RZ, RZ, RZ ;  /* 0x000000ffff877224 */ /* 0x000fe200078e00ff */
[----:B------:R-:W-:Y:S01]  /*4f20*/  UMOV UR40, URZ ;  /* 0x0000003f00287c82 */ /* 0x000fe20008000000 */
[----:B------:R-:W-:Y:S01]  /*4f30*/  UMOV UR6, URZ ;  /* 0x0000003f00067c82 */ /* 0x000fe20008000000 */
[----:B------:R-:W-:Y:S01]  /*4f40*/  ULDC UR29, c[0x0][0x9e4] ;  /* 0x00027900001d7ab9 */ /* 0x000fe20000000800 */
[----:B------:R-:W-:Y:S01]  /*4f50*/  ULDC UR31, c[0x0][0x2f0] ;  /* 0x0000bc00001f7ab9 */ /* 0x000fe20000000800 */
[----:B------:R-:W-:Y:S01]  /*4f60*/  ULDC UR30, c[0x0][0x988] ;  /* 0x00026200001e7ab9 */ /* 0x000fe20000000800 */
[----:B------:R-:W-:-:S05]  /*4f70*/  ULDC UR38, c[0x0][0x9e0] ;  /* 0x0002780000267ab9 */ /* 0x000fca0000000800 */
.L_x_891:
[----:B------:R-:W-:Y:S01]  /*4f80*/  UIADD3 UR4, UR6, 0x1, URZ ;  /* 0x0000000106047890 */ /* 0x000fe2000fffe03f */
[----:B------:R-:W-:-:S03]  /*4f90*/  ISETP.NE.AND P3, PT, RZ, UR37, PT ;  /* 0x00000025ff007c0c */ /* 0x000fc6000bf65270 */
[----:B------:R-:W-:-:S04]  /*4fa0*/  UISETP.NE.AND UP2, UPT, UR4, 0x2, UPT ;  /* 0x000000020400788c */ /* 0x000fc8000bf45270 */
[----:B------:R-:W-:Y:S02]  /*4fb0*/  USEL UR5, URZ, 0x1, UP2 ;  /* 0x000000013f057887 */ /* 0x000fe40009000000 */
[----:B------:R-:W-:Y:S02]  /*4fc0*/  USEL UR4, UR4, URZ, UP2 ;  /* 0x0000003f04047287 */ /* 0x000fe40009000000 */
[----:B------:R-:W-:Y:S02]  /*4fd0*/  ULOP3.LUT UR5, UR40, UR5, URZ, 0x3c, !UPT ;  /* 0x0000000528057292 */ /* 0x000fe4000f8e3c3f */
[----:B---3--:R-:W-:Y:S10]  /*4fe0*/  @P3 BRA `(.L_x_875) ;  /* 0x00000000002c3947 */ /* 0x008ff40003800000 */
[----:B------:R-:W-:Y:S05]  /*4ff0*/  @!P0 BRA `(.L_x_876) ;  /* 0x0000000000048947 */ /* 0x000fea0003800000 */
[----:B------:R-:W-:Y:S01]  /*5000*/  BPT.TRAP 0x1 ;  /* 0x000000040000795c */ /* 0x000fe20000300000 */
.L_x_876:
[----:B------:R-:W-:Y:S01]  /*5010*/  ULEA UR10, UR4, UR36, 0x3 ;  /* 0x00000024040a7291 */ /* 0x000fe2000f8e183f */
[----:B------:R-:W-:-:S05]  /*5020*/  IMAD.U32 R12, RZ, RZ, UR5 ;  /* 0x00000005ff0c7e24 */ /* 0x000fca000f8e00ff */
[----:B------:R-:W-:-:S04]  /*5030*/  SHF.L.U32 R12, R12, 0x1f, RZ ;  /* 0x0000001f0c0c7819 */ /* 0x000fc800000006ff */
[----:B------:R0:W1:Y:S01]  /*5040*/  SYNCS.PHASECHK.TRANS64.TRYWAIT P2, [UR10+0x2d830], R12 ;  /* 0x02d8300cff0075a7 */ /* 0x000062000804014a */
[----:B------:R-:W-:Y:S05]  /*5050*/  @!P0 BRA `(.L_x_877) ;  /* 0x0000000000048947 */ /* 0x000fea0003800000 */
[----:B------:R-:W-:Y:S01]  /*5060*/  BPT.TRAP 0x1 ;  /* 0x000000040000795c */ /* 0x000fe20000300000 */
.L_x_877:
[----:B-1----:R-:W-:Y:S05]  /*5070*/  @P2 BRA `(.L_x_875) ;  /* 0x0000000000082947 */ /* 0x002fea0003800000 */
[----:B------:R-:W1:Y:S02]  /*5080*/  SYNCS.PHASECHK.TRANS64.TRYWAIT P2, [UR10+0x2d830], R12 ;  /* 0x02d8300cff0075a7 */ /* 0x000e64000804014a */
[----:B-1----:R-:W-:Y:S05]  /*5090*/  @!P2 BRA `(.L_x_878) ;  /* 0x000000e800a8a947 */ /* 0x002fea0003800000 */
.L_x_875:
[----:B01----:R-:W-:Y:S01]  /*50a0*/  VIADD R12, R19, 0x8 ;  /* 0x00000008130c7836 */ /* 0x003fe20000000000 */
[----:B------:R-:W-:Y:S01]  /*50b0*/  R2UR UR32, R14 ;  /* 0x000000000e2072ca */ /* 0x000fe200000e0000 */
[----:B------:R-:W-:Y:S01]  /*50c0*/  UIMAD UR34, UR4, 0x600, UR7 ;  /* 0x00000600042278a4 */ /* 0x000fe2000f8e0207 */
[----:B------:R-:W-:Y:S01]  /*50d0*/  R2UR UR33, R15 ;  /* 0x000000000f2172ca */ /* 0x000fe200000e0000 */
[----:B------:R-:W-:Y:S01]  /*50e0*/  UMOV UR35, 0x80000020 ;  /* 0x8000002000237882 */ /* 0x000fe20000000000 */
[----:B------:R0:W-:Y:S01]  /*50f0*/  BAR.SYNC.DEFER_BLOCKING R12, 0x100 ;  /* 0x0004000c0000751d */ /* 0x0001e20000010000 */
[----:B------:R-:W-:Y:S02]  /*5100*/  UIADD3 UR10, UR34, 0x2, URZ ;  /* 0x00000002220a7890 */ /* 0x000fe4000fffe03f */
[----:B------:R-:W-:Y:S02]  /*5110*/  UIADD3 UR14, UR34, 0x200, URZ ;  /* 0x00000200220e7890 */ /* 0x000fe4000fffe03f */
[----:B------:R-:W-:Y:S01]  /*5120*/  UIADD3 UR18, UR34, 0x202, URZ ;  /* 0x0000020222127890 */ /* 0x000fe2000fffe03f */
[----:B------:R-:W-:Y:S01]  /*5130*/  UMOV UR11, 0x80000020 ;  /* 0x80000020000b7882 */ /* 0x000fe20000000000 */
[----:B------:R-:W-:Y:S01]  /*5140*/  UMOV UR15, 0x80000020 ;  /* 0x80000020000f7882 */ /* 0x000fe20000000000 */
[----:B------:R-:W-:Y:S01]  /*5150*/  UMOV UR19, 0x80000020 ;  /* 0x8000002000137882 */ /* 0x000fe20000000000 */
[----:B------:R-:W-:Y:S01]  /*5160*/  UIADD3 UR22, UR34, 0x400, URZ ;  /* 0x0000040022167890 */ /* 0x000fe2000fffe03f */
[----:B------:R-:W-:Y:S01]  /*5170*/  UMOV UR23, 0x80000020 ;  /* 0x8000002000177882 */ /* 0x000fe20000000000 */
[----:B------:R-:W-:Y:S01]  /*5180*/  UIADD3 UR26, UR34, 0x402, URZ ;  /* 0x00000402221a7890 */ /* 0x000fe2000fffe03f */
[----:B------:R-:W-:Y:S01]  /*5190*/  UMOV UR27, 0x80000020 ;  /* 0x80000020001b7882 */ /* 0x000fe20000000000 */
[----:B--2---:R-:W-:-:S06]  /*51a0*/  WARPGROUP.ARRIVE ;  /* 0x00000000000079c5 */ /* 0x004fcc0000000000 */
[----:B------:R-:W-:Y:S03]  /*51b0*/  HGMMA.64x128x16.F32 R24, gdesc[UR32], RZ, !UPT, gsb0 ;  /* 0x01e00000201879f0 */ /* 0x000fe6000c0008ff */
        /* <DEDUP_REMOVED lines=16> */
[----:B0-----:R-:W-:Y:S05]  /*52c0*/  @P3 BRA `(.L_x_879) ;  /* 0x00000000002c3947 */ /* 0x001fea0003800000 */
[----:B------:R-:W-:Y:S05]  /*52d0*/  @!P0 BRA `(.L_x_880) ;  /* 0x0000000000048947 */ /* 0x000fea0003800000 */
[----:B------:R-:W-:Y:S01]  /*52e0*/  BPT.TRAP 0x1 ;  /* 0x000000040000795c */ /* 0x000fe20000300000 */
.L_x_880:
[----:B------:R-:W-:Y:S01]  /*52f0*/  ULEA UR10, UR6, UR36, 0x3 ;  /* 0x00000024060a7291 */ /* 0x000fe2000f8e183f */
[----:B------:R-:W-:-:S05]  /*5300*/  IMAD.U32 R12, RZ, RZ, UR40 ;  /* 0x00000028ff0c7e24 */ /* 0x000fca000f8e00ff */
[----:B------:R-:W-:-:S04]  /*5310*/  SHF.L.U32 R12, R12, 0x1f, RZ ;  /* 0x0000001f0c0c7819 */ /* 0x000fc800000006ff */
[----:B------:R0:W1:Y:S01]  /*5320*/  SYNCS.PHASECHK.TRANS64.TRYWAIT P2, [UR10+0x2d850], R12 ;  /* 0x02d8500cff0075a7 */ /* 0x000062000804014a */
[----:B------:R-:W-:Y:S05]  /*5330*/  @!P0 BRA `(.L_x_881) ;  /* 0x0000000000048947 */ /* 0x000fea0003800000 */
[----:B------:R-:W-:Y:S01]  /*5340*/  BPT.TRAP 0x1 ;  /* 0x000000040000795c */ /* 0x000fe20000300000 */
.L_x_881:
[----:B-1----:R-:W-:Y:S05]  /*5350*/  @P2 BRA `(.L_x_879) ;  /* 0x0000000000082947 */ /* 0x002fea0003800000 */
[----:B------:R-:W1:Y:S02]  /*5360*/  SYNCS.PHASECHK.TRANS64.TRYWAIT P2, [UR10+0x2d850], R12 ;  /* 0x02d8500cff0075a7 */ /* 0x000e64000804014a */
[----:B-1----:R-:W-:Y:S05]  /*5370*/  @!P2 BRA `(.L_x_882) ;  /* 0x000000e80008a947 */ /* 0x002fea0003800000 */
.L_x_879:
[----:B------:R-:W-:Y:S01]  /*5380*/  UIADD3 UR10, UR36, 0x400, URZ ;  /* 0x00000400240a7890 */ /* 0x000fe2000fffe03f */
[----:B------:R-:W-:Y:S01]  /*5390*/  WARPGROUP.ARRIVE ;  /* 0x00000000000079c5 */ /* 0x000fe20000000000 */
[----:B------:R-:W-:Y:S01]  /*53a0*/  ULOP3.LUT UR11, UR39, 0x10000, URZ, 0xfc, !UPT ;  /* 0x00010000270b7892 */ /* 0x000fe2000f8efc3f */
[----:B------:R-:W-:Y:S01]  /*53b0*/  PLOP3.LUT P2, PT, PT, PT, UP0, 0x80, 0x0 ;  /* 0x000000000000781c */ /* 0x000fe20003f4f008 */
[----:B------:R-:W-:Y:S01]  /*53c0*/  USHF.R.U32.HI UR10, URZ, 0x4, UR10 ;  /* 0x000000043f0a7899 */ /* 0x000fe2000801160a */
[----:B------:R-:W-:Y:S01]  /*53d0*/  PLOP3.LUT P3, PT, PT, PT, UP0, 0x80, 0x0 ;  /* 0x000000000000781c */ /* 0x000fe20003f6f008 */
[----:B------:R-:W-:Y:S01]  /*53e0*/  UMOV UR33, 0x40000040 ;  /* 0x4000004000217882 */ /* 0x000fe20000000000 */
[----:B------:R-:W-:Y:S01]  /*53f0*/  UMOV UR35, 0x80000020 ;  /* 0x8000002000237882 */ /* 0x000fe20000000000 */
[----:B------:R-:W-:Y:S01]  /*5400*/  ULOP3.LUT UR10, UR10, 0x3fff, URZ, 0xc0, !UPT ;  /* 0x00003fff0a0a7892 */ /* 0x000fe2000f8ec03f */
[----:B------:R-:W-:Y:S01]  /*5410*/  IMAD.MOV.U32 R140, RZ, RZ, R0 ;  /* 0x000000ffff8c7224 */ /* 0x000fe200078e0000 */
[----:B------:R-:W-:Y:S01]  /*5420*/  UMOV UR32, UR11 ;  /* 0x0000000b00207c82 */ /* 0x000fe20008000000 */
[----:B-1----:R-:W-:Y:S01]  /*5430*/  IMAD.SHL.U32 R21, R13, 0x80, RZ ;  /* 0x000000800d157824 */ /* 0x002fe200078e00ff */
[----:B------:R-:W-:Y:S01]  /*5440*/  ULOP3.LUT UR10, UR10, 0x2000000, URZ, 0xfc, !UPT ;  /* 0x020000000a0a7892 */ /* 0x000fe2000f8efc3f */
[----:B------:R-:W-:Y:S01]  /*5450*/  IMAD.U32 R23, RZ, RZ, UR4 ;  /* 0x00000004ff177e24 */ /* 0x000fe2000f8e00ff */
[----:B------:R-:W-:Y:S01]  /*5460*/  R2UR UR14, R4 ;  /* 0x00000000040e72ca */ /* 0x000fe200000e0000 */
[----:B------:R-:W-:Y:S01]  /*5470*/  VIADD R22, R19, 0x9 ;  /* 0x0000000913167836 */ /* 0x000fe20000000000 */
[----:B------:R-:W-:Y:S01]  /*5480*/  UIMAD UR10, UR6, 0x600, UR10 ;  /* 0x00000600060a78a4 */ /* 0x000fe2000f8e020a */
[----:B------:R-:W-:-:S02]  /*5490*/  IADD3 R136, -R21, 0x1, RZ ;  /* 0x0000000115887810 */ /* 0x000fc40007ffe1ff */
[----:B------:R-:W-:-:S03]  /*54a0*/  @!P1 LEA R23, R23, UR36, 0x3 ;  /* 0x0000002417179c11 */ /* 0x000fc6000f8e18ff */
[----:B------:R-:W-:Y:S01]  /*54b0*/  IMAD R137, R3, -0x2, R136 ;  /* 0xfffffffe03897824 */ /* 0x000fe200078e0288 */
[----:B------:R-:W-:Y:S01]  /*54c0*/  UMOV UR34, UR10 ;  /* 0x0000000a00227c82 */ /* 0x000fe20008000000 */
[----:B------:R-:W-:Y:S01]  /*54d0*/  @!P1 VIADD R23, R23, 0x2d840 ;  /* 0x0002d84017179836 */ /* 0x000fe20000000000 */
[----:B------:R-:W-:Y:S01]  /*54e0*/  HGMMA.64x96x16.F32 R88, gdesc[UR32].tnspB, R88, gsb0 ;  /* 0x41600000205879f0 */ /* 0x000fe20008000858 */
[----:B------:R-:W-:Y:S01]  /*54f0*/  UIADD3 UR32, UR11, 0x2, URZ ;  /* 0x000000020b207890 */ /* 0x000fe2000fffe03f */
[----:B------:R-:W-:Y:S01]  /*5500*/  IMAD R137, R18, UR31, R137 ;  /* 0x0000001f12897c24 */ /* 0x000fe2000f8e0289 */
[----:B------:R-:W-:Y:S01]  /*5510*/  UIADD3 UR34, UR10, 0x40, URZ ;  /* 0x000000400a227890 */ /* 0x000fe2000fffe03f */
[----:B------:R-:W-:Y:S01]  /*5520*/  @!P1 PRMT R23, RZ, 0x654, R23 ;  /* 0x00000654ff179816 */ /* 0x000fe20000000017 */
[----:B------:R-:W-:Y:S01]  /*5530*/  UMOV UR33, 0x40000040 ;  /* 0x4000004000217882 */ /* 0x000fe20000000000 */
[----:B------:R-:W-:Y:S01]  /*5540*/  UMOV UR35, 0x80000020 ;  /* 0x8000002000237882 */ /* 0x000fe20000000000 */
        /* <DEDUP_REMOVED lines=42> */
[----:B------:R-:W-:Y:S02]  /*57f0*/  @UP0 ULDC UR10, c[0x0][0x44c] ;  /* 0x00011300000a0ab9 */ /* 0x000fe40000000800 */
[----:B0-----:R-:W-:Y:S01]  /*5800*/  @P2 IMAD.HI.U32 R12, R0, UR10, RZ ;  /* 0x0000000a000c2c27 */ /* 0x001fe2000f8e00ff */
[----:B------:R-:W-:Y:S01]  /*5810*/  @UP0 ULDC UR10, c[0x0][0x450] ;  /* 0x00011400000a0ab9 */ /* 0x000fe20000000800 */
[----:B------:R-:W-:-:S03]  /*5820*/  ISETP.GE.U32.AND P2, PT, R2, 0x180, PT ;  /* 0x000001800200780c */ /* 0x000fc60003f46070 */
[----:B------:R-:W-:Y:S02]  /*5830*/  @P3 SHF.R.U32.HI R140, RZ, UR10, R12 ;  /* 0x0000000aff8c3c19 */ /* 0x000fe4000801160c */
[----:B------:R-:W0:Y:S01]  /*5840*/  LDC R12, c[0x0][0x288] ;  /* 0x0000a200ff0c7b82 */ /* 0x000e220000000800 */
[----:B------:R-:W-:Y:S02]  /*5850*/  SEL R22, R22, 0x9, !P2 ;  /* 0x0000000916167807 */ /* 0x000fe40005000000 */
[----:B------:R-:W1:Y:S01]  /*5860*/  SHFL.IDX PT, R141, R140, RZ, 0x1c1f ;  /* 0x001c1fff8c8d7589 */ /* 0x000e6200000e0000 */
[----:B------:R-:W-:Y:S01]  /*5870*/  PLOP3.LUT P2, PT, PT, PT, UP1, 0x40, 0x0 ;  /* 0x000000000000781c */ /* 0x000fe20003f4e818 */
[----:B0-----:R-:W-:-:S04]  /*5880*/  IMAD.IADD R137, R137, 0x1, -R12 ;  /* 0x0000000189897824 */ /* 0x001fc800078e0a0c */
[C---:B------:R-:W-:Y:S02]  /*5890*/  VIADD R139, R137.reuse, UR38 ;  /* 0x00000026898b7c36 */ /* 0x040fe40008000000 */
[----:B------:R-:W-:Y:S02]  /*58a0*/  VIADD R138, R137, UR14 ;  /* 0x0000000e898a7c36 */ /* 0x000fe40008000000 */
[C---:B-1----:R-:W-:Y:S02]  /*58b0*/  IMAD.IADD R137, R141.reuse, 0x1, R139 ;  /* 0x000000018d897824 */ /* 0x042fe400078e028b */
[----:B------:R-:W-:Y:S01]  /*58c0*/  IMAD.IADD R136, R141, 0x1, R138 ;  /* 0x000000018d887824 */ /* 0x000fe200078e028a */
[----:B------:R-:W-:Y:S02]  /*58d0*/  WARPGROUP.DEPBAR.LE gsb0, 0x0 ;  /* 0x00008000000079c5 */ /* 0x000fe40000010000 */
[----:B------:R-:W-:-:S06]  /*58e0*/  WARPGROUP.ARRIVE ;  /* 0x00000000000079c5 */ /* 0x000fcc0000000000 */
[----:B------:R-:W-:Y:S03]  /*58f0*/  HGMMA.64x96x16.F32 R88, gdesc[UR32].tnspB, R88, gsb0 ;  /* 0x41600000205879f0 */ /* 0x000fe60008000858 */
[----:B------:R-:W-:Y:S02]  /*5900*/  WARPGROUP.DEPBAR.LE gsb0, 0x0 ;  /* 0x00008000000079c5 */ /* 0x000fe40000010000 */
[----:B------:R0:W-:Y:S06]  /*5910*/  BAR.ARV R22, 0x100 ;  /* 0x000400160000751d */ /* 0x0001ec0000002000 */
[----:B------:R0:W-:Y:S01]  /*5920*/  @!P1 SYNCS.ARRIVE.TRANS64.RED.A1T0 RZ, [R23+URZ], RZ ;  /* 0x000000ff17ff99a7 */ /* 0x0001e2000810043f */
[----:B------:R-:W-:Y:S05]  /*5930*/  @P2 BRA `(.L_x_883) ;  /* 0x00000000005c2947 */ /* 0x000fea0003800000 */
[----:B0-----:R-:W-:Y:S01]  /*5940*/  IMAD R23, R18, UR31, R141 ;  /* 0x0000001f12177c24 */ /* 0x001fe2000f8e028d */
[----:B------:R-:W-:Y:S03]  /*5950*/  BSSY B0, `(.L_x_884) ;  /* 0x0000011000007945 */ /* 0x000fe60003800000 */
[----:B------:R-:W-:-:S05]  /*5960*/  IMAD.IADD R141, R23, 0x1, -R12 ;  /* 0x00000001178d7824 */ /* 0x000fca00078e0a0c */
[----:B------:R-:W-:-:S13]  /*5970*/  ISETP.GT.AND P2, PT, R141, -0x1, PT ;  /* 0xffffffff8d00780c */ /* 0x000fda0003f44270 */
[----:B------:R-:W-:Y:S05]  /*5980*/  @P2 BRA `(.L_x_885) ;  /* 0x0000000000202947 */ /* 0x000fea0003800000 */
[----:B------:R-:W-:Y:S01]  /*5990*/  IMAD.U32 R142, RZ, RZ, UR29 ;  /* 0x0000001dff8e7e24 */ /* 0x000fe2000f8e00ff */
[----:B------:R-:W-:-:S04]  /*59a0*/  LOP3.LUT R141, RZ, R141, RZ, 0x33, !PT ;  /* 0x0000008dff8d7212 */ /* 0x000fc800078e33ff */
[----:B------:R-:W-:-:S13]  /*59b0*/  ISETP.NE.AND P2, PT, R142, 0x1, PT ;  /* 0x000000018e00780c */ /* 0x000fda0003f45270 */
[----:B------:R-:W0:Y:S02]  /*59c0*/  @P2 LDC.64 R22, c[0x0][0x9e8] ;  /* 0x00027a00ff162b82 */ /* 0x000e240000000a00 */
[----:B0-----:R-:W-:-:S05]  /*59d0*/  @P2 IMAD.HI.U32 R22, R141, R22, RZ ;  /* 0x000000168d162227 */ /* 0x001fca00078e00ff */
[----:B------:R-:W-:-:S04]  /*59e0*/  @P2 SHF.R.U32.HI R141, RZ, R23, R22 ;  /* 0x00000017ff8d2219 */ /* 0x000fc80000011616 */
[----:B------:R-:W-:Y:S01]  /*59f0*/  LOP3.LUT R141, RZ, R141, RZ, 0x33, !PT ;  /* 0x0000008dff8d7212 */ /* 0x000fe200078e33ff */
[----:B------:R-:W-:Y:S06]  /*5a00*/  BRA `(.L_x_886) ;  /* 0x0000000000147947 */ /* 0x000fec0003800000 */
.L_x_885:
[----:B------:R-:W-:-:S05]  /*5a10*/  IMAD.U32 R142, RZ, RZ, UR29 ;  /* 0x0000001dff8e7e24 */ /* 0x000fca000f8e00ff */
[----:B------:R-:W-:-:S13]  /*5a20*/  ISETP.NE.AND P2, PT, R142, 0x1, PT ;  /* 0x000000018e00780c */ /* 0x000fda0003f45270 */
[----:B------:R-:W0:Y:S02]  /*5a30*/  @P2 LDC.64 R22, c[0x0][0x9e8] ;  /* 0x00027a00ff162b82 */ /* 0x000e240000000a00 */
[----:B0-----:R-:W-:-:S05]  /*5a40*/  @P2 IMAD.HI.U32 R22, R141, R22, RZ ;  /* 0x000000168d162227 */ /* 0x001fca00078e00ff */
[----:B------:R-:W-:-:S07]  /*5a50*/  @P2 SHF.R.U32.HI R141, RZ, R23, R22 ;  /* 0x00000017ff8d2219 */ /* 0x000fce0000011616 */
.L_x_886:
[----:B------:R-:W-:Y:S05]  /*5a60*/  BSYNC B0 ;  /* 0x0000000000007941 */ /* 0x000fea0003800000 */
.L_x_884:
[----:B------:R-:W-:-:S04]  /*5a70*/  IMAD R22, R141, R142, -R21 ;  /* 0x0000008e8d167224 */ /* 0x000fc800078e0a15 */
[----:B------:R-:W-:-:S05]  /*5a80*/  IMAD R22, R3, -0x2, R22 ;  /* 0xfffffffe03167824 */ /* 0x000fca00078e0216 */
[----:B------:R-:W-:Y:S02]  /*5a90*/  VIADDMNMX R137, R22, R142, R137, PT ;  /* 0x0000008e16897246 */ /* 0x000fe40003800189 */
[----:B------:R-:W-:-:S07]  /*5aa0*/  VIMNMX R136, R136, R22, !PT ;  /* 0x0000001688887248 */ /* 0x000fce0007fe0100 */
.L_x_883:
[----:B------:R-:W-:Y:S01]  /*5ab0*/  ISETP.GT.AND P2, PT, R13, -0x1, PT ;  /* 0xffffffff0d00780c */ /* 0x000fe20003f44270 */
[----:B0-----:R-:W0:Y:S03]  /*5ac0*/  SHFL.IDX PT, R23, R140, 0x1, 0x1c1f ;  /* 0x003c1f008c177f89 */ /* 0x001e2600000e0000 */
[C---:B------:R-:W-:Y:S02]  /*5ad0*/  ISETP.GT.AND P5, PT, R136.reuse, RZ, P2 ;  /* 0x000000ff8800720c */ /* 0x040fe400017a4270 */
[C---:B------:R-:W-:Y:S02]  /*5ae0*/  ISETP.GT.AND P4, PT, R136.reuse, 0x1, P2 ;  /* 0x000000018800780c */ /* 0x040fe40001784270 */
[----:B------:R-:W-:Y:S02]  /*5af0*/  ISETP.LT.OR P5, PT, R137, 0x1, P5 ;  /* 0x000000018900780c */ /* 0x000fe40002fa1670 */
[----:B------:R-:W-:-:S02]  /*5b00*/  ISETP.GT.AND P6, PT, R136, 0x8, P2 ;  /* 0x000000088800780c */ /* 0x000fc400017c4270 */
[----:B------:R-:W-:Y:S02]  /*5b10*/  FSEL R24, R24, -INF , !P5 ;  /* 0xff80000018187808 */ /* 0x000fe40006800000 */
[C---:B------:R-:W-:Y:S02]  /*5b20*/  ISETP.GT.AND P5, PT, R136.reuse, 0x10, P2 ;  /* 0x000000108800780c */ /* 0x040fe400017a4270 */
[----:B------:R-:W-:Y:S02]  /*5b30*/  ISETP.GT.AND P3, PT, R136, 0x9, P2 ;  /* 0x000000098800780c */ /* 0x000fe40001764270 */
[C---:B------:R-:W-:Y:S02]  /*5b40*/  ISETP.LT.OR P5, PT, R137.reuse, 0x11, P5 ;  /* 0x000000118900780c */ /* 0x040fe40002fa1670 */
[----:B------:R-:W-:Y:S02]  /*5b50*/  ISETP.LT.OR P4, PT, R137, 0x2, P4 ;  /* 0x000000028900780c */ /* 0x000fe40002781670 */
[----:B------:R-:W-:-:S02]  /*5b60*/  FSEL R32, R32, -INF , !P5 ;  /* 0xff80000020207808 */ /* 0x000fc40006800000 */
[----:B------:R-:W-:Y:S01]  /*5b70*/  ISETP.GT.AND P5, PT, R136, 0x20, P2 ;  /* 0x000000208800780c */ /* 0x000fe200017a4270 */
[--C-:B0-----:R-:W-:Y:S01]  /*5b80*/  IMAD.IADD R139, R139, 0x1, R23.reuse ;  /* 0x000000018b8b7824 */ /* 0x101fe200078e0217 */
[C---:B------:R-:W-:Y:S01]  /*5b90*/  ISETP.LT.OR P6, PT, R137.reuse, 0x9, P6 ;  /* 0x000000098900780c */ /* 0x040fe200037c1670 */
[----:B------:R-:W-:Y:S01]  /*5ba0*/  IMAD.IADD R138, R138, 0x1, R23 ;  /* 0x000000018a8a7824 */ /* 0x000fe200078e0217 */
[C---:B------:R-:W-:Y:S02]  /*5bb0*/  ISETP.LT.OR P3, PT, R137.reuse, 0xa, P3 ;  /* 0x0000000a8900780c */ /* 0x040fe40001f61670 */
[----:B------:R-:W-:Y:S02]  /*5bc0*/  ISETP.LT.OR P5, PT, R137, 0x21, P5 ;  /* 0x000000218900780c */ /* 0x000fe40002fa1670 */
[----:B------:R-:W-:Y:S02]  /*5bd0*/  FSEL R25, R25, -INF , !P4 ;  /* 0xff80000019197808 */ /* 0x000fe40006000000 */
[----:B------:R-:W-:-:S02]  /*5be0*/  FSEL R28, R28, -INF , !P6 ;  /* 0xff8000001c1c7808 */ /* 0x000fc40007000000 */
[----:B------:R-:W-:Y:S02]  /*5bf0*/  FSEL R29, R29, -INF , !P3 ;  /* 0xff8000001d1d7808 */ /* 0x000fe40005800000 */
[C---:B------:R-:W-:Y:S02]  /*5c00*/  ISETP.GT.AND P4, PT, R136.reuse, 0x11, P2 ;  /* 0x000000118800780c */ /* 0x040fe40001784270 */
[C---:B------:R-:W-:Y:S02]  /*5c10*/  ISETP.GT.AND P6, PT, R136.reuse, 0x18, P2 ;  /* 0x000000188800780c */ /* 0x040fe400017c4270 */
[----:B------:R-:W-:Y:S02]  /*5c20*/  ISETP.GT.AND P3, PT, R136, 0x19, P2 ;  /* 0x000000198800780c */ /* 0x000fe40001764270 */
[----:B------:R-:W-:Y:S02]  /*5c30*/  FSEL R40, R40, -INF , !P5 ;  /* 0xff80000028287808 */ /* 0x000fe40006800000 */
[----:B------:R-:W-:-:S02]  /*5c40*/  ISETP.GT.AND P5, PT, R136, 0x30, P2 ;  /* 0x000000308800780c */ /* 0x000fc400017a4270 */
[C---:B------:R-:W-:Y:S02]  /*5c50*/  ISETP.LT.OR P4, PT, R137.reuse, 0x12, P4 ;  /* 0x000000128900780c */ /* 0x040fe40002781670 */
[C---:B------:R-:W-:Y:S02]  /*5c60*/  ISETP.LT.OR P6, PT, R137.reuse, 0x19, P6 ;  /* 0x000000198900780c */ /* 0x040fe400037c1670 */
        /* <DEDUP_REMOVED lines=57> */
[----:B------:R-:W-:-:S02]  /*6000*/  PLOP3.LUT P5, PT, PT, PT, UP1, 0x40, 0x0 ;  /* 0x000000000000781c */ /* 0x000fc40003fae818 */
[C---:B------:R-:W-:Y:S02]  /*6010*/  ISETP.LT.OR P4, PT, R137.reuse, 0x62, P4 ;  /* 0x000000628900780c */ /* 0x040fe40002781670 */
[C---:B------:R-:W-:Y:S02]  /*6020*/  ISETP.LT.OR P6, PT, R137.reuse, 0x69, P6 ;  /* 0x000000698900780c */ /* 0x040fe400037c1670 */
[----:B------:R-:W-:Y:S02]  /*6030*/  ISETP.LT.OR P3, PT, R137, 0x6a, P3 ;  /* 0x0000006a8900780c */ /* 0x000fe40001f61670 */
[----:B------:R-:W-:Y:S02]  /*6040*/  FSEL R73, R73, -INF , !P4 ;  /* 0xff80000049497808 */ /* 0x000fe40006000000 */
[----:B------:R-:W-:Y:S02]  /*6050*/  FSEL R76, R76, -INF , !P6 ;  /* 0xff8000004c4c7808 */ /* 0x000fe40007000000 */
[----:B------:R-:W-:-:S02]  /*6060*/  FSEL R77, R77, -INF , !P3 ;  /* 0xff8000004d4d7808 */ /* 0x000fc40005800000 */
[C---:B------:R-:W-:Y:S02]  /*6070*/  ISETP.GT.AND P4, PT, R136.reuse, 0x71, P2 ;  /* 0x000000718800780c */ /* 0x040fe40001784270 */
[C---:B------:R-:W-:Y:S02]  /*6080*/  ISETP.GT.AND P6, PT, R136.reuse, 0x78, P2 ;  /* 0x000000788800780c */ /* 0x040fe400017c4270 */
[----:B------:R-:W-:Y:S02]  /*6090*/  ISETP.GT.AND P3, PT, R136, 0x79, P2 ;  /* 0x000000798800780c */ /* 0x000fe40001764270 */
[C---:B------:R-:W-:Y:S02]  /*60a0*/  ISETP.LT.OR P4, PT, R137.reuse, 0x72, P4 ;  /* 0x000000728900780c */ /* 0x040fe40002781670 */
[C---:B------:R-:W-:Y:S02]  /*60b0*/  ISETP.LT.OR P6, PT, R137.reuse, 0x79, P6 ;  /* 0x000000798900780c */ /* 0x040fe400037c1670 */
[----:B------:R-:W-:-:S02]  /*60c0*/  ISETP.LT.OR P3, PT, R137, 0x7a, P3 ;  /* 0x0000007a8900780c */ /* 0x000fc40001f61670 */
[----:B------:R-:W-:Y:S02]  /*60d0*/  FSEL R81, R81, -INF , !P4 ;  /* 0xff80000051517808 */ /* 0x000fe40006000000 */
[----:B------:R-:W-:Y:S02]  /*60e0*/  FSEL R84, R84, -INF , !P6 ;  /* 0xff80000054547808 */ /* 0x000fe40007000000 */
[----:B------:R-:W-:Y:S01]  /*60f0*/  FSEL R85, R85, -INF , !P3 ;  /* 0xff80000055557808 */ /* 0x000fe20005800000 */
[----:B------:R-:W-:Y:S06]  /*6100*/  @P5 BRA `(.L_x_887) ;  /* 0x00000000005c5947 */ /* 0x000fec0003800000 */
[----:B------:R-:W-:Y:S01]  /*6110*/  IMAD R23, R18, UR31, R23 ;  /* 0x0000001f12177c24 */ /* 0x000fe2000f8e0217 */
        /* <DEDUP_REMOVED lines=12> */
.L_x_889:
[----:B------:R-:W-:-:S05]  /*61e0*/  IMAD.U32 R140, RZ, RZ, UR29 ;  /* 0x0000001dff8c7e24 */ /* 0x000fca000f8e00ff */
[----:B------:R-:W-:-:S13]  /*61f0*/  ISETP.NE.AND P3, PT, R140, 0x1, PT ;  /* 0x000000018c00780c */ /* 0x000fda0003f65270 */
[----:B------:R-:W0:Y:S02]  /*6200*/  @P3 LDC.64 R22, c[0x0][0x9e8] ;  /* 0x00027a00ff163b82 */ /* 0x000e240000000a00 */
[----:B0-----:R-:W-:-:S05]  /*6210*/  @P3 IMAD.HI.U32 R22, R136, R22, RZ ;  /* 0x0000001688163227 */ /* 0x001fca00078e00ff */
[----:B------:R-:W-:-:S07]  /*6220*/  @P3 SHF.R.U32.HI R136, RZ, R23, R22 ;  /* 0x00000017ff883219 */ /* 0x000fce0000011616 */
.L_x_890:
[----:B------:R-:W-:Y:S05]  /*6230*/  BSYNC B0 ;  /* 0x0000000000007941 */ /* 0x000fea0003800000 */
.L_x_888:
[----:B------:R-:W-:-:S04]  /*6240*/  IMAD R136, R136, R140, -R21 ;  /* 0x0000008c88887224 */ /* 0x000fc800078e0a15 */
[----:B------:R-:W-:-:S05]  /*6250*/  IMAD R136, R3, -0x2, R136 ;  /* 0xfffffffe03887824 */ /* 0x000fca00078e0288 */
[----:B------:R-:W-:Y:S02]  /*6260*/  VIADDMNMX R139, R136, R140, R139, PT ;  /* 0x0000008c888b7246 */ /* 0x000fe4000380018b */
[----:B------:R-:W-:-:S07]  /*6270*/  VIMNMX R138, R138, R136, !PT ;  /* 0x000000888a8a7248 */ /* 0x000fce0007fe0100 */
.L_x_887:
[----:B------:R-:W-:Y:S01]  /*6280*/  FMNMX.FTZ R22, R24, R11, !PT ;  /* 0x0000000b18167209 */ /* 0x000fe20007810000 */
[----:B------:R-:W-:Y:S01]  /*6290*/  UMOV UR10, UR30 ;  /* 0x0000001e000a7c82 */ /* 0x000fe20008000000 */
[----:B------:R-:W-:Y:S01]  /*62a0*/  ISETP.GT.AND P5, PT, R138, 0x8, P2 ;  /* 0x000000088a00780c */ /* 0x000fe200017a4270 */
[----:B------:R-:W-:Y:S01]  /*62b0*/  UMOV UR40, UR5 ;  /* 0x0000000500287c82 */ /* 0x000fe20008000000 */
[----:B------:R-:W-:Y:S02]  /*62c0*/  FMNMX.FTZ R21, R25, R22, !PT ;  /* 0x0000001619157209 */ /* 0x000fe40007810000 */
[----:B------:R-:W-:Y:S02]  /*62d0*/  ISETP.LT.OR P5, PT, R139, 0x9, P5 ;  /* 0x000000098b00780c */ /* 0x000fe40002fa1670 */
[----:B------:R-:W-:Y:S02]  /*62e0*/  FMNMX.FTZ R22, R28, R21, !PT ;  /* 0x000000151c167209 */ /* 0x000fe40007810000 */
[----:B------:R-:W-:-:S02]  /*62f0*/  FSEL R30, R30, -INF , !P5 ;  /* 0xff8000001e1e7808 */ /* 0x000fc40006800000 */
[----:B------:R-:W-:Y:S02]  /*6300*/  FMNMX.FTZ R21, R29, R22, !PT ;  /* 0x000000161d157209 */ /* 0x000fe40007810000 */
[----:B------:R-:W-:Y:S02]  /*6310*/  ISETP.GT.AND P5, PT, R138, 0x11, P2 ;  /* 0x000000118a00780c */ /* 0x000fe400017a4270 */
        /* <DEDUP_REMOVED lines=11> */
[----:B------:R-:W-:Y:S02]  /*63d0*/  ISETP.GT.AND P5, PT, R138, RZ, P2 ;  /* 0x000000ff8a00720c */ /* 0x000fe400017a4270 */
[----:B------:R-:W-:Y:S02]  /*63e0*/  FMNMX.FTZ R22, R44, R21, !PT ;  /* 0x000000152c167209 */ /* 0x000fe40007810000 */
[----:B------:R-:W-:Y:S02]  /*63f0*/  ISETP.GT.AND P4, PT, R138, 0x1, P2 ;  /* 0x000000018a00780c */ /* 0x000fe40001784270 */
[----:B------:R-:W-:Y:S02]  /*6400*/  FMNMX.FTZ R21, R45, R22, !PT ;  /* 0x000000162d157209 */ /* 0x000fe40007810000 */
[----:B------:R-:W-:-:S02]  /*6410*/  ISETP.LT.OR P5, PT, R139, 0x1, P5 ;  /* 0x000000018b00780c */ /* 0x000fc40002fa1670 */
[----:B------:R-:W-:Y:S02]  /*6420*/  FMNMX.FTZ R22, R48, R21, !PT ;  /* 0x0000001530167209 */ /* 0x000fe40007810000 */
[----:B------:R-:W-:Y:S02]  /*6430*/  ISETP.LT.OR P4, PT, R139, 0x2, P4 ;  /* 0x000000028b00780c */ /* 0x000fe40002781670 */
[----:B------:R-:W-:Y:S02]  /*6440*/  FMNMX.FTZ R21, R49, R22, !PT ;  /* 0x0000001631157209 */ /* 0x000fe40007810000 */
[----:B------:R-:W-:Y:S02]  /*6450*/  FSEL R137, R26, -INF , !P5 ;  /* 0xff8000001a897808 */ /* 0x000fe40006800000 */
[----:B------:R-:W-:Y:S02]  /*6460*/  FMNMX.FTZ R22, R52, R21, !PT ;  /* 0x0000001534167209 */ /* 0x000fe40007810000 */
[----:B------:R-:W-:-:S02]  /*6470*/  ISETP.GT.AND P3, PT, R138, 0x9, P2 ;  /* 0x000000098a00780c */ /* 0x000fc40001764270 */
[----:B------:R-:W-:Y:S02]  /*6480*/  FMNMX.FTZ R21, R53, R22, !PT ;  /* 0x0000001635157209 */ /* 0x000fe40007810000 */
[----:B------:R-:W-:Y:S02]  /*6490*/  FSEL R27, R27, -INF , !P4 ;  /* 0xff8000001b1b7808 */ /* 0x000fe40006000000 */
[----:B------:R-:W-:Y:S02]  /*64a0*/  FMNMX.FTZ R22, R56, R21, !PT ;  /* 0x0000001538167209 */ /* 0x000fe40007810000 */
[----:B------:R-:W-:Y:S02]  /*64b0*/  FMNMX.FTZ R26, R137, R20, !PT ;  /* 0x00000014891a7209 */ /* 0x000fe40007810000 */
[----:B------:R-:W-:Y:S02]  /*64c0*/  FMNMX.FTZ R21, R57, R22, !PT ;  /* 0x0000001639157209 */ /* 0x000fe40007810000 */
[----:B------:R-:W-:-:S02]  /*64d0*/  ISETP.GT.AND P4, PT, R138, 0x10, P2 ;  /* 0x000000108a00780c */ /* 0x000fc40001784270 */
[----:B------:R-:W-:Y:S02]  /*64e0*/  FMNMX.FTZ R22, R60, R21, !PT ;  /* 0x000000153c167209 */ /* 0x000fe40007810000 */
[----:B------:R-:W-:Y:S02]  /*64f0*/  ISETP.LT.OR P3, PT, R139, 0xa, P3 ;  /* 0x0000000a8b00780c */ /* 0x000fe40001f61670 */
[----:B------:R-:W-:Y:S02]  /*6500*/  FMNMX.FTZ R21, R61, R22, !PT ;  /* 0x000000163d157209 */ /* 0x000fe40007810000 */
[----:B------:R-:W-:Y:S02]  /*6510*/  ISETP.LT.OR P4, PT, R139, 0x11, P4 ;  /* 0x000000118b00780c */ /* 0x000fe40002781670 */
[----:B------:R-:W-:Y:S02]  /*6520*/  FMNMX.FTZ R22, R64, R21, !PT ;  /* 0x0000001540167209 */ /* 0x000fe40007810000 */
[----:B------:R-:W-:-:S02]  /*6530*/  FSEL R31, R31, -INF , !P3 ;  /* 0xff8000001f1f7808 */ /* 0x000fc40005800000 */
[----:B------:R-:W-:Y:S02]  /*6540*/  FMNMX.FTZ R21, R65, R22, !PT ;  /* 0x0000001641157209 */ /* 0x000fe40007810000 */
[----:B------:R-:W-:Y:S02]  /*6550*/  ISETP.GT.AND P3, PT, R138, 0x18, P2 ;  /* 0x000000188a00780c */ /* 0x000fe40001764270 */
[----:B------:R-:W-:Y:S02]  /*6560*/  FMNMX.FTZ R22, R68, R21, !PT ;  /* 0x0000001544167209 */ /* 0x000fe40007810000 */
[----:B------:R-:W-:Y:S02]  /*6570*/  FSEL R34, R34, -INF , !P4 ;  /* 0xff80000022227808 */ /* 0x000fe40006000000 */
        /* <DEDUP_REMOVED lines=18> */
[----:B------:R-:W-:Y:S01]  /*66a0*/  FSEL R43, R43, -INF , !P3 ;  /* 0xff8000002b2b7808 */ /* 0x000fe20005800000 */
[----:B------:R-:W0:Y:S01]  /*66b0*/  SHFL.BFLY PT, R21, R22, 0x2, 0x1f ;  /* 0x0c401f0016157f89 */ /* 0x000e2200000e0000 */
[----:B------:R-:W-:-:S02]  /*66c0*/  ISETP.GT.AND P3, PT, R138, 0x29, P2 ;  /* 0x000000298a00780c */ /* 0x000fc40001764270 */
[----:B------:R-:W-:Y:S02]  /*66d0*/  FSEL R46, R46, -INF , !P4 ;  /* 0xff8000002e2e7808 */ /* 0x000fe40006000000 */
[C---:B------:R-:W-:Y:S02]  /*66e0*/  ISETP.GT.AND P4, PT, R138.reuse, 0x30, P2 ;  /* 0x000000308a00780c */ /* 0x040fe40001784270 */
[----:B------:R-:W-:Y:S02]  /*66f0*/  ISETP.LT.OR P5, PT, R139, 0x2a, P3 ;  /* 0x0000002a8b00780c */ /* 0x000fe40001fa1670 */
[----:B------:R-:W-:Y:S02]  /*6700*/  ISETP.GT.AND P3, PT, R138, 0x31, P2 ;  /* 0x000000318a00780c */ /* 0x000fe40001764270 */
[----:B------:R-:W-:Y:S02]  /*6710*/  FSEL R47, R47, -INF , !P5 ;  /* 0xff8000002f2f7808 */ /* 0x000fe40006800000 */
[----:B------:R-:W-:-:S02]  /*6720*/  ISETP.LT.OR P4, PT, R139, 0x31, P4 ;  /* 0x000000318b00780c */ /* 0x000fc40002781670 */
[----:B------:R-:W-:Y:S02]  /*6730*/  ISETP.GT.AND P5, PT, R138, 0x38, P2 ;  /* 0x000000388a00780c */ /* 0x000fe400017a4270 */
[----:B------:R-:W-:Y:S02]  /*6740*/  ISETP.LT.OR P3, PT, R139, 0x32, P3 ;  /* 0x000000328b00780c */ /* 0x000fe40001f61670 */
[----:B------:R-:W-:Y:S02]  /*6750*/  FSEL R50, R50, -INF , !P4 ;  /* 0xff80000032327808 */ /* 0x000fe40006000000 */
[----:B------:R-:W-:Y:S02]  /*6760*/  ISETP.GT.AND P4, PT, R138, 0x39, P2 ;  /* 0x000000398a00780c */ /* 0x000fe40001784270 */
[----:B------:R-:W-:Y:S02]  /*6770*/  FSEL R51, R51, -INF , !P3 ;  /* 0xff80000033337808 */ /* 0x000fe40005800000 */
[----:B0-----:R-:W-:-:S02]  /*6780*/  FMNMX.FTZ R23, R22, R21, !PT ;  /* 0x0000001516177209 */ /* 0x001fc40007810000 */
[C---:B------:R-:W-:Y:S02]  /*6790*/  ISETP.LT.OR P5, PT, R139.reuse, 0x39, P5 ;  /* 0x000000398b00780c */ /* 0x040fe40002fa1670 */
[----:B------:R-:W-:Y:S01]  /*67a0*/  ISETP.GT.AND P3, PT, R138, 0x40, P2 ;  /* 0x000000408a00780c */ /* 0x000fe20001764270 */
[----:B------:R-:W0:Y:S01]  /*67b0*/  SHFL.BFLY PT, R136, R23, 0x1, 0x1f ;  /* 0x0c201f0017887f89 */ /* 0x000e2200000e0000 */
[----:B------:R-:W-:Y:S02]  /*67c0*/  ISETP.LT.OR P4, PT, R139, 0x3a, P4 ;  /* 0x0000003a8b00780c */ /* 0x000fe40002781670 */
[----:B------:R-:W-:Y:S02]  /*67d0*/  FSEL R54, R54, -INF , !P5 ;  /* 0xff80000036367808 */ /* 0x000fe40006800000 */
[----:B------:R-:W-:Y:S02]  /*67e0*/  ISETP.GT.AND P5, PT, R138, 0x41, P2 ;  /* 0x000000418a00780c */ /* 0x000fe400017a4270 */
[----:B------:R-:W-:-:S02]  /*67f0*/  FSEL R55, R55, -INF , !P4 ;  /* 0xff80000037377808 */ /* 0x000fc40006000000 */
[C---:B------:R-:W-:Y:S02]  /*6800*/  ISETP.LT.OR P3, PT, R139.reuse, 0x41, P3 ;  /* 0x000000418b00780c */ /* 0x040fe40001f61670 */
[----:B------:R-:W-:Y:S02]  /*6810*/  ISETP.GT.AND P4, PT, R138, 0x48, P2 ;  /* 0x000000488a00780c */ /* 0x000fe40001784270 */
[----:B------:R-:W-:Y:S02]  /*6820*/  ISETP.LT.OR P5, PT, R139, 0x42, P5 ;  /* 0x000000428b00780c */ /* 0x000fe40002fa1670 */
[----:B------:R-:W-:Y:S02]  /*6830*/  FSEL R58, R58, -INF , !P3 ;  /* 0xff8000003a3a7808 */ /* 0x000fe40005800000 */
[----:B------:R-:W-:Y:S02]  /*6840*/  ISETP.GT.AND P3, PT, R138, 0x49, P2 ;  /* 0x000000498a00780c */ /* 0x000fe40001764270 */
[----:B------:R-:W-:-:S02]  /*6850*/  FSEL R59, R59, -INF , !P5 ;  /* 0xff8000003b3b7808 */ /* 0x000fc40006800000 */
[----:B------:R-:W-:Y:S02]  /*6860*/  ISETP.LT.OR P4, PT, R139, 0x49, P4 ;  /* 0x000000498b00780c */ /* 0x000fe40002781670 */
[----:B------:R-:W-:Y:S02]  /*6870*/  ISETP.GT.AND P5, PT, R138, 0x50, P2 ;  /* 0x000000508a00780c */ /* 0x000fe400017a4270 */
[----:B0-----:R-:W-:Y:S02]  /*6880*/  FMNMX.FTZ R21, R23, R136, !PT ;  /* 0x0000008817157209 */ /* 0x001fe40007810000 */
[----:B------:R-:W-:Y:S02]  /*6890*/  ISETP.LT.OR P3, PT, R139, 0x4a, P3 ;  /* 0x0000004a8b00780c */ /* 0x000fe40001f61670 */
[C---:B------:R-:W-:Y:S01]  /*68a0*/  FSETP.NEU.FTZ.AND P6, PT, R21.reuse, -INF , PT ;  /* 0xff8000001500780b */ /* 0x040fe20003fdd000 */
[----:B------:R-:W-:Y:S01]  /*68b0*/  FMUL.FTZ R136, R21, UR10 ;  /* 0x0000000a15887c20 */ /* 0x000fe20008410000 */
[----:B------:R-:W-:-:S02]  /*68c0*/  FSEL R62, R62, -INF , !P4 ;  /* 0xff8000003e3e7808 */ /* 0x000fc40006000000 */
[----:B------:R-:W-:Y:S02]  /*68d0*/  ISETP.GT.AND P4, PT, R138, 0x51, P2 ;  /* 0x000000518a00780c */ /* 0x000fe40001784270 */
[----:B------:R-:W-:Y:S02]  /*68e0*/  FSEL R22, R136, RZ, P6 ;  /* 0x000000ff88167208 */ /* 0x000fe40003000000 */
[----:B------:R-:W-:Y:S02]  /*68f0*/  FSEL R63, R63, -INF , !P3 ;  /* 0xff8000003f3f7808 */ /* 0x000fe40005800000 */
[----:B------:R-:W-:Y:S01]  /*6900*/  ISETP.LT.OR P5, PT, R139, 0x51, P5 ;  /* 0x000000518b00780c */ /* 0x000fe20002fa1670 */
[--C-:B------:R-:W-:Y:S01]  /*6910*/  FFMA.FTZ R136, R29, UR10, -R22.reuse ;  /* 0x0000000a1d887c23 */ /* 0x100fe20008010816 */
[--C-:B------:R-:W-:Y:S01]  /*6920*/  FFMA.FTZ R29, R33, UR10, -R22.reuse ;  /* 0x0000000a211d7c23 */ /* 0x100fe20008010816 */
[----:B------:R-:W-:Y:S01]  /*6930*/  FMNMX.FTZ R33, R27, R26, !PT ;  /* 0x0000001a1b217209 */ /* 0x000fe20007810000 */
[--C-:B------:R-:W-:Y:S01]  /*6940*/  FFMA.FTZ R23, R24, UR10, -R22.reuse ;  /* 0x0000000a18177c23 */ /* 0x100fe20008010816 */
[----:B------:R-:W-:Y:S01]  /*6950*/  ISETP.GT.AND P3, PT, R138, 0x58, P2 ;  /* 0x000000588a00780c */ /* 0x000fe20001764270 */
[--C-:B------:R-:W-:Y:S01]  /*6960*/  FFMA.FTZ R24, R25, UR10, -R22.reuse ;  /* 0x0000000a19187c23 */ /* 0x100fe20008010816 */
[----:B------:R-:W-:Y:S01]  /*6970*/  FMNMX.FTZ R26, R30, R33, !PT ;  /* 0x000000211e1a7209 */ /* 0x000fe20007810000 */
[--C-:B------:R-:W-:Y:S01]  /*6980*/  FFMA.FTZ R25, R28, UR10, -R22.reuse ;  /* 0x0000000a1c197c23 */ /* 0x100fe20008010816 */
[----:B------:R-:W-:Y:S01]  /*6990*/  ISETP.LT.OR P4, PT, R139, 0x52, P4 ;  /* 0x000000528b00780c */ /* 0x000fe20002781670 */
[--C-:B------:R-:W-:Y:S01]  /*69a0*/  FFMA.FTZ R28, R32, UR10, -R22.reuse ;  /* 0x0000000a201c7c23 */ /* 0x100fe20008010816 */
[----:B------:R-:W-:Y:S01]  /*69b0*/  FMNMX.FTZ R33, R31, R26, !PT ;  /* 0x0000001a1f217209 */ /* 0x000fe20007810000 */
[--C-:B------:R-:W-:Y:S01]  /*69c0*/  FFMA.FTZ R32, R36, UR10, -R22.reuse ;  /* 0x0000000a24207c23 */ /* 0x100fe20008010816 */
[----:B------:R-:W-:Y:S01]  /*69d0*/  FSEL R66, R66, -INF , !P5 ;  /* 0xff80000042427808 */ /* 0x000fe20006800000 */
[--C-:B------:R-:W-:Y:S01]  /*69e0*/  FFMA.FTZ R36, R40, UR10, -R22.reuse ;  /* 0x0000000a28247c23 */ /* 0x100fe20008010816 */
[----:B------:R-:W-:Y:S01]  /*69f0*/  FMNMX.FTZ R26, R34, R33, !PT ;  /* 0x00000021221a7209 */ /* 0x000fe20007810000 */
[--C-:B------:R-:W-:Y:S01]  /*6a00*/  FFMA.FTZ R33, R37, UR10, -R22.reuse ;  /* 0x0000000a25217c23 */ /* 0x100fe20008010816 */
[----:B------:R-:W-:Y:S01]  /*6a10*/  ISETP.GT.AND P5, PT, R138, 0x59, P2 ;  /* 0x000000598a00780c */ /* 0x000fe200017a4270 */
[--C-:B------:R-:W-:Y:S01]  /*6a20*/  FFMA.FTZ R40, R48, UR10, -R22.reuse ;  /* 0x0000000a30287c23 */ /* 0x100fe20008010816 */
[----:B------:R-:W-:Y:S01]  /*6a30*/  FMNMX.FTZ R37, R35, R26, !PT ;  /* 0x0000001a23257209 */ /* 0x000fe20007810000 */
[--C-:B------:R-:W-:Y:S01]  /*6a40*/  FFMA.FTZ R48, R52, UR10, -R22.reuse ;  /* 0x0000000a34307c23 */ /* 0x100fe20008010816 */
[----:B------:R-:W-:Y:S01]  /*6a50*/  FSEL R67, R67, -INF , !P4 ;  /* 0xff80000043437808 */ /* 0x000fe20006000000 */
[--C-:B------:R-:W-:Y:S01]  /*6a60*/  FFMA.FTZ R52, R56, UR10, -R22.reuse ;  /* 0x0000000a38347c23 */ /* 0x100fe20008010816 */
[----:B------:R-:W-:Y:S01]  /*6a70*/  FMNMX.FTZ R26, R38, R37, !PT ;  /* 0x00000025261a7209 */ /* 0x000fe20007810000 */
[--C-:B------:R-:W-:Y:S01]  /*6a80*/  FFMA.FTZ R56, R64, UR10, -R22.reuse ;  /* 0x0000000a40387c23 */ /* 0x100fe20008010816 */
[----:B------:R-:W-:Y:S01]  /*6a90*/  ISETP.LT.OR P3, PT, R139, 0x59, P3 ;  /* 0x000000598b00780c */ /* 0x000fe20001f61670 */
[--C-:B------:R-:W-:Y:S01]  /*6aa0*/  FFMA.FTZ R64, R72, UR10, -R22.reuse ;  /* 0x0000000a48407c23 */ /* 0x100fe20008010816 */
[----:B------:R-:W-:Y:S01]  /*6ab0*/  FMNMX.FTZ R37, R39, R26, !PT ;  /* 0x0000001a27257209 */ /* 0x000fe20007810000 */
[--C-:B------:R-:W-:Y:S01]  /*6ac0*/  FFMA.FTZ R72, R80, UR10, -R22.reuse ;  /* 0x0000000a50487c23 */ /* 0x100fe20008010816 */
[----:B------:R-:W-:Y:S01]  /*6ad0*/  ISETP.GT.AND P4, PT, R138, 0x60, P2 ;  /* 0x000000608a00780c */ /* 0x000fe20001784270 */
[----:B------:R-:W-:Y:S01]  /*6ae0*/  MUFU.EX2 R23, R23 ;  /* 0x0000001700177308 */ /* 0x000fe20000000800 */
[----:B------:R-:W-:Y:S01]  /*6af0*/  FMNMX.FTZ R26, R42, R37, !PT ;  /* 0x000000252a1a7209 */ /* 0x000fe20007810000 */
[----:B------:R-:W-:Y:S01]  /*6b00*/  FFMA.FTZ R37, R41, UR10, -R22 ;  /* 0x0000000a29257c23 */ /* 0x000fe20008010816 */
[----:B------:R-:W-:-:S02]  /*6b10*/  ISETP.LT.OR P5, PT, R139, 0x5a, P5 ;  /* 0x0000005a8b00780c */ /* 0x000fc40002fa1670 */
[----:B------:R-:W-:Y:S02]  /*6b20*/  FMNMX.FTZ R41, R43, R26, !PT ;  /* 0x0000001a2b297209 */ /* 0x000fe40007810000 */
[----:B------:R-:W-:Y:S01]  /*6b30*/  FSEL R70, R70, -INF , !P3 ;  /* 0xff80000046467808 */ /* 0x000fe20005800000 */
[----:B------:R-:W-:Y:S01]  /*6b40*/  MUFU.EX2 R24, R24 ;  /* 0x0000001800187308 */ /* 0x000fe20000000800 */
[----:B------:R-:W-:Y:S01]  /*6b50*/  FMNMX.FTZ R26, R46, R41, !PT ;  /* 0x000000292e1a7209 */ /* 0x000fe20007810000 */
[--C-:B------:R-:W-:Y:S01]  /*6b60*/  FFMA.FTZ R41, R44, UR10, -R22.reuse ;  /* 0x0000000a2c297c23 */ /* 0x100fe20008010816 */
[----:B------:R-:W-:Y:S01]  /*6b70*/  FFMA.FTZ R44, R45, UR10, -R22 ;  /* 0x0000000a2d2c7c23 */ /* 0x000fe20008010816 */
[----:B------:R-:W-:Y:S02]  /*6b80*/  ISETP.GT.AND P3, PT, R138, 0x61, P2 ;  /* 0x000000618a00780c */ /* 0x000fe40001764270 */
[----:B------:R-:W-:Y:S02]  /*6b90*/  FMNMX.FTZ R141, R47, R26, !PT ;  /* 0x0000001a2f8d7209 */ /* 0x000fe40007810000 */
[----:B------:R-:W-:Y:S01]  /*6ba0*/  FSEL R71, R71, -INF , !P5 ;  /* 0xff80000047477808 */ /* 0x000fe20006800000 */
[----:B------:R-:W-:Y:S01]  /*6bb0*/  MUFU.EX2 R25, R25 ;  /* 0x0000001900197308 */ /* 0x000fe20000000800 */
[----:B------:R-:W-:-:S02]  /*6bc0*/  FMNMX.FTZ R26, R50, R141, !PT ;  /* 0x0000008d321a7209 */ /* 0x000fc40007810000 */
[----:B------:R-:W-:Y:S02]  /*6bd0*/  ISETP.LT.OR P4, PT, R139, 0x61, P4 ;  /* 0x000000618b00780c */ /* 0x000fe40002781670 */
[----:B------:R-:W-:Y:S02]  /*6be0*/  FMNMX.FTZ R45, R51, R26, !PT ;  /* 0x0000001a332d7209 */ /* 0x000fe40007810000 */
[----:B------:R-:W-:Y:S01]  /*6bf0*/  ISETP.GT.AND P5, PT, R138, 0x68, P2 ;  /* 0x000000688a00780c */ /* 0x000fe200017a4270 */
[----:B------:R-:W-:Y:S01]  /*6c00*/  MUFU.EX2 R136, R136 ;  /* 0x0000008800887308 */ /* 0x000fe20000000800 */
[----:B------:R-:W-:Y:S02]  /*6c10*/  FMNMX.FTZ R26, R54, R45, !PT ;  /* 0x0000002d361a7209 */ /* 0x000fe40007810000 */
[----:B------:R-:W-:Y:S02]  /*6c20*/  ISETP.LT.OR P3, PT, R139, 0x62, P3 ;  /* 0x000000628b00780c */ /* 0x000fe40001f61670 */
[----:B------:R-:W-:-:S02]  /*6c30*/  FMNMX.FTZ R45, R55, R26, !PT ;  /* 0x0000001a372d7209 */ /* 0x000fc40007810000 */
[----:B------:R-:W-:Y:S01]  /*6c40*/  FSEL R74, R74, -INF , !P4 ;  /* 0xff8000004a4a7808 */ /* 0x000fe20006000000 */
[----:B------:R-:W-:Y:S01]  /*6c50*/  MUFU.EX2 R28, R28 ;  /* 0x0000001c001c7308 */ /* 0x000fe20000000800 */
[----:B------:R-:W-:Y:S01]  /*6c60*/  FMNMX.FTZ R26, R58, R45, !PT ;  /* 0x0000002d3a1a7209 */ /* 0x000fe20007810000 */
        /* <DEDUP_REMOVED lines=10> */
[----:B------:R-:W-:Y:S01]  /*6d10*/  FMNMX.FTZ R26, R66, R49, !PT ;  /* 0x00000031421a7209 */ /* 0x000fe20007810000 */
[----:B------:R-:W-:Y:S01]  /*6d20*/  FFMA.FTZ R49, R53, UR10, -R22 ;  /* 0x0000000a35317c23 */ /* 0x000fe20008010816 */
[----:B------:R-:W-:Y:S02]  /*6d30*/  ISETP.LT.OR P4, PT, R139, 0x6a, P4 ;  /* 0x0000006a8b00780c */ /* 0x000fe40002781670 */
[----:B------:R-:W-:-:S02]  /*6d40*/  FMNMX.FTZ R53, R67, R26, !PT ;  /* 0x0000001a43357209 */ /* 0x000fc40007810000 */
[----:B------:R-:W-:Y:S01]  /*6d50*/  FSEL R140, R78, -INF , !P5 ;  /* 0xff8000004e8c7808 */ /* 0x000fe20006800000 */
[--C-:B------:R-:W-:Y:S01]  /*6d60*/  FFMA.FTZ R78, R61, UR10, -R22.reuse ;  /* 0x0000000a3d4e7c23 */ /* 0x100fe20008010816 */
[----:B------:R-:W-:Y:S01]  /*6d70*/  FMNMX.FTZ R26, R70, R53, !PT ;  /* 0x00000035461a7209 */ /* 0x000fe20007810000 */
[----:B------:R-:W-:Y:S01]  /*6d80*/  MUFU.EX2 R33, R33 ;  /* 0x0000002100217308 */ /* 0x000fe20000000800 */
[----:B------:R-:W-:Y:S02]  /*6d90*/  ISETP.GT.AND P5, PT, R138, 0x71, P2 ;  /* 0x000000718a00780c */ /* 0x000fe400017a4270 */
[----:B------:R-:W-:Y:S02]  /*6da0*/  FMNMX.FTZ R53, R71, R26, !PT ;  /* 0x0000001a47357209 */ /* 0x000fe40007810000 */
[----:B------:R-:W-:Y:S02]  /*6db0*/  FSEL R79, R79, -INF , !P4 ;  /* 0xff8000004f4f7808 */ /* 0x000fe40006000000 */
[----:B------:R-:W-:Y:S01]  /*6dc0*/  FMNMX.FTZ R26, R74, R53, !PT ;  /* 0x000000354a1a7209 */ /* 0x000fe20007810000 */
[----:B------:R-:W-:Y:S01]  /*6dd0*/  FFMA.FTZ R53, R57, UR10, -R22 ;  /* 0x0000000a39357c23 */ /* 0x000fe20008010816 */
[----:B------:R-:W-:Y:S01]  /*6de0*/  ISETP.LT.OR P3, PT, R139, 0x71, P3 ;  /* 0x000000718b00780c */ /* 0x000fe20001f61670 */
[----:B------:R-:W-:Y:S01]  /*6df0*/  MUFU.EX2 R36, R36 ;  /* 0x0000002400247308 */ /* 0x000fe20000000800 */
[----:B------:R-:W-:-:S02]  /*6e00*/  FMNMX.FTZ R57, R75, R26, !PT ;  /* 0x0000001a4b397209 */ /* 0x000fc40007810000 */
[----:B------:R-:W-:Y:S02]  /*6e10*/  ISETP.GT.AND P4, PT, R138, 0x78, P2 ;  /* 0x000000788a00780c */ /* 0x000fe40001784270 */
[----:B------:R-:W-:Y:S01]  /*6e20*/  FMNMX.FTZ R26, R140, R57, !PT ;  /* 0x000000398c1a7209 */ /* 0x000fe20007810000 */
[--C-:B------:R-:W-:Y:S01]  /*6e30*/  FFMA.FTZ R57, R60, UR10, -R22.reuse ;  /* 0x0000000a3c397c23 */ /* 0x100fe20008010816 */
[----:B------:R-:W-:Y:S01]  /*6e40*/  ISETP.LT.OR P5, PT, R139, 0x72, P5 ;  /* 0x000000728b00780c */ /* 0x000fe20002fa1670 */
[--C-:B------:R-:W-:Y:S01]  /*6e50*/  FFMA.FTZ R60, R68, UR10, -R22.reuse ;  /* 0x0000000a443c7c23 */ /* 0x100fe20008010816 */
[----:B------:R-:W-:Y:S01]  /*6e60*/  FSEL R82, R82, -INF , !P3 ;  /* 0xff80000052527808 */ /* 0x000fe20005800000 */
[--C-:B------:R-:W-:Y:S01]  /*6e70*/  FFMA.FTZ R68, R76, UR10, -R22.reuse ;  /* 0x0000000a4c447c23 */ /* 0x100fe20008010816 */
[----:B------:R-:W-:Y:S01]  /*6e80*/  FMNMX.FTZ R141, R79, R26, !PT ;  /* 0x0000001a4f8d7209 */ /* 0x000fe20007810000 */
[----:B------:R-:W-:Y:S01]  /*6e90*/  FFMA.FTZ R76, R84, UR10, -R22 ;  /* 0x0000000a544c7c23 */ /* 0x000fe20008010816 */
[----:B------:R-:W-:Y:S01]  /*6ea0*/  ISETP.GT.AND P2, PT, R138, 0x79, P2 ;  /* 0x000000798a00780c */ /* 0x000fe20001744270 */
[----:B------:R-:W-:Y:S01]  /*6eb0*/  MUFU.EX2 R37, R37 ;  /* 0x0000002500257308 */ /* 0x000fe20000000800 */
[----:B------:R-:W-:-:S02]  /*6ec0*/  ISETP.LT.OR P4, PT, R139, 0x79, P4 ;  /* 0x000000798b00780c */ /* 0x000fc40002781670 */
[----:B------:R-:W-:Y:S02]  /*6ed0*/  FSEL R83, R83, -INF , !P5 ;  /* 0xff80000053537808 */ /* 0x000fe40006800000 */
[----:B------:R-:W-:Y:S02]  /*6ee0*/  FMNMX.FTZ R26, R82, R141, !PT ;  /* 0x0000008d521a7209 */ /* 0x000fe40007810000 */
[----:B------:R-:W-:Y:S01]  /*6ef0*/  ISETP.LT.OR P2, PT, R139, 0x7a, P2 ;  /* 0x0000007a8b00780c */ /* 0x000fe20001741670 */
[----:B------:R-:W-:Y:S01]  /*6f00*/  MUFU.EX2 R41, R41 ;  /* 0x0000002900297308 */ /* 0x000fe20000000800 */
[----:B------:R-:W-:Y:S02]  /*6f10*/  FSEL R86, R86, -INF , !P4 ;  /* 0xff80000056567808 */ /* 0x000fe40006000000 */
[----:B------:R-:W-:Y:S02]  /*6f20*/  FMNMX.FTZ R61, R83, R26, !PT ;  /* 0x0000001a533d7209 */ /* 0x000fe40007810000 */
[----:B------:R-:W-:-:S02]  /*6f30*/  FSEL R87, R87, -INF , !P2 ;  /* 0xff80000057577808 */ /* 0x000fc40005000000 */
[----:B------:R-:W-:Y:S01]  /*6f40*/  FMNMX.FTZ R26, R86, R61, !PT ;  /* 0x0000003d561a7209 */ /* 0x000fe20007810000 */
[--C-:B------:R-:W-:Y:S01]  /*6f50*/  FFMA.FTZ R61, R65, UR10, -R22.reuse ;  /* 0x0000000a413d7c23 */ /* 0x100fe20008010816 */
[--C-:B------:R-:W-:Y:S01]  /*6f60*/  FFMA.FTZ R65, R69, UR10, -R22.reuse ;  /* 0x0000000a45417c23 */ /* 0x100fe20008010816 */
[--C-:B------:R-:W-:Y:S01]  /*6f70*/  FFMA.FTZ R69, R73, UR10, -R22.reuse ;  /* 0x0000000a49457c23 */ /* 0x100fe20008010816 */
[----:B------:R-:W-:Y:S01]  /*6f80*/  FMNMX.FTZ R26, R87, R26, !PT ;  /* 0x0000001a571a7209 */ /* 0x000fe20007810000 */
[--C-:B------:R-:W-:Y:S01]  /*6f90*/  FFMA.FTZ R73, R77, UR10, -R22.reuse ;  /* 0x0000000a4d497c23 */ /* 0x100fe20008010816 */
[--C-:B------:R-:W-:Y:S01]  /*6fa0*/  FFMA.FTZ R77, R81, UR10, -R22.reuse ;  /* 0x0000000a514d7c23 */ /* 0x100fe20008010816 */
[----:B------:R-:W-:Y:S01]  /*6fb0*/  FFMA.FTZ R81, R85, UR10, -R22 ;  /* 0x0000000a55517c23 */ /* 0x000fe20008010816 */
[----:B------:R-:W-:Y:S01]  /*6fc0*/  FSEL R80, R21, RZ, P6 ;  /* 0x000000ff15507208 */ /* 0x000fe20003000000 */
[----:B------:R-:W0:Y:S01]  /*6fd0*/  SHFL.BFLY PT, R139, R26, 0x2, 0x1f ;  /* 0x0c401f001a8b7f89 */ /* 0x000e2200000e0000 */
[----:B------:R-:W-:Y:S03]  /*6fe0*/  MUFU.EX2 R44, R44 ;  /* 0x0000002c002c7308 */ /* 0x000fe60000000800 */
[----:B------:R-:W-:-:S04]  /*6ff0*/  FADD.FTZ R80, -R80, R11 ;  /* 0x0000000b50507221 */ /* 0x000fc80000010100 */
[----:B------:R-:W-:Y:S01]  /*7000*/  FMUL.FTZ R80, R80, UR10 ;  /* 0x0000000a50507c20 */ /* 0x000fe20008410000 */
[----:B------:R-:W-:Y:S08]  /*7010*/  MUFU.EX2 R11, R81 ;  /* 0x00000051000b7308 */ /* 0x000ff00000000800 */
[----:B------:R-:W1:Y:S01]  /*7020*/  MUFU.EX2 R80, R80 ;  /* 0x0000005000507308 */ /* 0x000e620000000800 */
[----:B0-----:R-:W-:-:S07]  /*7030*/  FMNMX.FTZ R139, R26, R139, !PT ;  /* 0x0000008b1a8b7209 */ /* 0x001fce0007810000 */
[----:B------:R-:W-:Y:S01]  /*7040*/  MUFU.EX2 R40, R40 ;  /* 0x0000002800287308 */ /* 0x000fe20000000800 */
[----:B------:R-:W0:Y:S07]  /*7050*/  SHFL.BFLY PT, R26, R139, 0x1, 0x1f ;  /* 0x0c201f008b1a7f89 */ /* 0x000e2e00000e0000 */
[----:B------:R-:W-:Y:S01]  /*7060*/  MUFU.EX2 R45, R45 ;  /* 0x0000002d002d7308 */ /* 0x000fe20000000800 */
[-C--:B-1----:R-:W-:Y:S01]  /*7070*/  FMUL.FTZ R88, R88, R80.reuse ;  /* 0x0000005058587220 */ /* 0x082fe20000410000 */
[-C--:B------:R-:W-:Y:S01]  /*7080*/  FMUL.FTZ R89, R89, R80.reuse ;  /* 0x0000005059597220 */ /* 0x080fe20000410000 */
[-C--:B------:R-:W-:Y:S01]  /*7090*/  FMUL.FTZ R92, R92, R80.reuse ;  /* 0x000000505c5c7220 */ /* 0x080fe20000410000 */
[-C--:B------:R-:W-:Y:S01]  /*70a0*/  FMUL.FTZ R93, R93, R80.reuse ;  /* 0x000000505d5d7220 */ /* 0x080fe20000410000 */
[-C--:B------:R-:W-:Y:S01]  /*70b0*/  FMUL.FTZ R96, R96, R80.reuse ;  /* 0x0000005060607220 */ /* 0x080fe20000410000 */
[-C--:B------:R-:W-:Y:S01]  /*70c0*/  FMUL.FTZ R97, R97, R80.reuse ;  /* 0x0000005061617220 */ /* 0x080fe20000410000 */
[-C--:B------:R-:W-:Y:S01]  /*70d0*/  FMUL.FTZ R100, R100, R80.reuse ;  /* 0x0000005064647220 */ /* 0x080fe20000410000 */
[----:B------:R-:W-:Y:S01]  /*70e0*/  MUFU.EX2 R48, R48 ;  /* 0x0000003000307308 */ /* 0x000fe20000000800 */
[-C--:B------:R-:W-:Y:S01]  /*70f0*/  FMUL.FTZ R101, R101, R80.reuse ;  /* 0x0000005065657220 */ /* 0x080fe20000410000 */
        /* <DEDUP_REMOVED lines=9> */
[----:B------:R-:W-:Y:S01]  /*7190*/  FMUL.FTZ R120, R120, R80 ;  /* 0x0000005078787220 */ /* 0x000fe20000410000 */
[----:B0-----:R-:W-:Y:S01]  /*71a0*/  FMNMX.FTZ R22, R139, R26, !PT ;  /* 0x0000001a8b167209 */ /* 0x001fe20007810000 */
[----:B------:R-:W-:Y:S01]  /*71b0*/  IMAD.U32 R26, RZ, RZ, UR6 ;  /* 0x00000006ff1a7e24 */ /* 0x000fe2000f8e00ff */
[----:B------:R-:W-:Y:S01]  /*71c0*/  UMOV UR6, UR4 ;  /* 0x0000000400067c82 */ /* 0x000fe20008000000 */
[-C--:B------:R-:W-:Y:S01]  /*71d0*/  FMUL.FTZ R121, R121, R80.reuse ;  /* 0x0000005079797220 */ /* 0x080fe20000410000 */
[C---:B------:R-:W-:Y:S01]  /*71e0*/  FSETP.NEU.FTZ.AND P2, PT, R22.reuse, -INF , PT ;  /* 0xff8000001600780b */ /* 0x040fe20003f5d000 */
[----:B------:R-:W-:Y:S01]  /*71f0*/  FMUL.FTZ R84, R22, UR10 ;  /* 0x0000000a16547c20 */ /* 0x000fe20008410000 */
[----:B------:R-:W-:Y:S01]  /*7200*/  @!P1 LEA R26, R26, UR36, 0x3 ;  /* 0x000000241a1a9c11 */ /* 0x000fe2000f8e18ff */
[----:B------:R-:W-:Y:S01]  /*7210*/  MUFU.EX2 R52, R52 ;  /* 0x0000003400347308 */ /* 0x000fe20000000800 */
[-C--:B------:R-:W-:Y:S01]  /*7220*/  FMUL.FTZ R124, R124, R80.reuse ;  /* 0x000000507c7c7220 */ /* 0x080fe20000410000 */
[----:B------:R-:W-:Y:S01]  /*7230*/  FMUL.FTZ R125, R125, R80 ;  /* 0x000000507d7d7220 */ /* 0x000fe20000410000 */
[----:B------:R-:W-:Y:S01]  /*7240*/  FSEL R84, R84, RZ, P2 ;  /* 0x000000ff54547208 */ /* 0x000fe20001000000 */
[----:B------:R-:W-:-:S02]  /*7250*/  @!P1 VIADD R26, R26, 0x2d860 ;  /* 0x0002d8601a1a9836 */ /* 0x000fc40000000000 */
[-C--:B------:R-:W-:Y:S01]  /*7260*/  FMUL.FTZ R128, R128, R80.reuse ;  /* 0x0000005080807220 */ /* 0x080fe20000410000 */
[-C--:B------:R-:W-:Y:S01]  /*7270*/  FMUL.FTZ R129, R129, R80.reuse ;  /* 0x0000005081817220 */ /* 0x080fe20000410000 */
[----:B------:R-:W-:Y:S01]  /*7280*/  FMUL.FTZ R132, R132, R80 ;  /* 0x0000005084847220 */ /* 0x000fe20000410000 */
[--C-:B------:R-:W-:Y:S01]  /*7290*/  FFMA.FTZ R144, R47, UR10, -R84.reuse ;  /* 0x0000000a2f907c23 */ /* 0x100fe20008010854 */
[----:B------:R-:W-:Y:S01]  /*72a0*/  FSEL R47, R22, RZ, P2 ;  /* 0x000000ff162f7208 */ /* 0x000fe20001000000 */
[--C-:B------:R-:W-:Y:S01]  /*72b0*/  FFMA.FTZ R85, R137, UR10, -R84.reuse ;  /* 0x0000000a89557c23 */ /* 0x100fe20008010854 */
[--C-:B------:R-:W-:Y:S01]  /*72c0*/  FFMA.FTZ R146, R27, UR10, -R84.reuse ;  /* 0x0000000a1b927c23 */ /* 0x100fe20008010854 */
[--C-:B------:R-:W-:Y:S01]  /*72d0*/  FFMA.FTZ R27, R30, UR10, -R84.reuse ;  /* 0x0000000a1e1b7c23 */ /* 0x100fe20008010854 */
[----:B------:R-:W-:Y:S01]  /*72e0*/  FFMA.FTZ R142, R39, UR10, -R84 ;  /* 0x0000000a278e7c23 */ /* 0x000fe20008010854 */
[----:B------:R-:W-:Y:S01]  /*72f0*/  FADD.FTZ R20, -R47, R20 ;  /* 0x000000142f147221 */ /* 0x000fe20000010100 */
[--C-:B------:R-:W-:Y:S01]  /*7300*/  FFMA.FTZ R30, R31, UR10, -R84.reuse ;  /* 0x0000000a1f1e7c23 */ /* 0x100fe20008010854 */
[----:B------:R-:W-:Y:S01]  /*7310*/  MUFU.EX2 R85, R85 ;  /* 0x0000005500557308 */ /* 0x000fe20000000800 */
[--C-:B------:R-:W-:Y:S01]  /*7320*/  FFMA.FTZ R39, R42, UR10, -R84.reuse ;  /* 0x0000000a2a277c23 */ /* 0x100fe20008010854 */
[----:B------:R-:W-:Y:S01]  /*7330*/  FMUL.FTZ R20, R20, UR10 ;  /* 0x0000000a14147c20 */ /* 0x000fe20008410000 */
[--C-:B------:R-:W-:Y:S01]  /*7340*/  FFMA.FTZ R42, R43, UR10, -R84.reuse ;  /* 0x0000000a2b2a7c23 */ /* 0x100fe20008010854 */
[--C-:B------:R-:W-:Y:S01]  /*7350*/  FFMA.FTZ R43, R51, UR10, -R84.reuse ;  /* 0x0000000a332b7c23 */ /* 0x100fe20008010854 */
[--C-:B------:R-:W-:Y:S01]  /*7360*/  FFMA.FTZ R51, R59, UR10, -R84.reuse ;  /* 0x0000000a3b337c23 */ /* 0x100fe20008010854 */
[--C-:B------:R-:W-:Y:S01]  /*7370*/  FFMA.FTZ R31, R34, UR10, -R84.reuse ;  /* 0x0000000a221f7c23 */ /* 0x100fe20008010854 */
[----:B------:R-:W-:Y:S01]  /*7380*/  FFMA.FTZ R59, R80, R6, R23 ;  /* 0x00000006503b7223 */ /* 0x000fe20000010017 */
[----:B------:R-:W0:Y:S01]  /*7390*/  MUFU.EX2 R20, R20 ;  /* 0x0000001400147308 */ /* 0x000e220000000800 */
[--C-:B------:R-:W-:Y:S01]  /*73a0*/  FFMA.FTZ R138, R35, UR10, -R84.reuse ;  /* 0x0000000a238a7c23 */ /* 0x100fe20008010854 */
[--C-:B------:R-:W-:Y:S01]  /*73b0*/  FFMA.FTZ R35, R38, UR10, -R84.reuse ;  /* 0x0000000a26237c23 */ /* 0x100fe20008010854 */
[----:B------:R-:W-:Y:S01]  /*73c0*/  FADD.FTZ R6, R24, R59 ;  /* 0x0000003b18067221 */ /* 0x000fe20000010000 */
[--C-:B------:R-:W-:Y:S01]  /*73d0*/  FFMA.FTZ R81, R46, UR10, -R84.reuse ;  /* 0x0000000a2e517c23 */ /* 0x100fe20008010854 */
[----:B------:R-:W-:Y:S01]  /*73e0*/  F2FP.F16.F32.PACK_AB R24, R24, R23 ;  /* 0x000000171818723e */ /* 0x000fe200000000ff */
[----:B------:R-:W-:Y:S01]  /*73f0*/  FFMA.FTZ R46, R54, UR10, -R84 ;  /* 0x0000000a362e7c23 */ /* 0x000fe20008010854 */
[----:B------:R-:W-:Y:S01]  /*7400*/  FADD.FTZ R59, R25, R6 ;  /* 0x00000006193b7221 */ /* 0x000fe20000010000 */
[----:B------:R-:W1:Y:S01]  /*7410*/  MUFU.EX2 R146, R146 ;  /* 0x0000009200927308 */ /* 0x000e620000000800 */
[--C-:B------:R-:W-:Y:S01]  /*7420*/  FFMA.FTZ R55, R55, UR10, -R84.reuse ;  /* 0x0000000a37377c23 */ /* 0x100fe20008010854 */
[--C-:B------:R-:W-:Y:S01]  /*7430*/  FFMA.FTZ R6, R63, UR10, -R84.reuse ;  /* 0x0000000a3f067c23 */ /* 0x100fe20008010854 */
[----:B------:R-:W-:Y:S01]  /*7440*/  FADD.FTZ R59, R136, R59 ;  /* 0x0000003b883b7221 */ /* 0x000fe20000010000 */
[--C-:B------:R-:W-:Y:S01]  /*7450*/  FFMA.FTZ R34, R50, UR10, -R84.reuse ;  /* 0x0000000a32227c23 */ /* 0x100fe20008010854 */
[----:B------:R-:W-:Y:S01]  /*7460*/  FFMA.FTZ R50, R58, UR10, -R84 ;  /* 0x0000000a3a327c23 */ /* 0x000fe20008010854 */
[----:B------:R-:W-:Y:S01]  /*7470*/  @!P1 PRMT R26, RZ, 0x654, R26 ;  /* 0x00000654ff1a9816 */ /* 0x000fe2000000001a */
[----:B------:R-:W-:Y:S01]  /*7480*/  FADD.FTZ R54, R28, R59 ;  /* 0x0000003b1c367221 */ /* 0x000fe20000010000 */
[----:B------:R-:W2:Y:S01]  /*7490*/  MUFU.EX2 R27, R27 ;  /* 0x0000001b001b7308 */ /* 0x000ea20000000800 */
[----:B0-----:R-:W-:Y:S01]  /*74a0*/  FFMA.FTZ R5, R20, R5, R85 ;  /* 0x0000000514057223 */ /* 0x001fe20000010055 */
[----:B------:R0:W-:Y:S01]  /*74b0*/  @!P1 SYNCS.ARRIVE.TRANS64.RED.A1T0 RZ, [R26+URZ], RZ ;  /* 0x000000ff1aff99a7 */ /* 0x0001e2000810043f */
[C---:B------:R-:W-:Y:S01]  /*74c0*/  FADD.FTZ R59, R29.reuse, R54 ;  /* 0x000000361d3b7221 */ /* 0x040fe20000010000 */
[----:B------:R-:W-:Y:S01]  /*74d0*/  F2FP.F16.F32.PACK_AB R28, R29, R28 ;  /* 0x0000001c1d1c723e */ /* 0x000fe200000000ff */
[--C-:B------:R-:W-:Y:S01]  /*74e0*/  FFMA.FTZ R75, R75, UR10, -R84.reuse ;  /* 0x0000000a4b4b7c23 */ /* 0x100fe20008010854 */
[--C-:B------:R-:W-:Y:S01]  /*74f0*/  FFMA.FTZ R140, R140, UR10, -R84.reuse ;  /* 0x0000000a8c8c7c23 */ /* 0x100fe20008010854 */
[--C-:B------:R-:W-:Y:S01]  /*7500*/  FFMA.FTZ R79, R79, UR10, -R84.reuse ;  /* 0x0000000a4f4f7c23 */ /* 0x100fe20008010854 */
[----:B------:R-:W3:Y:S01]  /*7510*/  MUFU.EX2 R30, R30 ;  /* 0x0000001e001e7308 */ /* 0x000ee20000000800 */
[----:B-1----:R-:W-:Y:S01]  /*7520*/  FADD.FTZ R38, R146, R5 ;  /* 0x0000000592267221 */ /* 0x002fe20000010000 */
[----:B0-----:R-:W-:Y:S01]  /*7530*/  F2FP.F16.F32.PACK_AB R26, R136, R25 ;  /* 0x00000019881a723e */ /* 0x001fe200000000ff */
[--C-:B------:R-:W-:Y:S01]  /*7540*/  FFMA.FTZ R5, R66, UR10, -R84.reuse ;  /* 0x0000000a42057c23 */ /* 0x100fe20008010854 */
[----:B------:R-:W-:Y:S01]  /*7550*/  F2FP.F16.F32.PACK_AB R25, R146, R85 ;  /* 0x000000559219723e */ /* 0x000fe200000000ff */
[--C-:B------:R-:W-:Y:S01]  /*7560*/  FFMA.FTZ R82, R82, UR10, -R84.reuse ;  /* 0x0000000a52527c23 */ /* 0x100fe20008010854 */
[--C-:B------:R-:W-:Y:S01]  /*7570*/  FFMA.FTZ R83, R83, UR10, -R84.reuse ;  /* 0x0000000a53537c23 */ /* 0x100fe20008010854 */
[----:B------:R-:W-:Y:S01]  /*7580*/  FFMA.FTZ R86, R86, UR10, -R84 ;  /* 0x0000000a56567c23 */ /* 0x000fe20008010854 */
[----:B------:R-:W0:Y:S01]  /*7590*/  MUFU.EX2 R31, R31 ;  /* 0x0000001f001f7308 */ /* 0x000e220000000800 */
[----:B--2---:R-:W-:Y:S01]  /*75a0*/  FADD.FTZ R23, R27, R38 ;  /* 0x000000261b177221 */ /* 0x004fe20000010000 */
[----:B------:R-:W-:Y:S01]  /*75b0*/  ISETP.GT.AND P2, PT, R13, UR28, PT ;  /* 0x0000001c0d007c0c */ /* 0x000fe2000bf44270 */
[-C--:B------:R-:W-:Y:S01]  /*75c0*/  FMUL.FTZ R90, R90, R20.reuse ;  /* 0x000000145a5a7220 */ /* 0x080fe20000410000 */
[-C--:B------:R-:W-:Y:S01]  /*75d0*/  FMUL.FTZ R91, R91, R20.reuse ;  /* 0x000000145b5b7220 */ /* 0x080fe20000410000 */
[-C--:B------:R-:W-:Y:S01]  /*75e0*/  FMUL.FTZ R94, R94, R20.reuse ;  /* 0x000000145e5e7220 */ /* 0x080fe20000410000 */
[-C--:B------:R-:W-:Y:S01]  /*75f0*/  FMUL.FTZ R95, R95, R20.reuse ;  /* 0x000000145f5f7220 */ /* 0x080fe20000410000 */
[-C--:B------:R-:W-:Y:S01]  /*7600*/  FMUL.FTZ R98, R98, R20.reuse ;  /* 0x0000001462627220 */ /* 0x080fe20000410000 */
[----:B------:R-:W1:Y:S01]  /*7610*/  MUFU.EX2 R138, R138 ;  /* 0x0000008a008a7308 */ /* 0x000e620000000800 */
[C---:B---3--:R-:W-:Y:S01]  /*7620*/  FADD.FTZ R38, R30.reuse, R23 ;  /* 0x000000171e267221 */ /* 0x048fe20000010000 */
[----:B------:R-:W-:Y:S01]  /*7630*/  F2FP.F16.F32.PACK_AB R27, R30, R27 ;  /* 0x0000001b1e1b723e */ /* 0x000fe200000000ff */
[-C--:B------:R-:W-:Y:S01]  /*7640*/  FMUL.FTZ R99, R99, R20.reuse ;  /* 0x0000001463637220 */ /* 0x080fe20000410000 */
[-C--:B------:R-:W-:Y:S01]  /*7650*/  FMUL.FTZ R102, R102, R20.reuse ;  /* 0x0000001466667220 */ /* 0x080fe20000410000 */
[-C--:B------:R-:W-:Y:S01]  /*7660*/  FMUL.FTZ R103, R103, R20.reuse ;  /* 0x0000001467677220 */ /* 0x080fe20000410000 */
[-C--:B------:R-:W-:Y:S01]  /*7670*/  FMUL.FTZ R106, R106, R20.reuse ;  /* 0x000000146a6a7220 */ /* 0x080fe20000410000 */
[----:B------:R2:W-:Y:S01]  /*7680*/  STSM.16.M88.4 [R10+0x21800], R24 ;  /* 0x021800180a007844 */ /* 0x0005e20000000200 */
[----:B------:R-:W3:Y:S01]  /*7690*/  MUFU.EX2 R35, R35 ;  /* 0x0000002300237308 */ /* 0x000ee20000000800 */
[----:B0-----:R-:W-:Y:S01]  /*76a0*/  FADD.FTZ R23, R31, R38 ;  /* 0x000000261f177221 */ /* 0x001fe20000010000 */
[----:B------:R-:W-:Y:S01]  /*76b0*/  FADD.FTZ R38, R32, R59 ;  /* 0x0000003b20267221 */ /* 0x000fe20000010000 */
[--C-:B------:R-:W-:Y:S01]  /*76c0*/  FFMA.FTZ R59, R70, UR10, -R84.reuse ;  /* 0x0000000a463b7c23 */ /* 0x100fe20008010854 */
[--C-:B------:R-:W-:Y:S01]  /*76d0*/  FFMA.FTZ R70, R71, UR10, -R84.reuse ;  /* 0x0000000a47467c23 */ /* 0x100fe20008010854 */
[-C--:B------:R-:W-:Y:S01]  /*76e0*/  FMUL.FTZ R107, R107, R20.reuse ;  /* 0x000000146b6b7220 */ /* 0x080fe20000410000 */
[-C--:B------:R-:W-:Y:S01]  /*76f0*/  FMUL.FTZ R110, R110, R20.reuse ;  /* 0x000000146e6e7220 */ /* 0x080fe20000410000 */
[-C--:B------:R-:W-:Y:S01]  /*7700*/  FMUL.FTZ R111, R111, R20.reuse ;  /* 0x000000146f6f7220 */ /* 0x080fe20000410000 */
[----:B------:R-:W0:Y:S01]  /*7710*/  MUFU.EX2 R142, R142 ;  /* 0x0000008e008e7308 */ /* 0x000e220000000800 */
[----:B-1----:R-:W-:Y:S01]  /*7720*/  FADD.FTZ R30, R138, R23 ;  /* 0x000000178a1e7221 */ /* 0x002fe20000010000 */
[----:B------:R-:W-:Y:S01]  /*7730*/  FFMA.FTZ R23, R74, UR10, -R84 ;  /* 0x0000000a4a177c23 */ /* 0x000fe20008010854 */
[-C--:B------:R-:W-:Y:S01]  /*7740*/  FMUL.FTZ R114, R114, R20.reuse ;  /* 0x0000001472727220 */ /* 0x080fe20000410000 */
[-C--:B------:R-:W-:Y:S01]  /*7750*/  FMUL.FTZ R115, R115, R20.reuse ;  /* 0x0000001473737220 */ /* 0x080fe20000410000 */
[-C--:B------:R-:W-:Y:S01]  /*7760*/  FMUL.FTZ R118, R118, R20.reuse ;  /* 0x0000001476767220 */ /* 0x080fe20000410000 */
[-C--:B------:R-:W-:Y:S01]  /*7770*/  FMUL.FTZ R119, R119, R20.reuse ;  /* 0x0000001477777220 */ /* 0x080fe20000410000 */
[-C--:B------:R-:W-:Y:S01]  /*7780*/  FMUL.FTZ R122, R122, R20.reuse ;  /* 0x000000147a7a7220 */ /* 0x080fe20000410000 */
[----:B------:R-:W1:Y:S01]  /*7790*/  MUFU.EX2 R39, R39 ;  /* 0x0000002700277308 */ /* 0x000e620000000800 */
[----:B---3--:R-:W-:Y:S01]  /*77a0*/  FADD.FTZ R63, R35, R30 ;  /* 0x0000001e233f7221 */ /* 0x008fe20000010000 */
[-C--:B------:R-:W-:Y:S01]  /*77b0*/  FMUL.FTZ R123, R123, R20.reuse ;  /* 0x000000147b7b7220 */ /* 0x080fe20000410000 */
[-C--:B------:R-:W-:Y:S01]  /*77c0*/  FMUL.FTZ R126, R126, R20.reuse ;  /* 0x000000147e7e7220 */ /* 0x080fe20000410000 */
[-C--:B------:R-:W-:Y:S01]  /*77d0*/  FMUL.FTZ R127, R127, R20.reuse ;  /* 0x000000147f7f7220 */ /* 0x080fe20000410000 */
[-C--:B------:R-:W-:Y:S01]  /*77e0*/  FMUL.FTZ R130, R130, R20.reuse ;  /* 0x0000001482827220 */ /* 0x080fe20000410000 */
[-C--:B------:R-:W-:Y:S01]  /*77f0*/  FMUL.FTZ R131, R131, R20.reuse ;  /* 0x0000001483837220 */ /* 0x080fe20000410000 */
[-C--:B------:R-:W-:Y:S01]  /*7800*/  FMUL.FTZ R134, R134, R20.reuse ;  /* 0x0000001486867220 */ /* 0x080fe20000410000 */
[----:B------:R3:W-:Y:S01]  /*7810*/  MUFU.EX2 R47, R55 ;  /* 0x00000037002f7308 */ /* 0x0007e20000000800 */
[----:B0-----:R-:W-:Y:S01]  /*7820*/  FADD.FTZ R30, R142, R63 ;  /* 0x0000003f8e1e7221 */ /* 0x001fe20000010000 */
[----:B------:R-:W-:Y:S01]  /*7830*/  FMUL.FTZ R135, R135, R20 ;  /* 0x0000001487877220 */ /* 0x000fe20000410000 */
[----:B------:R-:W-:Y:S01]  /*7840*/  FMUL.FTZ R133, R133, R80 ;  /* 0x0000005085857220 */ /* 0x000fe20000410000 */
[----:B------:R-:W-:-:S02]  /*7850*/  VIADD R13, R13, 0xffffffff ;  /* 0xffffffff0d0d7836 */ /* 0x000fc40000000000 */
[----:B------:R-:W-:Y:S02]  /*7860*/  IMAD.MOV.U32 R20, RZ, RZ, R22 ;  /* 0x000000ffff147224 */ /* 0x000fe400078e0016 */
[----:B------:R-:W0:Y:S01]  /*7870*/  MUFU.EX2 R42, R42 ;  /* 0x0000002a002a7308 */ /* 0x000e220000000800 */
[--C-:B---3--:R-:W-:Y:S01]  /*7880*/  FFMA.FTZ R55, R62, UR10, -R84.reuse ;  /* 0x0000000a3e377c23 */ /* 0x108fe20008010854 */
[----:B------:R-:W-:Y:S01]  /*7890*/  FFMA.FTZ R62, R67, UR10, -R84 ;  /* 0x0000000a433e7c23 */ /* 0x000fe20008010854 */
[----:B------:R-:W-:Y:S01]  /*78a0*/  FADD.FTZ R67, R33, R38 ;  /* 0x0000002621437221 */ /* 0x000fe20000010000 */
[----:B-1----:R-:W-:Y:S01]  /*78b0*/  FADD.FTZ R63, R39, R30 ;  /* 0x0000001e273f7221 */ /* 0x002fe20000010000 */
[----:B------:R-:W-:Y:S02]  /*78c0*/  FFMA.FTZ R84, R87, UR10, -R84 ;  /* 0x0000000a57547c23 */ /* 0x000fe40008010854 */
[----:B------:R-:W-:Y:S01]  /*78d0*/  FADD.FTZ R38, R36, R67 ;  /* 0x0000004324267221 */ /* 0x000fe20000010000 */
[----:B------:R-:W1:Y:S01]  /*78e0*/  MUFU.EX2 R81, R81 ;  /* 0x0000005100517308 */ /* 0x000e620000000800 */
[----:B------:R-:W-:-:S02]  /*78f0*/  F2FP.F16.F32.PACK_AB R36, R37, R36 ;  /* 0x000000242524723e */ /* 0x000fc400000000ff */
[----:B------:R-:W-:-:S04]  /*7900*/  FADD.FTZ R38, R37, R38 ;  /* 0x0000002625267221 */ /* 0x000fc80000010000 */
[----:B------:R-:W-:Y:S01]  /*7910*/  FADD.FTZ R67, R41, R38 ;  /* 0x0000002629437221 */ /* 0x000fe20000010000 */
[----:B------:R-:W3:Y:S01]  /*7920*/  MUFU.EX2 R144, R144 ;  /* 0x0000009000907308 */ /* 0x000ee20000000800 */
[C---:B0-----:R-:W-:Y:S01]  /*7930*/  FADD.FTZ R30, R42.reuse, R63 ;  /* 0x0000003f2a1e7221 */ /* 0x041fe20000010000 */
[----:B------:R-:W-:Y:S01]  /*7940*/  F2FP.F16.F32.PACK_AB R37, R42, R39 ;  /* 0x000000272a25723e */ /* 0x000fe200000000ff */
[----:B------:R-:W-:Y:S01]  /*7950*/  FADD.FTZ R67, R44, R67 ;  /* 0x000000432c437221 */ /* 0x000fe20000010000 */
[----:B------:R-:W-:-:S04]  /*7960*/  F2FP.F16.F32.PACK_AB R42, R49, R48 ;  /* 0x00000030312a723e */ /* 0x000fc800000000ff */
[----:B------:R-:W0:Y:S01]  /*7970*/  MUFU.EX2 R34, R34 ;  /* 0x0000002200227308 */ /* 0x000e220000000800 */
[----:B-1----:R-:W-:Y:S01]  /*7980*/  FADD.FTZ R63, R81, R30 ;  /* 0x0000001e513f7221 */ /* 0x002fe20000010000 */
[----:B------:R-:W-:Y:S01]  /*7990*/  FADD.FTZ R30, R40, R67 ;  /* 0x00000043281e7221 */ /* 0x000fe20000010000 */
[----:B------:R-:W-:-:S03]  /*79a0*/  F2FP.F16.F32.PACK_AB R40, R45, R40 ;  /* 0x000000282d28723e */ /* 0x000fc600000000ff */
[----:B------:R-:W-:Y:S01]  /*79b0*/  FADD.FTZ R67, R45, R30 ;  /* 0x0000001e2d437221 */ /* 0x000fe20000010000 */
[----:B------:R-:W-:Y:S01]  /*79c0*/  F2FP.F16.F32.PACK_AB R30, R33, R32 ;  /* 0x00000020211e723e */ /* 0x000fe200000000ff */
[----:B------:R-:W1:Y:S01]  /*79d0*/  MUFU.EX2 R43, R43 ;  /* 0x0000002b002b7308 */ /* 0x000e620000000800 */
[----:B---3--:R-:W-:Y:S01]  /*79e0*/  FADD.FTZ R63, R144, R63 ;  /* 0x0000003f903f7221 */ /* 0x008fe20000010000 */
[----:B------:R-:W-:Y:S01]  /*79f0*/  FADD.FTZ R54, R48, R67 ;  /* 0x0000004330367221 */ /* 0x000fe20000010000 */
[----:B------:R-:W-:-:S03]  /*7a00*/  F2FP.F16.F32.PACK_AB R39, R144, R81 ;  /* 0x000000519027723e */ /* 0x000fc600000000ff */
[----:B------:R-:W-:Y:S02]  /*7a10*/  FADD.FTZ R33, R49, R54 ;  /* 0x0000003631217221 */ /* 0x000fe40000010000 */
[----:B------:R-:W2:Y:S01]  /*7a20*/  MUFU.EX2 R46, R46 ;  /* 0x0000002e002e7308 */ /* 0x000ea20000000800 */
[----:B0-----:R-:W-:Y:S01]  /*7a30*/  FADD.FTZ R38, R34, R63 ;  /* 0x0000003f22267221 */ /* 0x001fe20000010000 */
[----:B------:R-:W-:-:S06]  /*7a40*/  FADD.FTZ R32, R52, R33 ;  /* 0x0000002134207221 */ /* 0x000fcc0000010000 */
[----:B------:R-:W0:Y:S01]  /*7a50*/  MUFU.EX2 R53, R53 ;  /* 0x0000003500357308 */ /* 0x000e220000000800 */
[C---:B-1----:R-:W-:Y:S01]  /*7a60*/  FADD.FTZ R29, R43.reuse, R38 ;  /* 0x000000262b1d7221 */ /* 0x042fe20000010000 */
[----:B------:R-:W-:Y:S02]  /*7a70*/  F2FP.F16.F32.PACK_AB R38, R44, R41 ;  /* 0x000000292c26723e */ /* 0x000fe400000000ff */
[----:B------:R-:W-:-:S04]  /*7a80*/  F2FP.F16.F32.PACK_AB R41, R43, R34 ;  /* 0x000000222b29723e */ /* 0x000fc800000000ff */
[----:B------:R-:W1:Y:S01]  /*7a90*/  MUFU.EX2 R50, R50 ;  /* 0x0000003200327308 */ /* 0x000e620000000800 */
[----:B--2---:R-:W-:Y:S01]  /*7aa0*/  FADD.FTZ R26, R46, R29 ;  /* 0x0000001d2e1a7221 */ /* 0x004fe20000010000 */
[----:B------:R-:W-:Y:S02]  /*7ab0*/  F2FP.F16.F32.PACK_AB R29, R138, R31 ;  /* 0x0000001f8a1d723e */ /* 0x000fe400000000ff */
[----:B------:R-:W-:Y:S01]  /*7ac0*/  F2FP.F16.F32.PACK_AB R31, R142, R35 ;  /* 0x000000238e1f723e */ /* 0x000fe200000000ff */
[C---:B------:R-:W-:Y:S01]  /*7ad0*/  FADD.FTZ R25, R47.reuse, R26 ;  /* 0x0000001a2f197221 */ /* 0x040fe20000010000 */
[----:B------:R-:W-:Y:S02]  /*7ae0*/  F2FP.F16.F32.PACK_AB R43, R47, R46 ;  /* 0x0000002e2f2b723e */ /* 0x000fe400000000ff */
[----:B------:R-:W2:Y:S01]  /*7af0*/  MUFU.EX2 R57, R57 ;  /* 0x0000003900397308 */ /* 0x000ea20000000800 */
[C---:B0-----:R-:W-:Y:S01]  /*7b00*/  FADD.FTZ R32, R53.reuse, R32 ;  /* 0x0000002035207221 */ /* 0x041fe20000010000 */
[----:B------:R0:W-:Y:S01]  /*7b10*/  STSM.16.M88.4 [R9], R28 ;  /* 0x0000001c09007844 */ /* 0x0001e20000000200 */
[----:B------:R-:W-:-:S03]  /*7b20*/  F2FP.F16.F32.PACK_AB R52, R53, R52 ;  /* 0x000000343534723e */ /* 0x000fc600000000ff */
[----:B------:R3:W-:Y:S02]  /*7b30*/  STSM.16.M88.4 [R8], R36 ;  /* 0x0000002408007844 */ /* 0x0007e40000000200 */
[----:B------:R-:W4:Y:S01]  /*7b40*/  MUFU.EX2 R51, R51 ;  /* 0x0000003300337308 */ /* 0x000f220000000800 */
[----:B-1----:R-:W-:Y:S01]  /*7b50*/  FADD.FTZ R26, R50, R25 ;  /* 0x00000019321a7221 */ /* 0x002fe20000010000 */
[----:B------:R3:W-:Y:S06]  /*7b60*/  STSM.16.M88.4 [R7], R40 ;  /* 0x0000002807007844 */ /* 0x0007ec0000000200 */
[----:B------:R-:W1:Y:S01]  /*7b70*/  MUFU.EX2 R78, R78 ;  /* 0x0000004e004e7308 */ /* 0x000e620000000800 */
[----:B--2---:R-:W-:-:S07]  /*7b80*/  FADD.FTZ R25, R57, R32 ;  /* 0x0000002039197221 */ /* 0x004fce0000010000 */
[----:B------:R-:W2:Y:S01]  /*7b90*/  MUFU.EX2 R55, R55 ;  /* 0x0000003700377308 */ /* 0x000ea20000000800 */
[C---:B----4-:R-:W-:Y:S01]  /*7ba0*/  FADD.FTZ R26, R51.reuse, R26 ;  /* 0x0000001a331a7221 */ /* 0x050fe20000010000 */
[----:B------:R-:W-:-:S06]  /*7bb0*/  F2FP.F16.F32.PACK_AB R53, R51, R50 ;  /* 0x000000323335723e */ /* 0x000fcc00000000ff */
[----:B------:R-:W4:Y:S01]  /*7bc0*/  MUFU.EX2 R56, R56 ;  /* 0x0000003800387308 */ /* 0x000f220000000800 */
[C---:B-1----:R-:W-:Y:S01]  /*7bd0*/  FADD.FTZ R27, R78.reuse, R25 ;  /* 0x000000194e1b7221 */ /* 0x042fe20000010000 */
[----:B------:R-:W-:-:S06]  /*7be0*/  F2FP.F16.F32.PACK_AB R54, R78, R57 ;  /* 0x000000394e36723e */ /* 0x000fcc00000000ff */
[----:B------:R-:W1:Y:S01]  /*7bf0*/  MUFU.EX2 R6, R6 ;  /* 0x0000000600067308 */ /* 0x000e620000000800 */
[----:B--2---:R-:W-:-:S07]  /*7c00*/  FADD.FTZ R25, R55, R26 ;  /* 0x0000001a37197221 */ /* 0x004fce0000010000 */
[----:B------:R-:W2:Y:S01]  /*7c10*/  MUFU.EX2 R61, R61 ;  /* 0x0000003d003d7308 */ /* 0x000ea20000000800 */
[----:B----4-:R-:W-:-:S07]  /*7c20*/  FADD.FTZ R32, R56, R27 ;  /* 0x0000001b38207221 */ /* 0x010fce0000010000 */
[----:B------:R-:W4:Y:S01]  /*7c30*/  MUFU.EX2 R5, R5 ;  /* 0x0000000500057308 */ /* 0x000f220000000800 */
[C---:B-1----:R-:W-:Y:S01]  /*7c40*/  FADD.FTZ R26, R6.reuse, R25 ;  /* 0x00000019061a7221 */ /* 0x042fe20000010000 */
[----:B------:R-:W-:-:S05]  /*7c50*/  F2FP.F16.F32.PACK_AB R55, R6, R55 ;  /* 0x000000370637723e */ /* 0x000fca00000000ff */
[----:B------:R3:W-:Y:S01]  /*7c60*/  STSM.16.M88.4 [R10+0x27800], R52 ;  /* 0x027800340a007844 */ /* 0x0007e20000000200 */
[----:B------:R-:W0:Y:S01]  /*7c70*/  MUFU.EX2 R60, R60 ;  /* 0x0000003c003c7308 */ /* 0x000e220000000800 */
[C---:B--2---:R-:W-:Y:S01]  /*7c80*/  FADD.FTZ R27, R61.reuse, R32 ;  /* 0x000000203d1b7221 */ /* 0x044fe20000010000 */
[----:B------:R-:W-:-:S06]  /*7c90*/  F2FP.F16.F32.PACK_AB R56, R61, R56 ;  /* 0x000000383d38723e */ /* 0x000fcc00000000ff */
[----:B------:R-:W1:Y:S01]  /*7ca0*/  MUFU.EX2 R62, R62 ;  /* 0x0000003e003e7308 */ /* 0x000e620000000800 */
[----:B----4-:R-:W-:-:S07]  /*7cb0*/  FADD.FTZ R25, R5, R26 ;  /* 0x0000001a05197221 */ /* 0x010fce0000010000 */
[----:B------:R-:W2:Y:S01]  /*7cc0*/  MUFU.EX2 R65, R65 ;  /* 0x0000004100417308 */ /* 0x000ea20000000800 */
[----:B0-----:R-:W-:-:S07]  /*7cd0*/  FADD.FTZ R28, R60, R27 ;  /* 0x0000001b3c1c7221 */ /* 0x001fce0000010000 */
[----:B------:R-:W0:Y:S01]  /*7ce0*/  MUFU.EX2 R59, R59 ;  /* 0x0000003b003b7308 */ /* 0x000e220000000800 */
[C---:B-1----:R-:W-:Y:S01]  /*7cf0*/  FADD.FTZ R26, R62.reuse, R25 ;  /* 0x000000193e1a7221 */ /* 0x042fe20000010000 */
[----:B------:R-:W-:-:S06]  /*7d00*/  F2FP.F16.F32.PACK_AB R57, R62, R5 ;  /* 0x000000053e39723e */ /* 0x000fcc00000000ff */
[----:B------:R-:W1:Y:S01]  /*7d10*/  MUFU.EX2 R64, R64 ;  /* 0x0000004000407308 */ /* 0x000e620000000800 */
[C---:B--2---:R-:W-:Y:S01]  /*7d20*/  FADD.FTZ R27, R65.reuse, R28 ;  /* 0x0000001c411b7221 */ /* 0x044fe20000010000 */
[----:B------:R-:W-:-:S06]  /*7d30*/  F2FP.F16.F32.PACK_AB R58, R65, R60 ;  /* 0x0000003c413a723e */ /* 0x000fcc00000000ff */
[----:B------:R-:W2:Y:S01]  /*7d40*/  MUFU.EX2 R70, R70 ;  /* 0x0000004600467308 */ /* 0x000ea20000000800 */
[----:B0-----:R-:W-:-:S07]  /*7d50*/  FADD.FTZ R25, R59, R26 ;  /* 0x0000001a3b197221 */ /* 0x001fce0000010000 */
[----:B------:R-:W0:Y:S01]  /*7d60*/  MUFU.EX2 R69, R69 ;  /* 0x0000004500457308 */ /* 0x000e220000000800 */
[----:B-1----:R-:W-:-:S07]  /*7d70*/  FADD.FTZ R26, R64, R27 ;  /* 0x0000001b401a7221 */ /* 0x002fce0000010000 */
[----:B------:R-:W1:Y:S01]  /*7d80*/  MUFU.EX2 R23, R23 ;  /* 0x0000001700177308 */ /* 0x000e620000000800 */
[C---:B--2---:R-:W-:Y:S01]  /*7d90*/  FADD.FTZ R6, R70.reuse, R25 ;  /* 0x0000001946067221 */ /* 0x044fe20000010000 */
[----:B------:R-:W-:-:S05]  /*7da0*/  F2FP.F16.F32.PACK_AB R59, R70, R59 ;  /* 0x0000003b463b723e */ /* 0x000fca00000000ff */
[----:B------:R3:W-:Y:S01]  /*7db0*/  STSM.16.M88.4 [R9+0x6000], R56 ;  /* 0x0060003809007844 */ /* 0x0007e20000000200 */
[----:B------:R-:W2:Y:S01]  /*7dc0*/  MUFU.EX2 R68, R68 ;  /* 0x0000004400447308 */ /* 0x000ea20000000800 */
[C---:B0-----:R-:W-:Y:S01]  /*7dd0*/  FADD.FTZ R27, R69.reuse, R26 ;  /* 0x0000001a451b7221 */ /* 0x041fe20000010000 */
[----:B------:R-:W-:-:S06]  /*7de0*/  F2FP.F16.F32.PACK_AB R64, R69, R64 ;  /* 0x000000404540723e */ /* 0x000fcc00000000ff */
[----:B------:R-:W0:Y:S01]  /*7df0*/  MUFU.EX2 R24, R75 ;  /* 0x0000004b00187308 */ /* 0x000e220000000800 */
[----:B-1----:R-:W-:-:S07]  /*7e00*/  FADD.FTZ R25, R23, R6 ;  /* 0x0000000617197221 */ /* 0x002fce0000010000 */
[----:B------:R-:W1:Y:S01]  /*7e10*/  MUFU.EX2 R73, R73 ;  /* 0x0000004900497308 */ /* 0x000e620000000800 */
[----:B--2---:R-:W-:-:S07]  /*7e20*/  FADD.FTZ R26, R68, R27 ;  /* 0x0000001b441a7221 */ /* 0x004fce0000010000 */
[----:B------:R-:W2:Y:S01]  /*7e30*/  MUFU.EX2 R67, R140 ;  /* 0x0000008c00437308 */ /* 0x000ea20000000800 */
[C---:B0-----:R-:W-:Y:S01]  /*7e40*/  FADD.FTZ R6, R24.reuse, R25 ;  /* 0x0000001918067221 */ /* 0x041fe20000010000 */
[----:B------:R-:W-:-:S06]  /*7e50*/  F2FP.F16.F32.PACK_AB R65, R24, R23 ;  /* 0x000000171841723e */ /* 0x000fcc00000000ff */
[----:B------:R-:W0:Y:S01]  /*7e60*/  MUFU.EX2 R72, R72 ;  /* 0x0000004800487308 */ /* 0x000e220000000800 */
[C---:B-1----:R-:W-:Y:S01]  /*7e70*/  FADD.FTZ R25, R73.reuse, R26 ;  /* 0x0000001a49197221 */ /* 0x042fe20000010000 */
[----:B------:R-:W-:-:S06]  /*7e80*/  F2FP.F16.F32.PACK_AB R66, R73, R68 ;  /* 0x000000444942723e */ /* 0x000fcc00000000ff */
[----:B------:R-:W1:Y:S01]  /*7e90*/  MUFU.EX2 R79, R79 ;  /* 0x0000004f004f7308 */ /* 0x000e620000000800 */
[----:B--2---:R-:W-:-:S07]  /*7ea0*/  FADD.FTZ R6, R67, R6 ;  /* 0x0000000643067221 */ /* 0x004fce0000010000 */
[----:B------:R-:W2:Y:S01]  /*7eb0*/  MUFU.EX2 R77, R77 ;  /* 0x0000004d004d7308 */ /* 0x000ea20000000800 */
[----:B0-----:R-:W-:-:S07]  /*7ec0*/  FADD.FTZ R26, R72, R25 ;  /* 0x00000019481a7221 */ /* 0x001fce0000010000 */
[----:B------:R-:W0:Y:S01]  /*7ed0*/  MUFU.EX2 R76, R76 ;  /* 0x0000004c004c7308 */ /* 0x000e220000000800 */
[C---:B-1----:R-:W-:Y:S01]  /*7ee0*/  F2FP.F16.F32.PACK_AB R67, R79.reuse, R67 ;  /* 0x000000434f43723e */ /* 0x042fe200000000ff */
[----:B------:R-:W-:-:S04]  /*7ef0*/  FADD.FTZ R6, R79, R6 ;  /* 0x000000064f067221 */ /* 0x000fc80000010000 */
[----:B------:R3:W-:Y:S02]  /*7f00*/  STSM.16.M88.4 [R8+0x6000], R64 ;  /* 0x0060004008007844 */ /* 0x0007e40000000200 */
[----:B------:R-:W1:Y:S01]  /*7f10*/  MUFU.EX2 R29, R82 ;  /* 0x00000052001d7308 */ /* 0x000e620000000800 */
[C---:B--2---:R-:W-:Y:S01]  /*7f20*/  F2FP.F16.F32.PACK_AB R72, R77.reuse, R72 ;  /* 0x000000484d48723e */ /* 0x044fe200000000ff */
[----:B------:R-:W-:-:S06]  /*7f30*/  FADD.FTZ R25, R77, R26 ;  /* 0x0000001a4d197221 */ /* 0x000fcc0000010000 */
[----:B------:R-:W2:Y:S01]  /*7f40*/  MUFU.EX2 R83, R83 ;  /* 0x0000005300537308 */ /* 0x000ea20000000800 */
[----:B0-----:R-:W-:Y:S01]  /*7f50*/  F2FP.F16.F32.PACK_AB R74, R11, R76 ;  /* 0x0000004c0b4a723e */ /* 0x001fe200000000ff */
[----:B------:R-:W-:-:S06]  /*7f60*/  FADD.FTZ R76, R76, R25 ;  /* 0x000000194c4c7221 */ /* 0x000fcc0000010000 */
[----:B------:R-:W0:Y:S01]  /*7f70*/  MUFU.EX2 R31, R86 ;  /* 0x00000056001f7308 */ /* 0x000e220000000800 */
[----:B-1----:R-:W-:-:S07]  /*7f80*/  FADD.FTZ R6, R29, R6 ;  /* 0x000000061d067221 */ /* 0x002fce0000010000 */
[----:B------:R-:W1:Y:S01]  /*7f90*/  MUFU.EX2 R84, R84 ;  /* 0x0000005400547308 */ /* 0x000e620000000800 */
[C---:B--2---:R-:W-:Y:S01]  /*7fa0*/  F2FP.F16.F32.PACK_AB R73, R83.reuse, R29 ;  /* 0x0000001d5349723e */ /* 0x044fe200000000ff */
[----:B------:R-:W-:-:S04]  /*7fb0*/  FADD.FTZ R6, R83, R6 ;  /* 0x0000000653067221 */ /* 0x000fc80000010000 */
[----:B0-----:R-:W-:Y:S01]  /*7fc0*/  FADD.FTZ R5, R31, R6 ;  /* 0x000000061f057221 */ /* 0x001fe20000010000 */
[----:B------:R-:W-:Y:S01]  /*7fd0*/  FADD.FTZ R6, R11, R76 ;  /* 0x0000004c0b067221 */ /* 0x000fe20000010000 */
[----:B------:R-:W-:Y:S01]  /*7fe0*/  IMAD.MOV.U32 R11, RZ, RZ, R21 ;  /* 0x000000ffff0b7224 */ /* 0x000fe200078e0015 */
[C---:B-1----:R-:W-:Y:S01]  /*7ff0*/  F2FP.F16.F32.PACK_AB R75, R84.reuse, R31 ;  /* 0x0000001f544b723e */ /* 0x042fe200000000ff */
[----:B------:R-:W-:-:S04]  /*8000*/  FADD.FTZ R5, R84, R5 ;  /* 0x0000000554057221 */ /* 0x000fc80000010000 */
[----:B------:R3:W-:Y:S01]  /*8010*/  STSM.16.M88.4 [R7+0x6000], R72 ;  /* 0x0060004807007844 */ /* 0x0007e20000000200 */
[----:B------:R0:W-:Y:S06]  /*8020*/  MEMBAR.ALL.CTA ;  /* 0x0000000000007992 */ /* 0x0001ec0000008000 */
[----:B0-----:R-:W0:Y:S02]  /*8030*/  FENCE.VIEW.ASYNC.S ;  /* 0x00000000000073c6 */ /* 0x001e240000000000 */
[----:B0-----:R-:W-:Y:S01]  /*8040*/  NOP ;  /* 0x0000000000007918 */ /* 0x001fe20000000000 */
[----:B------:R-:W-:Y:S05]  /*8050*/  @P2 BRA `(.L_x_891) ;  /* 0xffffffcc00c82947 */ /* 0x000fea000383ffff */
[----:B------:R-:W-:Y:S02]  /*8060*/  IMAD.MOV.U32 R20, RZ, RZ, R22 ;  /* 0x000000ffff147224 */ /* 0x000fe400078e0016 */
[----:B------:R-:W-:-:S07]  /*8070*/  IMAD.MOV.U32 R11, RZ, RZ, R21 ;  /* 0x000000ffff0b7224 */ /* 0x000fce00078e0015 */
.L_x_874:
[----:B------:R-:W0:Y:S01]  /*8080*/  S2UR UR11, SR_CTAID.X ;  /* 0x00000000000b79c3 */ /* 0x000e220000002500 */
[----:B------:R-:W-:Y:S01]  /*8090*/  ULDC UR6, c[0x0][0x448] ;  /* 0x0001120000067ab9 */ /* 0x000fe20000000800 */
[----:B------:R-:W-:Y:S01]  /*80a0*/  IADD3 R21, -R12, 0x1, RZ ;  /* 0x000000010c157810 */ /* 0x000fe20007ffe1ff */
[----:B------:R-:W-:Y:S01]  /*80b0*/  UISETP.NE.AND UP0, UPT, UR6, 0x1, UPT ;  /* 0x000000010600788c */ /* 0x000fe2000bf05270 */
[----:B------:R-:W-:Y:S02]  /*80c0*/  ULDC UR18, c[0x0][0x9e4] ;  /* 0x0002790000127ab9 */ /* 0x000fe40000000800 */
[----:B------:R-:W-:Y:S01]  /*80d0*/  UMOV UR6, 0xc0 ;  /* 0x000000c000067882 */ /* 0x000fe20000000000 */
[----:B------:R-:W-:Y:S01]  /*80e0*/  IMAD R21, R18, UR31, R21 ;  /* 0x0000001f12157c24 */ /* 0x000fe2000f8e0215 */
[----:B------:R-:W-:-:S06]  /*80f0*/  UISETP.GE.AND UP1, UPT, UR18, 0x1, UPT ;  /* 0x000000011200788c */ /* 0x000fcc000bf26270 */
[----:B------:R-:W-:Y:S01]  /*8100*/  @UP0 ULDC UR14, c[0x0][0x44c] ;  /* 0x00011300000e0ab9 */ /* 0x000fe20000000800 */
[----:B------:R-:W-:Y:S01]  /*8110*/  PLOP3.LUT P5, PT, PT, PT, UP1, 0x80, 0x0 ;  /* 0x000000000000781c */ /* 0x000fe20003faf018 */
[----:B------:R-:W-:Y:S01]  /*8120*/  @UP0 ULDC UR19, c[0x0][0x450] ;  /* 0x0001140000130ab9 */ /* 0x000fe20000000800 */
[----:B0-----:R-:W-:Y:S01]  /*8130*/  UIMAD UR6, UR11, UR6, 0xbf ;  /* 0x000000bf0b0674a4 */ /* 0x001fe2000f8e0206 */
[----:B------:R-:W-:-:S03]  /*8140*/  R2UR UR11, R21 ;  /* 0x00000000150b72ca */ /* 0x000fc600000e0000 */
[----:B------:R-:W-:-:S04]  /*8150*/  UIMAD.WIDE.U32 UR14, UR6, UR14, URZ ;  /* 0x0000000e060e72a5 */ /* 0x000fc8000f8e003f */
[----:B------:R-:W-:-:S06]  /*8160*/  @UP0 USHF.R.U32.HI UR6, URZ, UR19, UR15 ;  /* 0x000000133f060299 */ /* 0x000fcc000801160f */
[----:B------:R-:W-:-:S03]  /*8170*/  UIADD3 UR6, UR11, UR6, URZ ;  /* 0x000000060b067290 */ /* 0x000fc6000fffe03f */
[----:B------:R-:W-:Y:S02]  /*8180*/  ULDC UR11, c[0x0][0x9dc] ;  /* 0x00027700000b7ab9 */ /* 0x000fe40000000800 */
[----:B------:R-:W-:Y:S01]  /*8190*/  UIADD3 UR11, UR6, -UR11, URZ ;  /* 0x8000000b060b7290 */ /* 0x000fe2000fffe03f */
[----:B------:R-:W-:Y:S11]  /*81a0*/  @!P5 BRA `(.L_x_892) ;  /* 0x000000000044d947 */ /* 0x000ff60003800000 */
        /* <DEDUP_REMOVED lines=10> */
.L_x_893:
[----:B------:R-:W-:-:S11]  /*8250*/  UISETP.NE.AND UP1, UPT, UR18, 0x1, UPT ;  /* 0x000000011200788c */ /* 0x000fd6000bf25270 */
[----:B------:R-:W-:Y:S02]  /*8260*/  @UP1 ULDC.64 UR22, c[0x0][0x9e8] ;  /* 0x00027a0000161ab9 */ /* 0x000fe40000000a00 */
[----:B------:R-:W-:-:S04]  /*8270*/  UIMAD.WIDE.U32 UR14, UR6, UR22, URZ ;  /* 0x00000016060e72a5 */ /* 0x000fc8000f8e003f */
[----:B------:R-:W-:-:S12]  /*8280*/  @UP1 USHF.R.U32.HI UR6, URZ, UR23, UR15 ;  /* 0x000000173f061299 */ /* 0x000fd8000801160f */
.L_x_894:
[----:B------:R-:W-:-:S04]  /*8290*/  UIMAD UR6, UR6, UR18, URZ ;  /* 0x00000012060672a4 */ /* 0x000fc8000f8e023f */
[----:B------:R-:W-:-:S04]  /*82a0*/  UISETP.LT.AND UP1, UPT, UR11, UR6, UPT ;  /* 0x000000060b00728c */ /* 0x000fc8000bf21270 */
[----:B------:R-:W-:-:S12]  /*82b0*/  USEL UR11, UR11, UR6, !UP1 ;  /* 0x000000060b0b7287 */ /* 0x000fd8000c800000 */
.L_x_892:
[----:B------:R-:W-:-:S04]  /*82c0*/  UIADD3 UR11, UR11, 0x7f, URZ ;  /* 0x0000007f0b0b7890 */ /* 0x000fc8000fffe03f */
[----:B------:R-:W-:-:S04]  /*82d0*/  USHF.R.S32.HI UR6, URZ, 0x1f, UR11 ;  /* 0x0000001f3f067899 */ /* 0x000fc8000801140b */
[----:B------:R-:W-:-:S04]  /*82e0*/  ULEA.HI UR6, UR6, UR11, URZ, 0x7 ;  /* 0x0000000b06067291 */ /* 0x000fc8000f8f383f */
[----:B------:R-:W-:-:S04]  /*82f0*/  USHF.R.S32.HI UR6, URZ, 0x7, UR6 ;  /* 0x000000073f067899 */ /* 0x000fc80008011406 */
[----:B------:R-:W-:-:S04]  /*8300*/  UISETP.LT.AND UP1, UPT, UR60, UR6, UPT ;  /* 0x000000063c00728c */ /* 0x000fc8000bf21270 */
[----:B------:R-:W-:-:S06]  /*8310*/  USEL UR6, UR60, UR6, !UP1 ;  /* 0x000000063c067287 */ /* 0x000fcc000c800000 */
[----:B------:R-:W-:-:S13]  /*8320*/  ISETP.GE.AND P2, PT, R13, UR6, PT ;  /* 0x000000060d007c0c */ /* 0x000fda000bf46270 */
[----:B------:R-:W-:Y:S05]  /*8330*/  @!P2 BRA `(.L_x_895) ;  /* 0x000000200028a947 */ /* 0x000fea0003800000 */
[----:B------:R-:W-:Y:S01]  /*8340*/  IMAD.MOV.U32 R21, RZ, RZ, R20 ;  /* 0x000000ffff157224 */ /* 0x000fe200078e0014 */
[----:B------:R-:W-:Y:S01]  /*8350*/  UMOV UR32, UR5 ;  /* 0x0000000500207c82 */ /* 0x000fe20008000000 */
[----:B------:R-:W-:Y:S01]  /*8360*/  IMAD.MOV.U32 R12, RZ, RZ, R11 ;  /* 0x000000ffff0c7224 */ /* 0x000fe200078e000b */
[----:B------:R-:W-:Y:S01]  /*8370*/  UMOV UR11, UR4 ;  /* 0x00000004000b7c82 */ /* 0x000fe20008000000 */
[----:B------:R-:W-:-:S05]  /*8380*/  ULDC UR10, c[0x0][0x988] ;  /* 0x00026200000a7ab9 */ /* 0x000fca0000000800 */
.L_x_904:
[----:B------:R-:W-:Y:S01]  /*8390*/  UIADD3 UR4, UR11, 0x1, URZ ;  /* 0x000000010b047890 */ /* 0x000fe2000fffe03f */
[----:B------:R-:W-:-:S03]  /*83a0*/  ISETP.NE.AND P3, PT, RZ, UR37, PT ;  /* 0x00000025ff007c0c */ /* 0x000fc6000bf65270 */
[----:B------:R-:W-:-:S04]  /*83b0*/  UISETP.NE.AND UP1, UPT, UR4, 0x2, UPT ;  /* 0x000000020400788c */ /* 0x000fc8000bf25270 */
[----:B------:R-:W-:Y:S02]  /*83c0*/  USEL UR5, URZ, 0x1, UP1 ;  /* 0x000000013f057887 */ /* 0x000fe40008800000 */
[----:B------:R-:W-:Y:S02]  /*83d0*/  USEL UR4, UR4, URZ, UP1 ;  /* 0x0000003f04047287 */ /* 0x000fe40008800000 */
[----:B------:R-:W-:Y:S02]  /*83e0*/  ULOP3.LUT UR5, UR32, UR5, URZ, 0x3c, !UPT ;  /* 0x0000000520057292 */ /* 0x000fe4000f8e3c3f */
[----:B------:R-:W-:Y:S10]  /*83f0*/  @P3 BRA `(.L_x_896) ;  /* 0x00000000002c3947 */ /* 0x000ff40003800000 */
[----:B------:R-:W-:Y:S05]  /*8400*/  @!P0 BRA `(.L_x_897) ;  /* 0x0000000000048947 */ /* 0x000fea0003800000 */
[----:B------:R-:W-:Y:S01]  /*8410*/  BPT.TRAP 0x1 ;  /* 0x000000040000795c */ /* 0x000fe20000300000 */
.L_x_897:
[----:B------:R-:W-:Y:S01]  /*8420*/  ULEA UR14, UR4, UR36, 0x3 ;  /* 0x00000024040e7291 */ /* 0x000fe2000f8e183f */
[----:B------:R-:W-:-:S05]  /*8430*/  IMAD.U32 R11, RZ, RZ, UR5 ;  /* 0x00000005ff0b7e24 */ /* 0x000fca000f8e00ff */
[----:B------:R-:W-:-:S04]  /*8440*/  SHF.L.U32 R11, R11, 0x1f, RZ ;  /* 0x0000001f0b0b7819 */ /* 0x000fc800000006ff */
[----:B------:R0:W1:Y:S01]  /*8450*/  SYNCS.PHASECHK.TRANS64.TRYWAIT P2, [UR14+0x2d830], R11 ;  /* 0x02d8300bff0075a7 */ /* 0x000062000804014e */
[----:B------:R-:W-:Y:S05]  /*8460*/  @!P0 BRA `(.L_x_898) ;  /* 0x0000000000048947 */ /* 0x000fea0003800000 */
[----:B------:R-:W-:Y:S01]  /*8470*/  BPT.TRAP 0x1 ;  /* 0x000000040000795c */ /* 0x000fe20000300000 */
.L_x_898:
[----:B-1----:R-:W-:Y:S05]  /*8480*/  @P2 BRA `(.L_x_896) ;  /* 0x0000000000082947 */ /* 0x002fea0003800000 */
[----:B------:R-:W1:Y:S02]  /*8490*/  SYNCS.PHASECHK.TRANS64.TRYWAIT P2, [UR14+0x2d830], R11 ;  /* 0x02d8300bff0075a7 */ /* 0x000e64000804014e */
[----:B-1----:R-:W-:Y:S05]  /*84a0*/  @!P2 BRA `(.L_x_899) ;  /* 0x000000b400d4a947 */ /* 0x002fea0003800000 */
.L_x_896:
        /* <DEDUP_REMOVED lines=8> */
[----:B------:R-:W-:-:S02]  /*8530*/  UIADD3 UR22, UR26, 0x400, URZ ;  /* 0x000004001a167890 */ /* 0x000fc4000fffe03f */
[----:B------:R-:W-:Y:S01]  /*8540*/  UMOV UR30, UR26 ;  /* 0x0000001a001e7c82 */ /* 0x000fe20008000000 */
[----:B------:R-:W-:Y:S01]  /*8550*/  UMOV UR15, 0x80000020 ;  /* 0x80000020000f7882 */ /* 0x000fe20000000000 */
[----:B------:R-:W-:Y:S01]  /*8560*/  UMOV UR19, 0x80000020 ;  /* 0x8000002000137882 */ /* 0x000fe20000000000 */
[----:B------:R-:W-:Y:S01]  /*8570*/  UMOV UR23, 0x80000020 ;  /* 0x8000002000177882 */ /* 0x000fe20000000000 */
[----:B------:R-:W-:Y:S01]  /*8580*/  UMOV UR27, 0x80000020 ;  /* 0x80000020001b7882 */ /* 0x000fe20000000000 */
[----:B--23--:R-:W-:-:S06]  /*8590*/  WARPGROUP.ARRIVE ;  /* 0x00000000000079c5 */ /* 0x00cfcc0000000000 */
[----:B------:R-:W-:Y:S01]  /*85a0*/  HGMMA.64x128x16.F32 R24, gdesc[UR28], RZ, !UPT, gsb0 ;  /* 0x01e000001c1879f0 */ /* 0x000fe2000c0008ff */
[----:B------:R-:W-:Y:S01]  /*85b0*/  UIADD3 UR30, UR26, 0x2, URZ ;  /* 0x000000021a1e7890 */ /* 0x000fe2000fffe03f */
[----:B------:R-:W-:Y:S01]  /*85c0*/  UMOV UR28, UR8 ;  /* 0x00000008001c7c82 */ /* 0x000fe20008000000 */
[----:B------:R-:W-:Y:S01]  /*85d0*/  UMOV UR29, UR9 ;  /* 0x00000009001d7c82 */ /* 0x000fe20008000000 */
[----:B------:R-:W-:Y:S01]  /*85e0*/  UMOV UR31, 0x80000020 ;  /* 0x80000020001f7882 */ /* 0x000fe20000000000 */
[----:B------:R-:W-:Y:S01]  /*85f0*/  UIADD3 UR26, UR26, 0x402, URZ ;  /* 0x000004021a1a7890 */ /* 0x000fe2000fffe03f */
        /* <DEDUP_REMOVED lines=19> */
.L_x_901:
[----:B------:R-:W-:Y:S01]  /*8730*/  ULEA UR14, UR11, UR36, 0x3 ;  /* 0x000000240b0e7291 */ /* 0x000fe2000f8e183f */
[----:B------:R-:W-:-:S05]  /*8740*/  IMAD.U32 R11, RZ, RZ, UR32 ;  /* 0x00000020ff0b7e24 */ /* 0x000fca000f8e00ff */
[----:B------:R-:W-:-:S04]  /*8750*/  SHF.L.U32 R11, R11, 0x1f, RZ ;  /* 0x0000001f0b0b7819 */ /* 0x000fc800000006ff */
[----:B------:R0:W1:Y:S01]  /*8760*/  SYNCS.PHASECHK.TRANS64.TRYWAIT P2, [UR14+0x2d850], R11 ;  /* 0x02d8500bff0075a7 */ /* 0x000062000804014e */
[----:B------:R-:W-:Y:S05]  /*8770*/  @!P0 BRA `(.L_x_902) ;  /* 0x0000000000048947 */ /* 0x000fea0003800000 */
[----:B------:R-:W-:Y:S01]  /*8780*/  BPT.TRAP 0x1 ;  /* 0x000000040000795c */ /* 0x000fe20000300000 */
.L_x_902:
[----:B-1----:R-:W-:Y:S05]  /*8790*/  @P2 BRA `(.L_x_900) ;  /* 0x0000000000082947 */ /* 0x002fea0003800000 */
[----:B------:R-:W1:Y:S02]  /*87a0*/  SYNCS.PHASECHK.TRANS64.TRYWAIT P2, [UR14+0x2d850], R11 ;  /* 0x02d8500bff0075a7 */ /* 0x000e64000804014e */
[----:B-1----:R-:W-:Y:S05]  /*87b0*/  @!P2 BRA `(.L_x_903) ;  /* 0x000000b40028a947 */ /* 0x002fea0003800000 */
.L_x_900:
[----:B------:R-:W-:Y:S01]  /*87c0*/  UIADD3 UR14, UR36, 0x400, URZ ;  /* 0x00000400240e7890 */ /* 0x000fe2000fffe03f */
[----:B------:R-:W-:Y:S01]  /*87d0*/  WARPGROUP.ARRIVE ;  /* 0x00000000000079c5 */ /* 0x000fe20000000000 */
[----:B------:R-:W-:Y:S01]  /*87e0*/  ULOP3.LUT UR15, UR39, 0x10000, URZ, 0xfc, !UPT ;  /* 0x00010000270f7892 */ /* 0x000fe2000f8efc3f */
[----:B-1----:R-:W-:Y:S01]  /*87f0*/  FMNMX.FTZ R20, R24, R12, !PT ;  /* 0x0000000c18147209 */ /* 0x002fe20007810000 */
[----:B------:R-:W-:Y:S01]  /*8800*/  USHF.R.U32.HI UR14, URZ, 0x4, UR14 ;  /* 0x000000043f0e7899 */ /* 0x000fe2000801160e */
[----:B------:R-:W-:Y:S01]  /*8810*/  ISETP.GE.U32.AND P2, PT, R2, 0x180, PT ;  /* 0x000001800200780c */ /* 0x000fe20003f46070 */
[----:B------:R-:W-:Y:S01]  /*8820*/  UMOV UR29, 0x40000040 ;  /* 0x40000040001d7882 */ /* 0x000fe20000000000 */
[----:B------:R-:W-:Y:S01]  /*8830*/  UMOV UR31, 0x80000020 ;  /* 0x80000020001f7882 */ /* 0x000fe20000000000 */
[----:B------:R-:W-:Y:S01]  /*8840*/  ULOP3.LUT UR14, UR14, 0x3fff, URZ, 0xc0, !UPT ;  /* 0x00003fff0e0e7892 */ /* 0x000fe2000f8ec03f */
[----:B0-----:R-:W-:Y:S01]  /*8850*/  FMNMX.FTZ R11, R25, R20, !PT ;  /* 0x00000014190b7209 */ /* 0x001fe20007810000 */
[----:B------:R-:W-:Y:S01]  /*8860*/  UMOV UR28, UR15 ;  /* 0x0000000f001c7c82 */ /* 0x000fe20008000000 */
[----:B------:R-:W-:Y:S01]  /*8870*/  UMOV UR32, UR5 ;  /* 0x0000000500207c82 */ /* 0x000fe20008000000 */
[----:B------:R-:W-:Y:S01]  /*8880*/  ULOP3.LUT UR14, UR14, 0x2000000, URZ, 0xfc, !UPT ;  /* 0x020000000e0e7892 */ /* 0x000fe2000f8efc3f */
[----:B------:R-:W-:-:S03]  /*8890*/  FMNMX.FTZ R20, R28, R11, !PT ;  /* 0x0000000b1c147209 */ /* 0x000fc60007810000 */
[----:B------:R-:W-:Y:S01]  /*88a0*/  UIMAD UR14, UR11, 0x600, UR14 ;  /* 0x000006000b0e78a4 */ /* 0x000fe2000f8e020e */
[----:B------:R-:W-:-:S04]  /*88b0*/  FMNMX.FTZ R11, R29, R20, !PT ;  /* 0x000000141d0b7209 */ /* 0x000fc80007810000 */
[----:B------:R-:W-:Y:S02]  /*88c0*/  FMNMX.FTZ R20, R32, R11, !PT ;  /* 0x0000000b20147209 */ /* 0x000fe40007810000 */
        /* <DEDUP_REMOVED lines=38> */
[----:B------:R-:W0:Y:S01]  /*8b30*/  SHFL.BFLY PT, R11, R20, 0x2, 0x1f ;  /* 0x0c401f00140b7f89 */ /* 0x000e2200000e0000 */
[----:B------:R-:W-:Y:S01]  /*8b40*/  UMOV UR29, 0x40000040 ;  /* 0x40000040001d7882 */ /* 0x000fe20000000000 */
[----:B------:R-:W-:Y:S01]  /*8b50*/  UMOV UR31, 0x80000020 ;  /* 0x80000020001f7882 */ /* 0x000fe20000000000 */
[----:B0-----:R-:W-:Y:S02]  /*8b60*/  FMNMX.FTZ R136, R20, R11, !PT ;  /* 0x0000000b14887209 */ /* 0x001fe40007810000 */
        /* <DEDUP_REMOVED lines=9> */
[----:B------:R-:W-:-:S03]  /*8c00*/  FMNMX.FTZ R137, R39, R20, !PT ;  /* 0x0000001427897209 */ /* 0x000fc60007810000 */
[----:B------:R-:W-:Y:S01]  /*8c10*/  FADD.FTZ R12, -R11, R12 ;  /* 0x0000000c0b0c7221 */ /* 0x000fe20000010100 */
[----:B------:R-:W-:-:S03]  /*8c20*/  FMNMX.FTZ R20, R42, R137, !PT ;  /* 0x000000892a147209 */ /* 0x000fc60007810000 */
[----:B------:R-:W-:Y:S01]  /*8c30*/  FMUL.FTZ R23, R12, UR10 ;  /* 0x0000000a0c177c20 */ /* 0x000fe20008410000 */
[----:B------:R-:W-:Y:S01]  /*8c40*/  FMNMX.FTZ R137, R43, R20, !PT ;  /* 0x000000142b897209 */ /* 0x000fe20007810000 */
[----:B------:R-:W-:-:S03]  /*8c50*/  FMUL.FTZ R12, R11, UR10 ;  /* 0x0000000a0b0c7c20 */ /* 0x000fc60008410000 */
[----:B------:R-:W-:Y:S01]  /*8c60*/  FMNMX.FTZ R20, R46, R137, !PT ;  /* 0x000000892e147209 */ /* 0x000fe20007810000 */
[--C-:B------:R-:W-:Y:S01]  /*8c70*/  FFMA.FTZ R22, R24, UR10, -R12.reuse ;  /* 0x0000000a18167c23 */ /* 0x100fe2000801080c */
[--C-:B------:R-:W-:Y:S01]  /*8c80*/  FFMA.FTZ R24, R28, UR10, -R12.reuse ;  /* 0x0000000a1c187c23 */ /* 0x100fe2000801080c */
[--C-:B------:R-:W-:Y:S01]  /*8c90*/  FFMA.FTZ R28, R32, UR10, -R12.reuse ;  /* 0x0000000a201c7c23 */ /* 0x100fe2000801080c */
        /* <DEDUP_REMOVED lines=26> */
[----:B------:R-:W-:Y:S01]  /*8e40*/  FFMA.FTZ R68, R68, UR10, -R12 ;  /* 0x0000000a44447c23 */ /* 0x000fe2000801080c */
[----:B------:R-:W-:-:S02]  /*8e50*/  WARPGROUP.DEPBAR.LE gsb0, 0x0 ;  /* 0x00008000000079c5 */ /* 0x000fc40000010000 */
[----:B------:R-:W-:Y:S01]  /*8e60*/  WARPGROUP.ARRIVE ;  /* 0x00000000000079c5 */ /* 0x000fe20000000000 */
[----:B------:R-:W-:Y:S01]  /*8e70*/  FMNMX.FTZ R20, R62, R45, !PT ;  /* 0x0000002d3e147209 */ /* 0x000fe20007810000 */
[--C-:B------:R-:W-:Y:S01]  /*8e80*/  FFMA.FTZ R69, R69, UR10, -R12.reuse ;  /* 0x0000000a45457c23 */ /* 0x100fe2000801080c */
[--C-:B------:R-:W-:Y:S01]  /*8e90*/  FFMA.FTZ R72, R72, UR10, -R12.reuse ;  /* 0x0000000a48487c23 */ /* 0x100fe2000801080c */
[--C-:B------:R-:W-:Y:S01]  /*8ea0*/  FFMA.FTZ R73, R73, UR10, -R12.reuse ;  /* 0x0000000a49497c23 */ /* 0x100fe2000801080c */
[----:B------:R-:W-:Y:S01]  /*8eb0*/  FMNMX.FTZ R45, R63, R20, !PT ;  /* 0x000000143f2d7209 */ /* 0x000fe20007810000 */
[----:B------:R-:W-:Y:S01]  /*8ec0*/  HGMMA.64x96x16.F32 R88, gdesc[UR28].tnspB, R88, gsb0 ;  /* 0x416000001c5879f0 */ /* 0x000fe20008000858 */
[----:B------:R-:W-:Y:S01]  /*8ed0*/  UIADD3 UR28, UR15, 0x6, URZ ;  /* 0x000000060f1c7890 */ /* 0x000fe2000fffe03f */
[--C-:B------:R-:W-:Y:S01]  /*8ee0*/  FFMA.FTZ R76, R76, UR10, -R12.reuse ;  /* 0x0000000a4c4c7c23 */ /* 0x100fe2000801080c */
[----:B------:R-:W-:Y:S01]  /*8ef0*/  UIADD3 UR30, UR14, 0xc0, URZ ;  /* 0x000000c00e1e7890 */ /* 0x000fe2000fffe03f */
[----:B------:R-:W-:Y:S01]  /*8f00*/  FMNMX.FTZ R20, R66, R45, !PT ;  /* 0x0000002d42147209 */ /* 0x000fe20007810000 */
[----:B------:R-:W-:Y:S01]  /*8f10*/  UMOV UR29, 0x40000040 ;  /* 0x40000040001d7882 */ /* 0x000fe20000000000 */
[----:B------:R-:W-:Y:S01]  /*8f20*/  UMOV UR31, 0x80000020 ;  /* 0x80000020001f7882 */ /* 0x000fe20000000000 */
[--C-:B------:R-:W-:Y:S01]  /*8f30*/  FFMA.FTZ R77, R77, UR10, -R12.reuse ;  /* 0x0000000a4d4d7c23 */ /* 0x100fe2000801080c */
[----:B------:R-:W-:Y:S01]  /*8f40*/  FMNMX.FTZ R45, R67, R20, !PT ;  /* 0x00000014432d7209 */ /* 0x000fe20007810000 */
[--C-:B------:R-:W-:Y:S01]  /*8f50*/  FFMA.FTZ R80, R80, UR10, -R12.reuse ;  /* 0x0000000a50507c23 */ /* 0x100fe2000801080c */
[--C-:B------:R-:W-:Y:S01]  /*8f60*/  FFMA.FTZ R81, R81, UR10, -R12.reuse ;  /* 0x0000000a51517c23 */ /* 0x100fe2000801080c */
[--C-:B------:R-:W-:Y:S01]  /*8f70*/  FFMA.FTZ R84, R84, UR10, -R12.reuse ;  /* 0x0000000a54547c23 */ /* 0x100fe2000801080c */
[----:B------:R-:W-:Y:S01]  /*8f80*/  FMNMX.FTZ R20, R70, R45, !PT ;  /* 0x0000002d46147209 */ /* 0x000fe20007810000 */
[----:B------:R-:W-:Y:S01]  /*8f90*/  FFMA.FTZ R85, R85, UR10, -R12 ;  /* 0x0000000a55557c23 */ /* 0x000fe2000801080c */
[----:B------:R-:W-:Y:S02]  /*8fa0*/  MUFU.EX2 R23, R23 ;  /* 0x0000001700177308 */ /* 0x000fe40000000800 */
[----:B------:R-:W-:-:S04]  /*8fb0*/  FMNMX.FTZ R45, R71, R20, !PT ;  /* 0x00000014472d7209 */ /* 0x000fc80007810000 */
[----:B------:R-:W-:Y:S02]  /*8fc0*/  FMNMX.FTZ R20, R74, R45, !PT ;  /* 0x0000002d4a147209 */ /* 0x000fe40007810000 */
[----:B------:R-:W0:Y:S02]  /*8fd0*/  MUFU.EX2 R22, R22 ;  /* 0x0000001600167308 */ /* 0x000e240000000800 */
[----:B------:R-:W-:-:S04]  /*8fe0*/  FMNMX.FTZ R45, R75, R20, !PT ;  /* 0x000000144b2d7209 */ /* 0x000fc80007810000 */
[----:B------:R-:W-:Y:S02]  /*8ff0*/  FMNMX.FTZ R20, R78, R45, !PT ;  /* 0x0000002d4e147209 */ /* 0x000fe40007810000 */
[----:B------:R-:W-:Y:S02]  /*9000*/  MUFU.EX2 R25, R25 ;  /* 0x0000001900197308 */ /* 0x000fe40000000800 */
[----:B------:R-:W-:-:S04]  /*9010*/  FMNMX.FTZ R45, R79, R20, !PT ;  /* 0x000000144f2d7209 */ /* 0x000fc80007810000 */
[----:B------:R-:W-:Y:S02]  /*9020*/  FMNMX.FTZ R20, R82, R45, !PT ;  /* 0x0000002d52147209 */ /* 0x000fe40007810000 */
[----:B------:R-:W-:Y:S01]  /*9030*/  MUFU.EX2 R24, R24 ;  /* 0x0000001800187308 */ /* 0x000fe20000000800 */
[----:B0-----:R-:W-:Y:S01]  /*9040*/  FFMA.FTZ R6, R23, R6, R22 ;  /* 0x0000000617067223 */ /* 0x001fe20000010016 */
[----:B------:R-:W-:-:S04]  /*9050*/  FMNMX.FTZ R45, R83, R20, !PT ;  /* 0x00000014532d7209 */ /* 0x000fc80007810000 */
[----:B------:R-:W-:Y:S02]  /*9060*/  FMNMX.FTZ R20, R86, R45, !PT ;  /* 0x0000002d56147209 */ /* 0x000fe40007810000 */
[----:B------:R-:W-:Y:S02]  /*9070*/  MUFU.EX2 R29, R29 ;  /* 0x0000001d001d7308 */ /* 0x000fe40000000800 */
[----:B------:R-:W-:-:S05]  /*9080*/  FMNMX.FTZ R20, R87, R20, !PT ;  /* 0x0000001457147209 */ /* 0x000fca0007810000 */
[----:B------:R-:W0:Y:S01]  /*9090*/  SHFL.BFLY PT, R45, R20, 0x2, 0x1f ;  /* 0x0c401f00142d7f89 */ /* 0x000e2200000e0000 */
[----:B------:R-:W-:Y:S08]  /*90a0*/  MUFU.EX2 R28, R28 ;  /* 0x0000001c001c7308 */ /* 0x000ff00000000800 */
[----:B------:R-:W-:Y:S08]  /*90b0*/  MUFU.EX2 R33, R33 ;  /* 0x0000002100217308 */ /* 0x000ff00000000800 */
[----:B------:R-:W-:Y:S01]  /*90c0*/  MUFU.EX2 R32, R32 ;  /* 0x0000002000207308 */ /* 0x000fe20000000800 */
[----:B0-----:R-:W-:-:S07]  /*90d0*/  FMNMX.FTZ R45, R20, R45, !PT ;  /* 0x0000002d142d7209 */ /* 0x001fce0007810000 */
[----:B------:R-:W-:Y:S01]  /*90e0*/  MUFU.EX2 R37, R37 ;  /* 0x0000002500257308 */ /* 0x000fe20000000800 */
[----:B------:R-:W0:Y:S07]  /*90f0*/  SHFL.BFLY PT, R20, R45, 0x1, 0x1f ;  /* 0x0c201f002d147f89 */ /* 0x000e2e00000e0000 */
[----:B------:R-:W-:Y:S08]  /*9100*/  MUFU.EX2 R36, R36 ;  /* 0x0000002400247308 */ /* 0x000ff00000000800 */
[----:B------:R-:W-:Y:S01]  /*9110*/  MUFU.EX2 R41, R41 ;  /* 0x0000002900297308 */ /* 0x000fe20000000800 */
[----:B------:R-:W-:-:S02]  /*9120*/  WARPGROUP.DEPBAR.LE gsb0, 0x0 ;  /* 0x00008000000079c5 */ /* 0x000fc40000010000 */
[----:B------:R-:W-:-:S05]  /*9130*/  WARPGROUP.ARRIVE ;  /* 0x00000000000079c5 */ /* 0x000fca0000000000 */
[----:B------:R-:W-:Y:S01]  /*9140*/  MUFU.EX2 R40, R40 ;  /* 0x0000002800287308 */ /* 0x000fe20000000800 */
[----:B0-----:R-:W-:Y:S01]  /*9150*/  FMNMX.FTZ R20, R45, R20, !PT ;  /* 0x000000142d147209 */ /* 0x001fe20007810000 */
[----:B------:R-:W-:Y:S01]  /*9160*/  HGMMA.64x96x16.F32 R88, gdesc[UR28].tnspB, R88, gsb0 ;  /* 0x416000001c5879f0 */ /* 0x000fe20008000858 */
[----:B------:R-:W-:-:S03]  /*9170*/  UIADD3 UR28, UR15, 0x600, URZ ;  /* 0x000006000f1c7890 */ /* 0x000fc6000fffe03f */
[C---:B------:R-:W-:Y:S01]  /*9180*/  FADD.FTZ R12, -R20.reuse, R21 ;  /* 0x00000015140c7221 */ /* 0x040fe20000010100 */
[----:B------:R-:W-:Y:S01]  /*9190*/  UIADD3 UR30, UR14, 0x100, URZ ;  /* 0x000001000e1e7890 */ /* 0x000fe2000fffe03f */
[----:B------:R-:W-:Y:S01]  /*91a0*/  FMUL.FTZ R44, R20, UR10 ;  /* 0x0000000a142c7c20 */ /* 0x000fe20008410000 */
[----:B------:R-:W-:Y:S01]  /*91b0*/  UMOV UR29, 0x40000040 ;  /* 0x40000040001d7882 */ /* 0x000fe20000000000 */
[----:B------:R-:W-:Y:S01]  /*91c0*/  UMOV UR31, 0x80000020 ;  /* 0x80000020001f7882 */ /* 0x000fe20000000000 */
[----:B------:R-:W-:Y:S01]  /*91d0*/  FMUL.FTZ R12, R12, UR10 ;  /* 0x0000000a0c0c7c20 */ /* 0x000fe20008410000 */
        /* <DEDUP_REMOVED lines=8> */
[----:B------:R-:W-:Y:S01]  /*9260*/  FFMA.FTZ R39, R46, UR10, -R44 ;  /* 0x0000000a2e277c23 */ /* 0x000fe2000801082c */
[----:B------:R-:W-:-:S02]  /*9270*/  IMAD.U32 R42, RZ, RZ, UR4 ;  /* 0x00000004ff2a7e24 */ /* 0x000fc4000f8e00ff */
[--C-:B------:R-:W-:Y:S01]  /*9280*/  FFMA.FTZ R136, R47, UR10, -R44.reuse ;  /* 0x0000000a2f887c23 */ /* 0x100fe2000801082c */
[----:B------:R-:W-:Y:S02]  /*9290*/  IMAD.U32 R46, RZ, RZ, UR11 ;  /* 0x0000000bff2e7e24 */ /* 0x000fe4000f8e00ff */
[--C-:B------:R-:W-:Y:S01]  /*92a0*/  FFMA.FTZ R138, R43, UR10, -R44.reuse ;  /* 0x0000000a2b8a7c23 */ /* 0x100fe2000801082c */
[----:B------:R-:W-:Y:S01]  /*92b0*/  VIADD R27, R19, 0x9 ;  /* 0x00000009131b7836 */ /* 0x000fe20000000000 */
[----:B------:R-:W-:Y:S01]  /*92c0*/  @!P1 LEA R42, R42, UR36, 0x3 ;  /* 0x000000242a2a9c11 */ /* 0x000fe2000f8e18ff */
[----:B------:R-:W0:Y:S01]  /*92d0*/  MUFU.EX2 R45, R45 ;  /* 0x0000002d002d7308 */ /* 0x000e220000000800 */
[----:B------:R-:W-:Y:S01]  /*92e0*/  @!P1 LEA R46, R46, UR36, 0x3 ;  /* 0x000000242e2e9c11 */ /* 0x000fe2000f8e18ff */
[--C-:B------:R-:W-:Y:S01]  /*92f0*/  FFMA.FTZ R43, R51, UR10, -R44.reuse ;  /* 0x0000000a332b7c23 */ /* 0x100fe2000801082c */
[----:B------:R-:W-:Y:S01]  /*9300*/  FFMA.FTZ R51, R54, UR10, -R44 ;  /* 0x0000000a36337c23 */ /* 0x000fe2000801082c */
[----:B------:R-:W-:-:S02]  /*9310*/  @!P1 VIADD R42, R42, 0x2d840 ;  /* 0x0002d8402a2a9836 */ /* 0x000fc40000000000 */
[--C-:B------:R-:W-:Y:S01]  /*9320*/  FFMA.FTZ R54, R55, UR10, -R44.reuse ;  /* 0x0000000a37367c23 */ /* 0x100fe2000801082c */
[----:B------:R-:W-:Y:S02]  /*9330*/  @!P1 VIADD R46, R46, 0x2d860 ;  /* 0x0002d8602e2e9836 */ /* 0x000fe40000000000 */
[----:B------:R-:W-:Y:S01]  /*9340*/  FFMA.FTZ R63, R63, UR10, -R44 ;  /* 0x0000000a3f3f7c23 */ /* 0x000fe2000801082c */
[----:B------:R1:W-:Y:S01]  /*9350*/  MUFU.EX2 R21, R85 ;  /* 0x0000005500157308 */ /* 0x0003e20000000800 */
[----:B------:R-:W-:Y:S01]  /*9360*/  @!P1 PRMT R47, RZ, 0x654, R42 ;  /* 0x00000654ff2f9816 */ /* 0x000fe2000000002a */
[----:B------:R-:W-:Y:S01]  /*9370*/  FFMA.FTZ R42, R59, UR10, -R44 ;  /* 0x0000000a3b2a7c23 */ /* 0x000fe2000801082c */
[----:B------:R-:W-:Y:S01]  /*9380*/  @!P1 PRMT R46, RZ, 0x654, R46 ;  /* 0x00000654ff2e9816 */ /* 0x000fe2000000002e */
[--C-:B------:R-:W-:Y:S01]  /*9390*/  FFMA.FTZ R59, R62, UR10, -R44.reuse ;  /* 0x0000000a3e3b7c23 */ /* 0x100fe2000801082c */
[--C-:B------:R-:W-:Y:S01]  /*93a0*/  FFMA.FTZ R62, R67, UR10, -R44.reuse ;  /* 0x0000000a433e7c23 */ /* 0x100fe2000801082c */
[--C-:B------:R-:W-:Y:S01]  /*93b0*/  FFMA.FTZ R66, R66, UR10, -R44.reuse ;  /* 0x0000000a42427c23 */ /* 0x100fe2000801082c */
[--C-:B------:R-:W-:Y:S01]  /*93c0*/  FFMA.FTZ R67, R70, UR10, -R44.reuse ;  /* 0x0000000a46437c23 */ /* 0x100fe2000801082c */
[----:B------:R-:W2:Y:S01]  /*93d0*/  MUFU.EX2 R26, R26 ;  /* 0x0000001a001a7308 */ /* 0x000ea20000000800 */
[--C-:B-1----:R-:W-:Y:S01]  /*93e0*/  FFMA.FTZ R85, R30, UR10, -R44.reuse ;  /* 0x0000000a1e557c23 */ /* 0x102fe2000801082c */
[--C-:B------:R-:W-:Y:S01]  /*93f0*/  FFMA.FTZ R30, R34, UR10, -R44.reuse ;  /* 0x0000000a221e7c23 */ /* 0x100fe2000801082c */
[--C-:B------:R-:W-:Y:S01]  /*9400*/  FFMA.FTZ R34, R50, UR10, -R44.reuse ;  /* 0x0000000a32227c23 */ /* 0x100fe2000801082c */
[----:B------:R-:W-:Y:S01]  /*9410*/  SEL R50, R27, 0x9, !P2 ;  /* 0x000000091b327807 */ /* 0x000fe20005000000 */
[----:B0-----:R-:W-:Y:S01]  /*9420*/  FFMA.FTZ R5, R12, R5, R45 ;  /* 0x000000050c057223 */ /* 0x001fe2000001002d */
        /* <DEDUP_REMOVED lines=12> */
[----:B------:R-:W-:Y:S01]  /*94f0*/  F2FP.F16.F32.PACK_AB R44, R25, R22 ;  /* 0x00000016192c723e */ /* 0x000fe200000000ff */
[----:B------:R-:W-:Y:S01]  /*9500*/  UMOV UR11, UR4 ;  /* 0x00000004000b7c82 */ /* 0x000fe20008000000 */
[----:B--2---:R-:W-:-:S02]  /*9510*/  F2FP.F16.F32.PACK_AB R45, R26, R45 ;  /* 0x0000002d1a2d723e */ /* 0x004fc400000000ff */
[C---:B------:R-:W-:Y:S01]  /*9520*/  ISETP.GT.AND P2, PT, R13.reuse, UR6, PT ;  /* 0x000000060d007c0c */ /* 0x040fe2000bf44270 */
[----:B------:R-:W-:Y:S01]  /*9530*/  VIADD R13, R13, 0xffffffff ;  /* 0xffffffff0d0d7836 */ /* 0x000fe20000000000 */
        /* <DEDUP_REMOVED lines=37> */
[----:B------:R-:W0:Y:S08]  /*9790*/  MUFU.EX2 R61, R61 ;  /* 0x0000003d003d7308 */ /* 0x000e300000000800 */
[----:B------:R-:W-:Y:S08]  /*97a0*/  MUFU.EX2 R64, R64 ;  /* 0x0000004000407308 */ /* 0x000ff00000000800 */
[----:B------:R-:W-:Y:S01]  /*97b0*/  MUFU.EX2 R65, R65 ;  /* 0x0000004100417308 */ /* 0x000fe20000000800 */
[----:B0-----:R-:W-:-:S07]  /*97c0*/  F2FP.F16.F32.PACK_AB R58, R61, R60 ;  /* 0x0000003c3d3a723e */ /* 0x001fce00000000ff */
[----:B------:R-:W-:Y:S08]  /*97d0*/  MUFU.EX2 R62, R62 ;  /* 0x0000003e003e7308 */ /* 0x000ff00000000800 */
[----:B------:R-:W-:Y:S08]  /*97e0*/  MUFU.EX2 R68, R68 ;  /* 0x0000004400447308 */ /* 0x000ff00000000800 */
[----:B------:R-:W-:Y:S08]  /*97f0*/  MUFU.EX2 R67, R67 ;  /* 0x0000004300437308 */ /* 0x000ff00000000800 */
[----:B------:R-:W0:Y:S08]  /*9800*/  MUFU.EX2 R69, R69 ;  /* 0x0000004500457308 */ /* 0x000e300000000800 */
        /* <DEDUP_REMOVED lines=37> */
[----:B--2---:R-:W-:Y:S01]  /*9a60*/  FADD.FTZ R47, R25, R6 ;  /* 0x00000006192f7221 */ /* 0x004fe20000010000 */
[-C--:B------:R-:W-:Y:S01]  /*9a70*/  FMUL.FTZ R103, R103, R12.reuse ;  /* 0x0000000c67677220 */ /* 0x080fe20000410000 */
[----:B------:R-:W2:Y:S01]  /*9a80*/  MUFU.EX2 R6, R63 ;  /* 0x0000003f00067308 */ /* 0x000ea20000000800 */
[-C--:B------:R-:W-:Y:S01]  /*9a90*/  FMUL.FTZ R106, R106, R12.reuse ;  /* 0x0000000c6a6a7220 */ /* 0x080fe20000410000 */
[----:B-1----:R-:W-:Y:S01]  /*9aa0*/  FADD.FTZ R50, R24, R47 ;  /* 0x0000002f18327221 */ /* 0x002fe20000010000 */
[-C--:B------:R-:W-:Y:S01]  /*9ab0*/  FMUL.FTZ R107, R107, R12.reuse ;  /* 0x0000000c6b6b7220 */ /* 0x080fe20000410000 */
[-C--:B------:R-:W-:Y:S01]  /*9ac0*/  FMUL.FTZ R110, R110, R12.reuse ;  /* 0x0000000c6e6e7220 */ /* 0x080fe20000410000 */
[----:B---3--:R-:W-:Y:S01]  /*9ad0*/  FADD.FTZ R46, R26, R5 ;  /* 0x000000051a2e7221 */ /* 0x008fe20000010000 */
[----:B------:R-:W-:Y:S01]  /*9ae0*/  FADD.FTZ R47, R29, R50 ;  /* 0x000000321d2f7221 */ /* 0x000fe20000010000 */
[-C--:B------:R-:W-:Y:S01]  /*9af0*/  FMUL.FTZ R111, R111, R12.reuse ;  /* 0x0000000c6f6f7220 */ /* 0x080fe20000410000 */
[----:B------:R-:W-:Y:S01]  /*9b00*/  FMUL.FTZ R114, R114, R12 ;  /* 0x0000000c72727220 */ /* 0x000fe20000410000 */
[----:B------:R-:W-:Y:S01]  /*9b10*/  FADD.FTZ R5, R85, R46 ;  /* 0x0000002e55057221 */ /* 0x000fe20000010000 */
[----:B------:R-:W-:Y:S01]  /*9b20*/  FADD.FTZ R46, R28, R47 ;  /* 0x0000002f1c2e7221 */ /* 0x000fe20000010000 */
[----:B------:R-:W-:Y:S01]  /*9b30*/  F2FP.F16.F32.PACK_AB R28, R33, R28 ;  /* 0x0000001c211c723e */ /* 0x000fe200000000ff */
[-C--:B------:R-:W-:Y:S01]  /*9b40*/  FMUL.FTZ R115, R115, R12.reuse ;  /* 0x0000000c73737220 */ /* 0x080fe20000410000 */
[----:B------:R-:W-:Y:S01]  /*9b50*/  FADD.FTZ R55, R140, R5 ;  /* 0x000000058c377221 */ /* 0x000fe20000010000 */
[----:B------:R-:W-:Y:S01]  /*9b60*/  FADD.FTZ R47, R33, R46 ;  /* 0x0000002e212f7221 */ /* 0x000fe20000010000 */
[----:B------:R0:W1:Y:S01]  /*9b70*/  MUFU.EX2 R5, R66 ;  /* 0x0000004200057308 */ /* 0x0000620000000800 */
[-C--:B------:R-:W-:Y:S01]  /*9b80*/  FMUL.FTZ R118, R118, R12.reuse ;  /* 0x0000000c76767220 */ /* 0x080fe20000410000 */
[----:B------:R-:W-:Y:S01]  /*9b90*/  FADD.FTZ R50, R30, R55 ;  /* 0x000000371e327221 */ /* 0x000fe20000010000 */
[----:B------:R-:W-:Y:S01]  /*9ba0*/  FADD.FTZ R46, R32, R47 ;  /* 0x0000002f202e7221 */ /* 0x000fe20000010000 */
[-C--:B------:R-:W-:Y:S01]  /*9bb0*/  FMUL.FTZ R119, R119, R12.reuse ;  /* 0x0000000c77777220 */ /* 0x080fe20000410000 */
[-C--:B------:R-:W-:Y:S01]  /*9bc0*/  FMUL.FTZ R122, R122, R12.reuse ;  /* 0x0000000c7a7a7220 */ /* 0x080fe20000410000 */
[----:B------:R-:W-:Y:S01]  /*9bd0*/  FADD.FTZ R50, R139, R50 ;  /* 0x000000328b327221 */ /* 0x000fe20000010000 */
[----:B------:R-:W-:Y:S01]  /*9be0*/  FADD.FTZ R55, R37, R46 ;  /* 0x0000002e25377221 */ /* 0x000fe20000010000 */
[----:B------:R-:W-:Y:S01]  /*9bf0*/  FMUL.FTZ R123, R123, R12 ;  /* 0x0000000c7b7b7220 */ /* 0x000fe20000410000 */
[----:B0-----:R-:W-:Y:S01]  /*9c00*/  F2FP.F16.F32.PACK_AB R66, R69, R68 ;  /* 0x000000444542723e */ /* 0x001fe200000000ff */
[----:B------:R-:W-:Y:S01]  /*9c10*/  FADD.FTZ R47, R31, R50 ;  /* 0x000000321f2f7221 */ /* 0x000fe20000010000 */
[----:B------:R-:W-:Y:S01]  /*9c20*/  FADD.FTZ R50, R36, R55 ;  /* 0x0000003724327221 */ /* 0x000fe20000010000 */
[----:B------:R-:W-:Y:S01]  /*9c30*/  F2FP.F16.F32.PACK_AB R31, R38, R31 ;  /* 0x0000001f261f723e */ /* 0x000fe200000000ff */
[-C--:B------:R-:W-:Y:S01]  /*9c40*/  FMUL.FTZ R126, R126, R12.reuse ;  /* 0x0000000c7e7e7220 */ /* 0x080fe20000410000 */
[----:B------:R-:W-:Y:S01]  /*9c50*/  FADD.FTZ R46, R38, R47 ;  /* 0x0000002f262e7221 */ /* 0x000fe20000010000 */
[----:B------:R-:W-:Y:S01]  /*9c60*/  F2FP.F16.F32.PACK_AB R47, R140, R85 ;  /* 0x000000558c2f723e */ /* 0x000fe200000000ff */
[----:B------:R-:W-:Y:S01]  /*9c70*/  FMUL.FTZ R127, R127, R12 ;  /* 0x0000000c7f7f7220 */ /* 0x000fe20000410000 */
        /* <DEDUP_REMOVED lines=12> */
[----:B------:R-:W-:Y:S01]  /*9d40*/  STSM.16.M88.4 [R10+0x21800], R44 ;  /* 0x0218002c0a007844 */ /* 0x000fe20000000200 */
[----:B------:R-:W-:Y:S01]  /*9d50*/  FADD.FTZ R25, R136, R25 ;  /* 0x0000001988197221 */ /* 0x000fe20000010000 */
[----:B------:R-:W-:Y:S01]  /*9d60*/  F2FP.F16.F32.PACK_AB R37, R138, R35 ;  /* 0x000000238a25723e */ /* 0x000fe200000000ff */
[----:B------:R-:W-:Y:S01]  /*9d70*/  FADD.FTZ R24, R48, R33 ;  /* 0x0000002130187221 */ /* 0x000fe20000010000 */
[----:B------:R0:W-:Y:S01]  /*9d80*/  STSM.16.M88.4 [R9], R28 ;  /* 0x0000001c09007844 */ /* 0x0001e20000000200 */
[----:B------:R-:W-:Y:S01]  /*9d90*/  FADD.FTZ R26, R34, R25 ;  /* 0x00000019221a7221 */ /* 0x000fe20000010000 */
[----:B------:R-:W-:Y:S01]  /*9da0*/  F2FP.F16.F32.PACK_AB R39, R136, R39 ;  /* 0x000000278827723e */ /* 0x000fe200000000ff */
[C---:B------:R-:W-:Y:S01]  /*9db0*/  FADD.FTZ R25, R49.reuse, R24 ;  /* 0x0000001831197221 */ /* 0x040fe20000010000 */
[----:B------:R-:W-:Y:S01]  /*9dc0*/  F2FP.F16.F32.PACK_AB R48, R49, R48 ;  /* 0x000000303130723e */ /* 0x000fe200000000ff */
[C---:B------:R-:W-:Y:S01]  /*9dd0*/  FADD.FTZ R26, R43.reuse, R26 ;  /* 0x0000001a2b1a7221 */ /* 0x040fe20000010000 */
[----:B------:R-:W-:Y:S01]  /*9de0*/  F2FP.F16.F32.PACK_AB R49, R43, R34 ;  /* 0x000000222b31723e */ /* 0x000fe200000000ff */
[----:B------:R-:W-:Y:S01]  /*9df0*/  FADD.FTZ R24, R52, R25 ;  /* 0x0000001934187221 */ /* 0x000fe20000010000 */
[----:B------:R4:W-:Y:S01]  /*9e00*/  STSM.16.M88.4 [R8], R36 ;  /* 0x0000002408007844 */ /* 0x0009e20000000200 */
[----:B------:R-:W-:Y:S01]  /*9e10*/  FADD.FTZ R25, R51, R26 ;  /* 0x0000001a33197221 */ /* 0x000fe20000010000 */
[----:B------:R-:W-:Y:S01]  /*9e20*/  F2FP.F16.F32.PACK_AB R51, R54, R51 ;  /* 0x000000333633723e */ /* 0x000fe200000000ff */
[----:B------:R-:W-:Y:S01]  /*9e30*/  FADD.FTZ R33, R53, R24 ;  /* 0x0000001835217221 */ /* 0x000fe20000010000 */
[-C--:B------:R-:W-:Y:S01]  /*9e40*/  FMUL.FTZ R130, R130, R12.reuse ;  /* 0x0000000c82827220 */ /* 0x080fe20000410000 */
[----:B------:R-:W-:Y:S01]  /*9e50*/  FADD.FTZ R24, R54, R25 ;  /* 0x0000001936187221 */ /* 0x000fe20000010000 */
[----:B------:R-:W-:Y:S01]  /*9e60*/  FMUL.FTZ R131, R131, R12 ;  /* 0x0000000c83837220 */ /* 0x000fe20000410000 */
[----:B------:R-:W-:Y:S01]  /*9e70*/  FADD.FTZ R26, R56, R33 ;  /* 0x00000021381a7221 */ /* 0x000fe20000010000 */
[----:B------:R-:W-:Y:S01]  /*9e80*/  F2FP.F16.F32.PACK_AB R56, R57, R56 ;  /* 0x000000383938723e */ /* 0x000fe200000000ff */
[----:B------:R-:W-:Y:S01]  /*9e90*/  FADD.FTZ R25, R27, R24 ;  /* 0x000000181b197221 */ /* 0x000fe20000010000 */
[----:B------:R4:W-:Y:S01]  /*9ea0*/  STSM.16.M88.4 [R7], R48 ;  /* 0x0000003007007844 */ /* 0x0009e20000000200 */
[----:B------:R-:W-:Y:S01]  /*9eb0*/  FADD.FTZ R33, R57, R26 ;  /* 0x0000001a39217221 */ /* 0x000fe20000010000 */
[C---:B------:R-:W-:Y:S01]  /*9ec0*/  F2FP.F16.F32.PACK_AB R57, R42.reuse, R27 ;  /* 0x0000001b2a39723e */ /* 0x040fe200000000ff */
[----:B------:R-:W-:Y:S01]  /*9ed0*/  FADD.FTZ R24, R42, R25 ;  /* 0x000000192a187221 */ /* 0x000fe20000010000 */
[-C--:B------:R-:W-:Y:S01]  /*9ee0*/  FMUL.FTZ R134, R134, R12.reuse ;  /* 0x0000000c86867220 */ /* 0x080fe20000410000 */
[----:B------:R-:W-:Y:S01]  /*9ef0*/  FADD.FTZ R26, R60, R33 ;  /* 0x000000213c1a7221 */ /* 0x000fe20000010000 */
[----:B------:R-:W-:Y:S01]  /*9f00*/  FMUL.FTZ R135, R135, R12 ;  /* 0x0000000c87877220 */ /* 0x000fe20000410000 */
[----:B------:R-:W-:Y:S01]  /*9f10*/  FADD.FTZ R25, R59, R24 ;  /* 0x000000183b197221 */ /* 0x000fe20000010000 */
[----:B--2---:R-:W-:Y:S01]  /*9f20*/  F2FP.F16.F32.PACK_AB R59, R6, R59 ;  /* 0x0000003b063b723e */ /* 0x004fe200000000ff */
[----:B------:R-:W-:Y:S01]  /*9f30*/  FADD.FTZ R33, R61, R26 ;  /* 0x0000001a3d217221 */ /* 0x000fe20000010000 */
[-C--:B------:R-:W-:Y:S01]  /*9f40*/  FMUL.FTZ R88, R88, R23.reuse ;  /* 0x0000001758587220 */ /* 0x080fe20000410000 */
[----:B------:R-:W-:Y:S01]  /*9f50*/  FADD.FTZ R24, R6, R25 ;  /* 0x0000001906187221 */ /* 0x000fe20000010000 */
[----:B------:R-:W-:Y:S01]  /*9f60*/  FMUL.FTZ R89, R89, R23 ;  /* 0x0000001759597220 */ /* 0x000fe20000410000 */
[----:B------:R-:W-:Y:S01]  /*9f70*/  FADD.FTZ R26, R64, R33 ;  /* 0x00000021401a7221 */ /* 0x000fe20000010000 */
[----:B------:R-:W-:Y:S01]  /*9f80*/  F2FP.F16.F32.PACK_AB R64, R65, R64 ;  /* 0x000000404140723e */ /* 0x000fe200000000ff */
[----:B-1----:R-:W-:Y:S01]  /*9f90*/  FADD.FTZ R25, R5, R24 ;  /* 0x0000001805197221 */ /* 0x002fe20000010000 */
[----:B------:R4:W-:Y:S01]  /*9fa0*/  STSM.16.M88.4 [R10+0x27800], R56 ;  /* 0x027800380a007844 */ /* 0x0009e20000000200 */
[----:B0-----:R-:W-:Y:S01]  /*9fb0*/  FADD.FTZ R29, R65, R26 ;  /* 0x0000001a411d7221 */ /* 0x001fe20000010000 */
[C---:B------:R-:W-:Y:S01]  /*9fc0*/  F2FP.F16.F32.PACK_AB R65, R62.reuse, R5 ;  /* 0x000000053e41723e */ /* 0x040fe200000000ff */
[----:B------:R-:W-:Y:S01]  /*9fd0*/  FADD.FTZ R24, R62, R25 ;  /* 0x000000193e187221 */ /* 0x000fe20000010000 */
[-C--:B------:R-:W-:Y:S01]  /*9fe0*/  FMUL.FTZ R92, R92, R23.reuse ;  /* 0x000000175c5c7220 */ /* 0x080fe20000410000 */
[----:B------:R-:W-:Y:S01]  /*9ff0*/  FADD.FTZ R26, R68, R29 ;  /* 0x0000001d441a7221 */ /* 0x000fe20000010000 */
[----:B------:R-:W-:Y:S01]  /*a000*/  FMUL.FTZ R93, R93, R23 ;  /* 0x000000175d5d7220 */ /* 0x000fe20000410000 */
[----:B------:R-:W-:Y:S01]  /*a010*/  FADD.FTZ R25, R67, R24 ;  /* 0x0000001843197221 */ /* 0x000fe20000010000 */
[----:B------:R-:W-:Y:S01]  /*a020*/  F2FP.F16.F32.PACK_AB R67, R22, R67 ;  /* 0x000000431643723e */ /* 0x000fe200000000ff */
[----:B------:R-:W-:Y:S01]  /*a030*/  FADD.FTZ R27, R69, R26 ;  /* 0x0000001a451b7221 */ /* 0x000fe20000010000 */
[-C--:B------:R-:W-:Y:S01]  /*a040*/  FMUL.FTZ R96, R96, R23.reuse ;  /* 0x0000001760607220 */ /* 0x080fe20000410000 */
[----:B------:R-:W-:Y:S01]  /*a050*/  FADD.FTZ R25, R22, R25 ;  /* 0x0000001916197221 */ /* 0x000fe20000010000 */
[-C--:B------:R-:W-:Y:S01]  /*a060*/  FMUL.FTZ R97, R97, R23.reuse ;  /* 0x0000001761617220 */ /* 0x080fe20000410000 */
[----:B------:R-:W-:Y:S01]  /*a070*/  FADD.FTZ R6, R72, R27 ;  /* 0x0000001b48067221 */ /* 0x000fe20000010000 */
[C---:B------:R-:W-:Y:S01]  /*a080*/  F2FP.F16.F32.PACK_AB R72, R73.reuse, R72 ;  /* 0x000000484948723e */ /* 0x040fe200000000ff */
[----:B------:R-:W-:Y:S01]  /*a090*/  FADD.FTZ R24, R74, R25 ;  /* 0x000000194a187221 */ /* 0x000fe20000010000 */
[----:B------:R4:W-:Y:S01]  /*a0a0*/  STSM.16.M88.4 [R9+0x6000], R64 ;  /* 0x0060004009007844 */ /* 0x0009e20000000200 */
[----:B------:R-:W-:Y:S01]  /*a0b0*/  FADD.FTZ R25, R73, R6 ;  /* 0x0000000649197221 */ /* 0x000fe20000010000 */
[C---:B------:R-:W-:Y:S01]  /*a0c0*/  F2FP.F16.F32.PACK_AB R73, R75.reuse, R74 ;  /* 0x0000004a4b49723e */ /* 0x040fe200000000ff */
[----:B------:R-:W-:Y:S01]  /*a0d0*/  FADD.FTZ R5, R75, R24 ;  /* 0x000000184b057221 */ /* 0x000fe20000010000 */
[----:B------:R-:W-:Y:S01]  /*a0e0*/  F2FP.F16.F32.PACK_AB R74, R77, R76 ;  /* 0x0000004c4d4a723e */ /* 0x000fe200000000ff */
[----:B------:R-:W-:Y:S01]  /*a0f0*/  FADD.FTZ R6, R76, R25 ;  /* 0x000000194c067221 */ /* 0x000fe20000010000 */
[----:B------:R-:W-:Y:S01]  /*a100*/  F2FP.F16.F32.PACK_AB R75, R79, R78 ;  /* 0x0000004e4f4b723e */ /* 0x000fe200000000ff */
[----:B------:R-:W-:Y:S01]  /*a110*/  FADD.FTZ R5, R78, R5 ;  /* 0x000000054e057221 */ /* 0x000fe20000010000 */
[-C--:B------:R-:W-:Y:S01]  /*a120*/  FMUL.FTZ R100, R100, R23.reuse ;  /* 0x0000001764647220 */ /* 0x080fe20000410000 */
[----:B------:R-:W-:Y:S01]  /*a130*/  FADD.FTZ R25, R77, R6 ;  /* 0x000000064d197221 */ /* 0x000fe20000010000 */
[-C--:B------:R-:W-:Y:S01]  /*a140*/  FMUL.FTZ R101, R101, R23.reuse ;  /* 0x0000001765657220 */ /* 0x080fe20000410000 */
[----:B------:R-:W-:Y:S01]  /*a150*/  FADD.FTZ R5, R79, R5 ;  /* 0x000000054f057221 */ /* 0x000fe20000010000 */
[----:B------:R4:W-:Y:S01]  /*a160*/  STSM.16.M88.4 [R8+0x6000], R72 ;  /* 0x0060004808007844 */ /* 0x0009e20000000200 */
[----:B------:R-:W-:Y:S01]  /*a170*/  FADD.FTZ R6, R80, R25 ;  /* 0x0000001950067221 */ /* 0x000fe20000010000 */
[C---:B------:R-:W-:Y:S01]  /*a180*/  F2FP.F16.F32.PACK_AB R80, R81.reuse, R80 ;  /* 0x000000505150723e */ /* 0x040fe200000000ff */
[----:B------:R-:W-:Y:S01]  /*a190*/  FADD.FTZ R5, R82, R5 ;  /* 0x0000000552057221 */ /* 0x000fe20000010000 */
[-C--:B------:R-:W-:Y:S01]  /*a1a0*/  FMUL.FTZ R104, R104, R23.reuse ;  /* 0x0000001768687220 */ /* 0x080fe20000410000 */
        /* <DEDUP_REMOVED lines=32> */
[----:B------:R-:W-:Y:S01]  /*a3b0*/  IMAD.MOV.U32 R12, RZ, RZ, R11 ;  /* 0x000000ffff0c7224 */ /* 0x000fe200078e000b */
[----:B0-----:R-:W-:Y:S01]  /*a3c0*/  NOP ;  /* 0x0000000000007918 */ /* 0x001fe20000000000 */
[----:B----4-:R-:W-:Y:S05]  /*a3d0*/  @P2 BRA `(.L_x_904) ;  /* 0xffffffdc00ec2947 */ /* 0x010fea000383ffff */
.L_x_895:
[----:B------:R-:W-:-:S13]  /*a3e0*/  ISETP.GE.AND P2, PT, R13, UR60, PT ;  /* 0x0000003c0d007c0c */ /* 0x000fda000bf46270 */
[----:B------:R-:W-:Y:S05]  /*a3f0*/  @!P2 BRA `(.L_x_905) ;  /* 0x000000300070a947 */ /* 0x000fea0003800000 */
[----:B------:R-:W-:Y:S01]  /*a400*/  ULOP3.LUT UR38, UR39, 0x10000, URZ, 0xfc, !UPT ;  /* 0x0001000027267892 */ /* 0x000fe2000f8efc3f */
[----:B------:R-:W-:Y:S01]  /*a410*/  IMAD.MOV.U32 R12, RZ, RZ, R11 ;  /* 0x000000ffff0c7224 */ /* 0x000fe200078e000b */
[----:B------:R-:W-:Y:S01]  /*a420*/  UMOV UR6, UR4 ;  /* 0x0000000400067c82 */ /* 0x000fe20008000000 */
[C---:B------:R-:W-:Y:S01]  /*a430*/  VIADD R11, R19.reuse, 0x9 ;  /* 0x00000009130b7836 */ /* 0x040fe20000000000 */
[----:B------:R-:W-:Y:S01]  /*a440*/  UIADD3 UR4, UR38, 0x2, URZ ;  /* 0x0000000226047890 */ /* 0x000fe2000fffe03f */
[----:B------:R-:W-:Y:S01]  /*a450*/  ISETP.GE.U32.AND P2, PT, R2, 0x180, PT ;  /* 0x000001800200780c */ /* 0x000fe20003f46070 */
[----:B------:R-:W-:Y:S01]  /*a460*/  UMOV UR30, UR5 ;  /* 0x00000005001e7c82 */ /* 0x000fe20008000000 */
[----:B------:R-:W-:Y:S01]  /*a470*/  UMOV UR5, 0x40000040 ;  /* 0x4000004000057882 */ /* 0x000fe20000000000 */
[----:B------:R-:W-:Y:S01]  /*a480*/  VIADD R22, R19, 0x8 ;  /* 0x0000000813167836 */ /* 0x000fe20000000000 */
[----:B------:R-:W-:Y:S01]  /*a490*/  SEL R19, R11, 0x9, !P2 ;  /* 0x000000090b137807 */ /* 0x000fe20005000000 */
[----:B------:R-:W-:Y:S01]  /*a4a0*/  IMAD.MOV.U32 R21, RZ, RZ, R20 ;  /* 0x000000ffff157224 */ /* 0x000fe200078e0014 */
[----:B------:R-:W-:Y:S01]  /*a4b0*/  ULDC UR61, c[0x0][0x9e4] ;  /* 0x00027900003d7ab9 */ /* 0x000fe20000000800 */
[----:B------:R-:W-:Y:S01]  /*a4c0*/  IMAD.U32 R136, RZ, RZ, UR4 ;  /* 0x00000004ff887e24 */ /* 0x000fe2000f8e00ff */
[----:B------:R-:W-:Y:S01]  /*a4d0*/  UIADD3 UR28, UR38, 0x4, URZ ;  /* 0x00000004261c7890 */ /* 0x000fe2000fffe03f */
[----:B------:R-:W-:Y:S01]  /*a4e0*/  IMAD.U32 R137, RZ, RZ, UR5 ;  /* 0x00000005ff897e24 */ /* 0x000fe2000f8e00ff */
[----:B------:R-:W-:-:S02]  /*a4f0*/  UIADD3 UR32, UR38, 0x6, URZ ;  /* 0x0000000626207890 */ /* 0x000fc4000fffe03f */
[----:B------:R-:W-:Y:S02]  /*a500*/  UIADD3 UR40, UR38, 0x600, URZ ;  /* 0x0000060026287890 */ /* 0x000fe4000fffe03f */
[----:B------:R-:W-:Y:S02]  /*a510*/  UIADD3 UR44, UR38, 0x602, URZ ;  /* 0x00000602262c7890 */ /* 0x000fe4000fffe03f */
[----:B------:R-:W-:Y:S02]  /*a520*/  UIADD3 UR48, UR38, 0x604, URZ ;  /* 0x0000060426307890 */ /* 0x000fe4000fffe03f */
[----:B------:R-:W-:Y:S01]  /*a530*/  UIADD3 UR52, UR38, 0x606, URZ ;  /* 0x0000060626347890 */ /* 0x000fe2000fffe03f */
[----:B------:R-:W-:Y:S01]  /*a540*/  UMOV UR29, 0x40000040 ;  /* 0x40000040001d7882 */ /* 0x000fe20000000000 */
[----:B------:R-:W-:Y:S01]  /*a550*/  UMOV UR33, 0x40000040 ;  /* 0x4000004000217882 */ /* 0x000fe20000000000 */
[----:B------:R-:W-:Y:S01]  /*a560*/  UMOV UR41, 0x40000040 ;  /* 0x4000004000297882 */ /* 0x000fe20000000000 */
[----:B------:R-:W-:Y:S01]  /*a570*/  UMOV UR45, 0x40000040 ;  /* 0x40000040002d7882 */ /* 0x000fe20000000000 */
[----:B------:R-:W-:Y:S01]  /*a580*/  UMOV UR49, 0x40000040 ;  /* 0x4000004000317882 */ /* 0x000fe20000000000 */
[----:B------:R-:W-:-:S06]  /*a590*/  UMOV UR53, 0x40000040 ;  /* 0x4000004000357882 */ /* 0x000fcc0000000000 */
.L_x_922:
[----:B------:R-:W-:Y:S01]  /*a5a0*/  UIADD3 UR4, UR6, 0x1, URZ ;  /* 0x0000000106047890 */ /* 0x000fe2000fffe03f */
[----:B------:R-:W-:-:S03]  /*a5b0*/  ISETP.NE.AND P3, PT, RZ, UR37, PT ;  /* 0x00000025ff007c0c */ /* 0x000fc6000bf65270 */
[----:B------:R-:W-:-:S04]  /*a5c0*/  UISETP.NE.AND UP1, UPT, UR4, 0x2, UPT ;  /* 0x000000020400788c */ /* 0x000fc8000bf25270 */
[----:B------:R-:W-:Y:S02]  /*a5d0*/  USEL UR5, URZ, 0x1, UP1 ;  /* 0x000000013f057887 */ /* 0x000fe40008800000 */
[----:B------:R-:W-:Y:S02]  /*a5e0*/  USEL UR4, UR4, URZ, UP1 ;  /* 0x0000003f04047287 */ /* 0x000fe40008800000 */
[----:B------:R-:W-:Y:S02]  /*a5f0*/  ULOP3.LUT UR5, UR30, UR5, URZ, 0x3c, !UPT ;  /* 0x000000051e057292 */ /* 0x000fe4000f8e3c3f */
[----:B0-----:R-:W-:Y:S10]  /*a600*/  @P3 BRA `(.L_x_906) ;  /* 0x00000000002c3947 */ /* 0x001ff40003800000 */
[----:B------:R-:W-:Y:S05]  /*a610*/  @!P0 BRA `(.L_x_907) ;  /* 0x0000000000048947 */ /* 0x000fea0003800000 */
[----:B------:R-:W-:Y:S01]  /*a620*/  BPT.TRAP 0x1 ;  /* 0x000000040000795c */ /* 0x000fe20000300000 */
.L_x_907:
[----:B------:R-:W-:Y:S01]  /*a630*/  ULEA UR10, UR4, UR36, 0x3 ;  /* 0x00000024040a7291 */ /* 0x000fe2000f8e183f */
[----:B------:R-:W-:-:S05]  /*a640*/  IMAD.U32 R11, RZ, RZ, UR5 ;  /* 0x00000005ff0b7e24 */ /* 0x000fca000f8e00ff */
[----:B------:R-:W-:-:S04]  /*a650*/  SHF.L.U32 R11, R11, 0x1f, RZ ;  /* 0x0000001f0b0b7819 */ /* 0x000fc800000006ff */
[----:B------:R0:W1:Y:S01]  /*a660*/  SYNCS.PHASECHK.TRANS64.TRYWAIT P2, [UR10+0x2d830], R11 ;  /* 0x02d8300bff0075a7 */ /* 0x000062000804014a */
[----:B------:R-:W-:Y:S05]  /*a670*/  @!P0 BRA `(.L_x_908) ;  /* 0x0000000000048947 */ /* 0x000fea0003800000 */
[----:B------:R-:W-:Y:S01]  /*a680*/  BPT.TRAP 0x1 ;  /* 0x000000040000795c */ /* 0x000fe20000300000 */
.L_x_908:
[----:B-1----:R-:W-:Y:S05]  /*a690*/  @P2 BRA `(.L_x_906) ;  /* 0x0000000000082947 */ /* 0x002fea0003800000 */
[----:B------:R-:W1:Y:S02]  /*a6a0*/  SYNCS.PHASECHK.TRANS64.TRYWAIT P2, [UR10+0x2d830], R11 ;  /* 0x02d8300bff0075a7 */ /* 0x000e64000804014a */
[----:B-1----:R-:W-:Y:S05]  /*a6b0*/  @!P2 BRA `(.L_x_909) ;  /* 0x000000940080a947 */ /* 0x002fea0003800000 */
.L_x_906:
[----:B------:R4:W-:Y:S01]  /*a6c0*/  BAR.SYNC.DEFER_BLOCKING R22, 0x100 ;  /* 0x000400160000751d */ /* 0x0009e20000010000 */
[----:B------:R-:W-:Y:S01]  /*a6d0*/  R2UR UR56, R14 ;  /* 0x000000000e3872ca */ /* 0x000fe200000e0000 */
[----:B------:R-:W-:Y:S01]  /*a6e0*/  UIMAD UR26, UR4, 0x600, UR7 ;  /* 0x00000600041a78a4 */ /* 0x000fe2000f8e0207 */
[----:B------:R-:W-:-:S03]  /*a6f0*/  R2UR UR57, R15 ;  /* 0x000000000f3972ca */ /* 0x000fc600000e0000 */
[----:B------:R-:W-:Y:S01]  /*a700*/  UMOV UR59, 0x80000020 ;  /* 0x80000020003b7882 */ /* 0x000fe20000000000 */
[----:B------:R-:W-:Y:S02]  /*a710*/  UIADD3 UR10, UR26, 0x2, URZ ;  /* 0x000000021a0a7890 */ /* 0x000fe4000fffe03f */
[----:B------:R-:W-:Y:S01]  /*a720*/  UMOV UR58, UR26 ;  /* 0x0000001a003a7c82 */ /* 0x000fe20008000000 */
[----:B------:R-:W-:Y:S01]  /*a730*/  UMOV UR11, 0x80000020 ;  /* 0x80000020000b7882 */ /* 0x000fe20000000000 */
[----:B------:R-:W-:Y:S01]  /*a740*/  UIADD3 UR14, UR26, 0x200, URZ ;  /* 0x000002001a0e7890 */ /* 0x000fe2000fffe03f */
[----:B------:R-:W-:Y:S01]  /*a750*/  UMOV UR15, 0x80000020 ;  /* 0x80000020000f7882 */ /* 0x000fe20000000000 */
[----:B------:R-:W-:Y:S01]  /*a760*/  UIADD3 UR18, UR26, 0x202, URZ ;  /* 0x000002021a127890 */ /* 0x000fe2000fffe03f */
[----:B------:R-:W-:Y:S01]  /*a770*/  UMOV UR19, 0x80000020 ;  /* 0x8000002000137882 */ /* 0x000fe20000000000 */
[----:B------:R-:W-:Y:S01]  /*a780*/  UIADD3 UR22, UR26, 0x400, URZ ;  /* 0x000004001a167890 */ /* 0x000fe2000fffe03f */
[----:B------:R-:W-:Y:S01]  /*a790*/  UMOV UR23, 0x80000020 ;  /* 0x8000002000177882 */ /* 0x000fe20000000000 */
[----:B------:R-:W-:Y:S01]  /*a7a0*/  UIADD3 UR26, UR26, 0x402, URZ ;  /* 0x000004021a1a7890 */ /* 0x000fe2000fffe03f */
[----:B------:R-:W-:Y:S01]  /*a7b0*/  UMOV UR27, 0x80000020 ;  /* 0x80000020001b7882 */ /* 0x000fe20000000000 */
[----:B--23--:R-:W-:-:S06]  /*a7c0*/  WARPGROUP.ARRIVE ;  /* 0x00000000000079c5 */ /* 0x00cfcc0000000000 */
        /* <DEDUP_REMOVED lines=17> */
[----:B----4-:R-:W-:Y:S05]  /*a8e0*/  @P3 BRA `(.L_x_910) ;  /* 0x00000000002c3947 */ /* 0x010fea0003800000 */
[----:B------:R-:W-:Y:S05]  /*a8f0*/  @!P0 BRA `(.L_x_911) ;  /* 0x0000000000048947 */ /* 0x000fea0003800000 */
[----:B------:R-:W-:Y:S01]  /*a900*/  BPT.TRAP 0x1 ;  /* 0x000000040000795c */ /* 0x000fe20000300000 */
.L_x_911:
[----:B------:R-:W-:Y:S01]  /*a910*/  ULEA UR10, UR6, UR36, 0x3 ;  /* 0x00000024060a7291 */ /* 0x000fe2000f8e183f */
[----:B01----:R-:W-:-:S05]  /*a920*/  IMAD.U32 R11, RZ, RZ, UR30 ;  /* 0x0000001eff0b7e24 */ /* 0x003fca000f8e00ff */
[----:B------:R-:W-:-:S04]  /*a930*/  SHF.L.U32 R11, R11, 0x1f, RZ ;  /* 0x0000001f0b0b7819 */ /* 0x000fc800000006ff */
[----:B------:R0:W1:Y:S01]  /*a940*/  SYNCS.PHASECHK.TRANS64.TRYWAIT P2, [UR10+0x2d850], R11 ;  /* 0x02d8500bff0075a7 */ /* 0x000062000804014a */
[----:B------:R-:W-:Y:S05]  /*a950*/  @!P0 BRA `(.L_x_912) ;  /* 0x0000000000048947 */ /* 0x000fea0003800000 */
[----:B------:R-:W-:Y:S01]  /*a960*/  BPT.TRAP 0x1 ;  /* 0x000000040000795c */ /* 0x000fe20000300000 */
.L_x_912:
[----:B-1----:R-:W-:Y:S05]  /*a970*/  @P2 BRA `(.L_x_910) ;  /* 0x0000000000082947 */ /* 0x002fea0003800000 */
[----:B------:R-:W1:Y:S02]  /*a980*/  SYNCS.PHASECHK.TRANS64.TRYWAIT P2, [UR10+0x2d850], R11 ;  /* 0x02d8500bff0075a7 */ /* 0x000e64000804014a */
[----:B-1----:R-:W-:Y:S05]  /*a990*/  @!P2 BRA `(.L_x_913) ;  /* 0x0000009000e0a947 */ /* 0x002fea0003800000 */
.L_x_910:
[----:B------:R-:W-:Y:S01]  /*a9a0*/  UIADD3 UR10, UR36, 0x400, URZ ;  /* 0x00000400240a7890 */ /* 0x000fe2000fffe03f */
[----:B------:R-:W-:Y:S01]  /*a9b0*/  WARPGROUP.ARRIVE ;  /* 0x00000000000079c5 */ /* 0x000fe20000000000 */
[----:B------:R-:W-:Y:S01]  /*a9c0*/  UMOV UR56, UR38 ;  /* 0x0000002600387c82 */ /* 0x000fe20008000000 */
[----:B------:R-:W-:Y:S01]  /*a9d0*/  UMOV UR57, 0x40000040 ;  /* 0x4000004000397882 */ /* 0x000fe20000000000 */
[----:B------:R-:W-:Y:S01]  /*a9e0*/  USHF.R.U32.HI UR10, URZ, 0x4, UR10 ;  /* 0x000000043f0a7899 */ /* 0x000fe2000801160a */
[----:B------:R-:W-:Y:S01]  /*a9f0*/  PLOP3.LUT P2, PT, PT, PT, UP0, 0x80, 0x0 ;  /* 0x000000000000781c */ /* 0x000fe20003f4f008 */
[----:B------:R-:W-:Y:S01]  /*aa00*/  UMOV UR59, 0x80000020 ;  /* 0x80000020003b7882 */ /* 0x000fe20000000000 */
[----:B------:R-:W-:Y:S01]  /*aa10*/  UMOV UR31, 0x80000020 ;  /* 0x80000020001f7882 */ /* 0x000fe20000000000 */
[----:B------:R-:W-:Y:S01]  /*aa20*/  ULOP3.LUT UR10, UR10, 0x3fff, URZ, 0xc0, !UPT ;  /* 0x00003fff0a0a7892 */ /* 0x000fe2000f8ec03f */
[----:B------:R-:W-:Y:S01]  /*aa30*/  IMAD.MOV.U32 R141, RZ, RZ, R0 ;  /* 0x000000ffff8d7224 */ /* 0x000fe200078e0000 */
[----:B------:R-:W-:Y:S01]  /*aa40*/  UMOV UR35, 0x80000020 ;  /* 0x8000002000237882 */ /* 0x000fe20000000000 */
[----:B------:R-:W-:Y:S01]  /*aa50*/  UMOV UR43, 0x80000020 ;  /* 0x80000020002b7882 */ /* 0x000fe20000000000 */
[----:B------:R-:W-:Y:S01]  /*aa60*/  ULOP3.LUT UR10, UR10, 0x2000000, URZ, 0xfc, !UPT ;  /* 0x020000000a0a7892 */ /* 0x000fe2000f8efc3f */
[----:B01----:R-:W-:Y:S01]  /*aa70*/  IMAD.U32 R11, RZ, RZ, UR4 ;  /* 0x00000004ff0b7e24 */ /* 0x003fe2000f8e00ff */
[----:B------:R-:W-:Y:S01]  /*aa80*/  UMOV UR47, 0x80000020 ;  /* 0x80000020002f7882 */ /* 0x000fe20000000000 */
[----:B------:R-:W-:Y:S01]  /*aa90*/  UMOV UR51, 0x80000020 ;  /* 0x8000002000337882 */ /* 0x000fe20000000000 */
[----:B------:R-:W-:Y:S01]  /*aaa0*/  UIMAD UR10, UR6, 0x600, UR10 ;  /* 0x00000600060a78a4 */ /* 0x000fe2000f8e020a */
[----:B------:R-:W-:Y:S01]  /*aab0*/  IMAD.SHL.U32 R142, R13, 0x80, RZ ;  /* 0x000000800d8e7824 */ /* 0x000fe200078e00ff */
[----:B------:R-:W-:Y:S01]  /*aac0*/  UMOV UR55, 0x80000020 ;  /* 0x8000002000377882 */ /* 0x000fe20000000000 */
[----:B------:R-:W-:Y:S01]  /*aad0*/  @!P1 LEA R11, R11, UR36, 0x3 ;  /* 0x000000240b0b9c11 */ /* 0x000fe2000f8e18ff */
[----:B------:R-:W-:-:S02]  /*aae0*/  UIADD3 UR11, UR10, 0x40, URZ ;  /* 0x000000400a0b7890 */ /* 0x000fc4000fffe03f */
[----:B------:R-:W-:Y:S01]  /*aaf0*/  UIADD3 UR30, UR10, 0x80, URZ ;  /* 0x000000800a1e7890 */ /* 0x000fe2000fffe03f */
[----:B------:R-:W-:Y:S01]  /*ab00*/  IADD3 R20, -R142, 0x1, RZ ;  /* 0x000000018e147810 */ /* 0x000fe20007ffe1ff */
[----:B------:R-:W-:Y:S01]  /*ab10*/  UMOV UR58, UR10 ;  /* 0x0000000a003a7c82 */ /* 0x000fe20008000000 */
[----:B------:R-:W-:Y:S01]  /*ab20*/  UIADD3 UR34, UR10, 0xc0, URZ ;  /* 0x000000c00a227890 */ /* 0x000fe2000fffe03f */
[----:B------:R-:W-:Y:S01]  /*ab30*/  HGMMA.64x96x16.F32 R88, gdesc[UR56].tnspB, R88, gsb0 ;  /* 0x41600000385879f0 */ /* 0x000fe20008000858 */
[----:B------:R-:W-:Y:S01]  /*ab40*/  R2UR UR56, R136 ;  /* 0x00000000883872ca */ /* 0x000fe200000e0000 */
[----:B------:R-:W-:Y:S01]  /*ab50*/  UMOV UR58, UR11 ;  /* 0x0000000b003a7c82 */ /* 0x000fe20008000000 */
[----:B------:R-:W-:Y:S01]  /*ab60*/  R2UR UR57, R137 ;  /* 0x00000000893972ca */ /* 0x000fe200000e0000 */
[----:B------:R-:W-:Y:S01]  /*ab70*/  UMOV UR59, 0x80000020 ;  /* 0x80000020003b7882 */ /* 0x000fe20000000000 */
[----:B------:R-:W-:Y:S01]  /*ab80*/  UIADD3 UR42, UR10, 0x100, URZ ;  /* 0x000001000a2a7890 */ /* 0x000fe2000fffe03f */
[----:B------:R-:W-:Y:S01]  /*ab90*/  R2UR UR11, R4 ;  /* 0x00000000040b72ca */ /* 0x000fe200000e0000 */
[----:B------:R-:W-:-:S02]  /*aba0*/  UIADD3 UR46, UR10, 0x140, URZ ;  /* 0x000001400a2e7890 */ /* 0x000fc4000fffe03f */
[----:B------:R-:W-:Y:S02]  /*abb0*/  UIADD3 UR50, UR10, 0x180, URZ ;  /* 0x000001800a327890 */ /* 0x000fe4000fffe03f */
[----:B------:R-:W-:Y:S01]  /*abc0*/  UIADD3 UR54, UR10, 0x1c0, URZ ;  /* 0x000001c00a367890 */ /* 0x000fe2000fffe03f */
[----:B------:R-:W-:Y:S02]  /*abd0*/  ULDC UR18, c[0x0][0x2f0] ;  /* 0x0000bc0000127ab9 */ /* 0x000fe40000000800 */
[----:B------:R-:W-:Y:S01]  /*abe0*/  @UP0 ULDC UR10, c[0x0][0x44c] ;  /* 0x00011300000a0ab9 */ /* 0x000fe20000000800 */
[----:B------:R-:W-:Y:S01]  /*abf0*/  ULDC UR15, c[0x0][0x288] ;  /* 0x0000a200000f7ab9 */ /* 0x000fe20000000800 */
[----:B------:R-:W-:Y:S01]  /*ac00*/  @P2 IMAD.HI.U32 R23, R0, UR10, RZ ;  /* 0x0000000a00172c27 */ /* 0x000fe2000f8e00ff */
[----:B------:R-:W-:Y:S01]  /*ac10*/  @UP0 ULDC UR10, c[0x0][0x450] ;  /* 0x00011400000a0ab9 */ /* 0x000fe20000000800 */
[----:B------:R-:W-:-:S03]  /*ac20*/  ULDC UR14, c[0x0][0x9e0] ;  /* 0x00027800000e7ab9 */ /* 0x000fc60000000800 */
[----:B------:R-:W-:Y:S01]  /*ac30*/  @P2 SHF.R.U32.HI R141, RZ, UR10, R23 ;  /* 0x0000000aff8d2c19 */ /* 0x000fe20008011617 */
[----:B------:R-:W-:Y:S02]  /*ac40*/  @!P1 VIADD R23, R11, 0x2d840 ;  /* 0x0002d8400b179836 */ /* 0x000fe40000000000 */
[----:B------:R-:W-:Y:S02]  /*ac50*/  IMAD R11, R3, -0x2, R20 ;  /* 0xfffffffe030b7824 */ /* 0x000fe400078e0214 */
[----:B------:R-:W0:Y:S01]  /*ac60*/  SHFL.IDX PT, R139, R141, RZ, 0x1c1f ;  /* 0x001c1fff8d8b7589 */ /* 0x000e2200000e0000 */
[----:B------:R-:W-:Y:S01]  /*ac70*/  @!P1 PRMT R23, RZ, 0x654, R23 ;  /* 0x00000654ff179816 */ /* 0x000fe20000000017 */
[----:B------:R-:W-:-:S04]  /*ac80*/  IMAD R11, R18, UR18, R11 ;  /* 0x00000012120b7c24 */ /* 0x000fc8000f8e020b */
[----:B------:R-:W-:-:S04]  /*ac90*/  VIADD R11, R11, -UR15 ;  /* 0x8000000f0b0b7c36 */ /* 0x000fc80008000000 */
[----:B------:R-:W-:-:S04]  /*aca0*/  VIADD R140, R11, UR14 ;  /* 0x0000000e0b8c7c36 */ /* 0x000fc80008000000 */
[----:B0-----:R-:W-:Y:S01]  /*acb0*/  IMAD.IADD R20, R140, 0x1, R139 ;  /* 0x000000018c147824 */ /* 0x001fe200078e028b */
[----:B------:R-:W-:Y:S02]  /*acc0*/  WARPGROUP.DEPBAR.LE gsb0, 0x0 ;  /* 0x00008000000079c5 */ /* 0x000fe40000010000 */
[----:B------:R-:W-:-:S06]  /*acd0*/  WARPGROUP.ARRIVE ;  /* 0x00000000000079c5 */ /* 0x000fcc0000000000 */
[----:B------:R-:W-:Y:S03]  /*ace0*/  HGMMA.64x96x16.F32 R88, gdesc[UR56].tnspB, R88, gsb0 ;  /* 0x41600000385879f0 */ /* 0x000fe60008000858 */
        /* <DEDUP_REMOVED lines=19> */
[----:B------:R0:W-:Y:S06]  /*ae20*/  BAR.ARV R19, 0x100 ;  /* 0x000400130000751d */ /* 0x0001ec0000002000 */
[----:B------:R1:W-:Y:S02]  /*ae30*/  @!P1 SYNCS.ARRIVE.TRANS64.RED.A1T0 RZ, [R23+URZ], RZ ;  /* 0x000000ff17ff99a7 */ /* 0x0003e4000810043f */
[----:B-1----:R-:W-:-:S04]  /*ae40*/  VIADD R23, R11, UR11 ;  /* 0x0000000b0b177c36 */ /* 0x002fc80008000000 */
[----:B------:R-:W-:Y:S01]  /*ae50*/  IMAD.IADD R11, R23, 0x1, R139 ;  /* 0x00000001170b7824 */ /* 0x000fe200078e028b */
[----:B0-----:R-:W-:Y:S06]  /*ae60*/  @!P5 BRA `(.L_x_914) ;  /* 0x000000000064d947 */ /* 0x001fec0003800000 */
[----:B------:R-:W-:Y:S01]  /*ae70*/  ULDC UR11, c[0x0][0x2f0] ;  /* 0x0000bc00000b7ab9 */ /* 0x000fe20000000800 */
[----:B------:R-:W-:Y:S01]  /*ae80*/  ULDC UR10, c[0x0][0x288] ;  /* 0x0000a200000a7ab9 */ /* 0x000fe20000000800 */
[----:B------:R-:W-:Y:S01]  /*ae90*/  IMAD R138, R18, UR11, R139 ;  /* 0x0000000b128a7c24 */ /* 0x000fe2000f8e028b */
[----:B------:R-:W-:Y:S03]  /*aea0*/  BSSY B0, `(.L_x_915) ;  /* 0x0000011000007945 */ /* 0x000fe60003800000 */
[----:B------:R-:W-:-:S05]  /*aeb0*/  VIADD R143, R138, -UR10 ;  /* 0x8000000a8a8f7c36 */ /* 0x000fca0008000000 */
        /* <DEDUP_REMOVED lines=10> */
.L_x_916:
[----:B------:R-:W-:-:S05]  /*af60*/  IMAD.U32 R145, RZ, RZ, UR61 ;  /* 0x0000003dff917e24 */ /* 0x000fca000f8e00ff */
[----:B------:R-:W-:-:S13]  /*af70*/  ISETP.NE.AND P2, PT, R145, 0x1, PT ;  /* 0x000000019100780c */ /* 0x000fda0003f45270 */
[----:B------:R-:W0:Y:S02]  /*af80*/  @P2 LDC.64 R138, c[0x0][0x9e8] ;  /* 0x00027a00ff8a2b82 */ /* 0x000e240000000a00 */
[----:B0-----:R-:W-:-:S05]  /*af90*/  @P2 IMAD.HI.U32 R138, R143, R138, RZ ;  /* 0x0000008a8f8a2227 */ /* 0x001fca00078e00ff */
[----:B------:R-:W-:-:S07]  /*afa0*/  @P2 SHF.R.U32.HI R143, RZ, R139, R138 ;  /* 0x0000008bff8f2219 */ /* 0x000fce000001168a */
.L_x_917:
[----:B------:R-:W-:Y:S05]  /*afb0*/  BSYNC B0 ;  /* 0x0000000000007941 */ /* 0x000fea0003800000 */
.L_x_915:
[----:B------:R-:W-:-:S04]  /*afc0*/  IMAD R138, R143, R145, -R142 ;  /* 0x000000918f8a7224 */ /* 0x000fc800078e0a8e */
[----:B------:R-:W-:-:S05]  /*afd0*/  IMAD R138, R3, -0x2, R138 ;  /* 0xfffffffe038a7824 */ /* 0x000fca00078e028a */
[----:B------:R-:W-:Y:S02]  /*afe0*/  VIADDMNMX R20, R138, R145, R20, PT ;  /* 0x000000918a147246 */ /* 0x000fe40003800114 */
[----:B------:R-:W-:-:S07]  /*aff0*/  VIMNMX R11, R11, R138, !PT ;  /* 0x0000008a0b0b7248 */ /* 0x000fce0007fe0100 */
.L_x_914:
[----:B------:R-:W-:-:S04]  /*b000*/  ISETP.GT.AND P2, PT, R13, -0x1, PT ;  /* 0xffffffff0d00780c */ /* 0x000fc80003f44270 */
[C---:B------:R-:W-:Y:S02]  /*b010*/  ISETP.GT.AND P4, PT, R11.reuse, RZ, P2 ;  /* 0x000000ff0b00720c */ /* 0x040fe40001784270 */
[----:B------:R-:W-:Y:S02]  /*b020*/  ISETP.GT.AND P6, PT, R11, 0x1, P2 ;  /* 0x000000010b00780c */ /* 0x000fe400017c4270 */
[C---:B------:R-:W-:Y:S02]  /*b030*/  ISETP.LT.OR P4, PT, R20.reuse, 0x1, P4 ;  /* 0x000000011400780c */ /* 0x040fe40002781670 */
[----:B------:R-:W-:Y:S02]  /*b040*/  ISETP.LT.OR P6, PT, R20, 0x2, P6 ;  /* 0x000000021400780c */ /* 0x000fe400037c1670 */
        /* <DEDUP_REMOVED lines=10> */
[----:B------:R-:W-:Y:S02]  /*b0f0*/  FSEL R32, R32, -INF , !P6 ;  /* 0xff80000020207808 */ /* 0x000fe40007000000 */
[C---:B------:R-:W-:Y:S02]  /*b100*/  ISETP.GT.AND P3, PT, R11.reuse, 0x11, P2 ;  /* 0x000000110b00780c */ /* 0x040fe40001764270 */
[C---:B------:R-:W-:Y:S02]  /*b110*/  ISETP.GT.AND P4, PT, R11.reuse, 0x18, P2 ;  /* 0x000000180b00780c */ /* 0x040fe40001784270 */
[----:B------:R-:W-:-:S02]  /*b120*/  ISETP.GT.AND P6, PT, R11, 0x19, P2 ;  /* 0x000000190b00780c */ /* 0x000fc400017c4270 */
        /* <DEDUP_REMOVED lines=40> */
[----:B------:R-:W-:Y:S01]  /*b3b0*/  FSEL R60, R60, -INF , !P4 ;  /* 0xff8000003c3c7808 */ /* 0x000fe20006000000 */
[----:B------:R-:W0:Y:S01]  /*b3c0*/  SHFL.IDX PT, R57, R141, 0x1, 0x1c1f ;  /* 0x003c1f008d397f89 */ /* 0x000e2200000e0000 */
        /* <DEDUP_REMOVED lines=11> */
[C---:B------:R-:W-:Y:S01]  /*b480*/  ISETP.GT.AND P4, PT, R11.reuse, 0x60, P2 ;  /* 0x000000600b00780c */ /* 0x040fe20001784270 */
[--C-:B0-----:R-:W-:Y:S01]  /*b490*/  IMAD.IADD R140, R140, 0x1, R57.reuse ;  /* 0x000000018c8c7824 */ /* 0x101fe200078e0239 */
[----:B------:R-:W-:Y:S01]  /*b4a0*/  ISETP.GT.AND P6, PT, R11, 0x61, P2 ;  /* 0x000000610b00780c */ /* 0x000fe200017c4270 */
[----:B------:R-:W-:Y:S01]  /*b4b0*/  IMAD.IADD R23, R23, 0x1, R57 ;  /* 0x0000000117177824 */ /* 0x000fe200078e0239 */
[----:B------:R-:W-:-:S02]  /*b4c0*/  ISETP.LT.OR P3, PT, R20, 0x5a, P3 ;  /* 0x0000005a1400780c */ /* 0x000fc40001f61670 */
[C---:B------:R-:W-:Y:S02]  /*b4d0*/  ISETP.LT.OR P4, PT, R20.reuse, 0x61, P4 ;  /* 0x000000611400780c */ /* 0x040fe40002781670 */
[----:B------:R-:W-:Y:S02]  /*b4e0*/  ISETP.LT.OR P6, PT, R20, 0x62, P6 ;  /* 0x000000621400780c */ /* 0x000fe400037c1670 */
[----:B------:R-:W-:Y:S02]  /*b4f0*/  FSEL R69, R69, -INF , !P3 ;  /* 0xff80000045457808 */ /* 0x000fe40005800000 */
[----:B------:R-:W-:Y:S02]  /*b500*/  FSEL R72, R72, -INF , !P4 ;  /* 0xff80000048487808 */ /* 0x000fe40006000000 */
[----:B------:R-:W-:Y:S02]  /*b510*/  FSEL R73, R73, -INF , !P6 ;  /* 0xff80000049497808 */ /* 0x000fe40007000000 */
[----:B------:R-:W-:-:S02]  /*b520*/  ISETP.GT.AND P3, PT, R11, 0x68, P2 ;  /* 0x000000680b00780c */ /* 0x000fc40001764270 */
[C---:B------:R-:W-:Y:S02]  /*b530*/  ISETP.GT.AND P4, PT, R11.reuse, 0x69, P2 ;  /* 0x000000690b00780c */ /* 0x040fe40001784270 */
[----:B------:R-:W-:Y:S02]  /*b540*/  ISETP.GT.AND P6, PT, R11, 0x70, P2 ;  /* 0x000000700b00780c */ /* 0x000fe400017c4270 */
[C---:B------:R-:W-:Y:S02]  /*b550*/  ISETP.LT.OR P3, PT, R20.reuse, 0x69, P3 ;  /* 0x000000691400780c */ /* 0x040fe40001f61670 */
[C---:B------:R-:W-:Y:S02]  /*b560*/  ISETP.LT.OR P4, PT, R20.reuse, 0x6a, P4 ;  /* 0x0000006a1400780c */ /* 0x040fe40002781670 */
[----:B------:R-:W-:Y:S02]  /*b570*/  ISETP.LT.OR P6, PT, R20, 0x71, P6 ;  /* 0x000000711400780c */ /* 0x000fe400037c1670 */
[----:B------:R-:W-:-:S02]  /*b580*/  FSEL R76, R76, -INF , !P3 ;  /* 0xff8000004c4c7808 */ /* 0x000fc40005800000 */
[----:B------:R-:W-:Y:S02]  /*b590*/  FSEL R77, R77, -INF , !P4 ;  /* 0xff8000004d4d7808 */ /* 0x000fe40006000000 */
[----:B------:R-:W-:Y:S02]  /*b5a0*/  FSEL R80, R80, -INF , !P6 ;  /* 0xff80000050507808 */ /* 0x000fe40007000000 */
[C---:B------:R-:W-:Y:S02]  /*b5b0*/  ISETP.GT.AND P3, PT, R11.reuse, 0x71, P2 ;  /* 0x000000710b00780c */ /* 0x040fe40001764270 */
[C---:B------:R-:W-:Y:S02]  /*b5c0*/  ISETP.GT.AND P4, PT, R11.reuse, 0x78, P2 ;  /* 0x000000780b00780c */ /* 0x040fe40001784270 */
[----:B------:R-:W-:Y:S02]  /*b5d0*/  ISETP.GT.AND P6, PT, R11, 0x79, P2 ;  /* 0x000000790b00780c */ /* 0x000fe400017c4270 */
[----:B------:R-:W-:-:S02]  /*b5e0*/  ISETP.LT.OR P3, PT, R20, 0x72, P3 ;  /* 0x000000721400780c */ /* 0x000fc40001f61670 */
[C---:B------:R-:W-:Y:S02]  /*b5f0*/  ISETP.LT.OR P4, PT, R20.reuse, 0x79, P4 ;  /* 0x000000791400780c */ /* 0x040fe40002781670 */
[----:B------:R-:W-:Y:S02]  /*b600*/  ISETP.LT.OR P6, PT, R20, 0x7a, P6 ;  /* 0x0000007a1400780c */ /* 0x000fe400037c1670 */
[----:B------:R-:W-:Y:S02]  /*b610*/  FSEL R81, R81, -INF , !P3 ;  /* 0xff80000051517808 */ /* 0x000fe40005800000 */
[----:B------:R-:W-:Y:S02]  /*b620*/  FSEL R84, R84, -INF , !P4 ;  /* 0xff80000054547808 */ /* 0x000fe40006000000 */
[----:B------:R-:W-:Y:S01]  /*b630*/  FSEL R85, R85, -INF , !P6 ;  /* 0xff80000055557808 */ /* 0x000fe20007000000 */
[----:B------:R-:W-:Y:S06]  /*b640*/  @!P5 BRA `(.L_x_918) ;  /* 0x000000000064d947 */ /* 0x000fec0003800000 */
        /* <DEDUP_REMOVED lines=15> */
.L_x_920:
[----:B------:R-:W-:-:S05]  /*b740*/  IMAD.U32 R141, RZ, RZ, UR61 ;  /* 0x0000003dff8d7e24 */ /* 0x000fca000f8e00ff */
[----:B------:R-:W-:-:S13]  /*b750*/  ISETP.NE.AND P3, PT, R141, 0x1, PT ;  /* 0x000000018d00780c */ /* 0x000fda0003f65270 */
[----:B------:R-:W0:Y:S02]  /*b760*/  @P3 LDC.64 R56, c[0x0][0x9e8] ;  /* 0x00027a00ff383b82 */ /* 0x000e240000000a00 */
[----:B0-----:R-:W-:-:S05]  /*b770*/  @P3 IMAD.HI.U32 R56, R11, R56, RZ ;  /* 0x000000380b383227 */ /* 0x001fca00078e00ff */
[----:B------:R-:W-:-:S07]  /*b780*/  @P3 SHF.R.U32.HI R11, RZ, R57, R56 ;  /* 0x00000039ff0b3219 */ /* 0x000fce0000011638 */
.L_x_921:
[----:B------:R-:W-:Y:S05]  /*b790*/  BSYNC B0 ;  /* 0x0000000000007941 */ /* 0x000fea0003800000 */
.L_x_919:
[----:B------:R-:W-:-:S04]  /*b7a0*/  IMAD R142, R11, R141, -R142 ;  /* 0x0000008d0b8e7224 */ /* 0x000fc800078e0a8e */
[----:B------:R-:W-:-:S05]  /*b7b0*/  IMAD R142, R3, -0x2, R142 ;  /* 0xfffffffe038e7824 */ /* 0x000fca00078e028e */
[----:B------:R-:W-:Y:S02]  /*b7c0*/  VIADDMNMX R140, R142, R141, R140, PT ;  /* 0x0000008d8e8c7246 */ /* 0x000fe4000380018c */
[----:B------:R-:W-:-:S07]  /*b7d0*/  VIMNMX R23, R23, R142, !PT ;  /* 0x0000008e17177248 */ /* 0x000fce0007fe0100 */
.L_x_918:
[----:B------:R-:W-:Y:S01]  /*b7e0*/  FMNMX.FTZ R20, R139, R12, !PT ;  /* 0x0000000c8b147209 */ /* 0x000fe20007810000 */
[----:B------:R-:W-:Y:S01]  /*b7f0*/  ULDC UR10, c[0x0][0x988] ;  /* 0x00026200000a7ab9 */ /* 0x000fe20000000800 */
        /* <DEDUP_REMOVED lines=11> */
[----:B------:R-:W-:-:S02]  /*b8b0*/  ISETP.GT.AND P4, PT, R23, 0x1, P2 ;  /* 0x000000011700780c */ /* 0x000fc40001784270 */
[----:B------:R-:W-:Y:S02]  /*b8c0*/  FMNMX.FTZ R20, R36, R11, !PT ;  /* 0x0000000b24147209 */ /* 0x000fe40007810000 */
[----:B------:R-:W-:Y:S02]  /*b8d0*/  ISETP.GT.AND P6, PT, R23, 0x8, P2 ;  /* 0x000000081700780c */ /* 0x000fe400017c4270 */
[----:B------:R-:W-:Y:S02]  /*b8e0*/  FMNMX.FTZ R11, R37, R20, !PT ;  /* 0x00000014250b7209 */ /* 0x000fe40007810000 */
[----:B------:R-:W-:Y:S02]  /*b8f0*/  ISETP.LT.OR P4, PT, R140, 0x2, P4 ;  /* 0x000000028c00780c */ /* 0x000fe40002781670 */
[----:B------:R-:W-:Y:S02]  /*b900*/  FMNMX.FTZ R20, R40, R11, !PT ;  /* 0x0000000b28147209 */ /* 0x000fe40007810000 */
[----:B------:R-:W-:-:S02]  /*b910*/  ISETP.LT.OR P6, PT, R140, 0x9, P6 ;  /* 0x000000098c00780c */ /* 0x000fc400037c1670 */
[----:B------:R-:W-:Y:S02]  /*b920*/  FMNMX.FTZ R11, R41, R20, !PT ;  /* 0x00000014290b7209 */ /* 0x000fe40007810000 */
[----:B------:R-:W-:Y:S02]  /*b930*/  FSEL R27, R27, -INF , !P4 ;  /* 0xff8000001b1b7808 */ /* 0x000fe40006000000 */
[----:B------:R-:W-:Y:S02]  /*b940*/  FMNMX.FTZ R20, R44, R11, !PT ;  /* 0x0000000b2c147209 */ /* 0x000fe40007810000 */
[----:B------:R-:W-:Y:S02]  /*b950*/  ISETP.GT.AND P4, PT, R23, 0x10, P2 ;  /* 0x000000101700780c */ /* 0x000fe40001784270 */
[----:B------:R-:W-:Y:S02]  /*b960*/  FMNMX.FTZ R11, R45, R20, !PT ;  /* 0x000000142d0b7209 */ /* 0x000fe40007810000 */
[----:B------:R-:W-:-:S02]  /*b970*/  FSEL R30, R30, -INF , !P6 ;  /* 0xff8000001e1e7808 */ /* 0x000fc40007000000 */
[----:B------:R-:W-:Y:S02]  /*b980*/  FMNMX.FTZ R20, R48, R11, !PT ;  /* 0x0000000b30147209 */ /* 0x000fe40007810000 */
[----:B------:R-:W-:Y:S02]  /*b990*/  ISETP.LT.OR P4, PT, R140, 0x11, P4 ;  /* 0x000000118c00780c */ /* 0x000fe40002781670 */
[----:B------:R-:W-:Y:S02]  /*b9a0*/  FMNMX.FTZ R11, R49, R20, !PT ;  /* 0x00000014310b7209 */ /* 0x000fe40007810000 */
[----:B------:R-:W-:Y:S02]  /*b9b0*/  FSEL R34, R34, -INF , !P4 ;  /* 0xff80000022227808 */ /* 0x000fe40006000000 */
[----:B------:R-:W-:Y:S02]  /*b9c0*/  FMNMX.FTZ R20, R52, R11, !PT ;  /* 0x0000000b34147209 */ /* 0x000fe40007810000 */
[----:B------:R-:W-:-:S02]  /*b9d0*/  ISETP.GT.AND P4, PT, R23, 0x18, P2 ;  /* 0x000000181700780c */ /* 0x000fc40001784270 */
        /* <DEDUP_REMOVED lines=31> */
[C---:B------:R-:W-:Y:S02]  /*bbd0*/  ISETP.LT.OR P4, PT, R140.reuse, 0x3a, P4 ;  /* 0x0000003a8c00780c */ /* 0x040fe40002781670 */
[----:B------:R-:W-:Y:S02]  /*bbe0*/  FMNMX.FTZ R20, R85, R20, !PT ;  /* 0x0000001455147209 */ /* 0x000fe40007810000 */
[----:B------:R-:W-:Y:S02]  /*bbf0*/  FSEL R55, R55, -INF , !P4 ;  /* 0xff80000037377808 */ /* 0x000fe40006000000 */
[----:B------:R-:W-:Y:S01]  /*bc00*/  ISETP.GT.AND P4, PT, R23, 0x41, P2 ;  /* 0x000000411700780c */ /* 0x000fe20001784270 */
[----:B------:R-:W0:Y:S03]  /*bc10*/  SHFL.BFLY PT, R11, R20, 0x2, 0x1f ;  /* 0x0c401f00140b7f89 */ /* 0x000e2600000e0000 */
[----:B------:R-:W-:-:S04]  /*bc20*/  ISETP.LT.OR P4, PT, R140, 0x42, P4 ;  /* 0x000000428c00780c */ /* 0x000fc80002781670 */
[----:B------:R-:W-:Y:S02]  /*bc30*/  FSEL R59, R59, -INF , !P4 ;  /* 0xff8000003b3b7808 */ /* 0x000fe40006000000 */
[----:B------:R-:W-:-:S04]  /*bc40*/  ISETP.GT.AND P4, PT, R23, 0x49, P2 ;  /* 0x000000491700780c */ /* 0x000fc80001784270 */
[----:B------:R-:W-:-:S04]  /*bc50*/  ISETP.LT.OR P4, PT, R140, 0x4a, P4 ;  /* 0x0000004a8c00780c */ /* 0x000fc80002781670 */
[----:B------:R-:W-:Y:S02]  /*bc60*/  FSEL R63, R63, -INF , !P4 ;  /* 0xff8000003f3f7808 */ /* 0x000fe40006000000 */
[----:B------:R-:W-:-:S04]  /*bc70*/  ISETP.GT.AND P4, PT, R23, 0x51, P2 ;  /* 0x000000511700780c */ /* 0x000fc80001784270 */
[----:B------:R-:W-:Y:S02]  /*bc80*/  ISETP.LT.OR P4, PT, R140, 0x52, P4 ;  /* 0x000000528c00780c */ /* 0x000fe40002781670 */
[----:B0-----:R-:W-:Y:S02]  /*bc90*/  FMNMX.FTZ R56, R20, R11, !PT ;  /* 0x0000000b14387209 */ /* 0x001fe40007810000 */
        /* <DEDUP_REMOVED lines=13> */
[C---:B------:R-:W-:Y:S01]  /*bd70*/  FMUL.FTZ R20, R11.reuse, UR10 ;  /* 0x0000000a0b147c20 */ /* 0x040fe20008410000 */
[----:B------:R-:W-:Y:S02]  /*bd80*/  FSETP.NEU.FTZ.AND P6, PT, R11, -INF , PT ;  /* 0xff8000000b00780b */ /* 0x000fe40003fdd000 */
[----:B------:R-:W-:-:S02]  /*bd90*/  ISETP.LT.OR P3, PT, R140, 0x1a, P3 ;  /* 0x0000001a8c00780c */ /* 0x000fc40001f61670 */
[----:B------:R-:W-:Y:S02]  /*bda0*/  FSEL R20, R20, RZ, P6 ;  /* 0x000000ff14147208 */ /* 0x000fe40003000000 */
[----:B------:R-:W-:Y:S02]  /*bdb0*/  FSEL R39, R39, -INF , !P3 ;  /* 0xff80000027277808 */ /* 0x000fe40005800000 */
[----:B------:R-:W-:Y:S01]  /*bdc0*/  ISETP.GT.AND P3, PT, R23, 0x21, P2 ;  /* 0x000000211700780c */ /* 0x000fe20001764270 */
[--C-:B------:R-:W-:Y:S01]  /*bdd0*/  FFMA.FTZ R142, R25, UR10, -R20.reuse ;  /* 0x0000000a198e7c23 */ /* 0x100fe20008010814 */
[--C-:B------:R-:W-:Y:S01]  /*bde0*/  FFMA.FTZ R25, R28, UR10, -R20.reuse ;  /* 0x0000000a1c197c23 */ /* 0x100fe20008010814 */
[--C-:B------:R-:W-:Y:S01]  /*bdf0*/  FFMA.FTZ R139, R139, UR10, -R20.reuse ;  /* 0x0000000a8b8b7c23 */ /* 0x100fe20008010814 */
[----:B------:R-:W-:Y:S01]  /*be00*/  ISETP.LT.OR P3, PT, R140, 0x22, P3 ;  /* 0x000000228c00780c */ /* 0x000fe20001f61670 */
[--C-:B------:R-:W-:Y:S01]  /*be10*/  FFMA.FTZ R28, R29, UR10, -R20.reuse ;  /* 0x0000000a1d1c7c23 */ /* 0x100fe20008010814 */
[--C-:B------:R-:W-:Y:S01]  /*be20*/  FFMA.FTZ R29, R32, UR10, -R20.reuse ;  /* 0x0000000a201d7c23 */ /* 0x100fe20008010814 */
[----:B------:R0:W-:Y:S01]  /*be30*/  MUFU.EX2 R35, R139 ;  /* 0x0000008b00237308 */ /* 0x0001e20000000800 */
[----:B------:R-:W-:Y:S01]  /*be40*/  FSEL R43, R43, -INF , !P3 ;  /* 0xff8000002b2b7808 */ /* 0x000fe20005800000 */
[--C-:B------:R-:W-:Y:S01]  /*be50*/  FFMA.FTZ R141, R49, UR10, -R20.reuse ;  /* 0x0000000a318d7c23 */ /* 0x100fe20008010814 */
[----:B------:R-:W-:Y:S01]  /*be60*/  ISETP.GT.AND P3, PT, R23, RZ, P2 ;  /* 0x000000ff1700720c */ /* 0x000fe20001764270 */
[----:B------:R-:W-:-:S03]  /*be70*/  FFMA.FTZ R85, R85, UR10, -R20 ;  /* 0x0000000a55557c23 */ /* 0x000fc60008010814 */
[----:B------:R-:W-:Y:S01]  /*be80*/  ISETP.LT.OR P3, PT, R140, 0x1, P3 ;  /* 0x000000018c00780c */ /* 0x000fe20001f61670 */
[----:B------:R-:W-:Y:S01]  /*be90*/  MUFU.EX2 R142, R142 ;  /* 0x0000008e008e7308 */ /* 0x000fe20000000800 */
[----:B0-----:R-:W-:Y:S02]  /*bea0*/  FFMA.FTZ R139, R33, UR10, -R20 ;  /* 0x0000000a218b7c23 */ /* 0x001fe40008010814 */
[----:B------:R-:W-:Y:S02]  /*beb0*/  FSEL R26, R26, -INF , !P3 ;  /* 0xff8000001a1a7808 */ /* 0x000fe40005800000 */
[----:B------:R-:W-:Y:S02]  /*bec0*/  ISETP.GT.AND P3, PT, R23, 0x30, P2 ;  /* 0x000000301700780c */ /* 0x000fe40001764270 */
[----:B------:R-:W-:Y:S01]  /*bed0*/  FMNMX.FTZ R32, R26, R21, !PT ;  /* 0x000000151a207209 */ /* 0x000fe20007810000 */
[----:B------:R-:W-:Y:S01]  /*bee0*/  MUFU.EX2 R25, R25 ;  /* 0x0000001900197308 */ /* 0x000fe20000000800 */
[----:B------:R-:W-:-:S02]  /*bef0*/  ISETP.LT.OR P3, PT, R140, 0x31, P3 ;  /* 0x000000318c00780c */ /* 0x000fc40001f61670 */
[----:B------:R-:W-:Y:S02]  /*bf00*/  FMNMX.FTZ R33, R27, R32, !PT ;  /* 0x000000201b217209 */ /* 0x000fe40007810000 */
[----:B------:R-:W-:Y:S02]  /*bf10*/  FSEL R50, R50, -INF , !P3 ;  /* 0xff80000032327808 */ /* 0x000fe40005800000 */
[----:B------:R-:W-:Y:S01]  /*bf20*/  FMNMX.FTZ R144, R30, R33, !PT ;  /* 0x000000211e907209 */ /* 0x000fe20007810000 */
[--C-:B------:R-:W-:Y:S01]  /*bf30*/  FFMA.FTZ R33, R36, UR10, -R20.reuse ;  /* 0x0000000a24217c23 */ /* 0x100fe20008010814 */
[--C-:B------:R-:W-:Y:S01]  /*bf40*/  FFMA.FTZ R36, R37, UR10, -R20.reuse ;  /* 0x0000000a25247c23 */ /* 0x100fe20008010814 */
[----:B------:R-:W-:Y:S01]  /*bf50*/  FFMA.FTZ R37, R40, UR10, -R20 ;  /* 0x0000000a28257c23 */ /* 0x000fe20008010814 */
[----:B------:R-:W-:Y:S01]  /*bf60*/  FMNMX.FTZ R57, R31, R144, !PT ;  /* 0x000000901f397209 */ /* 0x000fe20007810000 */
[----:B------:R0:W-:Y:S01]  /*bf70*/  MUFU.EX2 R32, R139 ;  /* 0x0000008b00207308 */ /* 0x0001e20000000800 */
[----:B------:R-:W-:-:S02]  /*bf80*/  ISETP.GT.AND P3, PT, R23, 0x38, P2 ;  /* 0x000000381700780c */ /* 0x000fc40001764270 */
[----:B------:R-:W-:Y:S02]  /*bf90*/  FMNMX.FTZ R57, R34, R57, !PT ;  /* 0x0000003922397209 */ /* 0x000fe40007810000 */
[----:B------:R-:W-:Y:S02]  /*bfa0*/  ISETP.LT.OR P3, PT, R140, 0x39, P3 ;  /* 0x000000398c00780c */ /* 0x000fe40001f61670 */
[----:B------:R-:W-:Y:S01]  /*bfb0*/  FMNMX.FTZ R57, R56, R57, !PT ;  /* 0x0000003938397209 */ /* 0x000fe20007810000 */
[----:B------:R-:W-:Y:S01]  /*bfc0*/  MUFU.EX2 R28, R28 ;  /* 0x0000001c001c7308 */ /* 0x000fe20000000800 */
[----:B0-----:R-:W-:Y:S01]  /*bfd0*/  FFMA.FTZ R139, R41, UR10, -R20 ;  /* 0x0000000a298b7c23 */ /* 0x001fe20008010814 */
[----:B------:R-:W-:Y:S02]  /*bfe0*/  FSEL R54, R54, -INF , !P3 ;  /* 0xff80000036367808 */ /* 0x000fe40005800000 */
[----:B------:R-:W-:Y:S02]  /*bff0*/  FMNMX.FTZ R144, R38, R57, !PT ;  /* 0x0000003926907209 */ /* 0x000fe40007810000 */
[----:B------:R-:W-:-:S02]  /*c000*/  ISETP.GT.AND P3, PT, R23, 0x40, P2 ;  /* 0x000000401700780c */ /* 0x000fc40001764270 */
[----:B------:R-:W-:Y:S01]  /*c010*/  FMNMX.FTZ R57, R39, R144, !PT ;  /* 0x0000009027397209 */ /* 0x000fe20007810000 */
[----:B------:R-:W-:Y:S01]  /*c020*/  MUFU.EX2 R29, R29 ;  /* 0x0000001d001d7308 */ /* 0x000fe20000000800 */
[----:B------:R-:W-:Y:S02]  /*c030*/  ISETP.LT.OR P3, PT, R140, 0x41, P3 ;  /* 0x000000418c00780c */ /* 0x000fe40001f61670 */
[----:B------:R-:W-:Y:S02]  /*c040*/  FMNMX.FTZ R40, R42, R57, !PT ;  /* 0x000000392a287209 */ /* 0x000fe40007810000 */
[----:B------:R-:W-:Y:S02]  /*c050*/  FSEL R58, R58, -INF , !P3 ;  /* 0xff8000003a3a7808 */ /* 0x000fe40005800000 */
[----:B------:R-:W-:Y:S01]  /*c060*/  FMNMX.FTZ R41, R43, R40, !PT ;  /* 0x000000282b297209 */ /* 0x000fe20007810000 */
[----:B------:R-:W-:Y:S01]  /*c070*/  MUFU.EX2 R33, R33 ;  /* 0x0000002100217308 */ /* 0x000fe20000000800 */
[----:B------:R-:W-:-:S02]  /*c080*/  ISETP.GT.AND P3, PT, R23, 0x48, P2 ;  /* 0x000000481700780c */ /* 0x000fc40001764270 */
[----:B------:R-:W-:Y:S01]  /*c090*/  FMNMX.FTZ R144, R46, R41, !PT ;  /* 0x000000292e907209 */ /* 0x000fe20007810000 */
[----:B------:R-:W-:Y:S01]  /*c0a0*/  FFMA.FTZ R41, R44, UR10, -R20 ;  /* 0x0000000a2c297c23 */ /* 0x000fe20008010814 */
[----:B------:R-:W-:Y:S02]  /*c0b0*/  ISETP.LT.OR P3, PT, R140, 0x49, P3 ;  /* 0x000000498c00780c */ /* 0x000fe40001f61670 */
[----:B------:R-:W-:Y:S01]  /*c0c0*/  FMNMX.FTZ R57, R47, R144, !PT ;  /* 0x000000902f397209 */ /* 0x000fe20007810000 */
[----:B------:R0:W-:Y:S01]  /*c0d0*/  MUFU.EX2 R40, R139 ;  /* 0x0000008b00287308 */ /* 0x0001e20000000800 */
[----:B------:R-:W-:Y:S02]  /*c0e0*/  FSEL R62, R62, -INF , !P3 ;  /* 0xff8000003e3e7808 */ /* 0x000fe40005800000 */
[----:B------:R-:W-:Y:S02]  /*c0f0*/  FMNMX.FTZ R44, R50, R57, !PT ;  /* 0x00000039322c7209 */ /* 0x000fe40007810000 */
[----:B------:R-:W-:-:S03]  /*c100*/  ISETP.GT.AND P3, PT, R23, 0x50, P2 ;  /* 0x000000501700780c */ /* 0x000fc60001764270 */
[----:B------:R-:W-:Y:S01]  /*c110*/  MUFU.EX2 R36, R36 ;  /* 0x0000002400247308 */ /* 0x000fe20000000800 */
[--C-:B0-----:R-:W-:Y:S01]  /*c120*/  FFMA.FTZ R139, R45, UR10, -R20.reuse ;  /* 0x0000000a2d8b7c23 */ /* 0x101fe20008010814 */
[----:B------:R-:W-:Y:S02]  /*c130*/  FMNMX.FTZ R45, R51, R44, !PT ;  /* 0x0000002c332d7209 */ /* 0x000fe40007810000 */
[----:B------:R-:W-:Y:S02]  /*c140*/  ISETP.LT.OR P3, PT, R140, 0x51, P3 ;  /* 0x000000518c00780c */ /* 0x000fe40001f61670 */
[----:B------:R-:W-:Y:S01]  /*c150*/  FMNMX.FTZ R144, R54, R45, !PT ;  /* 0x0000002d36907209 */ /* 0x000fe20007810000 */
[----:B------:R-:W-:Y:S01]  /*c160*/  FFMA.FTZ R45, R48, UR10, -R20 ;  /* 0x0000000a302d7c23 */ /* 0x000fe20008010814 */
[----:B------:R-:W-:Y:S01]  /*c170*/  FSEL R66, R66, -INF , !P3 ;  /* 0xff80000042427808 */ /* 0x000fe20005800000 */
[----:B------:R0:W-:Y:S01]  /*c180*/  MUFU.EX2 R44, R139 ;  /* 0x0000008b002c7308 */ /* 0x0001e20000000800 */
[----:B------:R-:W-:-:S02]  /*c190*/  FMNMX.FTZ R57, R55, R144, !PT ;  /* 0x0000009037397209 */ /* 0x000fc40007810000 */
[----:B------:R-:W-:Y:S02]  /*c1a0*/  ISETP.GT.AND P3, PT, R23, 0x58, P2 ;  /* 0x000000581700780c */ /* 0x000fe40001764270 */
[----:B------:R-:W-:Y:S02]  /*c1b0*/  FMNMX.FTZ R48, R58, R57, !PT ;  /* 0x000000393a307209 */ /* 0x000fe40007810000 */
[----:B------:R-:W-:Y:S01]  /*c1c0*/  ISETP.LT.OR P3, PT, R140, 0x59, P3 ;  /* 0x000000598c00780c */ /* 0x000fe20001f61670 */
[----:B------:R-:W-:Y:S01]  /*c1d0*/  MUFU.EX2 R37, R37 ;  /* 0x0000002500257308 */ /* 0x000fe20000000800 */
[----:B------:R-:W-:Y:S02]  /*c1e0*/  FMNMX.FTZ R49, R59, R48, !PT ;  /* 0x000000303b317209 */ /* 0x000fe40007810000 */
[----:B------:R-:W-:Y:S02]  /*c1f0*/  FSEL R70, R70, -INF , !P3 ;  /* 0xff80000046467808 */ /* 0x000fe40005800000 */
[----:B------:R-:W-:Y:S01]  /*c200*/  FMNMX.FTZ R144, R62, R49, !PT ;  /* 0x000000313e907209 */ /* 0x000fe20007810000 */
[----:B------:R-:W-:Y:S01]  /*c210*/  FFMA.FTZ R49, R52, UR10, -R20 ;  /* 0x0000000a34317c23 */ /* 0x000fe20008010814 */
[----:B------:R-:W-:Y:S01]  /*c220*/  ISETP.GT.AND P3, PT, R23, 0x60, P2 ;  /* 0x000000601700780c */ /* 0x000fe20001764270 */
[----:B------:R1:W-:Y:S01]  /*c230*/  MUFU.EX2 R48, R141 ;  /* 0x0000008d00307308 */ /* 0x0003e20000000800 */
[----:B0-----:R-:W-:-:S02]  /*c240*/  FMNMX.FTZ R139, R63, R144, !PT ;  /* 0x000000903f8b7209 */ /* 0x001fc40007810000 */
[----:B------:R-:W-:Y:S02]  /*c250*/  ISETP.LT.OR P3, PT, R140, 0x61, P3 ;  /* 0x000000618c00780c */ /* 0x000fe40001f61670 */
[----:B------:R-:W-:Y:S02]  /*c260*/  FMNMX.FTZ R52, R66, R139, !PT ;  /* 0x0000008b42347209 */ /* 0x000fe40007810000 */
[----:B------:R-:W-:Y:S01]  /*c270*/  FSEL R57, R74, -INF , !P3 ;  /* 0xff8000004a397808 */ /* 0x000fe20005800000 */
[----:B------:R-:W-:Y:S01]  /*c280*/  MUFU.EX2 R41, R41 ;  /* 0x0000002900297308 */ /* 0x000fe20000000800 */
[--C-:B-1----:R-:W-:Y:S01]  /*c290*/  FFMA.FTZ R141, R53, UR10, -R20.reuse ;  /* 0x0000000a358d7c23 */ /* 0x102fe20008010814 */
[----:B------:R-:W-:Y:S02]  /*c2a0*/  FMNMX.FTZ R53, R67, R52, !PT ;  /* 0x0000003443357209 */ /* 0x000fe40007810000 */
[----:B------:R-:W-:Y:S02]  /*c2b0*/  ISETP.GT.AND P3, PT, R23, 0x68, P2 ;  /* 0x000000681700780c */ /* 0x000fe40001764270 */
[----:B------:R-:W-:Y:S01]  /*c2c0*/  FMNMX.FTZ R74, R70, R53, !PT ;  /* 0x00000035464a7209 */ /* 0x000fe20007810000 */
[----:B------:R-:W-:Y:S01]  /*c2d0*/  FFMA.FTZ R53, R24, UR10, -R20 ;  /* 0x0000000a18357c23 */ /* 0x000fe20008010814 */
[----:B------:R-:W-:Y:S01]  /*c2e0*/  ISETP.LT.OR P3, PT, R140, 0x69, P3 ;  /* 0x000000698c00780c */ /* 0x000fe20001f61670 */
[----:B------:R0:W-:Y:S01]  /*c2f0*/  MUFU.EX2 R52, R141 ;  /* 0x0000008d00347308 */ /* 0x0001e20000000800 */
[----:B------:R-:W-:-:S02]  /*c300*/  FMNMX.FTZ R74, R71, R74, !PT ;  /* 0x0000004a474a7209 */ /* 0x000fc40007810000 */
[----:B------:R-:W-:Y:S02]  /*c310*/  FSEL R78, R78, -INF , !P3 ;  /* 0xff8000004e4e7808 */ /* 0x000fe40005800000 */
[----:B------:R-:W-:Y:S02]  /*c320*/  FMNMX.FTZ R74, R57, R74, !PT ;  /* 0x0000004a394a7209 */ /* 0x000fe40007810000 */
[----:B------:R-:W-:Y:S01]  /*c330*/  ISETP.GT.AND P3, PT, R23, 0x70, P2 ;  /* 0x000000701700780c */ /* 0x000fe20001764270 */
[----:B------:R-:W-:Y:S01]  /*c340*/  MUFU.EX2 R45, R45 ;  /* 0x0000002d002d7308 */ /* 0x000fe20000000800 */
[----:B------:R-:W-:Y:S01]  /*c350*/  FSEL R139, R79, -INF , !P4 ;  /* 0xff8000004f8b7808 */ /* 0x000fe20006000000 */
[----:B0-----:R-:W-:Y:S01]  /*c360*/  FFMA.FTZ R141, R138, UR10, -R20 ;  /* 0x0000000a8a8d7c23 */ /* 0x001fe20008010814 */
[----:B------:R-:W-:Y:S02]  /*c370*/  FMNMX.FTZ R79, R75, R74, !PT ;  /* 0x0000004a4b4f7209 */ /* 0x000fe40007810000 */
[----:B------:R-:W-:-:S02]  /*c380*/  ISETP.LT.OR P3, PT, R140, 0x71, P3 ;  /* 0x000000718c00780c */ /* 0x000fc40001f61670 */
[----:B------:R-:W-:Y:S01]  /*c390*/  ISETP.GT.AND P4, PT, R23, 0x71, P2 ;  /* 0x000000711700780c */ /* 0x000fe20001784270 */
[----:B------:R-:W-:Y:S01]  /*c3a0*/  MUFU.EX2 R74, R141 ;  /* 0x0000008d004a7308 */ /* 0x000fe20000000800 */
[----:B------:R-:W-:Y:S02]  /*c3b0*/  FMNMX.FTZ R24, R78, R79, !PT ;  /* 0x0000004f4e187209 */ /* 0x000fe40007810000 */
[----:B------:R-:W-:Y:S01]  /*c3c0*/  FSEL R138, R82, -INF , !P3 ;  /* 0xff800000528a7808 */ /* 0x000fe20005800000 */
[----:B------:R-:W-:Y:S01]  /*c3d0*/  FFMA.FTZ R82, R61, UR10, -R20 ;  /* 0x0000000a3d527c23 */ /* 0x000fe20008010814 */
[----:B------:R-:W-:Y:S02]  /*c3e0*/  ISETP.GT.AND P3, PT, R23, 0x78, P2 ;  /* 0x000000781700780c */ /* 0x000fe40001764270 */
[----:B------:R-:W-:Y:S01]  /*c3f0*/  ISETP.LT.OR P4, PT, R140, 0x72, P4 ;  /* 0x000000728c00780c */ /* 0x000fe20002781670 */
[----:B------:R-:W-:Y:S01]  /*c400*/  MUFU.EX2 R49, R49 ;  /* 0x0000003100317308 */ /* 0x000fe20000000800 */
[----:B------:R-:W-:-:S02]  /*c410*/  FMNMX.FTZ R79, R139, R24, !PT ;  /* 0x000000188b4f7209 */ /* 0x000fc40007810000 */
[----:B------:R-:W-:Y:S01]  /*c420*/  ISETP.GT.AND P2, PT, R23, 0x79, P2 ;  /* 0x000000791700780c */ /* 0x000fe20001744270 */
[--C-:B------:R-:W-:Y:S01]  /*c430*/  FFMA.FTZ R23, R60, UR10, -R20.reuse ;  /* 0x0000000a3c177c23 */ /* 0x100fe20008010814 */
[----:B------:R-:W-:Y:S01]  /*c440*/  ISETP.LT.OR P3, PT, R140, 0x79, P3 ;  /* 0x000000798c00780c */ /* 0x000fe20001f61670 */
[--C-:B------:R-:W-:Y:S01]  /*c450*/  FFMA.FTZ R60, R64, UR10, -R20.reuse ;  /* 0x0000000a403c7c23 */ /* 0x100fe20008010814 */
[----:B------:R-:W-:Y:S01]  /*c460*/  FSEL R83, R83, -INF , !P4 ;  /* 0xff80000053537808 */ /* 0x000fe20006000000 */
[--C-:B------:R-:W-:Y:S01]  /*c470*/  FFMA.FTZ R64, R68, UR10, -R20.reuse ;  /* 0x0000000a44407c23 */ /* 0x100fe20008010814 */
[----:B------:R-:W-:Y:S01]  /*c480*/  FMNMX.FTZ R24, R138, R79, !PT ;  /* 0x0000004f8a187209 */ /* 0x000fe20007810000 */
[--C-:B------:R-:W-:Y:S01]  /*c490*/  FFMA.FTZ R68, R72, UR10, -R20.reuse ;  /* 0x0000000a48447c23 */ /* 0x100fe20008010814 */
[----:B------:R-:W-:Y:S01]  /*c4a0*/  ISETP.LT.OR P2, PT, R140, 0x7a, P2 ;  /* 0x0000007a8c00780c */ /* 0x000fe20001741670 */
[--C-:B------:R-:W-:Y:S01]  /*c4b0*/  FFMA.FTZ R72, R76, UR10, -R20.reuse ;  /* 0x0000000a4c487c23 */ /* 0x100fe20008010814 */
[----:B------:R-:W-:Y:S01]  /*c4c0*/  FSEL R86, R86, -INF , !P3 ;  /* 0xff80000056567808 */ /* 0x000fe20005800000 */
[----:B------:R-:W-:Y:S01]  /*c4d0*/  FFMA.FTZ R76, R84, UR10, -R20 ;  /* 0x0000000a544c7c23 */ /* 0x000fe20008010814 */
[----:B------:R-:W-:Y:S01]  /*c4e0*/  FMNMX.FTZ R61, R83, R24, !PT ;  /* 0x00000018533d7209 */ /* 0x000fe20007810000 */
[----:B------:R-:W-:Y:S01]  /*c4f0*/  MUFU.EX2 R53, R53 ;  /* 0x0000003500357308 */ /* 0x000fe20000000800 */
        /* <DEDUP_REMOVED lines=40> */
[-C--:B------:R-:W-:Y:S01]  /*c780*/  FMUL.FTZ R121, R121, R12.reuse ;  /* 0x0000000c79797220 */ /* 0x080fe20000410000 */
[-C--:B------:R-:W-:Y:S01]  /*c790*/  FMUL.FTZ R124, R124, R12.reuse ;  /* 0x0000000c7c7c7220 */ /* 0x080fe20000410000 */
[-C--:B------:R-:W-:Y:S01]  /*c7a0*/  FMUL.FTZ R125, R125, R12.reuse ;  /* 0x0000000c7d7d7220 */ /* 0x080fe20000410000 */
[C---:B------:R-:W-:Y:S01]  /*c7b0*/  FSETP.NEU.FTZ.AND P2, PT, R20.reuse, -INF , PT ;  /* 0xff8000001400780b */ /* 0x040fe20003f5d000 */
[----:B------:R-:W-:Y:S01]  /*c7c0*/  FMUL.FTZ R24, R20, UR10 ;  /* 0x0000000a14187c20 */ /* 0x000fe20008410000 */
[----:B------:R0:W-:Y:S01]  /*c7d0*/  MUFU.EX2 R79, R85 ;  /* 0x00000055004f7308 */ /* 0x0001e20000000800 */
[-C--:B------:R-:W-:Y:S01]  /*c7e0*/  FMUL.FTZ R128, R128, R12.reuse ;  /* 0x0000000c80807220 */ /* 0x080fe20000410000 */
[-C--:B------:R-:W-:Y:S01]  /*c7f0*/  FMUL.FTZ R129, R129, R12.reuse ;  /* 0x0000000c81817220 */ /* 0x080fe20000410000 */
[-C--:B------:R-:W-:Y:S01]  /*c800*/  FMUL.FTZ R132, R132, R12.reuse ;  /* 0x0000000c84847220 */ /* 0x080fe20000410000 */
[----:B------:R-:W-:Y:S01]  /*c810*/  FSEL R81, R24, RZ, P2 ;  /* 0x000000ff18517208 */ /* 0x000fe20001000000 */
[----:B------:R-:W-:Y:S01]  /*c820*/  FMUL.FTZ R133, R133, R12 ;  /* 0x0000000c85857220 */ /* 0x000fe20000410000 */
[----:B------:R-:W-:-:S02]  /*c830*/  FSEL R24, R20, RZ, P2 ;  /* 0x000000ff14187208 */ /* 0x000fc40001000000 */
[----:B------:R-:W-:Y:S01]  /*c840*/  MUFU.EX2 R68, R68 ;  /* 0x0000004400447308 */ /* 0x000fe20000000800 */
[--C-:B------:R-:W-:Y:S01]  /*c850*/  FFMA.FTZ R143, R26, UR10, -R81.reuse ;  /* 0x0000000a1a8f7c23 */ /* 0x100fe20008010851 */
[----:B------:R-:W-:Y:S01]  /*c860*/  FFMA.FTZ R146, R27, UR10, -R81 ;  /* 0x0000000a1b927c23 */ /* 0x000fe20008010851 */
[----:B------:R-:W-:Y:S01]  /*c870*/  FADD.FTZ R24, -R24, R21 ;  /* 0x0000001518187221 */ /* 0x000fe20000010100 */
[--C-:B------:R-:W-:Y:S01]  /*c880*/  FFMA.FTZ R27, R30, UR10, -R81.reuse ;  /* 0x0000000a1e1b7c23 */ /* 0x100fe20008010851 */
[--C-:B------:R-:W-:Y:S01]  /*c890*/  FFMA.FTZ R148, R31, UR10, -R81.reuse ;  /* 0x0000000a1f947c23 */ /* 0x100fe20008010851 */
[--C-:B------:R-:W-:Y:S01]  /*c8a0*/  FFMA.FTZ R31, R34, UR10, -R81.reuse ;  /* 0x0000000a221f7c23 */ /* 0x100fe20008010851 */
[----:B------:R-:W-:Y:S01]  /*c8b0*/  FMUL.FTZ R24, R24, UR10 ;  /* 0x0000000a18187c20 */ /* 0x000fe20008410000 */
[----:B------:R-:W-:Y:S01]  /*c8c0*/  MUFU.EX2 R143, R143 ;  /* 0x0000008f008f7308 */ /* 0x000fe20000000800 */
[----:B------:R-:W-:Y:S01]  /*c8d0*/  FFMA.FTZ R144, R47, UR10, -R81 ;  /* 0x0000000a2f907c23 */ /* 0x000fe20008010851 */
[----:B------:R-:W-:Y:S01]  /*c8e0*/  FFMA.FTZ R47, R12, R6, R35 ;  /* 0x000000060c2f7223 */ /* 0x000fe20000010023 */
[--C-:B------:R-:W-:Y:S01]  /*c8f0*/  FFMA.FTZ R56, R56, UR10, -R81.reuse ;  /* 0x0000000a38387c23 */ /* 0x100fe20008010851 */
[--C-:B------:R-:W-:Y:S01]  /*c900*/  FFMA.FTZ R84, R38, UR10, -R81.reuse ;  /* 0x0000000a26547c23 */ /* 0x100fe20008010851 */
[--C-:B------:R-:W-:Y:S01]  /*c910*/  FFMA.FTZ R141, R46, UR10, -R81.reuse ;  /* 0x0000000a2e8d7c23 */ /* 0x100fe20008010851 */
[--C-:B------:R-:W-:Y:S01]  /*c920*/  FFMA.FTZ R46, R55, UR10, -R81.reuse ;  /* 0x0000000a372e7c23 */ /* 0x100fe20008010851 */
[--C-:B0-----:R-:W-:Y:S01]  /*c930*/  FFMA.FTZ R85, R39, UR10, -R81.reuse ;  /* 0x0000000a27557c23 */ /* 0x101fe20008010851 */
[----:B------:R0:W1:Y:S01]  /*c940*/  MUFU.EX2 R30, R24 ;  /* 0x00000018001e7308 */ /* 0x0000620000000800 */
[--C-:B------:R-:W-:Y:S01]  /*c950*/  FFMA.FTZ R140, R42, UR10, -R81.reuse ;  /* 0x0000000a2a8c7c23 */ /* 0x100fe20008010851 */
[--C-:B------:R-:W-:Y:S01]  /*c960*/  FFMA.FTZ R43, R43, UR10, -R81.reuse ;  /* 0x0000000a2b2b7c23 */ /* 0x100fe20008010851 */
[--C-:B------:R-:W-:Y:S01]  /*c970*/  FFMA.FTZ R38, R50, UR10, -R81.reuse ;  /* 0x0000000a32267c23 */ /* 0x100fe20008010851 */
[----:B------:R-:W-:Y:S01]  /*c980*/  FFMA.FTZ R39, R51, UR10, -R81 ;  /* 0x0000000a33277c23 */ /* 0x000fe20008010851 */
[----:B------:R-:W-:-:S02]  /*c990*/  IMAD.U32 R26, RZ, RZ, UR6 ;  /* 0x00000006ff1a7e24 */ /* 0x000fc4000f8e00ff */
[--C-:B------:R-:W-:Y:S01]  /*c9a0*/  FFMA.FTZ R51, R54, UR10, -R81.reuse ;  /* 0x0000000a36337c23 */ /* 0x100fe20008010851 */
[----:B------:R-:W-:Y:S01]  /*c9b0*/  FFMA.FTZ R21, R58, UR10, -R81 ;  /* 0x0000000a3a157c23 */ /* 0x000fe20008010851 */
[----:B------:R-:W2:Y:S01]  /*c9c0*/  MUFU.EX2 R146, R146 ;  /* 0x0000009200927308 */ /* 0x000ea20000000800 */
[----:B0-----:R-:W-:Y:S01]  /*c9d0*/  FADD.FTZ R24, R142, R47 ;  /* 0x0000002f8e187221 */ /* 0x001fe20000010000 */
[----:B------:R-:W-:Y:S01]  /*c9e0*/  @!P1 LEA R26, R26, UR36, 0x3 ;  /* 0x000000241a1a9c11 */ /* 0x000fe2000f8e18ff */
[--C-:B------:R-:W-:Y:S01]  /*c9f0*/  FFMA.FTZ R54, R59, UR10, -R81.reuse ;  /* 0x0000000a3b367c23 */ /* 0x100fe20008010851 */
[----:B------:R-:W-:Y:S01]  /*ca00*/  FFMA.FTZ R6, R62, UR10, -R81 ;  /* 0x0000000a3e067c23 */ /* 0x000fe20008010851 */
[----:B------:R-:W-:Y:S01]  /*ca10*/  FADD.FTZ R55, R25, R24 ;  /* 0x0000001819377221 */ /* 0x000fe20000010000 */
[----:B------:R-:W-:Y:S01]  /*ca20*/  F2FP.F16.F32.PACK_AB R24, R142, R35 ;  /* 0x000000238e18723e */ /* 0x000fe200000000ff */
[----:B------:R-:W-:Y:S01]  /*ca30*/  @!P1 VIADD R26, R26, 0x2d860 ;  /* 0x0002d8601a1a9836 */ /* 0x000fe20000000000 */
[----:B------:R-:W0:Y:S01]  /*ca40*/  MUFU.EX2 R27, R27 ;  /* 0x0000001b001b7308 */ /* 0x000e220000000800 */
[----:B-1----:R-:W-:Y:S01]  /*ca50*/  FFMA.FTZ R5, R30, R5, R143 ;  /* 0x000000051e057223 */ /* 0x002fe2000001008f */
[----:B------:R-:W-:Y:S01]  /*ca60*/  FADD.FTZ R42, R28, R55 ;  /* 0x000000371c2a7221 */ /* 0x000fe20000010000 */
[--C-:B------:R-:W-:Y:S01]  /*ca70*/  FFMA.FTZ R47, R63, UR10, -R81.reuse ;  /* 0x0000000a3f2f7c23 */ /* 0x100fe20008010851 */
[----:B------:R-:W-:Y:S01]  /*ca80*/  @!P1 PRMT R26, RZ, 0x654, R26 ;  /* 0x00000654ff1a9816 */ /* 0x000fe2000000001a */
[--C-:B------:R-:W-:Y:S01]  /*ca90*/  FFMA.FTZ R63, R70, UR10, -R81.reuse ;  /* 0x0000000a463f7c23 */ /* 0x100fe20008010851 */
[----:B------:R-:W-:Y:S01]  /*caa0*/  FADD.FTZ R55, R29, R42 ;  /* 0x0000002a1d377221 */ /* 0x000fe20000010000 */
[----:B------:R-:W-:Y:S01]  /*cab0*/  FFMA.FTZ R58, R71, UR10, -R81 ;  /* 0x0000000a473a7c23 */ /* 0x000fe20008010851 */
[----:B------:R-:W1:Y:S01]  /*cac0*/  MUFU.EX2 R148, R148 ;  /* 0x0000009400947308 */ /* 0x000e620000000800 */
[----:B--2---:R-:W-:Y:S01]  /*cad0*/  FADD.FTZ R34, R146, R5 ;  /* 0x0000000592227221 */ /* 0x004fe20000010000 */
[C---:B------:R-:W-:Y:S01]  /*cae0*/  FADD.FTZ R42, R32.reuse, R55 ;  /* 0x00000037202a7221 */ /* 0x040fe20000010000 */
[----:B------:R2:W-:Y:S01]  /*caf0*/  @!P1 SYNCS.ARRIVE.TRANS64.RED.A1T0 RZ, [R26+URZ], RZ ;  /* 0x000000ff1aff99a7 */ /* 0x0005e2000810043f */
[----:B------:R-:W-:Y:S01]  /*cb00*/  F2FP.F16.F32.PACK_AB R32, R32, R29 ;  /* 0x0000001d2020723e */ /* 0x000fe200000000ff */
[--C-:B------:R-:W-:Y:S01]  /*cb10*/  FFMA.FTZ R5, R66, UR10, -R81.reuse ;  /* 0x0000000a42057c23 */ /* 0x100fe20008010851 */
[----:B------:R-:W-:Y:S01]  /*cb20*/  FADD.FTZ R55, R33, R42 ;  /* 0x0000002a21377221 */ /* 0x000fe20000010000 */
[----:B------:R-:W-:Y:S01]  /*cb30*/  FFMA.FTZ R75, R75, UR10, -R81 ;  /* 0x0000000a4b4b7c23 */ /* 0x000fe20008010851 */
[----:B------:R-:W3:Y:S01]  /*cb40*/  MUFU.EX2 R31, R31 ;  /* 0x0000001f001f7308 */ /* 0x000ee20000000800 */
[----:B0-----:R-:W-:Y:S01]  /*cb50*/  FADD.FTZ R35, R27, R34 ;  /* 0x000000221b237221 */ /* 0x001fe20000010000 */
[----:B------:R-:W-:Y:S01]  /*cb60*/  FADD.FTZ R42, R36, R55 ;  /* 0x00000037242a7221 */ /* 0x000fe20000010000 */
[--C-:B------:R-:W-:Y:S01]  /*cb70*/  FFMA.FTZ R55, R57, UR10, -R81.reuse ;  /* 0x0000000a39377c23 */ /* 0x100fe20008010851 */
[----:B--2---:R-:W-:Y:S01]  /*cb80*/  F2FP.F16.F32.PACK_AB R26, R28, R25 ;  /* 0x000000191c1a723e */ /* 0x004fe200000000ff */
[----:B------:R-:W-:Y:S01]  /*cb90*/  FFMA.FTZ R28, R67, UR10, -R81 ;  /* 0x0000000a431c7c23 */ /* 0x000fe20008010851 */
[----:B------:R-:W-:Y:S01]  /*cba0*/  FADD.FTZ R57, R37, R42 ;  /* 0x0000002a25397221 */ /* 0x000fe20000010000 */
[----:B------:R-:W-:Y:S01]  /*cbb0*/  F2FP.F16.F32.PACK_AB R25, R146, R143 ;  /* 0x0000008f9219723e */ /* 0x000fe200000000ff */
[----:B------:R-:W0:Y:S01]  /*cbc0*/  MUFU.EX2 R56, R56 ;  /* 0x0000003800387308 */ /* 0x000e220000000800 */
[----:B-1----:R-:W-:Y:S01]  /*cbd0*/  FADD.FTZ R34, R148, R35 ;  /* 0x0000002394227221 */ /* 0x002fe20000010000 */
[----:B------:R-:W-:Y:S01]  /*cbe0*/  FADD.FTZ R42, R40, R57 ;  /* 0x00000039282a7221 */ /* 0x000fe20000010000 */
[----:B------:R-:W-:Y:S01]  /*cbf0*/  F2FP.F16.F32.PACK_AB R27, R148, R27 ;  /* 0x0000001b941b723e */ /* 0x000fe200000000ff */
[--C-:B------:R-:W-:Y:S01]  /*cc00*/  FFMA.FTZ R78, R78, UR10, -R81.reuse ;  /* 0x0000000a4e4e7c23 */ /* 0x100fe20008010851 */
[--C-:B------:R-:W-:Y:S01]  /*cc10*/  FFMA.FTZ R139, R139, UR10, -R81.reuse ;  /* 0x0000000a8b8b7c23 */ /* 0x100fe20008010851 */
[--C-:B------:R-:W-:Y:S01]  /*cc20*/  FFMA.FTZ R138, R138, UR10, -R81.reuse ;  /* 0x0000000a8a8a7c23 */ /* 0x100fe20008010851 */
[--C-:B------:R-:W-:Y:S01]  /*cc30*/  FFMA.FTZ R83, R83, UR10, -R81.reuse ;  /* 0x0000000a53537c23 */ /* 0x100fe20008010851 */
[----:B------:R-:W1:Y:S01]  /*cc40*/  MUFU.EX2 R84, R84 ;  /* 0x0000005400547308 */ /* 0x000e620000000800 */
[----:B---3--:R-:W-:Y:S01]  /*cc50*/  FADD.FTZ R35, R31, R34 ;  /* 0x000000221f237221 */ /* 0x008fe20000010000 */
[----:B------:R2:W-:Y:S01]  /*cc60*/  STSM.16.M88.4 [R10+0x21800], R24 ;  /* 0x021800180a007844 */ /* 0x0005e20000000200 */
[--C-:B------:R-:W-:Y:S01]  /*cc70*/  FFMA.FTZ R86, R86, UR10, -R81.reuse ;  /* 0x0000000a56567c23 */ /* 0x100fe20008010851 */
[----:B------:R-:W-:Y:S01]  /*cc80*/  FFMA.FTZ R81, R87, UR10, -R81 ;  /* 0x0000000a57517c23 */ /* 0x000fe20008010851 */
[----:B------:R-:W-:Y:S01]  /*cc90*/  F2FP.F16.F32.PACK_AB R40, R40, R37 ;  /* 0x000000252828723e */ /* 0x000fe200000000ff */
[----:B------:R-:W-:Y:S01]  /*cca0*/  UMOV UR6, UR4 ;  /* 0x0000000400067c82 */ /* 0x000fe20008000000 */
[C---:B------:R-:W-:Y:S01]  /*ccb0*/  ISETP.GT.AND P2, PT, R13.reuse, UR60, PT ;  /* 0x0000003c0d007c0c */ /* 0x040fe2000bf44270 */
[----:B------:R-:W3:Y:S01]  /*ccc0*/  MUFU.EX2 R85, R85 ;  /* 0x0000005500557308 */ /* 0x000ee20000000800 */
[----:B0-----:R-:W-:Y:S01]  /*ccd0*/  FADD.FTZ R35, R56, R35 ;  /* 0x0000002338237221 */ /* 0x001fe20000010000 */
[----:B------:R-:W-:-:S02]  /*cce0*/  VIADD R13, R13, 0xffffffff ;  /* 0xffffffff0d0d7836 */ /* 0x000fc40000000000 */
[-C--:B------:R-:W-:Y:S01]  /*ccf0*/  FMUL.FTZ R90, R90, R30.reuse ;  /* 0x0000001e5a5a7220 */ /* 0x080fe20000410000 */
[-C--:B------:R-:W-:Y:S01]  /*cd00*/  FMUL.FTZ R91, R91, R30.reuse ;  /* 0x0000001e5b5b7220 */ /* 0x080fe20000410000 */
[-C--:B------:R-:W-:Y:S01]  /*cd10*/  FMUL.FTZ R94, R94, R30.reuse ;  /* 0x0000001e5e5e7220 */ /* 0x080fe20000410000 */
[-C--:B------:R-:W-:Y:S01]  /*cd20*/  FMUL.FTZ R95, R95, R30.reuse ;  /* 0x0000001e5f5f7220 */ /* 0x080fe20000410000 */
[-C--:B------:R-:W-:Y:S01]  /*cd30*/  FMUL.FTZ R98, R98, R30.reuse ;  /* 0x0000001e62627220 */ /* 0x080fe20000410000 */
[----:B------:R-:W0:Y:S01]  /*cd40*/  MUFU.EX2 R140, R140 ;  /* 0x0000008c008c7308 */ /* 0x000e220000000800 */
[----:B-1----:R-:W-:Y:S01]  /*cd50*/  FADD.FTZ R34, R84, R35 ;  /* 0x0000002354227221 */ /* 0x002fe20000010000 */
[-C--:B------:R-:W-:Y:S01]  /*cd60*/  FMUL.FTZ R99, R99, R30.reuse ;  /* 0x0000001e63637220 */ /* 0x080fe20000410000 */
        /* <DEDUP_REMOVED lines=13> */
[----:B------:R-:W3:Y:S01]  /*ce40*/  MUFU.EX2 R141, R141 ;  /* 0x0000008d008d7308 */ /* 0x000ee20000000800 */
[----:B0-----:R-:W-:Y:S01]  /*ce50*/  FADD.FTZ R34, R140, R35 ;  /* 0x000000238c227221 */ /* 0x001fe20000010000 */
[----:B------:R-:W-:Y:S01]  /*ce60*/  FADD.FTZ R35, R41, R42 ;  /* 0x0000002a29237221 */ /* 0x000fe20000010000 */
[-C--:B------:R-:W-:Y:S01]  /*ce70*/  FMUL.FTZ R123, R123, R30.reuse ;  /* 0x0000001e7b7b7220 */ /* 0x080fe20000410000 */
[-C--:B------:R-:W-:Y:S01]  /*ce80*/  FMUL.FTZ R126, R126, R30.reuse ;  /* 0x0000001e7e7e7220 */ /* 0x080fe20000410000 */
[-C--:B------:R-:W-:Y:S01]  /*ce90*/  FMUL.FTZ R127, R127, R30.reuse ;  /* 0x0000001e7f7f7220 */ /* 0x080fe20000410000 */
[----:B------:R-:W-:Y:S01]  /*cea0*/  FADD.FTZ R42, R44, R35 ;  /* 0x000000232c2a7221 */ /* 0x000fe20000010000 */
[-C--:B------:R-:W-:Y:S01]  /*ceb0*/  FMUL.FTZ R130, R130, R30.reuse ;  /* 0x0000001e82827220 */ /* 0x080fe20000410000 */
[----:B------:R-:W0:Y:S01]  /*cec0*/  MUFU.EX2 R144, R144 ;  /* 0x0000009000907308 */ /* 0x000e220000000800 */
[----:B-1----:R-:W-:Y:S01]  /*ced0*/  FADD.FTZ R34, R43, R34 ;  /* 0x000000222b227221 */ /* 0x002fe20000010000 */
[----:B------:R-:W-:Y:S01]  /*cee0*/  FADD.FTZ R57, R45, R42 ;  /* 0x0000002a2d397221 */ /* 0x000fe20000010000 */
[-C--:B------:R-:W-:Y:S01]  /*cef0*/  FMUL.FTZ R131, R131, R30.reuse ;  /* 0x0000001e83837220 */ /* 0x080fe20000410000 */
[-C--:B------:R-:W-:Y:S01]  /*cf00*/  FMUL.FTZ R134, R134, R30.reuse ;  /* 0x0000001e86867220 */ /* 0x080fe20000410000 */
[----:B------:R-:W-:Y:S01]  /*cf10*/  FMUL.FTZ R135, R135, R30 ;  /* 0x0000001e87877220 */ /* 0x000fe20000410000 */
[----:B------:R-:W-:-:S02]  /*cf20*/  IMAD.MOV.U32 R12, RZ, RZ, R11 ;  /* 0x000000ffff0c7224 */ /* 0x000fc400078e000b */
[----:B------:R-:W1:Y:S01]  /*cf30*/  MUFU.EX2 R38, R38 ;  /* 0x0000002600267308 */ /* 0x000e620000000800 */
[----:B---3--:R-:W-:Y:S01]  /*cf40*/  FADD.FTZ R35, R141, R34 ;  /* 0x000000228d237221 */ /* 0x008fe20000010000 */
[C---:B------:R-:W-:Y:S01]  /*cf50*/  FADD.FTZ R34, R48.reuse, R57 ;  /* 0x0000003930227221 */ /* 0x040fe20000010000 */
[----:B------:R-:W-:-:S03]  /*cf60*/  F2FP.F16.F32.PACK_AB R48, R48, R45 ;  /* 0x0000002d3030723e */ /* 0x000fc600000000ff */
[----:B------:R-:W-:Y:S01]  /*cf70*/  FADD.FTZ R29, R49, R34 ;  /* 0x00000022311d7221 */ /* 0x000fe20000010000 */
[----:B------:R-:W-:Y:S01]  /*cf80*/  F2FP.F16.F32.PACK_AB R34, R36, R33 ;  /* 0x000000212422723e */ /* 0x000fe200000000ff */
[----:B------:R-:W3:Y:S01]  /*cf90*/  MUFU.EX2 R39, R39 ;  /* 0x0000002700277308 */ /* 0x000ee20000000800 */
[----:B0-----:R-:W-:Y:S01]  /*cfa0*/  FADD.FTZ R35, R144, R35 ;  /* 0x0000002390237221 */ /* 0x001fe20000010000 */
[----:B------:R-:W-:Y:S01]  /*cfb0*/  FADD.FTZ R62, R52, R29 ;  /* 0x0000001d343e7221 */ /* 0x000fe20000010000 */
[----:B------:R-:W-:-:S03]  /*cfc0*/  F2FP.F16.F32.PACK_AB R33, R56, R31 ;  /* 0x0000001f3821723e */ /* 0x000fc600000000ff */
[----:B--2---:R-:W-:Y:S01]  /*cfd0*/  FADD.FTZ R27, R53, R62 ;  /* 0x0000003e351b7221 */ /* 0x004fe20000010000 */
[----:B------:R-:W-:Y:S01]  /*cfe0*/  F2FP.F16.F32.PACK_AB R62, R65, R64 ;  /* 0x00000040413e723e */ /* 0x000fe200000000ff */
[----:B------:R-:W0:Y:S01]  /*cff0*/  MUFU.EX2 R51, R51 ;  /* 0x0000003300337308 */ /* 0x000e220000000800 */
[----:B-1----:R-:W-:Y:S01]  /*d000*/  FADD.FTZ R42, R38, R35 ;  /* 0x00000023262a7221 */ /* 0x002fe20000010000 */
[----:B------:R-:W-:Y:S01]  /*d010*/  FADD.FTZ R26, R74, R27 ;  /* 0x0000001b4a1a7221 */ /* 0x000fe20000010000 */
[----:B------:R-:W-:-:S03]  /*d020*/  F2FP.F16.F32.PACK_AB R35, R85, R84 ;  /* 0x000000545523723e */ /* 0x000fc600000000ff */
[----:B------:R-:W-:Y:S02]  /*d030*/  FADD.FTZ R27, R23, R26 ;  /* 0x0000001a171b7221 */ /* 0x000fe40000010000 */
[----:B------:R-:W1:Y:S01]  /*d040*/  MUFU.EX2 R46, R46 ;  /* 0x0000002e002e7308 */ /* 0x000e620000000800 */
[----:B---3--:R-:W-:Y:S01]  /*d050*/  FADD.FTZ R50, R39, R42 ;  /* 0x0000002a27327221 */ /* 0x008fe20000010000 */
[----:B------:R-:W-:Y:S01]  /*d060*/  FADD.FTZ R27, R82, R27 ;  /* 0x0000001b521b7221 */ /* 0x000fe20000010000 */
[----:B------:R-:W-:Y:S01]  /*d070*/  F2FP.F16.F32.PACK_AB R42, R44, R41 ;  /* 0x000000292c2a723e */ /* 0x000fe200000000ff */
[----:B------:R2:W-:Y:S01]  /*d080*/  STSM.16.M88.4 [R9], R32 ;  /* 0x0000002009007844 */ /* 0x0005e20000000200 */
[----:B------:R-:W-:Y:S01]  /*d090*/  F2FP.F16.F32.PACK_AB R41, R43, R140 ;  /* 0x0000008c2b29723e */ /* 0x000fe200000000ff */
[----:B------:R-:W-:Y:S01]  /*d0a0*/  FADD.FTZ R44, R60, R27 ;  /* 0x0000001b3c2c7221 */ /* 0x000fe20000010000 */
[----:B------:R-:W-:Y:S01]  /*d0b0*/  F2FP.F16.F32.PACK_AB R43, R144, R141 ;  /* 0x0000008d902b723e */ /* 0x000fe200000000ff */
[----:B------:R-:W3:Y:S01]  /*d0c0*/  MUFU.EX2 R21, R21 ;  /* 0x0000001500157308 */ /* 0x000ee20000000800 */
[----:B0-----:R-:W-:Y:S01]  /*d0d0*/  FADD.FTZ R25, R51, R50 ;  /* 0x0000003233197221 */ /* 0x001fe20000010000 */
[----:B------:R-:W-:Y:S01]  /*d0e0*/  FADD.FTZ R27, R61, R44 ;  /* 0x0000002c3d1b7221 */ /* 0x000fe20000010000 */
[----:B------:R-:W-:Y:S01]  /*d0f0*/  F2FP.F16.F32.PACK_AB R50, R52, R49 ;  /* 0x000000313432723e */ /* 0x000fe200000000ff */
[----:B------:R0:W-:Y:S01]  /*d100*/  STSM.16.M88.4 [R8], R40 ;  /* 0x0000002808007844 */ /* 0x0001e20000000200 */
[----:B------:R-:W-:-:S02]  /*d110*/  F2FP.F16.F32.PACK_AB R49, R39, R38 ;  /* 0x000000262731723e */ /* 0x000fc400000000ff */
[----:B------:R-:W-:Y:S01]  /*d120*/  F2FP.F16.F32.PACK_AB R60, R61, R60 ;  /* 0x0000003c3d3c723e */ /* 0x000fe200000000ff */
[----:B------:R-:W4:Y:S01]  /*d130*/  MUFU.EX2 R54, R54 ;  /* 0x0000003600367308 */ /* 0x000f220000000800 */
[C---:B-1----:R-:W-:Y:S01]  /*d140*/  FADD.FTZ R24, R46.reuse, R25 ;  /* 0x000000192e187221 */ /* 0x042fe20000010000 */
[----:B------:R-:W-:Y:S01]  /*d150*/  F2FP.F16.F32.PACK_AB R51, R46, R51 ;  /* 0x000000332e33723e */ /* 0x000fe200000000ff */
[----:B--2---:R-:W-:-:S04]  /*d160*/  FADD.FTZ R34, R64, R27 ;  /* 0x0000001b40227221 */ /* 0x004fc80000010000 */
[----:B------:R0:W-:Y:S01]  /*d170*/  STSM.16.M88.4 [R7], R48 ;  /* 0x0000003007007844 */ /* 0x0001e20000000200 */
[----:B------:R-:W1:Y:S01]  /*d180*/  MUFU.EX2 R6, R6 ;  /* 0x0000000600067308 */ /* 0x000e620000000800 */
[----:B---3--:R-:W-:-:S07]  /*d190*/  FADD.FTZ R25, R21, R24 ;  /* 0x0000001815197221 */ /* 0x008fce0000010000 */
[----:B------:R-:W2:Y:S01]  /*d1a0*/  MUFU.EX2 R47, R47 ;  /* 0x0000002f002f7308 */ /* 0x000ea20000000800 */
[----:B----4-:R-:W-:-:S07]  /*d1b0*/  FADD.FTZ R25, R54, R25 ;  /* 0x0000001936197221 */ /* 0x010fce0000010000 */
[----:B------:R-:W3:Y:S01]  /*d1c0*/  MUFU.EX2 R5, R5 ;  /* 0x0000000500057308 */ /* 0x000ee20000000800 */
[----:B-1----:R-:W-:-:S07]  /*d1d0*/  FADD.FTZ R24, R6, R25 ;  /* 0x0000001906187221 */ /* 0x002fce0000010000 */
[----:B------:R-:W1:Y:S01]  /*d1e0*/  MUFU.EX2 R28, R28 ;  /* 0x0000001c001c7308 */ /* 0x000e620000000800 */
[C---:B--2---:R-:W-:Y:S01]  /*d1f0*/  FADD.FTZ R26, R47.reuse, R24 ;  /* 0x000000182f1a7221 */ /* 0x044fe20000010000 */
[----:B------:R-:W-:Y:S02]  /*d200*/  F2FP.F16.F32.PACK_AB R27, R47, R6 ;  /* 0x000000062f1b723e */ /* 0x000fe400000000ff */
[----:B------:R-:W-:-:S04]  /*d210*/  F2FP.F16.F32.PACK_AB R24, R74, R53 ;  /* 0x000000354a18723e */ /* 0x000fc800000000ff */
[----:B------:R-:W2:Y:S01]  /*d220*/  MUFU.EX2 R63, R63 ;  /* 0x0000003f003f7308 */ /* 0x000ea20000000800 */
[----:B---3--:R-:W-:Y:S01]  /*d230*/  FADD.FTZ R25, R5, R26 ;  /* 0x0000001a05197221 */ /* 0x008fe20000010000 */
[----:B------:R-:W-:-:S06]  /*d240*/  F2FP.F16.F32.PACK_AB R26, R82, R23 ;  /* 0x00000017521a723e */ /* 0x000fcc00000000ff */
[----:B------:R-:W3:Y:S01]  /*d250*/  MUFU.EX2 R58, R58 ;  /* 0x0000003a003a7308 */ /* 0x000ee20000000800 */
[C---:B-1----:R-:W-:Y:S01]  /*d260*/  FADD.FTZ R32, R28.reuse, R25 ;  /* 0x000000191c207221 */ /* 0x042fe20000010000 */
[----:B------:R-:W-:Y:S01]  /*d270*/  FADD.FTZ R25, R65, R34 ;  /* 0x0000002241197221 */ /* 0x000fe20000010000 */
[----:B------:R-:W-:-:S05]  /*d280*/  F2FP.F16.F32.PACK_AB R61, R28, R5 ;  /* 0x000000051c3d723e */ /* 0x000fca00000000ff */
[----:B------:R-:W1:Y:S01]  /*d290*/  MUFU.EX2 R55, R55 ;  /* 0x0000003700377308 */ /* 0x000e620000000800 */
[----:B--2---:R-:W-:Y:S01]  /*d2a0*/  FADD.FTZ R23, R63, R32 ;  /* 0x000000203f177221 */ /* 0x004fe20000010000 */
[----:B------:R-:W-:Y:S01]  /*d2b0*/  FADD.FTZ R32, R68, R25 ;  /* 0x0000001944207221 */ /* 0x000fe20000010000 */
[----:B------:R-:W-:-:S05]  /*d2c0*/  F2FP.F16.F32.PACK_AB R25, R54, R21 ;  /* 0x000000153619723e */ /* 0x000fca00000000ff */
[----:B------:R-:W2:Y:S01]  /*d2d0*/  MUFU.EX2 R69, R69 ;  /* 0x0000004500457308 */ /* 0x000ea20000000800 */
[C---:B---3--:R-:W-:Y:S01]  /*d2e0*/  FADD.FTZ R6, R58.reuse, R23 ;  /* 0x000000173a067221 */ /* 0x048fe20000010000 */
[----:B------:R-:W-:Y:S01]  /*d2f0*/  F2FP.F16.F32.PACK_AB R63, R58, R63 ;  /* 0x0000003f3a3f723e */ /* 0x000fe200000000ff */
[----:B------:R0:W-:Y:S04]  /*d300*/  STSM.16.M88.4 [R10+0x27800], R24 ;  /* 0x027800180a007844 */ /* 0x0001e80000000200 */
[----:B------:R0:W-:Y:S01]  /*d310*/  STSM.16.M88.4 [R9+0x6000], R60 ;  /* 0x0060003c09007844 */ /* 0x0001e20000000200 */
[----:B------:R-:W3:Y:S01]  /*d320*/  MUFU.EX2 R36, R75 ;  /* 0x0000004b00247308 */ /* 0x000ee20000000800 */
[----:B-1----:R-:W-:-:S07]  /*d330*/  FADD.FTZ R21, R55, R6 ;  /* 0x0000000637157221 */ /* 0x002fce0000010000 */
[----:B------:R-:W1:Y:S01]  /*d340*/  MUFU.EX2 R72, R72 ;  /* 0x0000004800487308 */ /* 0x000e620000000800 */
[C---:B--2---:R-:W-:Y:S01]  /*d350*/  FADD.FTZ R23, R69.reuse, R32 ;  /* 0x0000002045177221 */ /* 0x044fe20000010000 */
[----:B------:R-:W-:-:S06]  /*d360*/  F2FP.F16.F32.PACK_AB R68, R69, R68 ;  /* 0x000000444544723e */ /* 0x000fcc00000000ff */
[----:B------:R-:W2:Y:S01]  /*d370*/  MUFU.EX2 R71, R78 ;  /* 0x0000004e00477308 */ /* 0x000ea20000000800 */
[C---:B---3--:R-:W-:Y:S01]  /*d380*/  FADD.FTZ R6, R36.reuse, R21 ;  /* 0x0000001524067221 */ /* 0x048fe20000010000 */
[----:B------:R-:W-:-:S06]  /*d390*/  F2FP.F16.F32.PACK_AB R69, R36, R55 ;  /* 0x000000372445723e */ /* 0x000fcc00000000ff */
[----:B------:R-:W3:Y:S01]  /*d3a0*/  MUFU.EX2 R73, R73 ;  /* 0x0000004900497308 */ /* 0x000ee20000000800 */
[----:B-1----:R-:W-:-:S07]  /*d3b0*/  FADD.FTZ R32, R72, R23 ;  /* 0x0000001748207221 */ /* 0x002fce0000010000 */
[----:B------:R-:W1:Y:S01]  /*d3c0*/  MUFU.EX2 R139, R139 ;  /* 0x0000008b008b7308 */ /* 0x000e620000000800 */
[----:B--2---:R-:W-:-:S07]  /*d3d0*/  FADD.FTZ R6, R71, R6 ;  /* 0x0000000647067221 */ /* 0x004fce0000010000 */
[----:B------:R-:W2:Y:S01]  /*d3e0*/  MUFU.EX2 R77, R77 ;  /* 0x0000004d004d7308 */ /* 0x000ea20000000800 */
[C---:B---3--:R-:W-:Y:S01]  /*d3f0*/  FADD.FTZ R32, R73.reuse, R32 ;  /* 0x0000002049207221 */ /* 0x048fe20000010000 */
[----:B------:R-:W-:-:S06]  /*d400*/  F2FP.F16.F32.PACK_AB R70, R73, R72 ;  /* 0x000000484946723e */ /* 0x000fcc00000000ff */
[----:B------:R-:W3:Y:S01]  /*d410*/  MUFU.EX2 R29, R138 ;  /* 0x0000008a001d7308 */ /* 0x000ee20000000800 */
[C---:B-1----:R-:W-:Y:S01]  /*d420*/  FADD.FTZ R6, R139.reuse, R6 ;  /* 0x000000068b067221 */ /* 0x042fe20000010000 */
[----:B------:R-:W-:-:S05]  /*d430*/  F2FP.F16.F32.PACK_AB R71, R139, R71 ;  /* 0x000000478b47723e */ /* 0x000fca00000000ff */
[----:B------:R0:W-:Y:S01]  /*d440*/  STSM.16.M88.4 [R8+0x6000], R68 ;  /* 0x0060004408007844 */ /* 0x0001e20000000200 */
[----:B------:R-:W1:Y:S01]  /*d450*/  MUFU.EX2 R80, R80 ;  /* 0x0000005000507308 */ /* 0x000e620000000800 */
[----:B--2---:R-:W-:-:S07]  /*d460*/  FADD.FTZ R21, R77, R32 ;  /* 0x000000204d157221 */ /* 0x004fce0000010000 */
[----:B------:R-:W2:Y:S01]  /*d470*/  MUFU.EX2 R83, R83 ;  /* 0x0000005300537308 */ /* 0x000ea20000000800 */
[----:B---3--:R-:W-:-:S07]  /*d480*/  FADD.FTZ R6, R29, R6 ;  /* 0x000000061d067221 */ /* 0x008fce0000010000 */
[----:B------:R-:W3:Y:S01]  /*d490*/  MUFU.EX2 R76, R76 ;  /* 0x0000004c004c7308 */ /* 0x000ee20000000800 */
[C---:B-1----:R-:W-:Y:S01]  /*d4a0*/  FADD.FTZ R21, R80.reuse, R21 ;  /* 0x0000001550157221 */ /* 0x042fe20000010000 */
[----:B------:R-:W-:-:S06]  /*d4b0*/  F2FP.F16.F32.PACK_AB R80, R80, R77 ;  /* 0x0000004d5050723e */ /* 0x000fcc00000000ff */
[----:B------:R-:W1:Y:S01]  /*d4c0*/  MUFU.EX2 R31, R86 ;  /* 0x00000056001f7308 */ /* 0x000e620000000800 */
[----:B--2---:R-:W-:-:S07]  /*d4d0*/  FADD.FTZ R6, R83, R6 ;  /* 0x0000000653067221 */ /* 0x004fce0000010000 */
[----:B------:R2:W4:Y:S01]  /*d4e0*/  MUFU.EX2 R34, R81 ;  /* 0x0000005100227308 */ /* 0x0005220000000800 */
[----:B---3--:R-:W-:Y:S01]  /*d4f0*/  F2FP.F16.F32.PACK_AB R82, R79, R76 ;  /* 0x0000004c4f52723e */ /* 0x008fe200000000ff */
[----:B------:R-:W-:Y:S01]  /*d500*/  FADD.FTZ R76, R76, R21 ;  /* 0x000000154c4c7221 */ /* 0x000fe20000010000 */
[----:B------:R-:W-:Y:S01]  /*d510*/  IMAD.MOV.U32 R21, RZ, RZ, R20 ;  /* 0x000000ffff157224 */ /* 0x000fe200078e0014 */
[----:B--2---:R-:W-:Y:S01]  /*d520*/  F2FP.F16.F32.PACK_AB R81, R83, R29 ;  /* 0x0000001d5351723e */ /* 0x004fe200000000ff */
[----:B-1----:R-:W-:Y:S01]  /*d530*/  FADD.FTZ R5, R31, R6 ;  /* 0x000000061f057221 */ /* 0x002fe20000010000 */
[----:B------:R-:W-:Y:S01]  /*d540*/  FADD.FTZ R6, R79, R76 ;  /* 0x0000004c4f067221 */ /* 0x000fe20000010000 */
[C---:B----4-:R-:W-:Y:S02]  /*d550*/  F2FP.F16.F32.PACK_AB R83, R34.reuse, R31 ;  /* 0x0000001f2253723e */ /* 0x050fe400000000ff */
[----:B------:R-:W-:-:S03]  /*d560*/  FADD.FTZ R5, R34, R5 ;  /* 0x0000000522057221 */ /* 0x000fc60000010000 */
[----:B------:R0:W-:Y:S01]  /*d570*/  STSM.16.M88.4 [R7+0x6000], R80 ;  /* 0x0060005007007844 */ /* 0x0001e20000000200 */
[----:B------:R1:W-:Y:S06]  /*d580*/  MEMBAR.ALL.CTA ;  /* 0x0000000000007992 */ /* 0x0003ec0000008000 */
[----:B-1----:R-:W1:Y:S02]  /*d590*/  FENCE.VIEW.ASYNC.S ;  /* 0x00000000000073c6 */ /* 0x002e640000000000 */
[----:B-1----:R-:W-:Y:S01]  /*d5a0*/  NOP ;  /* 0x0000000000007918 */ /* 0x002fe20000000000 */
[----:B------:R-:W-:Y:S05]  /*d5b0*/  @P2 BRA `(.L_x_922) ;  /* 0xffffffcc00f82947 */ /* 0x000fea000383ffff */
.L_x_905:
[----:B------:R-:W-:Y:S06]  /*d5c0*/  BAR.ARV 0x8, 0x200 ;  /* 0x0208000000007b1d */ /* 0x000fec0000002000 */
[----:B------:R-:W-:Y:S05]  /*d5d0*/  @!P0 BRA `(.L_x_923) ;  /* 0x0000000000048947 */ /* 0x000fea0003800000 */
[----:B------:R-:W-:Y:S01]  /*d5e0*/  BPT.TRAP 0x1 ;  /* 0x000000040000795c */ /* 0x000fe20000300000 */
.L_x_923:
[----:B------:R-:W-:Y:S01]  /*d5f0*/  ULEA UR9, UR4, UR36, 0x3 ;  /* 0x0000002404097291 */ /* 0x000fe2000f8e183f */
[----:B------:R-:W-:-:S05]  /*d600*/  IMAD.U32 R0, RZ, RZ, UR5 ;  /* 0x00000005ff007e24 */ /* 0x000fca000f8e00ff */
[----:B------:R-:W-:-:S04]  /*d610*/  SHF.L.U32 R0, R0, 0x1f, RZ ;  /* 0x0000001f00007819 */ /* 0x000fc800000006ff */
[----:B------:R1:W4:Y:S01]  /*d620*/  SYNCS.PHASECHK.TRANS64.TRYWAIT P2, [UR9+0x2d850], R0 ;  /* 0x02d85000ff0075a7 */ /* 0x0003220008040149 */
[----:B------:R-:W-:Y:S05]  /*d630*/  @!P0 BRA `(.L_x_924) ;  /* 0x0000000000048947 */ /* 0x000fea0003800000 */
[----:B------:R-:W-:Y:S01]  /*d640*/  BPT.TRAP 0x1 ;  /* 0x000000040000795c */ /* 0x000fe20000300000 */
.L_x_924:
[----:B----4-:R-:W-:Y:S05]  /*d650*/  @P2 BRA `(.L_x_925) ;  /* 0x0000000000082947 */ /* 0x010fea0003800000 */
[----:B------:R-:W4:Y:S02]  /*d660*/  SYNCS.PHASECHK.TRANS64.TRYWAIT P0, [UR9+0x2d850], R0 ;  /* 0x02d85000ff0075a7 */ /* 0x000f240008000149 */
[----:B----4-:R-:W-:Y:S05]  /*d670*/  @!P0 BRA `(.L_x_926) ;  /* 0x0000006400c08947 */ /* 0x010fea0003800000 */
.L_x_925:
[----:B------:R-:W-:Y:S01]  /*d680*/  UIADD3 UR36, UR36, 0x400, URZ ;  /* 0x0000040024247890 */ /* 0x000fe2000fffe03f */
[----:B------:R-:W-:Y:S01]  /*d690*/  WARPGROUP.ARRIVE ;  /* 0x00000000000079c5 */ /* 0x000fe20000000000 */
[----:B------:R-:W-:Y:S01]  /*d6a0*/  ULOP3.LUT UR39, UR39, 0x10000, URZ, 0xfc, !UPT ;  /* 0x0001000027277892 */ /* 0x000fe2000f8efc3f */
[----:B----4-:R-:W4:Y:S01]  /*d6b0*/  SHFL.BFLY PT, R3, R6, 0x2, 0x1f ;  /* 0x0c401f0006037f89 */ /* 0x010f2200000e0000 */
[----:B------:R-:W-:Y:S01]  /*d6c0*/  USHF.R.U32.HI UR36, URZ, 0x4, UR36 ;  /* 0x000000043f247899 */ /* 0x000fe20008011624 */
[----:B0-23--:R-:W-:Y:S01]  /*d6d0*/  IMAD.U32 R10, RZ, RZ, UR9 ;  /* 0x00000009ff0a7e24 */ /* 0x00dfe2000f8e00ff */
[----:B------:R-:W-:Y:S01]  /*d6e0*/  UMOV UR5, 0x40000040 ;  /* 0x4000004000057882 */ /* 0x000fe20000000000 */
[----:B------:R-:W-:Y:S01]  /*d6f0*/  UMOV UR7, 0x80000020 ;  /* 0x8000002000077882 */ /* 0x000fe20000000000 */
[----:B------:R-:W-:Y:S01]  /*d700*/  ULOP3.LUT UR36, UR36, 0x3fff, URZ, 0xc0, !UPT ;  /* 0x00003fff24247892 */ /* 0x000fe2000f8ec03f */
[----:B-1----:R-:W0:Y:S01]  /*d710*/  SHFL.BFLY PT, R0, R5, 0x2, 0x1f ;  /* 0x0c401f0005007f89 */ /* 0x002e2200000e0000 */
[----:B------:R-:W-:-:S02]  /*d720*/  @!P1 VIADD R10, R10, 0x2d860 ;  /* 0x0002d8600a0a9836 */ /* 0x000fc40000000000 */
[----:B------:R-:W-:Y:S01]  /*d730*/  ULOP3.LUT UR8, UR36, 0x2000000, URZ, 0xfc, !UPT ;  /* 0x0200000024087892 */ /* 0x000fe2000f8efc3f */
[----:B------:R-:W-:Y:S02]  /*d740*/  IMAD.U32 R13, RZ, RZ, UR10 ;  /* 0x0000000aff0d7e24 */ /* 0x000fe4000f8e00ff */
[----:B------:R-:W-:Y:S01]  /*d750*/  @!P1 PRMT R10, RZ, 0x654, R10 ;  /* 0x00000654ff0a9816 */ /* 0x000fe2000000000a */
[----:B------:R-:W-:Y:S01]  /*d760*/  UIMAD UR8, UR4, 0x600, UR8 ;  /* 0x00000600040878a4 */ /* 0x000fe2000f8e0208 */
[----:B------:R-:W-:Y:S02]  /*d770*/  IMAD.U32 R14, RZ, RZ, UR10 ;  /* 0x0000000aff0e7e24 */ /* 0x000fe4000f8e00ff */
[----:B------:R-:W-:-:S04]  /*d780*/  UMOV UR4, UR39 ;  /* 0x0000002700047c82 */ /* 0x000fc80008000000 */
[----:B------:R-:W-:Y:S02]  /*d790*/  UMOV UR6, UR8 ;  /* 0x0000000800067c82 */ /* 0x000fe40008000000 */
[----:B------:R-:W-:Y:S01]  /*d7a0*/  HGMMA.64x96x16.F32 R88, gdesc[UR4].tnspB, R88, gsb0 ;  /* 0x41600000045879f0 */ /* 0x000fe20008000858 */
[----:B------:R-:W-:Y:S01]  /*d7b0*/  UIADD3 UR4, UR39, 0x2, URZ ;  /* 0x0000000227047890 */ /* 0x000fe2000fffe03f */
[----:B----4-:R-:W-:Y:S01]  /*d7c0*/  FADD.FTZ R3, R3, R6 ;  /* 0x0000000603037221 */ /* 0x010fe20000010000 */
[----:B------:R-:W-:Y:S01]  /*d7d0*/  UIADD3 UR6, UR8, 0x40, URZ ;  /* 0x0000004008067890 */ /* 0x000fe2000fffe03f */
[----:B------:R-:W-:Y:S01]  /*d7e0*/  UMOV UR5, 0x40000040 ;  /* 0x4000004000057882 */ /* 0x000fe20000000000 */
[----:B------:R-:W-:Y:S01]  /*d7f0*/  UMOV UR7, 0x80000020 ;  /* 0x8000002000077882 */ /* 0x000fe20000000000 */
[----:B0-----:R-:W-:Y:S02]  /*d800*/  FADD.FTZ R4, R0, R5 ;  /* 0x0000000500047221 */ /* 0x001fe40000010000 */
[----:B------:R-:W0:Y:S04]  /*d810*/  SHFL.BFLY PT, R0, R3, 0x1, 0x1f ;  /* 0x0c201f0003007f89 */ /* 0x000e2800000e0000 */
[----:B------:R-:W1:Y:S01]  /*d820*/  SHFL.BFLY PT, R7, R4, 0x1, 0x1f ;  /* 0x0c201f0004077f89 */ /* 0x000e6200000e0000 */
[----:B0-----:R-:W-:Y:S01]  /*d830*/  FADD.FTZ R9, R3, R0 ;  /* 0x0000000003097221 */ /* 0x001fe20000010000 */
[----:B------:R-:W-:-:S02]  /*d840*/  IMAD.MOV.U32 R3, RZ, RZ, -0x800000 ;  /* 0xff800000ff037424 */ /* 0x000fc400078e00ff */
[----:B------:R-:W-:Y:S02]  /*d850*/  IMAD.MOV.U32 R0, RZ, RZ, -0x800000 ;  /* 0xff800000ff007424 */ /* 0x000fe400078e00ff */
[----:B-1----:R-:W-:Y:S01]  /*d860*/  FADD.FTZ R12, R4, R7 ;  /* 0x00000007040c7221 */ /* 0x002fe20000010000 */
[----:B------:R-:W-:Y:S02]  /*d870*/  FSETP.NE.FTZ.AND P0, PT, R9, RZ, PT ;  /* 0x000000ff0900720b */ /* 0x000fe40003f15000 */
[----:B------:R-:W-:Y:S02]  /*d880*/  CS2R R6, SRZ ;  /* 0x0000000000067805 */ /* 0x000fe4000001ff00 */
[----:B------:R-:W-:-:S09]  /*d890*/  FSETP.NE.FTZ.AND P2, PT, R12, RZ, PT ;  /* 0x000000ff0c00720b */ /* 0x000fd20003f55000 */
[----:B------:R-:W0:Y:S01]  /*d8a0*/  @P0 MUFU.LG2 R5, R9 ;  /* 0x0000000900050308 */ /* 0x000e220000000c00 */
[----:B------:R-:W-:-:S03]  /*d8b0*/  @P0 FMUL.FTZ R4, R13, 0.69314718246459960938 ;  /* 0x3f3172180d040820 */ /* 0x000fc60000410000 */
[----:B------:R-:W-:-:S04]  /*d8c0*/  @P2 FMUL.FTZ R14, R14, 0.69314718246459960938 ;  /* 0x3f3172180e0e2820 */ /* 0x000fc80000410000 */
[----:B------:R-:W1:Y:S08]  /*d8d0*/  @P2 MUFU.LG2 R8, R12 ;  /* 0x0000000c00082308 */ /* 0x000e700000000c00 */
[----:B------:R1:W2:Y:S01]  /*d8e0*/  @P0 MUFU.RCP R6, R9 ;  /* 0x0000000900060308 */ /* 0x0002a20000001000 */
        /* <DEDUP_REMOVED lines=52> */
[----:B------:R1:W-:Y:S01]  /*dc30*/  @!P1 SYNCS.ARRIVE.TRANS64.RED.A1T0 RZ, [R10+URZ], RZ ;  /* 0x000000ff0aff99a7 */ /* 0x0003e2000810043f */
        /* <DEDUP_REMOVED lines=47> */
[----:B-1----:R-:W-:-:S07]  /*df30*/  FMUL.FTZ R135, R135, R7 ;  /* 0x0000000787877220 */ /* 0x002fce0000410000 */
.L_x_856:
[----:B------:R-:W-:Y:S05]  /*df40*/  @P0 BRA `(.L_x_927) ;  /* 0x00000010009c0947 */ /* 0x000fea0003800000 */
[----:B------:R-:W-:Y:S01]  /*df50*/  VIADD R6, R2, 0xffffff80 ;  /* 0xffffff8002067836 */ /* 0x000fe20000000000 */
[----:B------:R-:W-:Y:S01]  /*df60*/  R2UR UR13, R17 ;  /* 0x00000000110d72ca */ /* 0x000fe200000e0000 */
[----:B------:R-:W0:Y:S01]  /*df70*/  S2UR UR12, SR_CTAID.Z ;  /* 0x00000000000c79c3 */ /* 0x000e220000002700 */
[----:B------:R-:W1:Y:S01]  /*df80*/  S2R R25, SR_CTAID.X ;  /* 0x0000000000197919 */ /* 0x000e620000002500 */
[----:B------:R-:W-:Y:S01]  /*df90*/  ULDC.64 UR8, c[0x0][0xbd0] ;  /* 0x0002f40000087ab9 */ /* 0x000fe20000000a00 */
[----:B------:R-:W-:Y:S01]  /*dfa0*/  SHF.R.S32.HI R7, RZ, 0x1f, R6 ;  /* 0x0000001fff077819 */ /* 0x000fe20000011406 */
[----:B------:R-:W-:Y:S01]  /*dfb0*/  ULDC.64 UR14, c[0x0][0x208] ;  /* 0x00008200000e7ab9 */ /* 0x000fe20000000a00 */
[----:B------:R-:W-:Y:S02]  /*dfc0*/  BSSY B0, `(.L_x_928) ;  /* 0x00000d1000007945 */ /* 0x000fe40003800000 */
[CC--:B------:R-:W-:Y:S01]  /*dfd0*/  LEA.HI R10, R7.reuse, R6.reuse, RZ, 0x7 ;  /* 0x00000006070a7211 */ /* 0x0c0fe200078f38ff */
[----:B------:R-:W2:Y:S01]  /*dfe0*/  S2UR UR11, SR_CTAID.Y ;  /* 0x00000000000b79c3 */ /* 0x000ea20000002600 */
[----:B------:R-:W-:-:S02]  /*dff0*/  LEA.HI R14, R7, R6, RZ, 0x2 ;  /* 0x00000006070e7211 */ /* 0x000fc400078f10ff */
[----:B------:R-:W-:Y:S01]  /*e000*/  LOP3.LUT R9, R10, 0xffffff80, RZ, 0xc0, !PT ;  /* 0xffffff800a097812 */ /* 0x000fe200078ec0ff */
[----:B------:R-:W-:Y:S01]  /*e010*/  USHF.R.S32.HI UR7, URZ, 0x1f, UR13 ;  /* 0x0000001f3f077899 */ /* 0x000fe2000801140d */
[----:B------:R-:W-:Y:S01]  /*e020*/  LOP3.LUT R19, R14, 0xfffffffc, RZ, 0xc0, !PT ;  /* 0xfffffffc0e137812 */ /* 0x000fe200078ec0ff */
[----:B------:R-:W-:Y:S01]  /*e030*/  UIMAD.WIDE.U32 UR4, UR13, UR8, URZ ;  /* 0x000000080d0472a5 */ /* 0x000fe2000f8e003f */
[----:B------:R-:W-:Y:S01]  /*e040*/  SHF.R.S32.HI R10, RZ, 0x7, R10 ;  /* 0x00000007ff0a7819 */ /* 0x000fe2000001140a */
[C---:B------:R-:W-:Y:S01]  /*e050*/  IMAD.IADD R2, R6.reuse, 0x1, -R9 ;  /* 0x0000000106027824 */ /* 0x040fe200078e0a09 */
[----:B------:R-:W-:Y:S01]  /*e060*/  UIMAD UR6, UR7, UR8, URZ ;  /* 0x00000008070672a4 */ /* 0x000fe2000f8e023f */
[----:B------:R-:W3:Y:S01]  /*e070*/  LDC R9, c[0x0][0xbe8] ;  /* 0x0002fa00ff097b82 */ /* 0x000ee20000000800 */
[----:B------:R-:W-:Y:S02]  /*e080*/  IMAD.IADD R14, R6, 0x1, -R19 ;  /* 0x00000001060e7824 */ /* 0x000fe400078e0a13 */
[----:B------:R-:W-:Y:S01]  /*e090*/  SHF.R.S32.HI R13, RZ, 0x1f, R2 ;  /* 0x0000001fff0d7819 */ /* 0x000fe20000011402 */
[----:B------:R-:W-:Y:S01]  /*e0a0*/  IMAD.HI R7, R10, 0x55555556, RZ ;  /* 0x555555560a077827 */ /* 0x000fe200078e02ff */
[----:B------:R-:W-:-:S02]  /*e0b0*/  UIMAD UR6, UR13, UR9, UR6 ;  /* 0x000000090d0672a4 */ /* 0x000fc4000f8e0206 */
[-C--:B------:R-:W-:Y:S01]  /*e0c0*/  LEA.HI R8, R13, R2.reuse, RZ, 0x2 ;  /* 0x000000020d087211 */ /* 0x080fe200078f10ff */
[----:B------:R-:W4:Y:S01]  /*e0d0*/  LDC.64 R18, c[0x0][0xbd8] ;  /* 0x0002f600ff127b82 */ /* 0x000f220000000a00 */
[----:B------:R-:W-:Y:S01]  /*e0e0*/  LEA.HI R7, R7, R7, RZ, 0x1 ;  /* 0x0000000707077211 */ /* 0x000fe200078f08ff */
[----:B------:R-:W-:Y:S01]  /*e0f0*/  UIADD3 UR6, UR5, UR6, URZ ;  /* 0x0000000605067290 */ /* 0x000fe2000fffe03f */
[--C-:B------:R-:W-:Y:S01]  /*e100*/  SHF.R.S32.HI R12, RZ, 0x2, R8.reuse ;  /* 0x00000002ff0c7819 */ /* 0x100fe20000011408 */
[----:B0-----:R-:W-:Y:S01]  /*e110*/  USHF.R.S32.HI UR10, URZ, 0x1f, UR12 ;  /* 0x0000001f3f0a7899 */ /* 0x001fe2000801140c */
[----:B------:R-:W-:Y:S01]  /*e120*/  SHF.R.S32.HI R11, RZ, 0x1f, R8 ;  /* 0x0000001fff0b7819 */ /* 0x000fe20000011408 */
[----:B------:R-:W-:Y:S01]  /*e130*/  ULDC.64 UR8, c[0x0][0xb38] ;  /* 0x0002ce0000087ab9 */ /* 0x000fe20000000a00 */
[----:B------:R-:W-:Y:S01]  /*e140*/  LEA.HI R13, R13, R2, RZ, 0x5 ;  /* 0x000000020d0d7211 */ /* 0x000fe200078f28ff */
[----:B------:R-:W2:Y:S01]  /*e150*/  LDC R24, c[0x0][0xc50] ;  /* 0x00031400ff187b82 */ /* 0x000ea20000000800 */
[----:B------:R-:W-:Y:S01]  /*e160*/  LEA.HI R11, R11, R12, RZ, 0x3 ;  /* 0x0000000c0b0b7211 */ /* 0x000fe200078f18ff */
[----:B------:R-:W-:Y:S01]  /*e170*/  UIMAD UR7, UR7, UR8, URZ ;  /* 0x00000008070772a4 */ /* 0x000fe2000f8e023f */
[----:B------:R-:W-:-:S02]  /*e180*/  SHF.R.S32.HI R13, RZ, 0x5, R13 ;  /* 0x00000005ff0d7819 */ /* 0x000fc4000001140d */
[----:B------:R-:W-:Y:S01]  /*e190*/  LOP3.LUT R15, R11, 0xfffffff8, RZ, 0xc0, !PT ;  /* 0xfffffff80b0f7812 */ /* 0x000fe200078ec0ff */
[----:B------:R-:W-:Y:S01]  /*e1a0*/  IMAD R11, R7, -0x3, R10 ;  /* 0xfffffffd070b7824 */ /* 0x000fe200078e020a */
[----:B------:R-:W-:Y:S01]  /*e1b0*/  LEA.HI R7, R14, R14, RZ, 0x1 ;  /* 0x0000000e0e077211 */ /* 0x000fe200078f08ff */
[----:B------:R-:W0:Y:S08]  /*e1c0*/  LDC.64 R22, c[0x0][0xb40] ;  /* 0x0002d000ff167b82 */ /* 0x000e300000000a00 */
[----:B------:R-:W-:Y:S01]  /*e1d0*/  BAR.SYNC.DEFER_BLOCKING 0x1, 0x180 ;  /* 0x0046000000007b1d */ /* 0x000fe20000010000 */
[----:B---3--:R-:W-:Y:S01]  /*e1e0*/  ISETP.NE.AND P0, PT, R9, 0x1, PT ;  /* 0x000000010900780c */ /* 0x008fe20003f05270 */
[----:B------:R-:W-:Y:S01]  /*e1f0*/  IMAD.IADD R6, R12, 0x1, -R15 ;  /* 0x000000010c067824 */ /* 0x000fe200078e0a0f */
[----:B------:R-:W-:-:S03]  /*e200*/  LOP3.LUT R7, R7, 0x1ffffffe, RZ, 0xc0, !PT ;  /* 0x1ffffffe07077812 */ /* 0x000fc600078ec0ff */
[----:B------:R-:W-:Y:S02]  /*e210*/  IMAD R10, R13, 0x10, R6 ;  /* 0x000000100d0a7824 */ /* 0x000fe400078e0206 */
[----:B------:R-:W-:Y:S02]  /*e220*/  IMAD.IADD R21, R14, 0x1, -R7 ;  /* 0x000000010e157824 */ /* 0x000fe400078e0a07 */
[----:B------:R-:W-:Y:S02]  /*e230*/  IMAD R12, R11, 0x40, R10 ;  /* 0x000000400b0c7824 */ /* 0x000fe400078e020a */
[----:B------:R-:W-:Y:S02]  /*e240*/  IMAD.U32 R7, RZ, RZ, UR5 ;  /* 0x00000005ff077e24 */ /* 0x000fe4000f8e00ff */
[----:B------:R-:W3:Y:S01]  /*e250*/  @P0 LDC R15, c[0x0][0xbec] ;  /* 0x0002fb00ff0f0b82 */ /* 0x000ee20000000800 */
[----:B------:R-:W-:Y:S01]  /*e260*/  IMAD.U32 R6, RZ, RZ, UR4 ;  /* 0x00000004ff067e24 */ /* 0x000fe2000f8e00ff */
[----:B------:R-:W-:Y:S01]  /*e270*/  UIMAD.WIDE.U32 UR4, UR13, UR8, URZ ;  /* 0x000000080d0472a5 */ /* 0x000fe2000f8e003f */
[----:B------:R-:W-:Y:S01]  /*e280*/  IMAD.U32 R7, RZ, RZ, UR6 ;  /* 0x00000006ff077e24 */ /* 0x000fe2000f8e00ff */
[----:B------:R-:W-:Y:S01]  /*e290*/  UIMAD UR6, UR13, UR9, UR7 ;  /* 0x000000090d0672a4 */ /* 0x000fe2000f8e0207 */
[----:B----4-:R-:W-:-:S02]  /*e2a0*/  IMAD R14, R18, UR10, RZ ;  /* 0x0000000a120e7c24 */ /* 0x010fc4000f8e02ff */
[----:B------:R-:W-:Y:S01]  /*e2b0*/  IMAD R10, R21, 0x8, R12 ;  /* 0x00000008150a7824 */ /* 0x000fe200078e020c */
[----:B------:R-:W4:Y:S01]  /*e2c0*/  @P0 LDC R20, c[0x0][0xbf0] ;  /* 0x0002fc00ff140b82 */ /* 0x000f220000000800 */
[----:B------:R-:W-:Y:S01]  /*e2d0*/  IMAD R19, R19, UR12, R14 ;  /* 0x0000000c13137c24 */ /* 0x000fe2000f8e020e */
[----:B------:R-:W-:Y:S01]  /*e2e0*/  UIADD3 UR6, UR5, UR6, URZ ;  /* 0x0000000605067290 */ /* 0x000fe2000fffe03f */
[----:B-1----:R-:W-:Y:S01]  /*e2f0*/  IMAD R14, R25, 0xc0, R10 ;  /* 0x000000c0190e7824 */ /* 0x002fe200078e020a */
[----:B------:R-:W-:Y:S01]  /*e300*/  ULDC.64 UR8, c[0x0][0xb28] ;  /* 0x0002ca0000087ab9 */ /* 0x000fe20000000a00 */
[----:B------:R-:W-:Y:S02]  /*e310*/  IMAD R21, RZ, RZ, -UR13 ;  /* 0x8000000dff157e24 */ /* 0x000fe4000f8e02ff */
[----:B------:R-:W-:Y:S01]  /*e320*/  IMAD.WIDE.U32 R6, R18, UR12, R6 ;  /* 0x0000000c12067c25 */ /* 0x000fe2000f8e0006 */
[----:B------:R-:W1:Y:S03]  /*e330*/  @P0 LDC R29, c[0x0][0xbec] ;  /* 0x0002fb00ff1d0b82 */ /* 0x000e660000000800 */
[----:B------:R-:W-:-:S02]  /*e340*/  IMAD.U32 R11, RZ, RZ, UR5 ;  /* 0x00000005ff0b7e24 */ /* 0x000fc4000f8e00ff */
[----:B--2---:R-:W-:Y:S02]  /*e350*/  IMAD R27, R24, R21, UR11 ;  /* 0x0000000b181b7e24 */ /* 0x004fe4000f8e0215 */
[----:B------:R-:W-:Y:S01]  /*e360*/  IMAD.U32 R10, RZ, RZ, UR4 ;  /* 0x00000004ff0a7e24 */ /* 0x000fe2000f8e00ff */
[----:B------:R-:W2:Y:S01]  /*e370*/  @P0 LDC R26, c[0x0][0xbf0] ;  /* 0x0002fc00ff1a0b82 */ /* 0x000ea20000000800 */
[----:B---3--:R-:W-:Y:S01]  /*e380*/  @P0 IMAD.HI.U32 R15, R14, R15, RZ ;  /* 0x0000000f0e0f0227 */ /* 0x008fe200078e00ff */
[----:B------:R-:W-:-:S03]  /*e390*/  ULDC.64 UR4, c[0x0][0xbe0] ;  /* 0x0002f80000047ab9 */ /* 0x000fc60000000a00 */
[----:B------:R-:W-:Y:S01]  /*e3a0*/  IMAD.U32 R11, RZ, RZ, UR6 ;  /* 0x00000006ff0b7e24 */ /* 0x000fe2000f8e00ff */
[----:B------:R-:W-:Y:S01]  /*e3b0*/  ULDC.64 UR6, c[0x0][0xb48] ;  /* 0x0002d20000067ab9 */ /* 0x000fe20000000a00 */
[C---:B0-----:R-:W-:Y:S02]  /*e3c0*/  IMAD R18, R22.reuse, UR10, RZ ;  /* 0x0000000a16127c24 */ /* 0x041fe4000f8e02ff */
[----:B------:R-:W-:Y:S01]  /*e3d0*/  IMAD.MOV.U32 R13, RZ, RZ, R14 ;  /* 0x000000ffff0d7224 */ /* 0x000fe200078e000e */
[----:B----4-:R-:W-:Y:S01]  /*e3e0*/  @P0 SHF.R.U32.HI R13, RZ, R20, R15 ;  /* 0x00000014ff0d0219 */ /* 0x010fe2000001160f */
[----:B------:R-:W-:Y:S01]  /*e3f0*/  IMAD.IADD R7, R7, 0x1, R19 ;  /* 0x0000000107077824 */ /* 0x000fe200078e0213 */
[----:B------:R-:W-:Y:S01]  /*e400*/  SHF.R.S32.HI R20, RZ, 0x1f, R27 ;  /* 0x0000001fff147819 */ /* 0x000fe2000001141b */
[----:B------:R-:W-:Y:S02]  /*e410*/  IMAD R19, R23, UR12, R18 ;  /* 0x0000000c17137c24 */ /* 0x000fe4000f8e0212 */
[----:B------:R-:W-:-:S04]  /*e420*/  IMAD.WIDE.U32 R10, R22, UR12, R10 ;  /* 0x0000000c160a7c25 */ /* 0x000fc8000f8e000a */
[----:B-1----:R-:W-:-:S04]  /*e430*/  @P0 IMAD.HI.U32 R29, R14, R29, RZ ;  /* 0x0000001d0e1d0227 */ /* 0x002fc800078e00ff */
[----:B------:R-:W-:Y:S02]  /*e440*/  IMAD.IADD R11, R11, 0x1, R19 ;  /* 0x000000010b0b7824 */ /* 0x000fe400078e0213 */
[----:B------:R-:W-:Y:S02]  /*e450*/  IMAD R19, R20, UR6, RZ ;  /* 0x0000000614137c24 */ /* 0x000fe4000f8e02ff */
[----:B------:R-:W-:-:S04]  /*e460*/  IMAD.WIDE.U32 R6, R27, UR4, R6 ;  /* 0x000000041b067c25 */ /* 0x000fc8000f8e0006 */
[----:B------:R-:W-:Y:S01]  /*e470*/  IMAD.MOV.U32 R15, RZ, RZ, R14 ;  /* 0x000000ffff0f7224 */ /* 0x000fe200078e000e */
[----:B--2---:R-:W-:Y:S01]  /*e480*/  @P0 SHF.R.U32.HI R15, RZ, R26, R29 ;  /* 0x0000001aff0f0219 */ /* 0x004fe2000001161d */
[----:B------:R-:W-:Y:S01]  /*e490*/  IMAD R18, R20, UR4, RZ ;  /* 0x0000000414127c24 */ /* 0x000fe2000f8e02ff */
[----:B------:R-:W-:Y:S01]  /*e4a0*/  IADD3 R6, P0, R13, R6, RZ ;  /* 0x000000060d067210 */ /* 0x000fe20007f1e0ff */
[C---:B------:R-:W-:Y:S01]  /*e4b0*/  IMAD R21, R27.reuse, UR7, R19 ;  /* 0x000000071b157c24 */ /* 0x040fe2000f8e0213 */
[--C-:B------:R-:W-:Y:S01]  /*e4c0*/  SHF.R.S32.HI R19, RZ, 0x1f, R13.reuse ;  /* 0x0000001fff137819 */ /* 0x100fe2000001140d */
[----:B------:R-:W-:Y:S02]  /*e4d0*/  IMAD.MOV R13, RZ, RZ, -R13 ;  /* 0x000000ffff0d7224 */ /* 0x000fe400078e0a0d */
[C---:B------:R-:W-:Y:S01]  /*e4e0*/  IMAD R20, R27.reuse, UR5, R18 ;  /* 0x000000051b147c24 */ /* 0x040fe2000f8e0212 */
[----:B------:R-:W-:Y:S01]  /*e4f0*/  SHF.R.S32.HI R18, RZ, 0x1f, R15 ;  /* 0x0000001fff127819 */ /* 0x000fe2000001140f */
[----:B------:R-:W-:Y:S01]  /*e500*/  IMAD.WIDE.U32 R10, R27, UR6, R10 ;  /* 0x000000061b0a7c25 */ /* 0x000fe2000f8e000a */
[----:B------:R-:W-:Y:S01]  /*e510*/  ULDC.64 UR4, c[0x0][0xb30] ;  /* 0x0002cc0000047ab9 */ /* 0x000fe20000000a00 */
[----:B------:R-:W-:Y:S01]  /*e520*/  ULDC.64 UR6, c[0x0][0xbc8] ;  /* 0x0002f20000067ab9 */ /* 0x000fe20000000a00 */
[----:B------:R-:W-:Y:S01]  /*e530*/  IADD3.X R7, R19, R7, R20, P0, !PT ;  /* 0x0000000713077210 */ /* 0x000fe200007fe414 */
[----:B------:R-:W-:-:S02]  /*e540*/  IMAD.MOV R22, RZ, RZ, -R15 ;  /* 0x000000ffff167224 */ /* 0x000fc400078e0a0f */
[--C-:B------:R-:W-:Y:S02]  /*e550*/  IMAD R13, R9, R13, R14.reuse ;  /* 0x0000000d090d7224 */ /* 0x100fe400078e020e */
[----:B------:R-:W-:Y:S02]  /*e560*/  IMAD.IADD R11, R11, 0x1, R21 ;  /* 0x000000010b0b7824 */ /* 0x000fe400078e0215 */
[----:B------:R-:W-:Y:S02]  /*e570*/  IMAD R18, R18, UR4, RZ ;  /* 0x0000000412127c24 */ /* 0x000fe4000f8e02ff */
[----:B------:R-:W-:Y:S01]  /*e580*/  IMAD R19, R9, R22, R14 ;  /* 0x0000001609137224 */ /* 0x000fe200078e020e */
[----:B------:R-:W-:Y:S01]  /*e590*/  SHF.R.S32.HI R14, RZ, 0x1f, R13 ;  /* 0x0000001fff0e7819 */ /* 0x000fe2000001140d */
[C---:B------:R-:W-:Y:S01]  /*e5a0*/  IMAD R21, R15.reuse, UR5, R18 ;  /* 0x000000050f157c24 */ /* 0x040fe2000f8e0212 */
[----:B------:R-:W0:Y:S01]  /*e5b0*/  S2UR UR5, SR_CgaCtaId ;  /* 0x00000000000579c3 */ /* 0x000e220000008800 */
[----:B------:R-:W-:Y:S01]  /*e5c0*/  IMAD.WIDE.U32 R10, R15, UR4, R10 ;  /* 0x000000040f0a7c25 */ /* 0x000fe2000f8e000a */
[----:B------:R-:W-:Y:S01]  /*e5d0*/  SHF.R.S32.HI R15, RZ, 0x1f, R19 ;  /* 0x0000001fff0f7819 */ /* 0x000fe20000011413 */
[----:B------:R-:W-:-:S02]  /*e5e0*/  UMOV UR4, 0x400 ;  /* 0x0000040000047882 */ /* 0x000fc40000000000 */
[----:B------:R-:W-:Y:S02]  /*e5f0*/  IMAD R14, R14, UR6, RZ ;  /* 0x000000060e0e7c24 */ /* 0x000fe4000f8e02ff */
[----:B------:R-:W-:Y:S02]  /*e600*/  IMAD R18, R15, UR8, RZ ;  /* 0x000000080f127c24 */ /* 0x000fe4000f8e02ff */
[----:B------:R-:W-:Y:S02]  /*e610*/  IMAD.IADD R11, R11, 0x1, R21 ;  /* 0x000000010b0b7824 */ /* 0x000fe400078e0215 */
[C---:B------:R-:W-:Y:S02]  /*e620*/  IMAD R15, R13.reuse, UR7, R14 ;  /* 0x000000070d0f7c24 */ /* 0x040fe4000f8e020e */
[----:B------:R-:W-:Y:S01]  /*e630*/  IMAD.WIDE.U32 R6, R13, UR6, R6 ;  /* 0x000000060d067c25 */ /* 0x000fe2000f8e0006 */
[----:B------:R-:W-:-:S03]  /*e640*/  ULDC.64 UR6, c[0x0][0xba8] ;  /* 0x0002ea0000067ab9 */ /* 0x000fc60000000a00 */
[C---:B------:R-:W-:Y:S01]  /*e650*/  IMAD R21, R19.reuse, UR9, R18 ;  /* 0x0000000913157c24 */ /* 0x040fe2000f8e0212 */
[----:B------:R-:W-:Y:S01]  /*e660*/  LEA R18, P0, R6, UR6, 0x2 ;  /* 0x0000000606127c11 */ /* 0x000fe2000f8010ff */
[----:B------:R-:W-:Y:S01]  /*e670*/  IMAD.WIDE.U32 R10, R19, UR8, R10 ;  /* 0x00000008130a7c25 */ /* 0x000fe2000f8e000a */
[----:B------:R-:W-:Y:S01]  /*e680*/  ULDC.64 UR8, c[0x0][0xb00] ;  /* 0x0002c00000087ab9 */ /* 0x000fe20000000a00 */
[----:B------:R-:W-:Y:S02]  /*e690*/  ULDC UR6, c[0x0][0xa88] ;  /* 0x0002a20000067ab9 */ /* 0x000fe40000000800 */
[----:B------:R-:W-:Y:S01]  /*e6a0*/  IMAD.IADD R13, R7, 0x1, R15 ;  /* 0x00000001070d7824 */ /* 0x000fe200078e020f */
[----:B------:R-:W-:Y:S01]  /*e6b0*/  LEA R24, P1, R10, UR8, 0x2 ;  /* 0x000000080a187c11 */ /* 0x000fe2000f8210ff */
[----:B------:R-:W-:Y:S01]  /*e6c0*/  IMAD.IADD R7, R11, 0x1, R21 ;  /* 0x000000010b077824 */ /* 0x000fe200078e0215 */
[----:B0-----:R-:W-:Y:S01]  /*e6d0*/  ULEA UR4, UR5, UR4, 0x18 ;  /* 0x0000000405047291 */ /* 0x001fe2000f8ec03f */
[----:B------:R-:W-:Y:S01]  /*e6e0*/  IMAD R14, R25, 0xc0, R12 ;  /* 0x000000c0190e7824 */ /* 0x000fe200078e020c */
[----:B------:R-:W-:Y:S01]  /*e6f0*/  LEA.HI.X R15, R6, UR7, R13, 0x2, P0 ;  /* 0x00000007060f7c11 */ /* 0x000fe200080f140d */
[----:B------:R-:W-:Y:S01]  /*e700*/  SHFL.IDX PT, R12, R18, 0x1, 0x1c1f ;  /* 0x003c1f00120c7f89 */ /* 0x000fe200000e0000 */
[----:B------:R-:W-:Y:S01]  /*e710*/  LEA.HI.X R25, R10, UR9, R7, 0x2, P1 ;  /* 0x000000090a197c11 */ /* 0x000fe200088f1407 */
[----:B------:R-:W-:Y:S01]  /*e720*/  IMAD R21, R9, UR6, RZ ;  /* 0x0000000609157c24 */ /* 0x000fe2000f8e02ff */
[----:B------:R-:W-:Y:S01]  /*e730*/  LOP3.LUT P0, RZ, R2, 0x3, RZ, 0xc0, !PT ;  /* 0x0000000302ff7812 */ /* 0x000fe2000780c0ff */
[----:B------:R-:W-:Y:S01]  /*e740*/  SHFL.IDX PT, R10, R18, RZ, 0x1c1f ;  /* 0x001c1fff120a7589 */ /* 0x000fe200000e0000 */
[C---:B------:R-:W-:Y:S01]  /*e750*/  VIADD R20, R14.reuse, 0x8 ;  /* 0x000000080e147836 */ /* 0x040fe20000000000 */
[----:B------:R-:W-:Y:S01]  /*e760*/  UIADD3 UR4, UR4, 0x2d820, URZ ;  /* 0x0002d82004047890 */ /* 0x000fe2000fffe03f */
[CC--:B------:R-:W-:Y:S01]  /*e770*/  ISETP.GE.OR P1, PT, R14.reuse, R21.reuse, P0 ;  /* 0x000000150e00720c */ /* 0x0c0fe20000726670 */
[----:B------:R-:W0:Y:S01]  /*e780*/  SHFL.IDX PT, R11, R15, RZ, 0x1c1f ;  /* 0x001c1fff0f0b7589 */ /* 0x000e2200000e0000 */
[-C--:B------:R-:W-:Y:S01]  /*e790*/  ISETP.GE.AND P2, PT, R14, R21.reuse, PT ;  /* 0x000000150e00720c */ /* 0x080fe20003f46270 */
[----:B------:R-:W-:Y:S01]  /*e7a0*/  UPRMT UR4, URZ, 0x654, UR4 ;  /* 0x000006543f047896 */ /* 0x000fe20008000004 */
[----:B------:R-:W-:Y:S01]  /*e7b0*/  ISETP.GE.OR P0, PT, R20, R21, P0 ;  /* 0x000000151400720c */ /* 0x000fe20000706670 */
[----:B------:R-:W1:Y:S01]  /*e7c0*/  SHFL.IDX PT, R13, R15, 0x1, 0x1c1f ;  /* 0x003c1f000f0d7f89 */ /* 0x000e6200000e0000 */
[----:B------:R-:W-:-:S03]  /*e7d0*/  LOP3.LUT R9, R8, 0x7ffffffc, RZ, 0xc0, !PT ;  /* 0x7ffffffc08097812 */ /* 0x000fc600078ec0ff */
[----:B------:R2:W3:Y:S02]  /*e7e0*/  SHFL.IDX PT, R6, R24, RZ, 0x1c1f ;  /* 0x001c1fff18067589 */ /* 0x0004e400000e0000 */
[----:B------:R-:W-:Y:S01]  /*e7f0*/  IMAD.IADD R9, R2, 0x1, -R9 ;  /* 0x0000000102097824 */ /* 0x000fe200078e0a09 */
[----:B------:R-:W-:Y:S01]  /*e800*/  SYNCS.ARRIVE.TRANS64.RED.A1T0 RZ, [UR4], RZ ;  /* 0x000000ffffff79a7 */ /* 0x000fe20008100404 */
[----:B------:R2:W4:Y:S02]  /*e810*/  SHFL.IDX PT, R7, R25, RZ, 0x1c1f ;  /* 0x001c1fff19077589 */ /* 0x00052400000e0000 */
[----:B------:R-:W-:Y:S02]  /*e820*/  IMAD.SHL.U32 R9, R9, 0x2, RZ ;  /* 0x0000000209097824 */ /* 0x000fe400078e00ff */
        /* <DEDUP_REMOVED lines=9> */
[----:B------:R-:W-:Y:S01]  /*e8c0*/  VIADD R10, R9, 0x20 ;  /* 0x00000020090a7836 */ /* 0x000fe20000000000 */
[----:B------:R-:W-:Y:S01]  /*e8d0*/  ISETP.GE.AND P2, PT, R2, UR4, PT ;  /* 0x0000000402007c0c */ /* 0x000fe2000bf46270 */
[----:B------:R-:W-:Y:S01]  /*e8e0*/  ULDC.64 UR6, c[0x0][0x208] ;  /* 0x0000820000067ab9 */ /* 0x000fe20000000a00 */
[----:B------:R-:W-:Y:S01]  /*e8f0*/  ISETP.GE.AND P3, PT, R3, UR4, PT ;  /* 0x0000000403007c0c */ /* 0x000fe2000bf66270 */
[C---:B------:R-:W-:Y:S01]  /*e900*/  VIADD R22, R9.reuse, 0x38 ;  /* 0x0000003809167836 */ /* 0x040fe20000000000 */
[----:B------:R-:W-:Y:S01]  /*e910*/  ISETP.GE.AND P4, PT, R10, UR4, PT ;  /* 0x000000040a007c0c */ /* 0x000fe2000bf86270 */
[----:B------:R-:W-:-:S06]  /*e920*/  VIADD R23, R9, 0x40 ;  /* 0x0000004009177836 */ /* 0x000fcc0000000000 */
[----:B------:R-:W-:Y:S02]  /*e930*/  @!P1 LEA.HI R0, R0, R0, RZ, 0x1 ;  /* 0x0000000000009211 */ /* 0x000fe400078f08ff */
[----:B------:R-:W-:Y:S02]  /*e940*/  @!P2 LEA.HI R2, R2, R2, RZ, 0x1 ;  /* 0x000000020202a211 */ /* 0x000fe400078f08ff */
[----:B------:R-:W-:Y:S02]  /*e950*/  @!P3 LEA.HI R8, R3, R3, RZ, 0x1 ;  /* 0x000000030308b211 */ /* 0x000fe400078f08ff */
[----:B------:R-:W-:Y:S02]  /*e960*/  @!P1 LOP3.LUT R11, R0, 0xfffffffe, RZ, 0xc0, !PT ;  /* 0xfffffffe000b9812 */ /* 0x000fe400078ec0ff */
[----:B------:R-:W-:Y:S02]  /*e970*/  @!P4 LEA.HI R0, R10, R10, RZ, 0x1 ;  /* 0x0000000a0a00c211 */ /* 0x000fe400078f08ff */
[----:B------:R-:W-:Y:S01]  /*e980*/  @!P2 LOP3.LUT R13, R2, 0xfffffffe, RZ, 0xc0, !PT ;  /* 0xfffffffe020da812 */ /* 0x000fe200078ec0ff */
[----:B---34-:R-:W-:Y:S01]  /*e990*/  @!P0 IMAD.WIDE R2, R9, 0x4, R6 ;  /* 0x0000000409028825 */ /* 0x018fe200078e0206 */
[----:B------:R-:W-:-:S02]  /*e9a0*/  @!P3 LOP3.LUT R15, R8, 0xfffffffe, RZ, 0xc0, !PT ;  /* 0xfffffffe080fb812 */ /* 0x000fc400078ec0ff */
[----:B------:R-:W-:Y:S01]  /*e9b0*/  @!P4 LOP3.LUT R19, R0, 0xfffffffe, RZ, 0xc0, !PT ;  /* 0xfffffffe0013c812 */ /* 0x000fe200078ec0ff */
[--C-:B------:R-:W-:Y:S01]  /*e9c0*/  @!P1 IMAD.WIDE R10, R11, 0x4, R6.reuse ;  /* 0x000000040b0a9825 */ /* 0x100fe200078e0206 */
[----:B------:R0:W-:Y:S03]  /*e9d0*/  @!P0 ST.E.64 desc[UR6][R2.64], R4 ;  /* 0x0000000402008985 */ /* 0x0001e6000c101b06 */
[----:B------:R-:W-:Y:S01]  /*e9e0*/  VIADD R0, R9, 0x28 ;  /* 0x0000002809007836 */ /* 0x000fe20000000000 */
[----:B------:R1:W-:Y:S01]  /*e9f0*/  @!P1 ST.E.64 desc[UR6][R10.64], R92 ;  /* 0x0000005c0a009985 */ /* 0x0003e2000c101b06 */
[----:B------:R-:W-:-:S03]  /*ea00*/  @!P2 IMAD.WIDE R12, R13, 0x4, R6 ;  /* 0x000000040d0ca825 */ /* 0x000fc600078e0206 */
[----:B------:R-:W-:Y:S01]  /*ea10*/  ISETP.GE.AND P0, PT, R0, UR4, PT ;  /* 0x0000000400007c0c */ /* 0x000fe2000bf06270 */
[----:B------:R-:W-:Y:S01]  /*ea20*/  VIADD R8, R9, 0x30 ;  /* 0x0000003009087836 */ /* 0x000fe20000000000 */
[----:B------:R2:W-:Y:S01]  /*ea30*/  @!P2 ST.E.64 desc[UR6][R12.64], R96 ;  /* 0x000000600c00a985 */ /* 0x0005e2000c101b06 */
[--C-:B------:R-:W-:Y:S01]  /*ea40*/  @!P3 IMAD.WIDE R14, R15, 0x4, R6.reuse ;  /* 0x000000040f0eb825 */ /* 0x100fe200078e0206 */
[----:B------:R-:W-:Y:S02]  /*ea50*/  ISETP.GE.AND P2, PT, R22, UR4, PT ;  /* 0x0000000416007c0c */ /* 0x000fe4000bf46270 */
        /* <DEDUP_REMOVED lines=8> */
[----:B------:R-:W-:Y:S01]  /*eae0*/  VIADD R5, R9, 0x58 ;  /* 0x0000005809057836 */ /* 0x000fe20000000000 */
[----:B------:R-:W-:-:S02]  /*eaf0*/  ISETP.GE.AND P5, PT, R3, UR4, PT ;  /* 0x0000000403007c0c */ /* 0x000fc4000bfa6270 */
[----:B------:R-:W-:Y:S02]  /*eb00*/  ISETP.GE.AND P4, PT, R2, UR4, PT ;  /* 0x0000000402007c0c */ /* 0x000fe4000bf86270 */
[----:B------:R-:W-:Y:S02]  /*eb10*/  ISETP.GE.AND P6, PT, R5, UR4, PT ;  /* 0x0000000405007c0c */ /* 0x000fe4000bfc6270 */
[----:B------:R-:W-:Y:S02]  /*eb20*/  @!P1 LEA.HI R8, R8, R8, RZ, 0x1 ;  /* 0x0000000808089211 */ /* 0x000fe400078f08ff */
[----:B------:R-:W-:Y:S02]  /*eb30*/  @!P2 LEA.HI R22, R22, R22, RZ, 0x1 ;  /* 0x000000161616a211 */ /* 0x000fe400078f08ff */
[----:B------:R-:W-:Y:S02]  /*eb40*/  @!P3 LEA.HI R23, R23, R23, RZ, 0x1 ;  /* 0x000000171717b211 */ /* 0x000fe400078f08ff */
[----:B-1----:R-:W-:-:S02]  /*eb50*/  @!P2 LOP3.LUT R11, R22, 0xfffffffe, RZ, 0xc0, !PT ;  /* 0xfffffffe160ba812 */ /* 0x002fc400078ec0ff */
[----:B------:R-:W-:Y:S02]  /*eb60*/  @!P5 LEA.HI R4, R3, R3, RZ, 0x1 ;  /* 0x000000030304d211 */ /* 0x000fe400078f08ff */
[----:B------:R-:W-:Y:S02]  /*eb70*/  @!P4 LEA.HI R2, R2, R2, RZ, 0x1 ;  /* 0x000000020202c211 */ /* 0x000fe400078f08ff */
[----:B------:R-:W-:Y:S02]  /*eb80*/  @!P6 LEA.HI R10, R5, R5, RZ, 0x1 ;  /* 0x00000005050ae211 */ /* 0x000fe400078f08ff */
[----:B------:R-:W-:Y:S02]  /*eb90*/  @!P0 LOP3.LUT R3, R0, 0xfffffffe, RZ, 0xc0, !PT ;  /* 0xfffffffe00038812 */ /* 0x000fe400078ec0ff */
[----:B------:R-:W-:Y:S02]  /*eba0*/  @!P1 LOP3.LUT R5, R8, 0xfffffffe, RZ, 0xc0, !PT ;  /* 0xfffffffe08059812 */ /* 0x000fe400078ec0ff */
[----:B--2---:R-:W-:-:S02]  /*ebb0*/  @!P3 LOP3.LUT R13, R23, 0xfffffffe, RZ, 0xc0, !PT ;  /* 0xfffffffe170db812 */ /* 0x004fc400078ec0ff */
[----:B---3--:R-:W-:Y:S01]  /*ebc0*/  @!P4 LOP3.LUT R15, R2, 0xfffffffe, RZ, 0xc0, !PT ;  /* 0xfffffffe020fc812 */ /* 0x008fe200078ec0ff */
[--C-:B------:R-:W-:Y:S01]  /*ebd0*/  @!P0 IMAD.WIDE R2, R3, 0x4, R6.reuse ;  /* 0x0000000403028825 */ /* 0x100fe200078e0206 */
[----:B0-----:R-:W-:Y:S02]  /*ebe0*/  @!P5 LOP3.LUT R19, R4, 0xfffffffe, RZ, 0xc0, !PT ;  /* 0xfffffffe0413d812 */ /* 0x001fe400078ec0ff */
[----:B------:R-:W-:Y:S01]  /*ebf0*/  @!P6 LOP3.LUT R23, R10, 0xfffffffe, RZ, 0xc0, !PT ;  /* 0xfffffffe0a17e812 */ /* 0x000fe200078ec0ff */
        /* <DEDUP_REMOVED lines=12> */
[----:B------:R0:W-:Y:S02]  /*ecc0*/  @!P6 ST.E.64 desc[UR6][R6.64], R132 ;  /* 0x000000840600e985 */ /* 0x0001e4000c101b06 */
.L_x_929:
[----:B------:R-:W-:Y:S05]  /*ecd0*/  BSYNC B0 ;  /* 0x0000000000007941 */ /* 0x000fea0003800000 */
.L_x_928:
[----:B------:R-:W-:Y:S01]  /*ece0*/  ISETP.GE.AND P0, PT, R20, R21, PT ;  /* 0x000000151400720c */ /* 0x000fe20003f06270 */
[----:B0-----:R0:W1:Y:S04]  /*ecf0*/  SHFL.IDX PT, R15, R25, 0x1, 0x1c1f ;  /* 0x003c1f00190f7f89 */ /* 0x00106800000e0000 */
[----:B------:R0:W0:Y:S08]  /*ed00*/  SHFL.IDX PT, R14, R24, 0x1, 0x1c1f ;  /* 0x003c1f00180e7f89 */ /* 0x00003000000e0000 */
        /* <DEDUP_REMOVED lines=13> */
[----:B------:R-:W-:Y:S01]  /*ede0*/  ULDC.64 UR6, c[0x0][0x208] ;  /* 0x0000820000067ab9 */ /* 0x000fe20000000a00 */
[----:B------:R-:W-:Y:S01]  /*edf0*/  ISETP.GE.AND P1, PT, R12, UR4, PT ;  /* 0x000000040c007c0c */ /* 0x000fe2000bf26270 */
[----:B------:R-:W-:-:S02]  /*ee00*/  VIADD R18, R9, 0x40 ;  /* 0x0000004009127836 */ /* 0x000fc40000000000 */
[C---:B------:R-:W-:Y:S02]  /*ee10*/  VIADD R19, R9.reuse, 0x48 ;  /* 0x0000004809137836 */ /* 0x040fe40000000000 */
[----:B------:R-:W-:Y:S01]  /*ee20*/  @!P3 LEA.HI R0, R0, R0, RZ, 0x1 ;  /* 0x000000000000b211 */ /* 0x000fe200078f08ff */
[----:B------:R-:W-:Y:S01]  /*ee30*/  VIADD R20, R9, 0x50 ;  /* 0x0000005009147836 */ /* 0x000fe20000000000 */
[----:B------:R-:W-:Y:S02]  /*ee40*/  @!P4 LEA.HI R2, R2, R2, RZ, 0x1 ;  /* 0x000000020202c211 */ /* 0x000fe400078f08ff */
[----:B------:R-:W-:Y:S02]  /*ee50*/  @!P5 LEA.HI R3, R3, R3, RZ, 0x1 ;  /* 0x000000030303d211 */ /* 0x000fe400078f08ff */
[----:B------:R-:W-:Y:S01]  /*ee60*/  @!P3 LOP3.LUT R5, R0, 0xfffffffe, RZ, 0xc0, !PT ;  /* 0xfffffffe0005b812 */ /* 0x000fe200078ec0ff */
[----:B------:R-:W-:Y:S01]  /*ee70*/  VIADD R0, R9, 0x30 ;  /* 0x0000003009007836 */ /* 0x000fe20000000000 */
[----:B----4-:R-:W-:-:S02]  /*ee80*/  @!P4 LOP3.LUT R7, R2, 0xfffffffe, RZ, 0xc0, !PT ;  /* 0xfffffffe0207c812 */ /* 0x010fc400078ec0ff */
[----:B------:R-:W-:Y:S01]  /*ee90*/  @!P5 LOP3.LUT R11, R3, 0xfffffffe, RZ, 0xc0, !PT ;  /* 0xfffffffe030bd812 */ /* 0x000fe200078ec0ff */
[--C-:B01----:R-:W-:Y:S01]  /*eea0*/  @!P2 IMAD.WIDE R2, R9, 0x4, R14.reuse ;  /* 0x000000040902a825 */ /* 0x103fe200078e020e */
[----:B------:R-:W-:Y:S02]  /*eeb0*/  @!P0 LEA.HI R8, R8, R8, RZ, 0x1 ;  /* 0x0000000808088211 */ /* 0x000fe400078f08ff */
[----:B------:R-:W-:Y:S01]  /*eec0*/  ISETP.GE.AND P6, PT, R20, UR4, PT ;  /* 0x0000000414007c0c */ /* 0x000fe2000bfc6270 */
[--C-:B------:R-:W-:Y:S01]  /*eed0*/  @!P3 IMAD.WIDE R4, R5, 0x4, R14.reuse ;  /* 0x000000040504b825 */ /* 0x100fe200078e020e */
[----:B------:R0:W-:Y:S01]  /*eee0*/  @!P2 ST.E.64 desc[UR6][R2.64], R90 ;  /* 0x0000005a0200a985 */ /* 0x0001e2000c101b06 */
[----:B------:R-:W-:Y:S02]  /*eef0*/  ISETP.GE.AND P2, PT, R0, UR4, PT ;  /* 0x0000000400007c0c */ /* 0x000fe4000bf46270 */
[----:B---3--:R-:W-:Y:S01]  /*ef00*/  @!P4 IMAD.WIDE R6, R7, 0x4, R14 ;  /* 0x000000040706c825 */ /* 0x008fe200078e020e */
        /* <DEDUP_REMOVED lines=21> */
[----:B------:R-:W-:-:S02]  /*f060*/  @!P3 LOP3.LUT R13, R13, 0xfffffffe, RZ, 0xc0, !PT ;  /* 0xfffffffe0d0db812 */ /* 0x000fc400078ec0ff */
[----:B---3--:R-:W-:Y:S02]  /*f070*/  @!P4 LOP3.LUT R11, R18, 0xfffffffe, RZ, 0xc0, !PT ;  /* 0xfffffffe120bc812 */ /* 0x008fe400078ec0ff */
[----:B------:R-:W-:Y:S02]  /*f080*/  ISETP.GE.AND P0, PT, R9, UR4, PT ;  /* 0x0000000409007c0c */ /* 0x000fe4000bf06270 */
[----:B------:R-:W-:Y:S02]  /*f090*/  @!P5 LOP3.LUT R19, R19, 0xfffffffe, RZ, 0xc0, !PT ;  /* 0xfffffffe1313d812 */ /* 0x000fe400078ec0ff */
[----:B------:R-:W-:Y:S01]  /*f0a0*/  @!P6 LOP3.LUT R21, R20, 0xfffffffe, RZ, 0xc0, !PT ;  /* 0xfffffffe1415e812 */ /* 0x000fe200078ec0ff */
        /* <DEDUP_REMOVED lines=11> */
[----:B------:R-:W-:Y:S01]  /*f160*/  LEA.HI R9, R9, R9, RZ, 0x1 ;  /* 0x0000000909097211 */ /* 0x000fe200078f08ff */
[----:B------:R-:W-:-:S03]  /*f170*/  ULDC.64 UR4, c[0x0][0x208] ;  /* 0x0000820000047ab9 */ /* 0x000fc60000000a00 */
[----:B0-----:R-:W-:-:S05]  /*f180*/  LOP3.LUT R3, R9, 0xfffffffe, RZ, 0xc0, !PT ;  /* 0xfffffffe09037812 */ /* 0x001fca00078ec0ff */
[----:B------:R-:W-:-:S05]  /*f190*/  IMAD.WIDE R2, R3, 0x4, R14 ;  /* 0x0000000403027825 */ /* 0x000fca00078e020e */
[----:B------:R0:W-:Y:S01]  /*f1a0*/  ST.E.64 desc[UR4][R2.64], R134 ;  /* 0x0000008602007985 */ /* 0x0001e2000c101b04 */
[----:B------:R-:W-:Y:S05]  /*f1b0*/  BRA `(.L_x_848) ;  /* 0x0000004800287947 */ /* 0x000fea0003800000 */
.L_x_927:
[----:B------:R-:W-:-:S05]  /*f1c0*/  VIADD R0, R2, 0xffffff80 ;  /* 0xffffff8002007836 */ /* 0x000fca0000000000 */
[----:B------:R-:W-:-:S13]  /*f1d0*/  ISETP.GT.AND P0, PT, R0, 0xbf, PT ;  /* 0x000000bf0000780c */ /* 0x000fda0003f04270 */
[----:B------:R-:W-:Y:S05]  /*f1e0*/  @P0 BRA `(.L_x_848) ;  /* 0x00000048001c0947 */ /* 0x000fea0003800000 */
[----:B------:R-:W0:Y:S01]  /*f1f0*/  S2R R3, SR_CTAID.X ;  /* 0x0000000000037919 */ /* 0x000e220000002500 */
[----:B------:R-:W1:Y:S01]  /*f200*/  LDC R6, c[0x0][0xbe8] ;  /* 0x0002fa00ff067b82 */ /* 0x000e620000000800 */
[----:B------:R-:W-:Y:S01]  /*f210*/  ULDC UR4, c[0x0][0xa88] ;  /* 0x0002a20000047ab9 */ /* 0x000fe20000000800 */
[----:B0-----:R-:W-:Y:S02]  /*f220*/  IMAD R2, R3, 0xc0, R2 ;  /* 0x000000c003027824 */ /* 0x001fe400078e0202 */
[----:B-1----:R-:W-:Y:S02]  /*f230*/  IMAD R3, R6, UR4, RZ ;  /* 0x0000000406037c24 */ /* 0x002fe4000f8e02ff */
[----:B------:R-:W-:-:S05]  /*f240*/  VIADD R0, R2, 0xffffff80 ;  /* 0xffffff8002007836 */ /* 0x000fca0000000000 */
[----:B------:R-:W-:-:S13]  /*f250*/  ISETP.GE.AND P0, PT, R0, R3, PT ;  /* 0x000000030000720c */ /* 0x000fda0003f06270 */
[----:B------:R-:W-:Y:S05]  /*f260*/  @P0 BRA `(.L_x_848) ;  /* 0x0000004400fc0947 */ /* 0x000fea0003800000 */
[----:B------:R-:W-:Y:S01]  /*f270*/  ISETP.NE.AND P0, PT, R6, 0x1, PT ;  /* 0x000000010600780c */ /* 0x000fe20003f05270 */
[----:B------:R-:W0:Y:S01]  /*f280*/  S2UR UR7, SR_CTAID.Z ;  /* 0x00000000000779c3 */ /* 0x000e220000002700 */
[----:B------:R-:W-:Y:S01]  /*f290*/  R2UR UR11, R17 ;  /* 0x00000000110b72ca */ /* 0x000fe200000e0000 */
[----:B------:R-:W-:Y:S01]  /*f2a0*/  ULDC.64 UR8, c[0x0][0xbd0] ;  /* 0x0002f40000087ab9 */ /* 0x000fe20000000a00 */
[----:B------:R-:W-:Y:S01]  /*f2b0*/  IMAD.MOV.U32 R5, RZ, RZ, R0 ;  /* 0x000000ffff057224 */ /* 0x000fe200078e0000 */
[----:B------:R-:W-:-:S04]  /*f2c0*/  ULDC.64 UR12, c[0x0][0x208] ;  /* 0x00008200000c7ab9 */ /* 0x000fc80000000a00 */
[----:B------:R-:W1:Y:S06]  /*f2d0*/  LDC.64 R10, c[0x0][0xbd8] ;  /* 0x0002f600ff0a7b82 */ /* 0x000e6c0000000a00 */
[----:B------:R-:W-:Y:S02]  /*f2e0*/  USHF.R.S32.HI UR6, URZ, 0x1f, UR11 ;  /* 0x0000001f3f067899 */ /* 0x000fe4000801140b */
[----:B------:R-:W2:Y:S01]  /*f2f0*/  @P0 LDC R7, c[0x0][0xbec] ;  /* 0x0002fb00ff070b82 */ /* 0x000ea20000000800 */
[----:B------:R-:W-:Y:S02]  /*f300*/  UIMAD.WIDE.U32 UR4, UR11, UR8, URZ ;  /* 0x000000080b0472a5 */ /* 0x000fe4000f8e003f */
[----:B------:R-:W-:-:S04]  /*f310*/  UIMAD UR6, UR6, UR8, URZ ;  /* 0x00000008060672a4 */ /* 0x000fc8000f8e023f */
[----:B------:R-:W-:Y:S01]  /*f320*/  UIMAD UR6, UR11, UR9, UR6 ;  /* 0x000000090b0672a4 */ /* 0x000fe2000f8e0206 */
[----:B------:R-:W3:Y:S01]  /*f330*/  @P0 LDC R9, c[0x0][0xbf0] ;  /* 0x0002fc00ff090b82 */ /* 0x000ee20000000800 */
[----:B0-----:R-:W-:Y:S01]  /*f340*/  USHF.R.S32.HI UR8, URZ, 0x1f, UR7 ;  /* 0x0000001f3f087899 */ /* 0x001fe20008011407 */
[----:B------:R-:W-:Y:S01]  /*f350*/  IMAD.U32 R3, RZ, RZ, UR5 ;  /* 0x00000005ff037e24 */ /* 0x000fe2000f8e00ff */
[----:B------:R-:W-:Y:S01]  /*f360*/  UIADD3 UR6, UR5, UR6, URZ ;  /* 0x0000000605067290 */ /* 0x000fe2000fffe03f */
[----:B------:R-:W-:Y:S02]  /*f370*/  IMAD.U32 R2, RZ, RZ, UR4 ;  /* 0x00000004ff027e24 */ /* 0x000fe4000f8e00ff */
[----:B------:R-:W-:Y:S02]  /*f380*/  ULDC.64 UR4, c[0x0][0xbe0] ;  /* 0x0002f80000047ab9 */ /* 0x000fe40000000a00 */
[----:B------:R-:W0:Y:S01]  /*f390*/  S2UR UR10, SR_CTAID.Y ;  /* 0x00000000000a79c3 */ /* 0x000e220000002600 */
[----:B------:R-:W-:-:S02]  /*f3a0*/  IMAD.U32 R3, RZ, RZ, UR6 ;  /* 0x00000006ff037e24 */ /* 0x000fc4000f8e00ff */
[C---:B-1----:R-:W-:Y:S02]  /*f3b0*/  IMAD R12, R10.reuse, UR8, RZ ;  /* 0x000000080a0c7c24 */ /* 0x042fe4000f8e02ff */
[----:B------:R-:W-:-:S03]  /*f3c0*/  IMAD.WIDE.U32 R2, R10, UR7, R2 ;  /* 0x000000070a027c25 */ /* 0x000fc6000f8e0002 */
[----:B------:R-:W0:Y:S01]  /*f3d0*/  LDC R8, c[0x0][0xc50] ;  /* 0x00031400ff087b82 */ /* 0x000e220000000800 */
[----:B--2---:R-:W-:-:S04]  /*f3e0*/  @P0 IMAD.HI.U32 R4, R0, R7, RZ ;  /* 0x0000000700040227 */ /* 0x004fc800078e00ff */
[----:B------:R-:W-:Y:S02]  /*f3f0*/  IMAD R7, RZ, RZ, -UR11 ;  /* 0x8000000bff077e24 */ /* 0x000fe4000f8e02ff */
[----:B------:R-:W-:Y:S01]  /*f400*/  IMAD R11, R11, UR7, R12 ;  /* 0x000000070b0b7c24 */ /* 0x000fe2000f8e020c */
[----:B---3--:R-:W-:-:S03]  /*f410*/  @P0 SHF.R.U32.HI R5, RZ, R9, R4 ;  /* 0x00000009ff050219 */ /* 0x008fc60000011604 */
[----:B------:R-:W-:Y:S02]  /*f420*/  IMAD.IADD R3, R11, 0x1, R3 ;  /* 0x000000010b037824 */ /* 0x000fe400078e0203 */
[----:B0-----:R-:W-:Y:S02]  /*f430*/  IMAD R9, R8, R7, UR10 ;  /* 0x0000000a08097e24 */ /* 0x001fe4000f8e0207 */
[----:B------:R-:W-:Y:S02]  /*f440*/  IMAD.MOV R7, RZ, RZ, -R5 ;  /* 0x000000ffff077224 */ /* 0x000fe400078e0a05 */
[----:B------:R-:W-:Y:S01]  /*f450*/  IMAD.WIDE.U32 R2, R9, UR4, R2 ;  /* 0x0000000409027c25 */ /* 0x000fe2000f8e0002 */
[----:B------:R-:W-:-:S03]  /*f460*/  SHF.R.S32.HI R4, RZ, 0x1f, R9 ;  /* 0x0000001fff047819 */ /* 0x000fc60000011409 */
[----:B------:R-:W-:Y:S01]  /*f470*/  IMAD R7, R6, R7, R0 ;  /* 0x0000000706077224 */ /* 0x000fe200078e0200 */
[----:B------:R-:W-:Y:S01]  /*f480*/  IADD3 R2, P0, R5, R2, RZ ;  /* 0x0000000205027210 */ /* 0x000fe20007f1e0ff */
[----:B------:R-:W-:-:S03]  /*f490*/  IMAD R4, R4, UR4, RZ ;  /* 0x0000000404047c24 */ /* 0x000fc6000f8e02ff */
[----:B------:R-:W-:Y:S01]  /*f4a0*/  SHF.R.S32.HI R0, RZ, 0x1f, R7 ;  /* 0x0000001fff007819 */ /* 0x000fe20000011407 */
[----:B------:R-:W-:Y:S01]  /*f4b0*/  IMAD R4, R9, UR5, R4 ;  /* 0x0000000509047c24 */ /* 0x000fe2000f8e0204 */
[----:B------:R-:W-:Y:S01]  /*f4c0*/  SHF.R.S32.HI R9, RZ, 0x1f, R5 ;  /* 0x0000001fff097819 */ /* 0x000fe20000011405 */
[----:B------:R-:W-:Y:S02]  /*f4d0*/  ULDC.64 UR4, c[0x0][0xbc8] ;  /* 0x0002f20000047ab9 */ /* 0x000fe40000000a00 */
[----:B------:R-:W-:Y:S01]  /*f4e0*/  IMAD R0, R0, UR4, RZ ;  /* 0x0000000400007c24 */ /* 0x000fe2000f8e02ff */
[----:B------:R-:W-:-:S03]  /*f4f0*/  IADD3.X R3, R9, R3, R4, P0, !PT ;  /* 0x0000000309037210 */ /* 0x000fc600007fe404 */
[C---:B------:R-:W-:Y:S02]  /*f500*/  IMAD R5, R7.reuse, UR5, R0 ;  /* 0x0000000507057c24 */ /* 0x040fe4000f8e0200 */
[----:B------:R-:W-:Y:S01]  /*f510*/  IMAD.WIDE.U32 R2, R7, UR4, R2 ;  /* 0x0000000407027c25 */ /* 0x000fe2000f8e0002 */
[----:B------:R-:W-:-:S03]  /*f520*/  ULDC.64 UR4, c[0x0][0xba8] ;  /* 0x0002ea0000047ab9 */ /* 0x000fc60000000a00 */
[----:B------:R-:W-:Y:S01]  /*f530*/  IMAD.IADD R3, R3, 0x1, R5 ;  /* 0x0000000103037824 */ /* 0x000fe200078e0205 */
[----:B------:R-:W-:-:S04]  /*f540*/  LEA R4, P0, R2, UR4, 0x2 ;  /* 0x0000000402047c11 */ /* 0x000fc8000f8010ff */
[----:B------:R-:W-:Y:S01]  /*f550*/  LEA.HI.X R5, R2, UR5, R3, 0x2, P0 ;  /* 0x0000000502057c11 */ /* 0x000fe200080f1403 */
[----:B------:R-:W-:-:S05]  /*f560*/  IMAD.MOV.U32 R3, RZ, RZ, -0x800000 ;  /* 0xff800000ff037424 */ /* 0x000fca00078e00ff */
[----:B------:R0:W-:Y:S01]  /*f570*/  STG.E desc[UR12][R4.64], R3 ;  /* 0x0000000304007986 */ /* 0x0001e2000c10190c */
[----:B------:R-:W-:Y:S05]  /*f580*/  BRA `(.L_x_848) ;  /* 0x0000004400347947 */ /* 0x000fea0003800000 */
.L_x_846:
        /* <DEDUP_REMOVED lines=18> */
.L_x_930:
[----:B------:R-:W-:Y:S01]  /*f6b0*/  ULDC UR7, c[0x0][0xc50] ;  /* 0x0003140000077ab9 */ /* 0x000fe20000000800 */
[----:B------:R-:W-:Y:S01]  /*f6c0*/  UMOV UR36, UR6 ;  /* 0x0000000600247c82 */ /* 0x000fe20008000000 */
[----:B------:R-:W-:-:S11]  /*f6d0*/  UISETP.NE.AND UP0, UPT, UR7, 0x1, UPT ;  /* 0x000000010700788c */ /* 0x000fd6000bf05270 */
[----:B------:R-:W-:Y:S01]  /*f6e0*/  @UP0 ULDC UR4, c[0x0][0xc54] ;  /* 0x0003150000040ab9 */ /* 0x000fe20000000800 */
[----:B------:R-:W-:Y:S01]  /*f6f0*/  @UP0 ULDC UR8, c[0x0][0xc58] ;  /* 0x0003160000080ab9 */ /* 0x000fe20000000800 */
[----:B------:R-:W-:-:S04]  /*f700*/  UIMAD.WIDE.U32 UR4, UR6, UR4, URZ ;  /* 0x00000004060472a5 */ /* 0x000fc8000f8e003f */
[----:B------:R-:W-:-:S12]  /*f710*/  @UP0 USHF.R.U32.HI UR36, URZ, UR8, UR5 ;  /* 0x000000083f240299 */ /* 0x000fd80008011605 */
.L_x_931:
[----:B------:R-:W-:Y:S01]  /*f720*/  ISETP.GE.AND P0, PT, R19, RZ, PT ;  /* 0x000000ff1300720c */ /* 0x000fe20003f06270 */
[----:B------:R-:W-:Y:S01]  /*f730*/  UIADD3 UR47, -UR36, URZ, URZ ;  /* 0x0000003f242f7290 */ /* 0x000fe2000fffe13f */
[----:B------:R-:W-:Y:S02]  /*f740*/  IMAD.MOV.U32 R3, RZ, RZ, 0x1 ;  /* 0x00000001ff037424 */ /* 0x000fe400078e00ff */
[----:B------:R-:W-:Y:S01]  /*f750*/  IMAD.MOV.U32 R0, RZ, RZ, RZ ;  /* 0x000000ffff007224 */ /* 0x000fe200078e00ff */
[----:B------:R-:W-:Y:S01]  /*f760*/  UIMAD UR47, UR7, UR47, UR6 ;  /* 0x0000002f072f72a4 */ /* 0x000fe2000f8e0206 */
[----:B------:R-:W-:-:S07]  /*f770*/  IMAD.MOV.U32 R4, RZ, RZ, 0x1 ;  /* 0x00000001ff047424 */ /* 0x000fce00078e00ff */
[----:B------:R-:W-:Y:S05]  /*f780*/  @!P0 BRA `(.L_x_932) ;  /* 0x0000003c00fc8947 */ /* 0x000fea0003800000 */
[----:B------:R-:W0:Y:S01]  /*f790*/  S2UR UR48, SR_CTAID.X ;  /* 0x00000000003079c3 */ /* 0x000e220000002500 */
[----:B------:R-:W-:Y:S01]  /*f7a0*/  ULDC.64 UR4, c[0x0][0x418] ;  /* 0x0001060000047ab9 */ /* 0x000fe20000000a00 */
[----:B------:R-:W-:Y:S01]  /*f7b0*/  ULDC UR6, c[0x0][0x448] ;  /* 0x0001120000067ab9 */ /* 0x000fe20000000800 */
[----:B------:R-:W-:Y:S02]  /*f7c0*/  UISETP.NE.U32.AND UP0, UPT, UR4, URZ, UPT ;  /* 0x0000003f0400728c */ /* 0x000fe4000bf05070 */
[----:B------:R-:W-:Y:S02]  /*f7d0*/  UISETP.NE.AND UP1, UPT, UR6, 0x1, UPT ;  /* 0x000000010600788c */ /* 0x000fe4000bf25270 */
[----:B------:R-:W-:Y:S01]  /*f7e0*/  UISETP.NE.AND.EX UP0, UPT, UR5, URZ, UPT, UP0 ;  /* 0x0000003f0500728c */ /* 0x000fe2000bf05300 */
[----:B------:R-:W-:Y:S02]  /*f7f0*/  ULDC UR6, c[0x0][0x424] ;  /* 0x0001090000067ab9 */ /* 0x000fe40000000800 */
[----:B------:R-:W-:Y:S01]  /*f800*/  ULDC.64 UR4, c[0x0][0x9e0] ;  /* 0x0002780000047ab9 */ /* 0x000fe20000000a00 */
[----:B------:R-:W-:-:S02]  /*f810*/  USEL UR9, UR6, 0x1, UP0 ;  /* 0x0000000106097887 */ /* 0x000fc40008000000 */
[----:B------:R-:W-:Y:S01]  /*f820*/  UISETP.GE.AND UP0, UPT, UR5, 0x1, UPT ;  /* 0x000000010500788c */ /* 0x000fe2000bf06270 */
[----:B------:R-:W-:Y:S02]  /*f830*/  ULDC UR10, c[0x0][0x288] ;  /* 0x0000a200000a7ab9 */ /* 0x000fe40000000800 */
[----:B------:R-:W-:Y:S01]  /*f840*/  @UP1 ULDC UR7, c[0x0][0x44c] ;  /* 0x0001130000071ab9 */ /* 0x000fe20000000800 */
[----:B------:R-:W-:Y:S01]  /*f850*/  ULDC UR12, c[0x0][0x2f0] ;  /* 0x0000bc00000c7ab9 */ /* 0x000fe20000000800 */
[----:B------:R-:W-:Y:S01]  /*f860*/  UIADD3 UR11, -UR10, 0x1, URZ ;  /* 0x000000010a0b7890 */ /* 0x000fe2000fffe13f */
[----:B------:R-:W-:Y:S01]  /*f870*/  PLOP3.LUT P1, PT, PT, PT, UP0, 0x80, 0x0 ;  /* 0x000000000000781c */ /* 0x000fe20003f2f008 */
[----:B------:R-:W-:Y:S01]  /*f880*/  UIMAD UR13, UR9, UR12, 0x7f ;  /* 0x0000007f090d74a4 */ /* 0x000fe2000f8e020c */
[----:B------:R-:W-:Y:S01]  /*f890*/  @UP1 ULDC UR14, c[0x0][0x450] ;  /* 0x00011400000e1ab9 */ /* 0x000fe20000000800 */
[----:B------:R-:W-:Y:S02]  /*f8a0*/  UIMAD UR11, UR9, UR12, UR11 ;  /* 0x0000000c090b72a4 */ /* 0x000fe4000f8e020b */
[----:B0-----:R-:W-:-:S04]  /*f8b0*/  UIMAD UR48, UR48, 0xc0, URZ ;  /* 0x000000c0303078a4 */ /* 0x001fc8000f8e023f */
[----:B------:R-:W-:-:S04]  /*f8c0*/  UIADD3 UR8, UR48, 0xbf, URZ ;  /* 0x000000bf30087890 */ /* 0x000fc8000fffe03f */
[----:B------:R-:W-:-:S04]  /*f8d0*/  UIMAD.WIDE.U32 UR6, UR8, UR7, URZ ;  /* 0x00000007080672a5 */ /* 0x000fc8000f8e003f */
[----:B------:R-:W-:Y:S02]  /*f8e0*/  @UP1 USHF.R.U32.HI UR8, URZ, UR14, UR7 ;  /* 0x0000000e3f081299 */ /* 0x000fe40008011607 */
[----:B------:R-:W-:Y:S02]  /*f8f0*/  USHF.R.S32.HI UR7, URZ, 0x1f, UR13 ;  /* 0x0000001f3f077899 */ /* 0x000fe4000801140d */
[----:B------:R-:W-:Y:S02]  /*f900*/  UIADD3 UR6, UR11, UR8, URZ ;  /* 0x000000080b067290 */ /* 0x000fe4000fffe03f */
[----:B------:R-:W-:Y:S02]  /*f910*/  ULEA.HI UR7, UR7, UR13, URZ, 0x7 ;  /* 0x0000000d07077291 */ /* 0x000fe4000f8f383f */
[----:B------:R-:W-:Y:S02]  /*f920*/  UIADD3 UR4, UR6, UR4, URZ ;  /* 0x0000000406047290 */ /* 0x000fe4000fffe03f */
[----:B------:R-:W-:Y:S01]  /*f930*/  USHF.R.S32.HI UR46, URZ, 0x7, UR7 ;  /* 0x000000073f2e7899 */ /* 0x000fe20008011407 */
[----:B------:R-:W-:Y:S11]  /*f940*/  @!P1 BRA `(.L_x_933) ;  /* 0x0000000000449947 */ /* 0x000ff60003800000 */
        /* <DEDUP_REMOVED lines=10> */
.L_x_934:
[----:B------:R-:W-:-:S11]  /*f9f0*/  UISETP.NE.AND UP0, UPT, UR5, 0x1, UPT ;  /* 0x000000010500788c */ /* 0x000fd6000bf05270 */
[----:B------:R-:W-:Y:S02]  /*fa00*/  @UP0 ULDC.64 UR14, c[0x0][0x9e8] ;  /* 0x00027a00000e0ab9 */ /* 0x000fe40000000a00 */
[----:B------:R-:W-:-:S04]  /*fa10*/  UIMAD.WIDE.U32 UR6, UR8, UR14, URZ ;  /* 0x0000000e080672a5 */ /* 0x000fc8000f8e003f */
[----:B------:R-:W-:-:S12]  /*fa20*/  @UP0 USHF.R.U32.HI UR8, URZ, UR15, UR7 ;  /* 0x0000000f3f080299 */ /* 0x000fd80008011607 */
.L_x_935:
[----:B------:R-:W-:-:S04]  /*fa30*/  UIMAD UR8, UR8, UR5, UR5 ;  /* 0x00000005080872a4 */ /* 0x000fc8000f8e0205 */
[----:B------:R-:W-:-:S04]  /*fa40*/  UISETP.LT.AND UP0, UPT, UR4, UR8, UPT ;  /* 0x000000080400728c */ /* 0x000fc8000bf01270 */
[----:B------:R-:W-:-:S12]  /*fa50*/  USEL UR4, UR4, UR8, UP0 ;  /* 0x0000000804047287 */ /* 0x000fd80008000000 */
.L_x_933:
[----:B------:R-:W-:Y:S01]  /*fa60*/  UIADD3 UR4, UR4, 0x7f, URZ ;  /* 0x0000007f04047890 */ /* 0x000fe2000fffe03f */
[----:B------:R-:W-:Y:S01]  /*fa70*/  @UP1 ULDC UR6, c[0x0][0x44c] ;  /* 0x0001130000061ab9 */ /* 0x000fe20000000800 */
[----:B------:R-:W-:Y:S02]  /*fa80*/  @UP1 ULDC UR11, c[0x0][0x450] ;  /* 0x00011400000b1ab9 */ /* 0x000fe40000000800 */
[----:B------:R-:W-:Y:S02]  /*fa90*/  USHF.R.S32.HI UR8, URZ, 0x1f, UR4 ;  /* 0x0000001f3f087899 */ /* 0x000fe40008011404 */
[----:B------:R-:W-:Y:S02]  /*faa0*/  UIMAD.WIDE.U32 UR6, UR48, UR6, URZ ;  /* 0x00000006300672a5 */ /* 0x000fe4000f8e003f */
[----:B------:R-:W-:Y:S02]  /*fab0*/  ULEA.HI UR8, UR8, UR4, URZ, 0x7 ;  /* 0x0000000408087291 */ /* 0x000fe4000f8f383f */
[----:B------:R-:W-:Y:S01]  /*fac0*/  UIMAD UR9, UR9, UR12, -UR10 ;  /* 0x0000000c090972a4 */ /* 0x000fe2000f8e0a0a */
[----:B------:R-:W-:Y:S01]  /*fad0*/  UMOV UR4, UR48 ;  /* 0x0000003000047c82 */ /* 0x000fe20008000000 */
[----:B------:R-:W-:-:S02]  /*fae0*/  USHF.R.S32.HI UR44, URZ, 0x7, UR8 ;  /* 0x000000073f2c7899 */ /* 0x000fc40008011408 */
[----:B------:R-:W-:Y:S02]  /*faf0*/  @UP1 USHF.R.U32.HI UR4, URZ, UR11, UR7 ;  /* 0x0000000b3f041299 */ /* 0x000fe40008011607 */
[----:B------:R-:W-:Y:S02]  /*fb00*/  UISETP.LT.AND UP0, UPT, UR46, UR44, UPT ;  /* 0x0000002c2e00728c */ /* 0x000fe4000bf01270 */
[----:B------:R-:W-:Y:S01]  /*fb10*/  UIADD3 UR4, UR9, UR4, URZ ;  /* 0x0000000409047290 */ /* 0x000fe2000fffe03f */
[----:B------:R-:W-:Y:S01]  /*fb20*/  ULDC UR8, c[0x0][0x9dc] ;  /* 0x0002770000087ab9 */ /* 0x000fe20000000800 */
[----:B------:R-:W-:Y:S02]  /*fb30*/  USEL UR12, UR46, UR44, UP0 ;  /* 0x0000002c2e0c7287 */ /* 0x000fe40008000000 */
        /* <DEDUP_REMOVED lines=12> */
.L_x_937:
[----:B------:R-:W-:-:S11]  /*fc00*/  UISETP.NE.AND UP0, UPT, UR5, 0x1, UPT ;  /* 0x000000010500788c */ /* 0x000fd6000bf05270 */
[----:B------:R-:W-:Y:S02]  /*fc10*/  @UP0 ULDC.64 UR10, c[0x0][0x9e8] ;  /* 0x00027a00000a0ab9 */ /* 0x000fe40000000a00 */
[----:B------:R-:W-:-:S04]  /*fc20*/  UIMAD.WIDE.U32 UR6, UR4, UR10, URZ ;  /* 0x0000000a040672a5 */ /* 0x000fc8000f8e003f */
[----:B------:R-:W-:-:S12]  /*fc30*/  @UP0 USHF.R.U32.HI UR4, URZ, UR11, UR7 ;  /* 0x0000000b3f040299 */ /* 0x000fd80008011607 */
.L_x_938:
[----:B------:R-:W-:-:S04]  /*fc40*/  UIMAD UR4, UR4, UR5, URZ ;  /* 0x00000005040472a4 */ /* 0x000fc8000f8e023f */
[----:B------:R-:W-:-:S04]  /*fc50*/  UISETP.LT.AND UP0, UPT, UR8, UR4, UPT ;  /* 0x000000040800728c */ /* 0x000fc8000bf01270 */
[----:B------:R-:W-:-:S12]  /*fc60*/  USEL UR8, UR8, UR4, !UP0 ;  /* 0x0000000408087287 */ /* 0x000fd8000c000000 */
.L_x_936:
[----:B------:R-:W-:Y:S02]  /*fc70*/  USHF.R.S32.HI UR4, URZ, 0x1f, UR8 ;  /* 0x0000001f3f047899 */ /* 0x000fe40008011408 */
[----:B------:R-:W-:Y:S02]  /*fc80*/  USHF.R.U32.HI UR9, URZ, 0x10, UR47 ;  /* 0x000000103f097899 */ /* 0x000fe4000801162f */
[----:B------:R-:W-:Y:S02]  /*fc90*/  ULEA.HI UR4, UR4, UR8, URZ, 0x7 ;  /* 0x0000000804047291 */ /* 0x000fe4000f8f383f */
[----:B------:R-:W-:Y:S02]  /*fca0*/  ULOP3.LUT UR47, UR47, 0xffff, URZ, 0xc0, !UPT ;  /* 0x0000ffff2f2f7892 */ /* 0x000fe4000f8ec03f */
[----:B------:R-:W-:Y:S01]  /*fcb0*/  USHF.R.S32.HI UR4, URZ, 0x7, UR4 ;  /* 0x000000073f047899 */ /* 0x000fe20008011404 */
[----:B------:R-:W-:-:S03]  /*fcc0*/  UMOV UR43, URZ ;  /* 0x0000003f002b7c82 */ /* 0x000fc60008000000 */
[----:B------:R-:W-:-:S04]  /*fcd0*/  UISETP.LT.AND UP0, UPT, URZ, UR4, UPT ;  /* 0x000000043f00728c */ /* 0x000fc8000bf01270 */
[----:B------:R-:W-:Y:S02]  /*fce0*/  USEL UR42, URZ, UR4, !UP0 ;  /* 0x000000043f2a7287 */ /* 0x000fe4000c000000 */
[----:B------:R-:W-:Y:S02]  /*fcf0*/  UISETP.NE.AND UP0, UPT, UR9, URZ, UPT ;  /* 0x0000003f0900728c */ /* 0x000fe4000bf05270 */
[----:B------:R-:W-:-:S06]  /*fd00*/  UISETP.GT.AND UP1, UPT, UR12, UR42, UPT ;  /* 0x0000002a0c00728c */ /* 0x000fcc000bf24270 */
[----:B------:R-:W-:-:S03]  /*fd10*/  PLOP3.LUT P0, PT, PT, PT, UP1, 0x80, 0x0 ;  /* 0x000000000000781c */ /* 0x000fc60003f0f018 */
[----:B------:R-:W-:-:S10]  /*fd20*/  @!UP0 ULDC UR9, c[0x0][0x9f0] ;  /* 0x00027c0000098ab9 */ /* 0x000fd40000000800 */
[----:B------:R-:W-:Y:S05]  /*fd30*/  @!P0 BRA `(.L_x_939) ;  /* 0x0000000000848947 */ /* 0x000fea0003800000 */
[----:B------:R-:W-:Y:S01]  /*fd40*/  IMAD.U32 R4, RZ, RZ, UR9 ;  /* 0x00000009ff047e24 */ /* 0x000fe2000f8e00ff */
[----:B------:R-:W-:-:S04]  /*fd50*/  UIADD3 UR4, UR9, -0x1, UR12 ;  /* 0xffffffff09047890 */ /* 0x000fc8000fffe00c */
[-C--:B------:R-:W-:Y:S01]  /*fd60*/  IABS R0, R4.reuse ;  /* 0x0000000400007213 */ /* 0x080fe20000000000 */
[----:B------:R-:W-:Y:S01]  /*fd70*/  UIADD3 UR6, -UR42, UR4, URZ ;  /* 0x000000042a067290 */ /* 0x000fe2000fffe13f */
[----:B------:R-:W-:Y:S02]  /*fd80*/  IABS R6, R4 ;  /* 0x0000000400067213 */ /* 0x000fe40000000000 */
[----:B------:R-:W-:Y:S01]  /*fd90*/  R2UR UR10, R0 ;  /* 0x00000000000a72ca */ /* 0x000fe200000e0000 */
[----:B------:R-:W-:Y:S02]  /*fda0*/  UMOV UR4, URZ ;  /* 0x0000003f00047c82 */ /* 0x000fe40008000000 */
[----:B------:R-:W-:Y:S01]  /*fdb0*/  IABS R5, UR6 ;  /* 0x0000000600057c13 */ /* 0x000fe20008000000 */
[----:B------:R-:W-:-:S04]  /*fdc0*/  ULOP3.LUT UR6, UR6, UR9, URZ, 0x3c, !UPT ;  /* 0x0000000906067292 */ /* 0x000fc8000f8e3c3f */
[----:B------:R-:W-:-:S05]  /*fdd0*/  IMAD.MOV.U32 R4, RZ, RZ, R5 ;  /* 0x000000ffff047224 */ /* 0x000fca00078e0005 */
[----:B------:R-:W0:Y:S01]  /*fde0*/  I2F.RP R0, UR10 ;  /* 0x0000000a00007d06 */ /* 0x000e220008209400 */
[----:B------:R-:W-:-:S07]  /*fdf0*/  R2UR UR8, R4 ;  /* 0x00000000040872ca */ /* 0x000fce00000e0000 */
[----:B0-----:R-:W0:Y:S02]  /*fe00*/  MUFU.RCP R0, R0 ;  /* 0x0000000000007308 */ /* 0x001e240000001000 */
[----:B0-----:R-:W-:Y:S02]  /*fe10*/  VIADD R3, R0, 0xffffffe ;  /* 0x0ffffffe00037836 */ /* 0x001fe40000000000 */
        /* <DEDUP_REMOVED lines=15> */
[----:B------:R-:W-:Y:S02]  /*ff10*/  UISETP.NE.AND UP0, UPT, UR9, URZ, UPT ;  /* 0x0000003f0900728c */ /* 0x000fe4000bf05270 */
[----:B------:R-:W-:-:S09]  /*ff20*/  @!UP1 UIADD3 UR5, -UR5, URZ, URZ ;  /* 0x0000003f05059290 */ /* 0x000fd2000fffe13f */
[----:B------:R-:W-:-:S07]  /*ff30*/  @!UP0 ULOP3.LUT UR5, URZ, UR9, URZ, 0x33, !UPT ;  /* 0x000000093f058292 */ /* 0x000fce000f8e333f */
[----:B------:R-:W-:-:S05]  /*ff40*/  UMOV UR43, UR5 ;  /* 0x00000005002b7c82 */ /* 0x000fca0008000000 */
.L_x_939:
[----:B------:R-:W-:Y:S01]  /*ff50*/  UIMAD UR39, UR47, UR43, UR42 ;  /* 0x0000002b2f2772a4 */ /* 0x000fe2000f8e022a */
[----:B------:R-:W-:Y:S02]  /*ff60*/  IMAD.U32 R18, RZ, RZ, UR12 ;  /* 0x0000000cff127e24 */ /* 0x000fe4000f8e00ff */
[----:B------:R-:W-:Y:S02]  /*ff70*/  IMAD.MOV.U32 R0, RZ, RZ, RZ ;  /* 0x000000ffff007224 */ /* 0x000fe400078e00ff */
[----:B------:R-:W-:Y:S02]  /*ff80*/  IMAD.MOV.U32 R4, RZ, RZ, 0x1 ;  /* 0x00000001ff047424 */ /* 0x000fe400078e00ff */
[----:B------:R-:W-:-:S05]  /*ff90*/  IMAD.U32 R3, RZ, RZ, UR39 ;  /* 0x00000027ff037e24 */ /* 0x000fca000f8e00ff */
[----:B------:R-:W-:Y:S01]  /*ffa0*/  VIADDMNMX R18, R3, UR43, R18, PT ;  /* 0x0000002b03127c46 */ /* 0x000fe2000b800112 */
[----:B------:R-:W-:-:S03]  /*ffb0*/  IMAD.MOV.U32 R3, RZ, RZ, 0x1 ;  /* 0x00000001ff037424 */ /* 0x000fc600078e00ff */
[----:B------:R-:W-:-:S13]  /*ffc0*/  ISETP.GT.AND P0, PT, R18, UR39, PT ;  /* 0x0000002712007c0c */ /* 0x000fda000bf04270 */
        /* <DEDUP_REMOVED lines=24> */
.L_x_940:
        /* <DEDUP_REMOVED lines=20> */
.L_x_942:
        /* <DEDUP_REMOVED lines=15> */
.L_x_941:
[----:B------:R-:W0:Y:S01]  /*10380*/  LDC.64 R4, c[0x0][0x9f8] ;  /* 0x00027e00ff047b82 */ /* 0x000e220000000a00 */
[----:B------:R-:W-:Y:S01]  /*10390*/  IMAD.MOV.U32 R17, RZ, RZ, R19 ;  /* 0x000000ffff117224 */ /* 0x000fe200078e0013 */
[----:B------:R-:W-:Y:S01]  /*103a0*/  ULDC.64 UR4, c[0x0][0x208] ;  /* 0x0000820000047ab9 */ /* 0x000fe20000000a00 */
[----:B0-----:R-:W-:-:S04]  /*103b0*/  ISETP.NE.U32.AND P0, PT, R4, RZ, PT ;  /* 0x000000ff0400720c */ /* 0x001fc80003f05070 */
[----:B------:R-:W-:-:S13]  /*103c0*/  ISETP.NE.AND.EX P0, PT, R5, RZ, PT, P0 ;  /* 0x000000ff0500720c */ /* 0x000fda0003f05300 */
[----:B------:R-:W0:Y:S02]  /*103d0*/  @P0 LDC.64 R4, c[0x0][0x9f8] ;  /* 0x00027e00ff040b82 */ /* 0x000e240000000a00 */
[----:B0-----:R-:W-:-:S06]  /*103e0*/  @P0 IMAD.WIDE R6, R19, 0x4, R4 ;  /* 0x0000000413060825 */ /* 0x001fcc00078e0204 */
[----:B------:R-:W0:Y:S01]  /*103f0*/  LDC.64 R4, c[0x0][0x418] ;  /* 0x00010600ff047b82 */ /* 0x000e220000000a00 */
[----:B------:R-:W2:Y:S01]  /*10400*/  @P0 LDG.E R17, desc[UR4][R6.64] ;  /* 0x0000000406110981 */ /* 0x000ea2000c1e1900 */
[----:B------:R-:W-:Y:S01]  /*10410*/  UMOV UR4, 0xffffffff ;  /* 0xffffffff00047882 */ /* 0x000fe20000000000 */
[----:B------:R-:W-:Y:S01]  /*10420*/  LOP3.LUT R22, R22, 0xfffffffe, RZ, 0xc0, !PT ;  /* 0xfffffffe16167812 */ /* 0x000fe200078ec0ff */
[----:B------:R-:W-:Y:S01]  /*10430*/  VIADD R27, R18, 0xffffffff ;  /* 0xffffffff121b7836 */ /* 0x000fe20000000000 */
[----:B0-----:R-:W-:-:S04]  /*10440*/  ISETP.NE.U32.AND P0, PT, R4, RZ, PT ;  /* 0x000000ff0400720c */ /* 0x001fc80003f05070 */
[----:B------:R-:W-:-:S13]  /*10450*/  ISETP.NE.AND.EX P1, PT, R5, RZ, PT, P0 ;  /* 0x000000ff0500720c */ /* 0x000fda0003f25300 */
[----:B------:R-:W-:Y:S02]  /*10460*/  @P1 LOP3.LUT R22, R22, 0x1, RZ, 0xfc, !PT ;  /* 0x0000000116161812 */ /* 0x000fe400078efcff */
[----:B--2---:R-:W-:Y:S02]  /*10470*/  SHF.R.S32.HI R24, RZ, 0x1f, R17 ;  /* 0x0000001fff187819 */ /* 0x004fe40000011411 */
[----:B------:R-:W-:Y:S01]  /*10480*/  SEL R25, R17, RZ, !P1 ;  /* 0x000000ff11197207 */ /* 0x000fe20004800000 */
[----:B------:R-:W-:Y:S06]  /*10490*/  BRA.DIV UR4, `(.L_x_943) ;  /* 0x0000003a04507947 */ /* 0x000fec000b800000 */
[----:B------:R0:W1:Y:S02]  /*104a0*/  SHFL.IDX PT, R14, R26, RZ, 0x1f ;  /* 0x00001fff1a0e7589 */ /* 0x00006400000e0000 */
.L_x_1027:
        /* <DEDUP_REMOVED lines=8> */
.L_x_1030:
[----:B------:R-:W-:Y:S05]  /*10530*/  @!P6 BRA `(.L_x_944) ;  /* 0x0000000000fce947 */ /* 0x000fea0003800000 */
[----:B------:R-:W-:Y:S02]  /*10540*/  IMAD.MOV.U32 R0, RZ, RZ, 0x1 ;  /* 0x00000001ff007424 */ /* 0x000fe400078e00ff */
[----:B------:R-:W-:-:S03]  /*10550*/  IMAD.MOV.U32 R25, RZ, RZ, R17 ;  /* 0x000000ffff197224 */ /* 0x000fc600078e0011 */
[----:B------:R-:W-:Y:S01]  /*10560*/  SHF.L.U32 R0, R0, 0x1f, RZ ;  /* 0x0000001f00007819 */ /* 0x000fe200000006ff */
[----:B------:R-:W-:Y:S06]  /*10570*/  @!P1 BRA `(.L_x_946) ;  /* 0x00000000004c9947 */ /* 0x000fec0003800000 */
[----:B------:R-:W1:Y:S01]  /*10580*/  LDC R10, c[0x0][0x43c] ;  /* 0x00010f00ff0a7b82 */ /* 0x000e620000000800 */
[----:B------:R-:W-:Y:S01]  /*10590*/  IMAD.MOV.U32 R3, RZ, RZ, R27 ;  /* 0x000000ffff037224 */ /* 0x000fe200078e001b */
[----:B------:R-:W-:Y:S01]  /*105a0*/  ULDC.64 UR4, c[0x0][0x428] ;  /* 0x00010a0000047ab9 */ /* 0x000fe20000000a00 */
[----:B------:R-:W-:Y:S01]  /*105b0*/  ULDC.64 UR6, c[0x0][0x208] ;  /* 0x0000820000067ab9 */ /* 0x000fe20000000a00 */
        /* <DEDUP_REMOVED lines=15> */
.L_x_946:
[----:B------:R-:W2:Y:S01]  /*106b0*/  SYNCS.PHASECHK.TRANS64.TRYWAIT P0, [UR38+0x2d840], R0 ;  /* 0x02d84000ff0075a7 */ /* 0x000ea20008000166 */
[----:B------:R-:W-:Y:S01]  /*106c0*/  ISETP.NE.AND P1, PT, R23, RZ, PT ;  /* 0x000000ff1700720c */ /* 0x000fe20003f25270 */
[----:B--2---:R-:W-:-:S12]  /*106d0*/  @!P0 BRA `(.L_x_947) ;  /* 0x0000003800008947 */ /* 0x004fd80003800000 */
.L_x_1031:
[----:B------:R-:W-:Y:S05]  /*106e0*/  @P1 BRA `(.L_x_948) ;  /* 0x0000000000141947 */ /* 0x000fea0003800000 */
[----:B------:R-:W-:Y:S01]  /*106f0*/  LOP3.LUT P0, RZ, R2, 0x1f, RZ, 0xc0, !PT ;  /* 0x0000001f02ff7812 */ /* 0x000fe2000780c0ff */
[----:B--2---:R-:W-:-:S04]  /*10700*/  IMAD.MOV.U32 R0, RZ, RZ, 0x6000 ;  /* 0x00006000ff007424 */ /* 0x004fc800078e00ff */
[----:B------:R3:W-:Y:S08]  /*10710*/  SYNCS.ARRIVE.TRANS64 RZ, [UR38+0x2d830], R0 ;  /* 0x02d83000ffff79a7 */ /* 0x0007f00008000026 */
[----:B---3--:R-:W-:Y:S05]  /*10720*/  @!P0 BRA `(.L_x_948) ;  /* 0x0000000000048947 */ /* 0x008fea0003800000 */
[----:B------:R-:W-:Y:S01]  /*10730*/  BPT.TRAP 0x1 ;  /* 0x000000040000795c */ /* 0x000fe20000300000 */
.L_x_948:
        /* <DEDUP_REMOVED lines=10> */
[----:B------:R-:W-:Y:S02]  /*107e0*/  USHF.L.U32 UR11, UR11, 0x7, URZ ;  /* 0x000000070b0b7899 */ /* 0x000fe4000800063f */
        /* <DEDUP_REMOVED lines=20> */
.L_x_944:
[----:B------:R-:W-:Y:S05]  /*10930*/  WARPSYNC.ALL ;  /* 0x0000000000007948 */ /* 0x000fea0003800000 */
[----:B------:R-:W-:Y:S01]  /*10940*/  UIADD3 UR5, UR38, 0xc400, URZ ;  /* 0x0000c40026057890 */ /* 0x000fe2000fffe03f */
[----:B------:R-:W-:Y:S01]  /*10950*/  BAR.SYNC.DEFER_BLOCKING 0x8, 0x200 ;  /* 0x0208000000007b1d */ /* 0x000fe20000010000 */
[----:B------:R-:W-:Y:S01]  /*10960*/  USHF.R.S32.HI UR4, URZ, 0x1f, UR36 ;  /* 0x0000001f3f047899 */ /* 0x000fe20008011424 */
[----:B------:R-:W-:Y:S01]  /*10970*/  SHF.R.S32.HI R29, RZ, 0x1f, R19 ;  /* 0x0000001fff1d7819 */ /* 0x000fe20000011413 */
[----:B------:R-:W-:-:S03]  /*10980*/  ULOP3.LUT UP0, URZ, UR5, 0x1bf, URZ, 0xc0, !UPT ;  /* 0x000001bf053f7892 */ /* 0x000fc6000f80c03f */
[----:B------:R-:W-:Y:S02]  /*10990*/  ULDC.64 UR6, c[0x0][0x2d8] ;  /* 0x0000b60000067ab9 */ /* 0x000fe40000000a00 */
[----:B------:R-:W-:Y:S01]  /*109a0*/  UIMAD UR4, UR4, UR6, URZ ;  /* 0x00000006040472a4 */ /* 0x000fe2000f8e023f */
[----:B------:R-:W-:Y:S01]  /*109b0*/  PLOP3.LUT P0, PT, PT, PT, UP0, 0x80, 0x0 ;  /* 0x000000000000781c */ /* 0x000fe20003f0f008 */
[----:B------:R-:W-:Y:S02]  /*109c0*/  UIMAD.WIDE.U32 UR40, UR36, UR6, URZ ;  /* 0x00000006242872a5 */ /* 0x000fe4000f8e003f */
[----:B------:R-:W-:-:S04]  /*109d0*/  UIMAD UR4, UR36, UR7, UR4 ;  /* 0x00000007240472a4 */ /* 0x000fc8000f8e0204 */
[----:B------:R-:W-:-:S06]  /*109e0*/  UIADD3 UR45, UR41, UR4, URZ ;  /* 0x00000004292d7290 */ /* 0x000fcc000fffe03f */
[----:B------:R-:W-:Y:S06]  /*109f0*/  @!P0 BRA `(.L_x_949) ;  /* 0x0000000000408947 */ /* 0x000fec0003800000 */
[----:B------:R-:W-:Y:S01]  /*10a00*/  MOV R14, 0x0 ;  /* 0x00000000000e7802 */ /* 0x000fe20000000f00 */
[----:B------:R-:W-:Y:S01]  /*10a10*/  ULDC.64 UR4, c[0x4][0xa8] ;  /* 0x01002a0000047ab9 */ /* 0x000fe20000000a00 */
[----:B------:R-:W-:Y:S01]  /*10a20*/  ULDC.64 UR6, c[0x4][0xb0] ;  /* 0x01002c0000067ab9 */ /* 0x000fe20000000a00 */
[----:B-1----:R-:W-:Y:S02]  /*10a30*/  IMAD.U32 R4, RZ, RZ, UR4 ;  /* 0x00000004ff047e24 */ /* 0x002fe4000f8e00ff */
[----:B------:R-:W-:Y:S01]  /*10a40*/  IMAD.U32 R5, RZ, RZ, UR5 ;  /* 0x00000005ff057e24 */ /* 0x000fe2000f8e00ff */
[----:B------:R-:W1:Y:S01]  /*10a50*/  LDC.64 R14, c[0x4][R14] ;  /* 0x010000000e0e7b82 */ /* 0x000e620000000a00 */
        /* <DEDUP_REMOVED lines=9> */
[----:B012---:R-:W-:Y:S05]  /*10af0*/  CALL.ABS.NOINC R14 ;  /* 0x000000000e007343 */ /* 0x007fea0003c00000 */
.L_x_949:
[----:B--2---:R-:W2:Y:S01]  /*10b00*/  LDC R0, c[0x0][0x448] ;  /* 0x00011200ff007b82 */ /* 0x004ea20000000800 */
[C---:B------:R-:W-:Y:S01]  /*10b10*/  IMAD.SHL.U32 R3, R2.reuse, 0x8, RZ ;  /* 0x0000000802037824 */ /* 0x040fe200078e00ff */
[----:B-1----:R-:W-:Y:S01]  /*10b20*/  SHF.R.U32.HI R4, RZ, 0x3, R2 ;  /* 0x00000003ff047819 */ /* 0x002fe20000011602 */
[----:B------:R-:W-:Y:S01]  /*10b30*/  IMAD.SHL.U32 R6, R23, 0x8, RZ ;  /* 0x0000000817067824 */ /* 0x000fe200078e00ff */
[----:B------:R-:W-:Y:S01]  /*10b40*/  UMOV UR4, UR40 ;  /* 0x0000002800047c82 */ /* 0x000fe20008000000 */
[----:B------:R-:W-:Y:S01]  /*10b50*/  IMAD.SHL.U32 R8, R2, 0x20, RZ ;  /* 0x0000002002087824 */ /* 0x000fe200078e00ff */
[C---:B------:R-:W-:Y:S01]  /*10b60*/  LOP3.LUT R7, R3.reuse, 0x18, RZ, 0xc0, !PT ;  /* 0x0000001803077812 */ /* 0x040fe200078ec0ff */
[----:B------:R-:W-:Y:S01]  /*10b70*/  UMOV UR5, UR45 ;  /* 0x0000002d00057c82 */ /* 0x000fe20008000000 */
[----:B------:R-:W-:Y:S01]  /*10b80*/  LOP3.LUT R3, R3, 0x20, RZ, 0xc0, !PT ;  /* 0x0000002003037812 */ /* 0x000fe200078ec0ff */
[----:B------:R-:W-:Y:S01]  /*10b90*/  ULDC.64 UR6, c[0x0][0x2c8] ;  /* 0x0000b20000067ab9 */ /* 0x000fe20000000a00 */
[----:B------:R-:W-:Y:S01]  /*10ba0*/  LOP3.LUT R4, R4, 0x3, RZ, 0xc0, !PT ;  /* 0x0000000304047812 */ /* 0x000fe200078ec0ff */
[----:B------:R-:W-:Y:S01]  /*10bb0*/  ULDC.64 UR8, c[0x0][0x280] ;  /* 0x0000a00000087ab9 */ /* 0x000fe20000000a00 */
[----:B------:R-:W-:-:S03]  /*10bc0*/  LOP3.LUT R6, R3, 0x300, R6, 0xf8, !PT ;  /* 0x0000030003067812 */ /* 0x000fc600078ef806 */
[C---:B------:R-:W-:Y:S02]  /*10bd0*/  IMAD R3, R4.reuse, 0x40, R7 ;  /* 0x0000004004037824 */ /* 0x040fe400078e0207 */
[----:B------:R-:W-:-:S05]  /*10be0*/  IMAD.SHL.U32 R4, R4, 0x8, RZ ;  /* 0x0000000804047824 */ /* 0x000fca00078e00ff */
[----:B------:R-:W-:Y:S02]  /*10bf0*/  LOP3.LUT R6, R6, R3, R4, 0xf6, !PT ;  /* 0x0000000306067212 */ /* 0x000fe400078ef604 */
[----:B--2---:R-:W-:Y:S01]  /*10c00*/  ISETP.NE.AND P0, PT, R0, 0x1, PT ;  /* 0x000000010000780c */ /* 0x004fe20003f05270 */
[----:B------:R-:W1:Y:S01]  /*10c10*/  LDC.64 R4, c[0x0][0x2e0] ;  /* 0x0000b800ff047b82 */ /* 0x000e620000000a00 */
[----:B------:R-:W-:-:S04]  /*10c20*/  SHF.R.U32.HI R3, RZ, 0x2, R23 ;  /* 0x00000002ff037819 */ /* 0x000fc80000011617 */
[----:B------:R-:W-:-:S05]  /*10c30*/  LOP3.LUT R8, R3, 0x60, R8, 0xf8, !PT ;  /* 0x0000006003087812 */ /* 0x000fca00078ef808 */
[----:B------:R-:W-:Y:S02]  /*10c40*/  VIADD R11, R8, UR48 ;  /* 0x00000030080b7c36 */ /* 0x000fe40008000000 */
[----:B------:R-:W2:Y:S02]  /*10c50*/  @P0 LDC R10, c[0x0][0x44c] ;  /* 0x00011300ff0a0b82 */ /* 0x000ea40000000800 */
[----:B------:R-:W-:-:S06]  /*10c60*/  IMAD.MOV.U32 R9, RZ, RZ, R11 ;  /* 0x000000ffff097224 */ /* 0x000fcc00078e000b */
[----:B------:R-:W3:Y:S08]  /*10c70*/  @P0 LDC R13, c[0x0][0x450] ;  /* 0x00011400ff0d0b82 */ /* 0x000ef00000000800 */
[----:B------:R-:W4:Y:S01]  /*10c80*/  @P0 LDC R12, c[0x0][0x44c] ;  /* 0x00011300ff0c0b82 */ /* 0x000f220000000800 */
[----:B--2---:R-:W-:-:S07]  /*10c90*/  @P0 IMAD.HI.U32 R8, R11, R10, RZ ;  /* 0x0000000a0b080227 */ /* 0x004fce00078e00ff */
[----:B------:R-:W2:Y:S01]  /*10ca0*/  @P0 LDC R10, c[0x0][0x450] ;  /* 0x00011400ff0a0b82 */ /* 0x000ea20000000800 */
[----:B---3--:R-:W-:Y:S01]  /*10cb0*/  @P0 SHF.R.U32.HI R9, RZ, R13, R8 ;  /* 0x0000000dff090219 */ /* 0x008fe20000011608 */
[----:B-1----:R-:W-:-:S04]  /*10cc0*/  IMAD R8, R29, R4, RZ ;  /* 0x000000041d087224 */ /* 0x002fc800078e02ff */
[C---:B------:R-:W-:Y:S01]  /*10cd0*/  IMAD R13, R19.reuse, R5, R8 ;  /* 0x00000005130d7224 */ /* 0x040fe200078e0208 */
[----:B------:R-:W-:Y:S01]  /*10ce0*/  SHF.R.S32.HI R8, RZ, 0x1f, R9 ;  /* 0x0000001fff087819 */ /* 0x000fe20000011409 */
[----:B------:R-:W-:Y:S01]  /*10cf0*/  IMAD.WIDE.U32 R4, R19, R4, UR4 ;  /* 0x0000000413047e25 */ /* 0x000fe2000f8e0004 */
[----:B------:R-:W-:-:S03]  /*10d00*/  ULDC.64 UR4, c[0x0][0x2d0] ;  /* 0x0000b40000047ab9 */ /* 0x000fc60000000a00 */
[----:B------:R-:W-:Y:S02]  /*10d10*/  IMAD R8, R8, UR4, RZ ;  /* 0x0000000408087c24 */ /* 0x000fe4000f8e02ff */
[----:B------:R-:W-:Y:S02]  /*10d20*/  IMAD.IADD R5, R5, 0x1, R13 ;  /* 0x0000000105057824 */ /* 0x000fe400078e020d */
[C---:B------:R-:W-:Y:S02]  /*10d30*/  IMAD R13, R9.reuse, UR5, R8 ;  /* 0x00000005090d7c24 */ /* 0x040fe4000f8e0208 */
[----:B------:R-:W-:Y:S02]  /*10d40*/  IMAD.MOV R14, RZ, RZ, -R9 ;  /* 0x000000ffff0e7224 */ /* 0x000fe400078e0a09 */
[----:B------:R-:W-:-:S04]  /*10d50*/  IMAD.WIDE.U32 R8, R9, UR4, R4 ;  /* 0x0000000409087c25 */ /* 0x000fc8000f8e0004 */
[----:B------:R-:W-:Y:S02]  /*10d60*/  IMAD.IADD R9, R9, 0x1, R13 ;  /* 0x0000000109097824 */ /* 0x000fe400078e020d */
[----:B------:R-:W-:Y:S02]  /*10d70*/  IMAD R13, R0, R14, R11 ;  /* 0x0000000e000d7224 */ /* 0x000fe400078e020b */
[----:B------:R-:W-:Y:S02]  /*10d80*/  VIADD R11, R11, 0x80 ;  /* 0x000000800b0b7836 */ /* 0x000fe40000000000 */
[----:B------:R-:W-:Y:S01]  /*10d90*/  IMAD.WIDE.U32 R8, R13, UR6, R8 ;  /* 0x000000060d087c25 */ /* 0x000fe2000f8e0008 */
[----:B------:R-:W-:-:S03]  /*10da0*/  SHF.R.S32.HI R14, RZ, 0x1f, R13 ;  /* 0x0000001fff0e7819 */ /* 0x000fc6000001140d */
[----:B----4-:R-:W-:-:S04]  /*10db0*/  @P0 IMAD.HI.U32 R15, R11, R12, RZ ;  /* 0x0000000c0b0f0227 */ /* 0x010fc800078e00ff */
[----:B------:R-:W-:-:S04]  /*10dc0*/  IMAD R14, R14, UR6, RZ ;  /* 0x000000060e0e7c24 */ /* 0x000fc8000f8e02ff */
[----:B------:R-:W-:Y:S02]  /*10dd0*/  IMAD R19, R13, UR7, R14 ;  /* 0x000000070d137c24 */ /* 0x000fe4000f8e020e */
[----:B------:R-:W-:Y:S01]  /*10de0*/  IMAD.MOV.U32 R13, RZ, RZ, R11 ;  /* 0x000000ffff0d7224 */ /* 0x000fe200078e000b */
[----:B--2---:R-:W-:Y:S01]  /*10df0*/  @P0 SHF.R.U32.HI R13, RZ, R10, R15 ;  /* 0x0000000aff0d0219 */ /* 0x004fe2000001160f */
[----:B------:R-:W-:Y:S01]  /*10e00*/  IMAD.IADD R19, R9, 0x1, R19 ;  /* 0x0000000109137824 */ /* 0x000fe200078e0213 */
[----:B------:R-:W-:-:S03]  /*10e10*/  LEA R10, P0, R8, UR8, 0x1 ;  /* 0x00000008080a7c11 */ /* 0x000fc6000f8008ff */
[----:B------:R-:W-:Y:S01]  /*10e20*/  IMAD.MOV R9, RZ, RZ, -R13 ;  /* 0x000000ffff097224 */ /* 0x000fe200078e0a0d */
[----:B------:R-:W-:Y:S01]  /*10e30*/  LEA.HI.X R19, R8, UR9, R19, 0x1, P0 ;  /* 0x0000000908137c11 */ /* 0x000fe200080f0c13 */
[----:B------:R-:W-:Y:S01]  /*10e40*/  IMAD.WIDE.U32 R4, R13, UR4, R4 ;  /* 0x000000040d047c25 */ /* 0x000fe2000f8e0004 */
[----:B------:R-:W-:-:S03]  /*10e50*/  SHF.R.S32.HI R8, RZ, 0x1f, R13 ;  /* 0x0000001fff087819 */ /* 0x000fc6000001140d */
[----:B------:R-:W-:Y:S02]  /*10e60*/  IMAD R9, R0, R9, R11 ;  /* 0x0000000900097224 */ /* 0x000fe400078e020b */
[----:B------:R-:W-:Y:S01]  /*10e70*/  IMAD R8, R8, UR4, RZ ;  /* 0x0000000408087c24 */ /* 0x000fe2000f8e02ff */
[----:B------:R-:W-:Y:S02]  /*10e80*/  ULDC UR4, c[0x0][0x2b8] ;  /* 0x0000ae0000047ab9 */ /* 0x000fe40000000800 */
[----:B------:R-:W-:Y:S01]  /*10e90*/  ISETP.GE.AND P2, PT, R7, UR4, PT ;  /* 0x0000000407007c0c */ /* 0x000fe2000bf46270 */
[----:B------:R-:W-:Y:S01]  /*10ea0*/  IMAD R13, R13, UR5, R8 ;  /* 0x000000050d0d7c24 */ /* 0x000fe2000f8e0208 */
[----:B------:R-:W-:-:S03]  /*10eb0*/  SHF.R.S32.HI R8, RZ, 0x1f, R9 ;  /* 0x0000001fff087819 */ /* 0x000fc60000011409 */
[----:B------:R-:W-:Y:S02]  /*10ec0*/  IMAD.IADD R5, R5, 0x1, R13 ;  /* 0x0000000105057824 */ /* 0x000fe400078e020d */
[----:B------:R-:W-:Y:S02]  /*10ed0*/  IMAD R8, R8, UR6, RZ ;  /* 0x0000000608087c24 */ /* 0x000fe4000f8e02ff */
[----:B------:R-:W-:-:S04]  /*10ee0*/  IMAD.WIDE.U32 R4, R9, UR6, R4 ;  /* 0x0000000609047c25 */ /* 0x000fc8000f8e0004 */
[----:B------:R-:W-:Y:S01]  /*10ef0*/  IMAD R11, R9, UR7, R8 ;  /* 0x00000007090b7c24 */ /* 0x000fe2000f8e0208 */
[----:B------:R-:W-:-:S03]  /*10f00*/  LOP3.LUT R8, R7, 0x20, RZ, 0xfc, !PT ;  /* 0x0000002007087812 */ /* 0x000fc600078efcff */
[----:B------:R-:W-:Y:S01]  /*10f10*/  IMAD.IADD R9, R5, 0x1, R11 ;  /* 0x0000000105097824 */ /* 0x000fe200078e020b */
[----:B------:R-:W-:Y:S02]  /*10f20*/  ISETP.GE.AND P0, PT, R8, UR4, PT ;  /* 0x0000000408007c0c */ /* 0x000fe4000bf06270 */
[----:B------:R-:W-:-:S04]  /*10f30*/  LOP3.LUT R8, R7, 0x40, RZ, 0xfc, !PT ;  /* 0x0000004007087812 */ /* 0x000fc800078efcff */
[----:B------:R-:W-:Y:S01]  /*10f40*/  ISETP.GE.AND P1, PT, R8, UR4, PT ;  /* 0x0000000408007c0c */ /* 0x000fe2000bf26270 */
[----:B------:R-:W-:Y:S01]  /*10f50*/  UMOV UR4, 0xffffffff ;  /* 0xffffffff00047882 */ /* 0x000fe20000000000 */
[----:B------:R-:W-:-:S04]  /*10f60*/  LEA R8, P3, R4, UR8, 0x1 ;  /* 0x0000000804087c11 */ /* 0x000fc8000f8608ff */
[----:B------:R-:W-:Y:S01]  /*10f70*/  LEA.HI.X R9, R4, UR9, R9, 0x1, P3 ;  /* 0x0000000904097c11 */ /* 0x000fe200098f0c09 */
[----:B------:R-:W-:Y:S08]  /*10f80*/  BRA.DIV UR4, `(.L_x_950) ;  /* 0x0000002e04ec7947 */ /* 0x000ff0000b800000 */
[----:B------:R-:W-:Y:S01]  /*10f90*/  SHFL.IDX PT, R5, R19, RZ, 0x1c1f ;  /* 0x001c1fff13057589 */ /* 0x000fe200000e0000 */
[----:B------:R-:W-:Y:S01]  /*10fa0*/  ULDC UR4, c[0x0][0x288] ;  /* 0x0000a20000047ab9 */ /* 0x000fe20000000800 */
[----:B------:R-:W-:Y:S01]  /*10fb0*/  VIADD R3, R3, UR48 ;  /* 0x0000003003037c36 */ /* 0x000fe20008000000 */
[----:B------:R-:W-:Y:S01]  /*10fc0*/  ULDC.64 UR6, c[0x0][0x208] ;  /* 0x0000820000067ab9 */ /* 0x000fe20000000a00 */
[----:B------:R-:W1:Y:S01]  /*10fd0*/  SHFL.IDX PT, R4, R10, RZ, 0x1c1f ;  /* 0x001c1fff0a047589 */ /* 0x000e6200000e0000 */
[----:B------:R-:W-:Y:S02]  /*10fe0*/  IMAD R0, R0, UR4, RZ ;  /* 0x0000000400007c24 */ /* 0x000fe4000f8e02ff */
[C---:B------:R-:W-:Y:S01]  /*10ff0*/  VIADD R11, R3.reuse, 0x20 ;  /* 0x00000020030b7836 */ /* 0x040fe20000000000 */
[----:B------:R-:W-:Y:S01]  /*11000*/  SHFL.IDX PT, R20, R19, 0x1, 0x1c1f ;  /* 0x003c1f0013147f89 */ /* 0x000fe200000e0000 */
[C---:B------:R-:W-:Y:S01]  /*11010*/  VIADD R13, R3.reuse, 0x40 ;  /* 0x00000040030d7836 */ /* 0x040fe20000000000 */
[----:B------:R-:W-:-:S02]  /*11020*/  ISETP.GE.AND P3, PT, R3, R0, PT ;  /* 0x000000000300720c */ /* 0x000fc40003f66270 */
[----:B------:R-:W2:Y:S02]  /*11030*/  SHFL.IDX PT, R14, R10, 0x1, 0x1c1f ;  /* 0x003c1f000a0e7f89 */ /* 0x000ea400000e0000 */
[----:B------:R-:W-:Y:S02]  /*11040*/  ISETP.GE.AND P4, PT, R13, R0, PT ;  /* 0x000000000d00720c */ /* 0x000fe40003f86270 */
[----:B------:R-:W3:Y:S04]  /*11050*/  SHFL.IDX PT, R28, R19, 0x2, 0x1c1f ;  /* 0x005c1f00131c7f89 */ /* 0x000ee800000e0000 */
[----:B------:R-:W-:Y:S03]  /*11060*/  SHFL.IDX PT, R19, R19, 0x3, 0x1c1f ;  /* 0x007c1f0013137f89 */ /* 0x000fe600000e0000 */
[----:B------:R-:W-:Y:S01]  /*11070*/  @!P3 LEA R29, R6, UR38, 0x1 ;  /* 0x00000026061dbc11 */ /* 0x000fe2000f8e08ff */
[----:B-1----:R-:W-:-:S05]  /*11080*/  @!P3 IMAD.WIDE.U32 R4, R7, 0x2, R4 ;  /* 0x000000020704b825 */ /* 0x002fca00078e0004 */
[----:B------:R-:W-:Y:S04]  /*11090*/  @!P3 LDGSTS.E.BYPASS.LTC128B.128 [R29+0xc400], desc[UR6][R4.64], !P2 ;  /* 0x0c400000041dbfae */ /* 0x000fe8000d101d46 */
[----:B------:R-:W-:Y:S04]  /*110a0*/  @!P3 LDGSTS.E.BYPASS.LTC128B.128 [R29+0xf400], desc[UR6][R4.64+0x40], !P0 ;  /* 0x0f400040041dbfae */ /* 0x000fe8000c101d46 */
[----:B------:R2:W-:Y:S01]  /*110b0*/  @!P3 LDGSTS.E.BYPASS.LTC128B.128 [R29+0x12400], desc[UR6][R4.64+0x80], !P1 ;  /* 0x12400080041dbfae */ /* 0x0005e2000c901d46 */
[----:B------:R-:W-:-:S03]  /*110c0*/  ISETP.GE.AND P3, PT, R11, R0, PT ;  /* 0x000000000b00720c */ /* 0x000fc60003f66270 */
[----:B------:R-:W1:Y:S01]  /*110d0*/  SHFL.IDX PT, R11, R10, 0x2, 0x1c1f ;  /* 0x005c1f000a0b7f89 */ /* 0x000e6200000e0000 */
[----:B--2---:R-:W-:Y:S02]  /*110e0*/  IMAD.MOV.U32 R4, RZ, RZ, R14 ;  /* 0x000000ffff047224 */ /* 0x004fe400078e000e */
[----:B------:R-:W-:-:S07]  /*110f0*/  IMAD.MOV.U32 R5, RZ, RZ, R20 ;  /* 0x000000ffff057224 */ /* 0x000fce00078e0014 */
[----:B------:R-:W-:Y:S01]  /*11100*/  @!P3 LEA R29, R6, UR38, 0x1 ;  /* 0x00000026061dbc11 */ /* 0x000fe2000f8e08ff */
[----:B------:R2:W4:Y:S01]  /*11110*/  SHFL.IDX PT, R14, R10, 0x3, 0x1c1f ;  /* 0x007c1f000a0e7f89 */ /* 0x00052200000e0000 */
[----:B------:R-:W-:-:S04]  /*11120*/  @!P3 IMAD.WIDE.U32 R20, R7, 0x2, R4 ;  /* 0x000000020714b825 */ /* 0x000fc800078e0004 */
[----:B---3--:R-:W-:Y:S01]  /*11130*/  IMAD.MOV.U32 R5, RZ, RZ, R28 ;  /* 0x000000ffff057224 */ /* 0x008fe200078e001c */
[----:B------:R-:W-:Y:S04]  /*11140*/  @!P3 LDGSTS.E.BYPASS.LTC128B.128 [R29+0xcc00], desc[UR6][R20.64], !P2 ;  /* 0x0cc00000141dbfae */ /* 0x000fe8000d101d46 */
[----:B------:R-:W-:Y:S01]  /*11150*/  @!P3 LDGSTS.E.BYPASS.LTC128B.128 [R29+0xfc00], desc[UR6][R20.64+0x40], !P0 ;  /* 0x0fc00040141dbfae */ /* 0x000fe2000c101d46 */
[----:B-1----:R-:W-:Y:S02]  /*11160*/  IMAD.MOV.U32 R4, RZ, RZ, R11 ;  /* 0x000000ffff047224 */ /* 0x002fe400078e000b */
[----:B------:R-:W-:Y:S01]  /*11170*/  VIADD R11, R3, 0x60 ;  /* 0x00000060030b7836 */ /* 0x000fe20000000000 */
[----:B------:R1:W-:Y:S01]  /*11180*/  @!P3 LDGSTS.E.BYPASS.LTC128B.128 [R29+0x12c00], desc[UR6][R20.64+0x80], !P1 ;  /* 0x12c00080141dbfae */ /* 0x0003e2000c901d46 */
[----:B------:R-:W-:-:S03]  /*11190*/  @!P4 IMAD.WIDE.U32 R4, R7, 0x2, R4 ;  /* 0x000000020704c825 */ /* 0x000fc600078e0004 */
[----:B------:R-:W-:Y:S01]  /*111a0*/  SHFL.IDX PT, R28, R9, RZ, 0x1c1f ;  /* 0x001c1fff091c7589 */ /* 0x000fe200000e0000 */
[----:B------:R-:W-:Y:S01]  /*111b0*/  ISETP.GE.AND P3, PT, R11, R0, PT ;  /* 0x000000000b00720c */ /* 0x000fe20003f66270 */
[----:B------:R-:W-:Y:S02]  /*111c0*/  VIADD R11, R3, 0x80 ;  /* 0x00000080030b7836 */ /* 0x000fe40000000000 */
[----:B------:R-:W-:Y:S04]  /*111d0*/  SHFL.IDX PT, R9, R9, 0x1, 0x1c1f ;  /* 0x003c1f0009097f89 */ /* 0x000fe800000e0000 */
[----:B-1----:R-:W1:Y:S01]  /*111e0*/  SHFL.IDX PT, R29, R8, RZ, 0x1c1f ;  /* 0x001c1fff081d7589 */ /* 0x002e6200000e0000 */
[----:B------:R-:W-:-:S05]  /*111f0*/  @!P4 LEA R21, R6, UR38, 0x1 ;  /* 0x000000260615cc11 */ /* 0x000fca000f8e08ff */
[----:B------:R-:W-:Y:S01]  /*11200*/  @!P4 LDGSTS.E.BYPASS.LTC128B.128 [R21+0xd400], desc[UR6][R4.64], !P2 ;  /* 0x0d4000000415cfae */ /* 0x000fe2000d101d46 */
[----:B--2---:R-:W-:-:S03]  /*11210*/  @!P3 LEA R10, R6, UR38, 0x1 ;  /* 0x00000026060abc11 */ /* 0x004fc6000f8e08ff */
[----:B------:R-:W-:Y:S04]  /*11220*/  @!P4 LDGSTS.E.BYPASS.LTC128B.128 [R21+0x10400], desc[UR6][R4.64+0x40], !P0 ;  /* 0x104000400415cfae */ /* 0x000fe8000c101d46 */
[----:B------:R4:W-:Y:S01]  /*11230*/  @!P4 LDGSTS.E.BYPASS.LTC128B.128 [R21+0x13400], desc[UR6][R4.64+0x80], !P1 ;  /* 0x134000800415cfae */ /* 0x0009e2000c901d46 */
[----:B------:R-:W-:Y:S01]  /*11240*/  ISETP.GE.AND P4, PT, R11, R0, PT ;  /* 0x000000000b00720c */ /* 0x000fe20003f86270 */
[----:B----4-:R-:W-:Y:S02]  /*11250*/  IMAD.MOV.U32 R4, RZ, RZ, R14 ;  /* 0x000000ffff047224 */ /* 0x010fe400078e000e */
[----:B------:R-:W-:Y:S01]  /*11260*/  IMAD.MOV.U32 R5, RZ, RZ, R19 ;  /* 0x000000ffff057224 */ /* 0x000fe200078e0013 */
[----:B------:R2:W3:Y:S01]  /*11270*/  SHFL.IDX PT, R14, R8, 0x1, 0x1c1f ;  /* 0x003c1f00080e7f89 */ /* 0x0004e200000e0000 */
[----:B------:R-:W-:-:S02]  /*11280*/  IMAD.MOV.U32 R19, RZ, RZ, 0x1 ;  /* 0x00000001ff137424 */ /* 0x000fc400078e00ff */
[----:B------:R-:W-:-:S04]  /*11290*/  @!P3 IMAD.WIDE.U32 R20, R7, 0x2, R4 ;  /* 0x000000020714b825 */ /* 0x000fc800078e0004 */
[----:B-1----:R-:W-:Y:S02]  /*112a0*/  IMAD.MOV.U32 R4, RZ, RZ, R29 ;  /* 0x000000ffff047224 */ /* 0x002fe400078e001d */
[----:B------:R-:W-:Y:S01]  /*112b0*/  @!P4 LEA R29, R6, UR38, 0x1 ;  /* 0x00000026061dcc11 */ /* 0x000fe2000f8e08ff */
[----:B------:R-:W-:Y:S01]  /*112c0*/  IMAD.MOV.U32 R5, RZ, RZ, R28 ;  /* 0x000000ffff057224 */ /* 0x000fe200078e001c */
[----:B------:R2:W-:Y:S01]  /*112d0*/  @!P3 LDGSTS.E.BYPASS.LTC128B.128 [R10+0xdc00], desc[UR6][R20.64], !P2 ;  /* 0x0dc00000140abfae */ /* 0x0005e2000d101d46 */
[----:B------:R-:W-:-:S03]  /*112e0*/  @!P4 IMAD.WIDE.U32 R4, R7, 0x2, R4 ;  /* 0x000000020704c825 */ /* 0x000fc600078e0004 */
[----:B------:R2:W-:Y:S04]  /*112f0*/  @!P3 LDGSTS.E.BYPASS.LTC128B.128 [R10+0x10c00], desc[UR6][R20.64+0x40], !P0 ;  /* 0x10c00040140abfae */ /* 0x0005e8000c101d46 */
[----:B------:R2:W-:Y:S04]  /*11300*/  @!P3 LDGSTS.E.BYPASS.LTC128B.128 [R10+0x13c00], desc[UR6][R20.64+0x80], !P1 ;  /* 0x13c00080140abfae */ /* 0x0005e8000c901d46 */
[----:B------:R2:W-:Y:S04]  /*11310*/  @!P4 LDGSTS.E.BYPASS.LTC128B.128 [R29+0xe400], desc[UR6][R4.64], !P2 ;  /* 0x0e400000041dcfae */ /* 0x0005e8000d101d46 */
[----:B------:R2:W-:Y:S04]  /*11320*/  @!P4 LDGSTS.E.BYPASS.LTC128B.128 [R29+0x11400], desc[UR6][R4.64+0x40], !P0 ;  /* 0x11400040041dcfae */ /* 0x0005e8000c101d46 */
[----:B---3--:R2:W-:Y:S02]  /*11330*/  @!P4 LDGSTS.E.BYPASS.LTC128B.128 [R29+0x14400], desc[UR6][R4.64+0x80], !P1 ;  /* 0x14400080041dcfae */ /* 0x0085e4000c901d46 */
.L_x_1044:
[----:B------:R-:W-:Y:S01]  /*11340*/  VIADD R3, R3, 0xa0 ;  /* 0x000000a003037836 */ /* 0x000fe20000000000 */
[----:B------:R-:W-:Y:S01]  /*11350*/  BSSY B0, `(.L_x_951) ;  /* 0x0000010000007945 */ /* 0x000fe20003800000 */
[----:B--2---:R-:W-:Y:S02]  /*11360*/  IMAD.MOV.U32 R4, RZ, RZ, R14 ;  /* 0x000000ffff047224 */ /* 0x004fe400078e000e */
[----:B------:R-:W-:Y:S01]  /*11370*/  IMAD.MOV.U32 R5, RZ, RZ, R9 ;  /* 0x000000ffff057224 */ /* 0x000fe200078e0009 */
[----:B------:R-:W-:Y:S01]  /*11380*/  ISETP.GE.AND P3, PT, R3, R0, PT ;  /* 0x000000000300720c */ /* 0x000fe20003f66270 */
[----:B------:R-:W-:-:S05]  /*11390*/  IMAD.MOV.U32 R0, RZ, RZ, 0x1 ;  /* 0x00000001ff007424 */ /* 0x000fca00078e00ff */
[----:B------:R-:W-:-:S07]  /*113a0*/  SHF.L.U32 R0, R0, 0x1f, RZ ;  /* 0x0000001f00007819 */ /* 0x000fce00000006ff */
[----:B------:R-:W-:Y:S05]  /*113b0*/  @P3 BRA `(.L_x_952) ;  /* 0x0000000000243947 */ /* 0x000fea0003800000 */
[----:B------:R-:W-:Y:S01]  /*113c0*/  IMAD.WIDE.U32 R4, R7, 0x2, R4 ;  /* 0x0000000207047825 */ /* 0x000fe200078e0004 */
[----:B------:R-:W-:Y:S01]  /*113d0*/  LEA R3, R6, UR38, 0x1 ;  /* 0x0000002606037c11 */ /* 0x000fe2000f8e08ff */
[----:B------:R-:W-:-:S04]  /*113e0*/  ULDC.64 UR4, c[0x0][0x208] ;  /* 0x0000820000047ab9 */ /* 0x000fc80000000a00 */
[----:B------:R-:W-:Y:S01]  /*113f0*/  @!PT LDS RZ, [RZ] ;  /* 0x00000000fffff984 */ /* 0x000fe20000000800 */
[----:B------:R-:W-:Y:S01]  /*11400*/  @!PT LDS RZ, [RZ] ;  /* 0x00000000fffff984 */ /* 0x000fe20000000800 */
[----:B------:R-:W-:Y:S01]  /*11410*/  @!PT LDS RZ, [RZ] ;  /* 0x00000000fffff984 */ /* 0x000fe20000000800 */
[----:B------:R1:W-:Y:S04]  /*11420*/  LDGSTS.E.BYPASS.LTC128B.128 [R3+0xec00], desc[UR4][R4.64], !P2 ;  /* 0x0ec0000004037fae */ /* 0x0003e8000d101d44 */
[----:B------:R1:W-:Y:S04]  /*11430*/  LDGSTS.E.BYPASS.LTC128B.128 [R3+0x11c00], desc[UR4][R4.64+0x40], !P0 ;  /* 0x11c0004004037fae */ /* 0x0003e8000c101d44 */
[----:B------:R1:W-:Y:S02]  /*11440*/  LDGSTS.E.BYPASS.LTC128B.128 [R3+0x14c00], desc[UR4][R4.64+0x80], !P1 ;  /* 0x14c0008004037fae */ /* 0x0003e4000c901d44 */
.L_x_952:
[----:B------:R-:W-:Y:S05]  /*11450*/  BSYNC B0 ;  /* 0x0000000000007941 */ /* 0x000fea0003800000 */
.L_x_951:
[----:B------:R-:W-:Y:S01]  /*11460*/  NOP ;  /* 0x0000000000007918 */ /* 0x000fe20000000000 */
[----:B------:R-:W-:Y:S01]  /*11470*/  SYNCS.ARRIVE.TRANS64.RED.A0T1 RZ, [UR38+0x2d800], RZ ;  /* 0x02d800ffffff79a7 */ /* 0x000fe20008200426 */
[----:B------:R-:W-:Y:S01]  /*11480*/  ARRIVES.LDGSTSBAR.64.TRANSCNT [UR38+0x2d800] ;  /* 0x02d80000ff0079b0 */ /* 0x000fe20008000aa6 */
[----:B------:R-:W-:Y:S01]  /*11490*/  NOP ;  /* 0x0000000000007918 */ /* 0x000fe20000000000 */
[----:B------:R-:W-:Y:S01]  /*114a0*/  SYNCS.ARRIVE.TRANS64.A1T0 RZ, [UR38+0x2d800], RZ ;  /* 0x02d800ffffff79a7 */ /* 0x000fe20008100026 */
[----:B-1----:R-:W-:-:S05]  /*114b0*/  VIADD R3, R18, 0xfffffffe ;  /* 0xfffffffe12037836 */ /* 0x002fca0000000000 */
[----:B------:R-:W-:Y:S01]  /*114c0*/  ISETP.GE.AND P1, PT, R3, UR39, PT ;  /* 0x0000002703007c0c */ /* 0x000fe2000bf26270 */
[----:B------:R-:W1:Y:S02]  /*114d0*/  SYNCS.PHASECHK.TRANS64.TRYWAIT P0, [UR38+0x2d820], R0 ;  /* 0x02d82000ff0075a7 */ /* 0x000e640008000166 */
[----:B-1----:R-:W-:Y:S10]  /*114e0*/  @!P0 BRA `(.L_x_953) ;  /* 0x0000003000ac8947 */ /* 0x002ff40003800000 */
.L_x_1045:
[----:B-1----:R-:W-:Y:S01]  /*114f0*/  IMAD.MOV.U32 R0, RZ, RZ, RZ ;  /* 0x000000ffff007224 */ /* 0x002fe200078e00ff */
[----:B------:R-:W-:Y:S06]  /*11500*/  @!P1 BRA `(.L_x_954) ;  /* 0x0000001c007c9947 */ /* 0x000fec0003800000 */
[----:B------:R-:W-:Y:S01]  /*11510*/  UIADD3 UR4, UR47, 0x1, URZ ;  /* 0x000000012f047890 */ /* 0x000fe2000fffe03f */
[----:B------:R-:W-:Y:S01]  /*11520*/  LOP3.LUT R8, R2, 0x1f, RZ, 0xc0, !PT ;  /* 0x0000001f02087812 */ /* 0x000fe200078ec0ff */
[----:B------:R-:W-:Y:S01]  /*11530*/  ULOP3.LUT UR5, URZ, UR44, URZ, 0x33, !UPT ;  /* 0x0000002c3f057292 */ /* 0x000fe2000f8e333f */
[----:B------:R-:W-:Y:S01]  /*11540*/  IMAD.MOV.U32 R19, RZ, RZ, 0x1 ;  /* 0x00000001ff137424 */ /* 0x000fe200078e00ff */
[----:B------:R-:W-:-:S04]  /*11550*/  UIMAD UR4, UR4, UR43, URZ ;  /* 0x0000002b040472a4 */ /* 0x000fc8000f8e023f */
[----:B------:R-:W-:Y:S01]  /*11560*/  IMAD.U32 R5, RZ, RZ, UR5 ;  /* 0x00000005ff057e24 */ /* 0x000fe2000f8e00ff */
[----:B------:R-:W-:Y:S01]  /*11570*/  ULOP3.LUT UR5, URZ, UR39, URZ, 0x33, !UPT ;  /* 0x000000273f057292 */ /* 0x000fe2000f8e333f */
[----:B------:R-:W-:Y:S01]  /*11580*/  LOP3.LUT R4, RZ, UR4, RZ, 0x33, !PT ;  /* 0x00000004ff047c12 */ /* 0x000fe2000f8e33ff */
[----:B------:R-:W-:-:S03]  /*11590*/  ULOP3.LUT UR4, URZ, UR46, URZ, 0x33, !UPT ;  /* 0x0000002e3f047292 */ /* 0x000fc6000f8e333f */
[----:B------:R-:W-:Y:S01]  /*115a0*/  VIADDMNMX R4, R4, -UR42, R5, !PT ;  /* 0x8000002a04047c46 */ /* 0x000fe2000f800105 */
[----:B------:R-:W-:-:S03]  /*115b0*/  IMAD.MOV.U32 R5, RZ, RZ, 0x2 ;  /* 0x00000002ff057424 */ /* 0x000fc600078e00ff */
[----:B------:R-:W-:-:S04]  /*115c0*/  VIMNMX R4, R4, UR4, !PT ;  /* 0x0000000404047c48 */ /* 0x000fc8000ffe0100 */
[----:B------:R-:W-:Y:S02]  /*115d0*/  VIADDMNMX R5, R4, R5, UR5, !PT ;  /* 0x0000000504057e46 */ /* 0x000fe4000f800105 */
[----:B------:R-:W-:-:S03]  /*115e0*/  LOP3.LUT R6, RZ, R4, RZ, 0x33, !PT ;  /* 0x00000004ff067212 */ /* 0x000fc600078e33ff */
[C---:B------:R-:W-:Y:S02]  /*115f0*/  VIADD R7, R5.reuse, 0xfffffffe ;  /* 0xfffffffe05077836 */ /* 0x040fe40000000000 */
[----:B------:R-:W-:Y:S02]  /*11600*/  IMAD.IADD R10, R5, 0x1, R6 ;  /* 0x00000001050a7824 */ /* 0x000fe400078e0206 */
[----:B------:R-:W-:Y:S01]  /*11610*/  IMAD.MOV.U32 R6, RZ, RZ, R25 ;  /* 0x000000ffff067224 */ /* 0x000fe200078e0019 */
[----:B------:R-:W-:Y:S02]  /*11620*/  ISETP.NE.AND P0, PT, R7, R4, PT ;  /* 0x000000040700720c */ /* 0x000fe40003f05270 */
[----:B------:R-:W-:-:S11]  /*11630*/  LOP3.LUT R9, R10, 0x1, RZ, 0xc0, !PT ;  /* 0x000000010a097812 */ /* 0x000fd600078ec0ff */
[----:B------:R-:W-:Y:S05]  /*11640*/  @!P0 BRA `(.L_x_955) ;  /* 0x0000001000d48947 */ /* 0x000fea0003800000 */
[----:B------:R-:W-:Y:S01]  /*11650*/  BSSY B0, `(.L_x_955) ;  /* 0x0000134000007945 */ /* 0x000fe20003800000 */
[----:B------:R-:W-:Y:S02]  /*11660*/  IMAD.IADD R10, R10, 0x1, -R9 ;  /* 0x000000010a0a7824 */ /* 0x000fe400078e0a09 */
[----:B------:R-:W-:Y:S02]  /*11670*/  IMAD.MOV.U32 R11, RZ, RZ, 0x1 ;  /* 0x00000001ff0b7424 */ /* 0x000fe400078e00ff */
[----:B------:R-:W-:-:S07]  /*11680*/  IMAD.MOV.U32 R6, RZ, RZ, R25 ;  /* 0x000000ffff067224 */ /* 0x000fce00078e0019 */
.L_x_990:
        /* <DEDUP_REMOVED lines=9> */
[----:B------:R-:W1:Y:S01]  /*11720*/  LDC R14, c[0x0][0x43c] ;  /* 0x00010f00ff0e7b82 */ /* 0x000e620000000800 */
[----:B------:R-:W-:Y:S01]  /*11730*/  IMAD.MOV.U32 R13, RZ, RZ, R3 ;  /* 0x000000ffff0d7224 */ /* 0x000fe200078e0003 */
[----:B------:R-:W-:Y:S01]  /*11740*/  ULDC.64 UR4, c[0x0][0x428] ;  /* 0x00010a0000047ab9 */ /* 0x000fe20000000a00 */
[----:B------:R-:W-:Y:S01]  /*11750*/  ULDC.64 UR6, c[0x0][0x208] ;  /* 0x0000820000067ab9 */ /* 0x000fe20000000a00 */
[----:B-1----:R-:W-:-:S13]  /*11760*/  ISETP.NE.AND P0, PT, R14, 0x1, PT ;  /* 0x000000010e00780c */ /* 0x002fda0003f05270 */
[----:B------:R-:W1:Y:S02]  /*11770*/  @P0 LDC.64 R4, c[0x0][0x440] ;  /* 0x00011000ff040b82 */ /* 0x000e640000000a00 */
[----:B-1----:R-:W-:-:S05]  /*11780*/  @P0 IMAD.HI.U32 R4, R3, R4, RZ ;  /* 0x0000000403040227 */ /* 0x002fca00078e00ff */
        /* <DEDUP_REMOVED lines=13> */
.L_x_958:
[----:B------:R-:W2:Y:S01]  /*11860*/  SYNCS.PHASECHK.TRANS64.TRYWAIT P0, [UR38+0x2d848], R12 ;  /* 0x02d8480cff0075a7 */ /* 0x000ea20008000166 */
[----:B------:R-:W-:Y:S01]  /*11870*/  BSSY B2, `(.L_x_959) ;  /* 0x0000003000027945 */ /* 0x000fe20003800000 */
[----:B------:R-:W-:-:S03]  /*11880*/  ISETP.NE.AND P2, PT, R23, RZ, PT ;  /* 0x000000ff1700720c */ /* 0x000fc60003f45270 */
[----:B--2---:R-:W-:Y:S10]  /*11890*/  @!P0 BRA `(.L_x_960) ;  /* 0x0000002c00d88947 */ /* 0x004ff40003800000 */
.L_x_1046:
[----:B------:R-:W-:Y:S05]  /*118a0*/  BSYNC B2 ;  /* 0x0000000000027941 */ /* 0x000fea0003800000 */
.L_x_959:
[----:B------:R-:W-:Y:S04]  /*118b0*/  BSSY B2, `(.L_x_961) ;  /* 0x0000007000027945 */ /* 0x000fe80003800000 */
[----:B------:R-:W-:Y:S05]  /*118c0*/  @P2 BRA `(.L_x_962) ;  /* 0x0000000000142947 */ /* 0x000fea0003800000 */
[----:B------:R-:W-:Y:S01]  /*118d0*/  ISETP.NE.AND P0, PT, R8, RZ, PT ;  /* 0x000000ff0800720c */ /* 0x000fe20003f05270 */
[----:B-1----:R-:W-:-:S04]  /*118e0*/  IMAD.MOV.U32 R4, RZ, RZ, 0x6000 ;  /* 0x00006000ff047424 */ /* 0x002fc800078e00ff */
[----:B------:R2:W-:Y:S08]  /*118f0*/  SYNCS.ARRIVE.TRANS64 RZ, [UR38+0x2d838], R4 ;  /* 0x02d83804ffff79a7 */ /* 0x0005f00008000026 */
[----:B--2---:R-:W-:Y:S05]  /*11900*/  @!P0 BRA `(.L_x_962) ;  /* 0x0000000000048947 */ /* 0x004fea0003800000 */
[----:B------:R-:W-:Y:S01]  /*11910*/  BPT.TRAP 0x1 ;  /* 0x000000040000795c */ /* 0x000fe20000300000 */
.L_x_962:
[----:B------:R-:W-:Y:S05]  /*11920*/  BSYNC B2 ;  /* 0x0000000000027941 */ /* 0x000fea0003800000 */
.L_x_961:
[----:B------:R-:W-:Y:S01]  /*11930*/  IMAD.MOV.U32 R7, RZ, RZ, RZ ;  /* 0x000000ffff077224 */ /* 0x000fe200078e00ff */
[----:B------:R-:W-:Y:S01]  /*11940*/  ULDC.64 UR4, c[0x0][0x198] ;  /* 0x0000660000047ab9 */ /* 0x000fe20000000a00 */
[----:B------:R-:W-:Y:S01]  /*11950*/  PLOP3.LUT P0, PT, PT, PT, PT, 0x80, 0x0 ;  /* 0x000000000000781c */ /* 0x000fe20003f0f070 */
[----:B------:R-:W-:Y:S01]  /*11960*/  UIADD3 UR4, UP0, UR4, 0x370, URZ ;  /* 0x0000037004047890 */ /* 0x000fe2000ff1e03f */
[----:B-1----:R-:W-:Y:S01]  /*11970*/  IMAD.SHL.U32 R4, R14, 0x80, RZ ;  /* 0x000000800e047824 */ /* 0x002fe200078e00ff */
[----:B------:R-:W-:Y:S01]  /*11980*/  R2UR UR34, R7 ;  /* 0x00000000072272ca */ /* 0x000fe200000e0000 */
[----:B------:R-:W-:Y:S02]  /*11990*/  UIADD3 UR32, UR38, 0x1b400, URZ ;  /* 0x0001b40026207890 */ /* 0x000fe4000fffe03f */
[----:B------:R-:W-:Y:S02]  /*119a0*/  UIADD3 UR33, UR38, 0x2d838, URZ ;  /* 0x0002d83826217890 */ /* 0x000fe4000fffe03f */
[----:B------:R-:W-:Y:S01]  /*119b0*/  UIADD3.X UR5, URZ, UR5, URZ, UP0, !UPT ;  /* 0x000000053f057290 */ /* 0x000fe200087fe43f */
[----:B------:R-:W-:Y:S01]  /*119c0*/  UMOV UR6, 0x0 ;  /* 0x0000000000067882 */ /* 0x000fe20000000000 */
[----:B------:R-:W-:-:S10]  /*119d0*/  UMOV UR7, 0x14f00000 ;  /* 0x14f0000000077882 */ /* 0x000fd40000000000 */
.L_x_963:
[----:B------:R-:W-:-:S13]  /*119e0*/  @P0 ELECT P3, URZ, PT ;  /* 0x00000000003f082f */ /* 0x000fda0003860000 */
[----:B-----5:R-:W-:Y:S02]  /*119f0*/  @P3 R2UR UR37, R6 ;  /* 0x00000000062532ca */ /* 0x020fe400000e0000 */
[----:B------:R-:W-:Y:S02]  /*11a00*/  @P3 R2UR UR35, R4 ;  /* 0x00000000042332ca */ /* 0x000fe400000e0000 */
[----:B------:R-:W-:Y:S02]  /*11a10*/  @P3 PLOP3.LUT P0, PT, P3, PT, PT, 0x8, 0x0 ;  /* 0x000000000000381c */ /* 0x000fe40001f0e170 */
[----:B------:R-:W-:-:S09]  /*11a20*/  PLOP3.LUT P3, PT, PT, PT, PT, 0x8, 0x0 ;  /* 0x000000000000781c */ /* 0x000fd20003f6e170 */
[----:B------:R1:W-:Y:S02]  /*11a30*/  UTMALDG.4D [UR32], [UR4], desc[UR6] ;  /* 0x00000620040075b4 */ /* 0x0003e40008019000 */
[----:B-1----:R-:W-:Y:S05]  /*11a40*/  @P0 BRA.U.ANY `(.L_x_963) ;  /* 0xfffffffd00e40947 */ /* 0x002fea000393ffff */
[----:B------:R-:W-:Y:S01]  /*11a50*/  IMAD.MOV.U32 R13, RZ, RZ, 0x20 ;  /* 0x00000020ff0d7424 */ /* 0x000fe200078e00ff */
[----:B------:R-:W-:Y:S01]  /*11a60*/  PLOP3.LUT P0, PT, PT, PT, PT, 0x80, 0x0 ;  /* 0x000000000000781c */ /* 0x000fe20003f0f070 */
[----:B------:R-:W-:Y:S01]  /*11a70*/  UIADD3 UR8, UR38, 0x1d400, URZ ;  /* 0x0001d40026087890 */ /* 0x000fe2000fffe03f */
[----:B------:R-:W-:Y:S02]  /*11a80*/  UMOV UR6, 0x0 ;  /* 0x0000000000067882 */ /* 0x000fe40000000000 */
[----:B------:R-:W-:Y:S01]  /*11a90*/  R2UR UR10, R13 ;  /* 0x000000000d0a72ca */ /* 0x000fe200000e0000 */
[----:B------:R-:W-:-:S14]  /*11aa0*/  UMOV UR7, 0x14f00000 ;  /* 0x14f0000000077882 */ /* 0x000fdc0000000000 */
.L_x_964:
        /* <DEDUP_REMOVED lines=15> */
.L_x_965:
        /* <DEDUP_REMOVED lines=9> */
[----:B------:R-:W1:Y:S01]  /*11c30*/  SYNCS.PHASECHK.TRANS64.TRYWAIT P0, [UR38+0x2d860], R12 ;  /* 0x02d8600cff0075a7 */ /* 0x000e620008000166 */
[----:B------:R-:W-:Y:S04]  /*11c40*/  BSSY B2, `(.L_x_966) ;  /* 0x0000002000027945 */ /* 0x000fe80003800000 */
[----:B-1----:R-:W-:Y:S05]  /*11c50*/  @!P0 BRA `(.L_x_967) ;  /* 0x0000002c00008947 */ /* 0x002fea0003800000 */
.L_x_1047:
[----:B------:R-:W-:Y:S05]  /*11c60*/  BSYNC B2 ;  /* 0x0000000000027941 */ /* 0x000fea0003800000 */
.L_x_966:
[----:B------:R-:W-:Y:S01]  /*11c70*/  BSSY B2, `(.L_x_968) ;  /* 0x0000009000027945 */ /* 0x000fe20003800000 */
[----:B------:R-:W-:Y:S02]  /*11c80*/  IMAD.MOV.U32 R4, RZ, RZ, 0x0 ;  /* 0x00000000ff047424 */ /* 0x000fe400078e00ff */
[----:B-1----:R-:W-:Y:S01]  /*11c90*/  IMAD.MOV.U32 R5, RZ, RZ, 0x14f00000 ;  /* 0x14f00000ff057424 */ /* 0x002fe200078e00ff */
[----:B------:R-:W-:Y:S06]  /*11ca0*/  @P2 BRA `(.L_x_969) ;  /* 0x0000000000142947 */ /* 0x000fec0003800000 */
[----:B------:R-:W-:Y:S01]  /*11cb0*/  ISETP.NE.AND P0, PT, R8, RZ, PT ;  /* 0x000000ff0800720c */ /* 0x000fe20003f05270 */
[----:B------:R-:W-:-:S04]  /*11cc0*/  IMAD.MOV.U32 R12, RZ, RZ, 0x6000 ;  /* 0x00006000ff0c7424 */ /* 0x000fc800078e00ff */
[----:B------:R1:W-:Y:S08]  /*11cd0*/  SYNCS.ARRIVE.TRANS64 RZ, [UR38+0x2d850], R12 ;  /* 0x02d8500cffff79a7 */ /* 0x0003f00008000026 */
[----:B-1----:R-:W-:Y:S05]  /*11ce0*/  @!P0 BRA `(.L_x_969) ;  /* 0x0000000000048947 */ /* 0x002fea0003800000 */
[----:B------:R-:W-:Y:S01]  /*11cf0*/  BPT.TRAP 0x1 ;  /* 0x000000040000795c */ /* 0x000fe20000300000 */
.L_x_969:
[----:B------:R-:W-:Y:S05]  /*11d00*/  BSYNC B2 ;  /* 0x0000000000027941 */ /* 0x000fea0003800000 */
.L_x_968:
[----:B------:R-:W-:Y:S01]  /*11d10*/  R2UR UR6, R4 ;  /* 0x00000000040672ca */ /* 0x000fe200000e0000 */
[----:B------:R-:W-:Y:S01]  /*11d20*/  ULDC.64 UR4, c[0x0][0x198] ;  /* 0x0000660000047ab9 */ /* 0x000fe20000000a00 */
[----:B------:R-:W-:Y:S01]  /*11d30*/  R2UR UR7, R5 ;  /* 0x00000000050772ca */ /* 0x000fe200000e0000 */
[----:B------:R-:W-:Y:S01]  /*11d40*/  UIADD3 UR4, UP0, UR4, 0x470, URZ ;  /* 0x0000047004047890 */ /* 0x000fe2000ff1e03f */
[----:B------:R-:W-:Y:S01]  /*11d50*/  R2UR UR10, R7 ;  /* 0x00000000070a72ca */ /* 0x000fe200000e0000 */
[----:B------:R-:W-:Y:S01]  /*11d60*/  IMAD.SHL.U32 R7, R27, 0x80, RZ ;  /* 0x000000801b077824 */ /* 0x000fe200078e00ff */
[----:B------:R-:W-:Y:S01]  /*11d70*/  PLOP3.LUT P0, PT, PT, PT, PT, 0x80, 0x0 ;  /* 0x000000000000781c */ /* 0x000fe20003f0f070 */
[----:B------:R-:W-:Y:S02]  /*11d80*/  UIADD3 UR8, UR38, 0x400, URZ ;  /* 0x0000040026087890 */ /* 0x000fe4000fffe03f */
[----:B------:R-:W-:Y:S02]  /*11d90*/  UIADD3 UR9, UR38, 0x2d850, URZ ;  /* 0x0002d85026097890 */ /* 0x000fe4000fffe03f */
[----:B------:R-:W-:-:S12]  /*11da0*/  UIADD3.X UR5, URZ, UR5, URZ, UP0, !UPT ;  /* 0x000000053f057290 */ /* 0x000fd800087fe43f */
.L_x_970:
        /* <DEDUP_REMOVED lines=8> */
[----:B------:R-:W-:Y:S01]  /*11e30*/  R2UR UR10, R13 ;  /* 0x000000000d0a72ca */ /* 0x000fe200000e0000 */
[----:B------:R-:W-:Y:S01]  /*11e40*/  UIADD3 UR8, UR38, 0x2400, URZ ;  /* 0x0000240026087890 */ /* 0x000fe2000fffe03f */
[----:B------:R-:W-:Y:S02]  /*11e50*/  R2UR UR6, R4 ;  /* 0x00000000040672ca */ /* 0x000fe400000e0000 */
[----:B------:R-:W-:Y:S02]  /*11e60*/  R2UR UR7, R5 ;  /* 0x00000000050772ca */ /* 0x000fe400000e0000 */
[----:B------:R-:W-:-:S13]  /*11e70*/  PLOP3.LUT P0, PT, PT, PT, PT, 0x80, 0x0 ;  /* 0x000000000000781c */ /* 0x000fda0003f0f070 */
.L_x_971:
        /* <DEDUP_REMOVED lines=13> */
.L_x_972:
        /* <DEDUP_REMOVED lines=8> */
[----:B------:R-:W-:Y:S02]  /*11fd0*/  IMAD.MOV.U32 R27, RZ, RZ, R14 ;  /* 0x000000ffff1b7224 */ /* 0x000fe400078e000e */
[----:B------:R-:W-:-:S07]  /*11fe0*/  IMAD.MOV.U32 R25, RZ, RZ, R6 ;  /* 0x000000ffff197224 */ /* 0x000fce00078e0006 */
.L_x_957:
[----:B------:R-:W-:Y:S05]  /*11ff0*/  BSYNC B1 ;  /* 0x0000000000017941 */ /* 0x000fea0003800000 */
.L_x_956:
        /* <DEDUP_REMOVED lines=28> */
.L_x_975:
[----:B------:R-:W2:Y:S01]  /*121c0*/  SYNCS.PHASECHK.TRANS64.TRYWAIT P0, [UR38+0x2d840], R12 ;  /* 0x02d8400cff0075a7 */ /* 0x000ea20008000166 */
[----:B------:R-:W-:Y:S01]  /*121d0*/  BSSY B2, `(.L_x_976) ;  /* 0x0000003000027945 */ /* 0x000fe20003800000 */
[----:B------:R-:W-:-:S03]  /*121e0*/  ISETP.NE.AND P2, PT, R23, RZ, PT ;  /* 0x000000ff1700720c */ /* 0x000fc60003f45270 */
[----:B--2---:R-:W-:Y:S10]  /*121f0*/  @!P0 BRA `(.L_x_977) ;  /* 0x0000002400b08947 */ /* 0x004ff40003800000 */
.L_x_1048:
[----:B------:R-:W-:Y:S05]  /*12200*/  BSYNC B2 ;  /* 0x0000000000027941 */ /* 0x000fea0003800000 */
.L_x_976:
[----:B------:R-:W-:Y:S04]  /*12210*/  BSSY B2, `(.L_x_978) ;  /* 0x0000007000027945 */ /* 0x000fe80003800000 */
[----:B------:R-:W-:Y:S05]  /*12220*/  @P2 BRA `(.L_x_979) ;  /* 0x0000000000142947 */ /* 0x000fea0003800000 */
[----:B------:R-:W-:Y:S01]  /*12230*/  ISETP.NE.AND P0, PT, R8, RZ, PT ;  /* 0x000000ff0800720c */ /* 0x000fe20003f05270 */
[----:B-1----:R-:W-:-:S04]  /*12240*/  IMAD.MOV.U32 R4, RZ, RZ, 0x6000 ;  /* 0x00006000ff047424 */ /* 0x002fc800078e00ff */
[----:B------:R2:W-:Y:S08]  /*12250*/  SYNCS.ARRIVE.TRANS64 RZ, [UR38+0x2d830], R4 ;  /* 0x02d83004ffff79a7 */ /* 0x0005f00008000026 */
[----:B--2---:R-:W-:Y:S05]  /*12260*/  @!P0 BRA `(.L_x_979) ;  /* 0x0000000000048947 */ /* 0x004fea0003800000 */
[----:B------:R-:W-:Y:S01]  /*12270*/  BPT.TRAP 0x1 ;  /* 0x000000040000795c */ /* 0x000fe20000300000 */
.L_x_979:
[----:B------:R-:W-:Y:S05]  /*12280*/  BSYNC B2 ;  /* 0x0000000000027941 */ /* 0x000fea0003800000 */
.L_x_978:
        /* <DEDUP_REMOVED lines=11> */
.L_x_980:
[----:B------:R-:W-:-:S13]  /*12340*/  @P0 ELECT P3, URZ, PT ;  /* 0x00000000003f082f */ /* 0x000fda0003860000 */
[----:B-----5:R-:W-:Y:S01]  /*12350*/  @P3 R2UR UR13, R6 ;  /* 0x00000000060d32ca */ /* 0x020fe200000e0000 */
[----:B------:R-:W-:Y:S01]  /*12360*/  UMOV UR12, UR36 ;  /* 0x00000024000c7c82 */ /* 0x000fe20008000000 */
        /* <DEDUP_REMOVED lines=11> */
.L_x_981:
        /* <DEDUP_REMOVED lines=14> */
.L_x_982:
        /* <DEDUP_REMOVED lines=8> */
[----:B------:R-:W-:Y:S01]  /*12580*/  SHF.L.U32 R4, R11, 0x1f, RZ ;  /* 0x0000001f0b047819 */ /* 0x000fe200000006ff */
[----:B------:R-:W-:Y:S03]  /*12590*/  BSSY B2, `(.L_x_983) ;  /* 0x0000003000027945 */ /* 0x000fe60003800000 */
[----:B------:R-:W1:Y:S02]  /*125a0*/  SYNCS.PHASECHK.TRANS64.TRYWAIT P0, [UR38+0x2d868], R4 ;  /* 0x02d86804ff0075a7 */ /* 0x000e640008000166 */
[----:B-1----:R-:W-:Y:S05]  /*125b0*/  @!P0 BRA `(.L_x_984) ;  /* 0x0000002000d88947 */ /* 0x002fea0003800000 */
.L_x_1049:
[----:B------:R-:W-:Y:S05]  /*125c0*/  BSYNC B2 ;  /* 0x0000000000027941 */ /* 0x000fea0003800000 */
.L_x_983:
[----:B------:R-:W-:Y:S01]  /*125d0*/  BSSY B2, `(.L_x_985) ;  /* 0x0000009000027945 */ /* 0x000fe20003800000 */
[----:B-1----:R-:W-:Y:S02]  /*125e0*/  IMAD.MOV.U32 R4, RZ, RZ, 0x0 ;  /* 0x00000000ff047424 */ /* 0x002fe400078e00ff */
[----:B------:R-:W-:Y:S01]  /*125f0*/  IMAD.MOV.U32 R5, RZ, RZ, 0x14f00000 ;  /* 0x14f00000ff057424 */ /* 0x000fe200078e00ff */
[----:B------:R-:W-:Y:S06]  /*12600*/  @P2 BRA `(.L_x_986) ;  /* 0x0000000000142947 */ /* 0x000fec0003800000 */
[----:B------:R-:W-:Y:S01]  /*12610*/  ISETP.NE.AND P0, PT, R8, RZ, PT ;  /* 0x000000ff0800720c */ /* 0x000fe20003f05270 */
[----:B------:R-:W-:-:S04]  /*12620*/  IMAD.MOV.U32 R11, RZ, RZ, 0x6000 ;  /* 0x00006000ff0b7424 */ /* 0x000fc800078e00ff */
[----:B------:R1:W-:Y:S08]  /*12630*/  SYNCS.ARRIVE.TRANS64 RZ, [UR38+0x2d858], R11 ;  /* 0x02d8580bffff79a7 */ /* 0x0003f00008000026 */
[----:B-1----:R-:W-:Y:S05]  /*12640*/  @!P0 BRA `(.L_x_986) ;  /* 0x0000000000048947 */ /* 0x002fea0003800000 */
[----:B------:R-:W-:Y:S01]  /*12650*/  BPT.TRAP 0x1 ;  /* 0x000000040000795c */ /* 0x000fe20000300000 */
.L_x_986:
[----:B------:R-:W-:Y:S05]  /*12660*/  BSYNC B2 ;  /* 0x0000000000027941 */ /* 0x000fea0003800000 */
.L_x_985:
        /* <DEDUP_REMOVED lines=10> */
.L_x_987:
        /* <DEDUP_REMOVED lines=13> */
.L_x_988:
        /* <DEDUP_REMOVED lines=13> */
.L_x_989:
        /* <DEDUP_REMOVED lines=10> */
.L_x_974:
[----:B------:R-:W-:Y:S05]  /*12950*/  BSYNC B1 ;  /* 0x0000000000017941 */ /* 0x000fea0003800000 */
.L_x_973:
[----:B------:R-:W-:Y:S02]  /*12960*/  VIADD R3, R3, 0xfffffffe ;  /* 0xfffffffe03037836 */ /* 0x000fe40000000000 */
[----:B------:R-:W-:Y:S01]  /*12970*/  IMAD.MOV.U32 R11, RZ, RZ, R19 ;  /* 0x000000ffff0b7224 */ /* 0x000fe200078e0013 */
[----:B------:R-:W-:Y:S06]  /*12980*/  @P1 BRA `(.L_x_990) ;  /* 0xffffffec00401947 */ /* 0x000fec000383ffff */
[----:B------:R-:W-:Y:S05]  /*12990*/  BSYNC B0 ;  /* 0x0000000000007941 */ /* 0x000fea0003800000 */
.L_x_955:
        /* <DEDUP_REMOVED lines=29> */
.L_x_992:
[----:B------:R-:W2:Y:S01]  /*12b70*/  SYNCS.PHASECHK.TRANS64.TRYWAIT P0, [UR38+0x2d848], R9 ;  /* 0x02d84809ff0075a7 */ /* 0x000ea20008000166 */
[----:B------:R-:W-:Y:S01]  /*12b80*/  BSSY B1, `(.L_x_993) ;  /* 0x0000003000017945 */ /* 0x000fe20003800000 */
[----:B------:R-:W-:-:S03]  /*12b90*/  ISETP.NE.AND P1, PT, R23, RZ, PT ;  /* 0x000000ff1700720c */ /* 0x000fc60003f25270 */
[----:B--2---:R-:W-:Y:S10]  /*12ba0*/  @!P0 BRA `(.L_x_994) ;  /* 0x0000001c00748947 */ /* 0x004ff40003800000 */
.L_x_1050:
[----:B------:R-:W-:Y:S05]  /*12bb0*/  BSYNC B1 ;  /* 0x0000000000017941 */ /* 0x000fea0003800000 */
.L_x_993:
[----:B------:R-:W-:Y:S04]  /*12bc0*/  BSSY B1, `(.L_x_995) ;  /* 0x0000007000017945 */ /* 0x000fe80003800000 */
[----:B------:R-:W-:Y:S05]  /*12bd0*/  @P1 BRA `(.L_x_996) ;  /* 0x0000000000141947 */ /* 0x000fea0003800000 */
[----:B------:R-:W-:Y:S01]  /*12be0*/  ISETP.NE.AND P0, PT, R8, RZ, PT ;  /* 0x000000ff0800720c */ /* 0x000fe20003f05270 */
[----:B-1----:R-:W-:-:S04]  /*12bf0*/  IMAD.MOV.U32 R4, RZ, RZ, 0x6000 ;  /* 0x00006000ff047424 */ /* 0x002fc800078e00ff */
[----:B------:R2:W-:Y:S08]  /*12c00*/  SYNCS.ARRIVE.TRANS64 RZ, [UR38+0x2d838], R4 ;  /* 0x02d83804ffff79a7 */ /* 0x0005f00008000026 */
[----:B--2---:R-:W-:Y:S05]  /*12c10*/  @!P0 BRA `(.L_x_996) ;  /* 0x0000000000048947 */ /* 0x004fea0003800000 */
[----:B------:R-:W-:Y:S01]  /*12c20*/  BPT.TRAP 0x1 ;  /* 0x000000040000795c */ /* 0x000fe20000300000 */
.L_x_996:
[----:B------:R-:W-:Y:S05]  /*12c30*/  BSYNC B1 ;  /* 0x0000000000017941 */ /* 0x000fea0003800000 */
.L_x_995:
        /* <DEDUP_REMOVED lines=11> */
.L_x_997:
        /* <DEDUP_REMOVED lines=14> */
.L_x_998:
        /* <DEDUP_REMOVED lines=14> */
.L_x_999:
        /* <DEDUP_REMOVED lines=8> */
[----:B------:R-:W1:Y:S01]  /*12f30*/  SYNCS.PHASECHK.TRANS64.TRYWAIT P0, [UR38+0x2d860], R9 ;  /* 0x02d86009ff0075a7 */ /* 0x000e620008000166 */
[----:B------:R-:W-:Y:S04]  /*12f40*/  BSSY B1, `(.L_x_1000) ;  /* 0x0000002000017945 */ /* 0x000fe80003800000 */
[----:B-1----:R-:W-:Y:S05]  /*12f50*/  @!P0 BRA `(.L_x_1001) ;  /* 0x0000001800a08947 */ /* 0x002fea0003800000 */
.L_x_1051:
[----:B------:R-:W-:Y:S05]  /*12f60*/  BSYNC B1 ;  /* 0x0000000000017941 */ /* 0x000fea0003800000 */
.L_x_1000:
        /* <DEDUP_REMOVED lines=9> */
.L_x_1003:
[----:B------:R-:W-:Y:S05]  /*13000*/  BSYNC B1 ;  /* 0x0000000000017941 */ /* 0x000fea0003800000 */
.L_x_1002:
        /* <DEDUP_REMOVED lines=10> */
.L_x_1004:
        /* <DEDUP_REMOVED lines=13> */
.L_x_1005:
        /* <DEDUP_REMOVED lines=13> */
.L_x_1006:
        /* <DEDUP_REMOVED lines=10> */
.L_x_991:
[----:B------:R-:W-:Y:S05]  /*132f0*/  BSYNC B0 ;  /* 0x0000000000007941 */ /* 0x000fea0003800000 */
.L_x_954:
[----:B------:R-:W-:Y:S01]  /*13300*/  LOP3.LUT P0, RZ, R22, 0x2, RZ, 0xc0, !PT ;  /* 0x0000000216ff7812 */ /* 0x000fe2000780c0ff */
[----:B------:R-:W-:-:S12]  /*13310*/  BSSY B0, `(.L_x_1007) ;  /* 0x0000040000007945 */ /* 0x000fd80003800000 */
[----:B------:R-:W-:Y:S05]  /*13320*/  @!P0 BRA `(.L_x_1008) ;  /* 0x0000000000f88947 */ /* 0x000fea0003800000 */
[----:B------:R-:W-:Y:S01]  /*13330*/  LEA R4, R0, UR38, 0x3 ;  /* 0x0000002600047c11 */ /* 0x000fe2000f8e18ff */
[----:B------:R-:W-:Y:S01]  /*13340*/  BSSY B1, `(.L_x_1009) ;  /* 0x0000005000017945 */ /* 0x000fe20003800000 */
[----:B------:R-:W-:Y:S02]  /*13350*/  SHF.L.U32 R3, R19, 0x1f, RZ ;  /* 0x0000001f13037819 */ /* 0x000fe400000006ff */
[----:B------:R-:W-:Y:S02]  /*13360*/  ISETP.NE.AND P1, PT, R23, RZ, PT ;  /* 0x000000ff1700720c */ /* 0x000fe40003f25270 */
[----:B------:R-:W1:Y:S02]  /*13370*/  SYNCS.PHASECHK.TRANS64.TRYWAIT P0, [R4+URZ+0x2d860], R3 ;  /* 0x02d86003040075a7 */ /* 0x000e64000800017f */
[----:B-1----:R-:W-:Y:S09]  /*13380*/  @!P0 BRA `(.L_x_1010) ;  /* 0x0000001400ac8947 */ /* 0x002ff20003800000 */
.L_x_1052:
[----:B------:R-:W-:Y:S05]  /*13390*/  BSYNC B1 ;  /* 0x0000000000017941 */ /* 0x000fea0003800000 */
.L_x_1009:
[----:B------:R-:W-:Y:S04]  /*133a0*/  BSSY B1, `(.L_x_1011) ;  /* 0x0000007000017945 */ /* 0x000fe80003800000 */
[----:B------:R-:W-:Y:S05]  /*133b0*/  @P1 BRA `(.L_x_1012) ;  /* 0x0000000000141947 */ /* 0x000fea0003800000 */
[----:B------:R-:W-:Y:S01]  /*133c0*/  LOP3.LUT P0, RZ, R2, 0x1f, RZ, 0xc0, !PT ;  /* 0x0000001f02ff7812 */ /* 0x000fe2000780c0ff */
[----:B-1----:R-:W-:-:S04]  /*133d0*/  IMAD.MOV.U32 R3, RZ, RZ, 0x6000 ;  /* 0x00006000ff037424 */ /* 0x002fc800078e00ff */
[----:B------:R2:W-:Y:S08]  /*133e0*/  SYNCS.ARRIVE.TRANS64 RZ, [R4+URZ+0x2d850], R3 ;  /* 0x02d8500304ff79a7 */ /* 0x0005f0000800003f */
[----:B------:R-:W-:Y:S05]  /*133f0*/  @!P0 BRA `(.L_x_1012) ;  /* 0x0000000000048947 */ /* 0x000fea0003800000 */
[----:B------:R-:W-:Y:S01]  /*13400*/  BPT.TRAP 0x1 ;  /* 0x000000040000795c */ /* 0x000fe20000300000 */
.L_x_1012:
[----:B------:R-:W-:Y:S05]  /*13410*/  BSYNC B1 ;  /* 0x0000000000017941 */ /* 0x000fea0003800000 */
.L_x_1011:
[----:B------:R-:W-:Y:S01]  /*13420*/  R2UR UR4, R0 ;  /* 0x00000000000472ca */ /* 0x000fe200000e0000 */
[----:B------:R-:W-:Y:S01]  /*13430*/  ULDC.64 UR6, c[0x0][0x198] ;  /* 0x0000660000067ab9 */ /* 0x000fe20000000a00 */
[----:B------:R-:W-:Y:S01]  /*13440*/  R2UR UR9, R4 ;  /* 0x00000000040972ca */ /* 0x000fe200000e0000 */
[----:B------:R-:W-:Y:S01]  /*13450*/  UIADD3 UR6, UP0, UR6, 0x470, URZ ;  /* 0x0000047006067890 */ /* 0x000fe2000ff1e03f */
[----:B------:R-:W-:Y:S01]  /*13460*/  PLOP3.LUT P0, PT, PT, PT, PT, 0x80, 0x0 ;  /* 0x000000000000781c */ /* 0x000fe20003f0f070 */
[----:B------:R-:W-:Y:S01]  /*13470*/  IMAD.SHL.U32 R27, R27, 0x80, RZ ;  /* 0x000000801b1b7824 */ /* 0x000fe200078e00ff */
[----:B------:R-:W-:Y:S01]  /*13480*/  UMOV UR14, 0x0 ;  /* 0x00000000000e7882 */ /* 0x000fe20000000000 */
[----:B------:R-:W-:Y:S01]  /*13490*/  UIADD3.X UR7, URZ, UR7, URZ, UP0, !UPT ;  /* 0x000000073f077290 */ /* 0x000fe200087fe43f */
[----:B------:R-:W-:Y:S01]  /*134a0*/  UMOV UR15, 0x14f00000 ;  /* 0x14f00000000f7882 */ /* 0x000fe20000000000 */
[----:B------:R-:W-:-:S04]  /*134b0*/  UMOV UR10, URZ ;  /* 0x0000003f000a7c82 */ /* 0x000fc80008000000 */
[----:B------:R-:W-:Y:S02]  /*134c0*/  UIMAD UR4, UR4, 0x6000, UR38 ;  /* 0x00006000040478a4 */ /* 0x000fe4000f8e0226 */
[----:B------:R-:W-:Y:S02]  /*134d0*/  UIADD3 UR9, UR9, 0x2d850, URZ ;  /* 0x0002d85009097890 */ /* 0x000fe4000fffe03f */
[----:B------:R-:W-:-:S12]  /*134e0*/  UIADD3 UR8, UR4, 0x400, URZ ;  /* 0x0000040004087890 */ /* 0x000fd8000fffe03f */
.L_x_1013:
[----:B------:R-:W-:-:S13]  /*134f0*/  @P0 ELECT P1, URZ, PT ;  /* 0x00000000003f082f */ /* 0x000fda0003820000 */
[----:B------:R-:W-:Y:S01]  /*13500*/  @P1 R2UR UR13, R25 ;  /* 0x00000000190d12ca */ /* 0x000fe200000e0000 */
[----:B------:R-:W-:Y:S01]  /*13510*/  UMOV UR12, UR36 ;  /* 0x00000024000c7c82 */ /* 0x000fe20008000000 */
[----:B------:R-:W-:Y:S02]  /*13520*/  @P1 R2UR UR11, R27 ;  /* 0x000000001b0b12ca */ /* 0x000fe400000e0000 */
[----:B------:R-:W-:Y:S02]  /*13530*/  @P1 PLOP3.LUT P0, PT, P1, PT, PT, 0x8, 0x0 ;  /* 0x000000000000181c */ /* 0x000fe40000f0e170 */
[----:B------:R-:W-:-:S09]  /*13540*/  PLOP3.LUT P1, PT, PT, PT, PT, 0x8, 0x0 ;  /* 0x000000000000781c */ /* 0x000fd20003f2e170 */
[----:B------:R3:W-:Y:S02]  /*13550*/  UTMALDG.4D [UR8], [UR6], desc[UR14] ;  /* 0x00000e08060075b4 */ /* 0x0007e40008019000 */
[----:B---3--:R-:W-:Y:S05]  /*13560*/  @P0 BRA.U.ANY `(.L_x_1013) ;  /* 0xfffffffd00e00947 */ /* 0x008fea000393ffff */
[----:B------:R-:W-:Y:S01]  /*13570*/  PLOP3.LUT P0, PT, PT, PT, PT, 0x80, 0x0 ;  /* 0x000000000000781c */ /* 0x000fe20003f0f070 */
[----:B------:R-:W-:Y:S01]  /*13580*/  UIADD3 UR8, UR4, 0x2400, URZ ;  /* 0x0000240004087890 */ /* 0x000fe2000fffe03f */
[----:B------:R-:W-:Y:S01]  /*13590*/  UMOV UR14, 0x0 ;  /* 0x00000000000e7882 */ /* 0x000fe20000000000 */
[----:B------:R-:W-:Y:S01]  /*135a0*/  UMOV UR15, 0x14f00000 ;  /* 0x14f00000000f7882 */ /* 0x000fe20000000000 */
[----:B------:R-:W-:-:S09]  /*135b0*/  UMOV UR10, 0x20 ;  /* 0x00000020000a7882 */ /* 0x000fd20000000000 */
.L_x_1014:
        /* <DEDUP_REMOVED lines=10> */
[----:B------:R-:W-:Y:S02]  /*13660*/  UMOV UR5, 0x14f00000 ;  /* 0x14f0000000057882 */ /* 0x000fe40000000000 */
[----:B------:R-:W-:Y:S01]  /*13670*/  UMOV UR4, 0x0 ;  /* 0x0000000000047882 */ /* 0x000fe20000000000 */
[----:B------:R-:W-:-:S08]  /*13680*/  UMOV UR10, 0x40 ;  /* 0x00000040000a7882 */ /* 0x000fd00000000000 */
.L_x_1015:
        /* <DEDUP_REMOVED lines=8> */
.L_x_1008:
[----:B------:R-:W-:Y:S05]  /*13710*/  BSYNC B0 ;  /* 0x0000000000007941 */ /* 0x000fea0003800000 */
.L_x_1007:
[----:B------:R-:W-:Y:S02]  /*13720*/  VIADD R0, R0, 0x1 ;  /* 0x0000000100007836 */ /* 0x000fe40000000000 */
[----:B-12---:R-:W-:-:S03]  /*13730*/  IMAD.MOV.U32 R4, RZ, RZ, RZ ;  /* 0x000000ffff047224 */ /* 0x006fc600078e00ff */
[----:B------:R-:W-:-:S04]  /*13740*/  ISETP.NE.AND P0, PT, R0, 0x2, PT ;  /* 0x000000020000780c */ /* 0x000fc80003f05270 */
[----:B------:R-:W-:Y:S02]  /*13750*/  SEL R2, RZ, 0x1, P0 ;  /* 0x00000001ff027807 */ /* 0x000fe40000000000 */
[----:B------:R-:W-:Y:S02]  /*13760*/  SEL R0, R0, RZ, P0 ;  /* 0x000000ff00007207 */ /* 0x000fe40000000000 */
[----:B------:R-:W-:-:S07]  /*13770*/  LOP3.LUT R3, R19, R2, RZ, 0x3c, !PT ;  /* 0x0000000213037212 */ /* 0x000fce00078e3cff */
.L_x_932:
[----:B------:R-:W1:Y:S01]  /*13780*/  S2R R5, SR_CgaCtaId ;  /* 0x0000000000057919 */ /* 0x000e620000008800 */
[----:B------:R-:W-:Y:S02]  /*13790*/  MOV R2, 0x400 ;  /* 0x0000040000027802 */ /* 0x000fe40000000f00 */
[----:B------:R-:W-:Y:S02]  /*137a0*/  SHF.L.U32 R4, R4, 0x1f, RZ ;  /* 0x0000001f04047819 */ /* 0x000fe400000006ff */
[----:B-1----:R-:W-:-:S04]  /*137b0*/  LEA R7, R5, R2, 0x18 ;  /* 0x0000000205077211 */ /* 0x002fc800078ec0ff */
[----:B------:R-:W1:Y:S02]  /*137c0*/  SYNCS.PHASECHK.TRANS64.TRYWAIT P0, [R7+URZ+0x2d820], R4 ;  /* 0x02d82004070075a7 */ /* 0x000e64000800017f */
[----:B-1----:R-:W-:Y:S05]  /*137d0*/  @!P0 BRA `(.L_x_1016) ;  /* 0x0000001000ac8947 */ /* 0x002fea0003800000 */
.L_x_1053:
[----:B------:R-:W-:-:S03]  /*137e0*/  UMOV UR4, 0xffffffff ;  /* 0xffffffff00047882 */ /* 0x000fc60000000000 */
[----:B------:R-:W-:Y:S05]  /*137f0*/  BRA.DIV UR4, `(.L_x_1017) ;  /* 0x0000001204b87947 */ /* 0x000fea000b800000 */
[----:B------:R2:W3:Y:S02]  /*13800*/  SHFL.IDX PT, R14, R26, RZ, 0x1f ;  /* 0x00001fff1a0e7589 */ /* 0x0004e400000e0000 */
.L_x_1056:
[----:B---3--:R-:W-:-:S13]  /*13810*/  ISETP.NE.AND P0, PT, R14, RZ, PT ;  /* 0x000000ff0e00720c */ /* 0x008fda0003f05270 */
[----:B------:R-:W-:Y:S05]  /*13820*/  @P0 BRA `(.L_x_848) ;  /* 0x00000000008c0947 */ /* 0x000fea0003800000 */
[----:B------:R-:W-:-:S03]  /*13830*/  UMOV UR4, 0xffffffff ;  /* 0xffffffff00047882 */ /* 0x000fc60000000000 */
[----:B------:R-:W-:Y:S05]  /*13840*/  BRA.DIV UR4, `(.L_x_1018) ;  /* 0x0000001204cc7947 */ /* 0x000fea000b800000 */
[----:B------:R-:W-:-:S13]  /*13850*/  ELECT P6, URZ, PT ;  /* 0x00000000003f782f */ /* 0x000fda00038c0000 */
.L_x_1059:
[----:B------:R-:W-:Y:S05]  /*13860*/  @!P6 BRA `(.L_x_848) ;  /* 0x00000000007ce947 */ /* 0x000fea0003800000 */
[----:B------:R-:W-:-:S13]  /*13870*/  R2UR UR4, R16 ;  /* 0x00000000100472ca */ /* 0x000fda00000e0000 */
[----:B------:R-:W-:-:S06]  /*13880*/  ULOP3.LUT UR4, UR4, 0x2, URZ, 0xfc, !UPT ;  /* 0x0000000204047892 */ /* 0x000fcc000f8efc3f */
[----:B------:R-:W-:-:S05]  /*13890*/  IMAD.U32 R2, RZ, RZ, UR4 ;  /* 0x00000004ff027e24 */ /* 0x000fca000f8e00ff */
[----:B------:R-:W-:-:S13]  /*138a0*/  ISETP.NE.AND P2, PT, R2, 0x3, PT ;  /* 0x000000030200780c */ /* 0x000fda0003f45270 */
[----:B------:R-:W-:Y:S05]  /*138b0*/  @!P2 BRA `(.L_x_1019) ;  /* 0x000000000004a947 */ /* 0x000fea0003800000 */
[----:B------:R-:W-:Y:S01]  /*138c0*/  BPT.TRAP 0x1 ;  /* 0x000000040000795c */ /* 0x000fe20000300000 */
.L_x_1019:
[----:B------:R-:W-:Y:S01]  /*138d0*/  VIADD R9, R7, 0x2d840 ;  /* 0x0002d84007097836 */ /* 0x000fe20000000000 */
[----:B------:R-:W-:Y:S01]  /*138e0*/  SHF.L.U32 R5, R3, 0x1f, RZ ;  /* 0x0000001f03057819 */ /* 0x000fe200000006ff */
[C---:B------:R-:W-:Y:S02]  /*138f0*/  VIADD R2, R0.reuse, 0x1 ;  /* 0x0000000100027836 */ /* 0x040fe40000000000 */
[----:B------:R-:W-:-:S03]  /*13900*/  IMAD R6, R0, 0x8, R9 ;  /* 0x0000000800067824 */ /* 0x000fc600078e0209 */
[C---:B------:R-:W-:Y:S01]  /*13910*/  ISETP.NE.AND P1, PT, R2.reuse, 0x2, PT ;  /* 0x000000020200780c */ /* 0x040fe20003f25270 */
[----:B------:R-:W3:Y:S03]  /*13920*/  SYNCS.PHASECHK.TRANS64.TRYWAIT P0, [R6+URZ], R5 ;  /* 0x00000005060075a7 */ /* 0x000ee6000800017f */
[----:B-1----:R-:W-:Y:S02]  /*13930*/  SEL R4, RZ, 0x1, P1 ;  /* 0x00000001ff047807 */ /* 0x002fe40000800000 */
[----:B------:R-:W-:Y:S02]  /*13940*/  SEL R8, R2, RZ, P1 ;  /* 0x000000ff02087207 */ /* 0x000fe40000800000 */
[----:B------:R-:W-:-:S03]  /*13950*/  LOP3.LUT R2, R3, R4, RZ, 0x3c, !PT ;  /* 0x0000000403027212 */ /* 0x000fc600078e3cff */
[----:B------:R-:W-:Y:S01]  /*13960*/  IMAD R3, R8, 0x8, R9 ;  /* 0x0000000808037824 */ /* 0x000fe200078e0209 */
[----:B------:R-:W-:Y:S01]  /*13970*/  SHF.L.U32 R2, R2, 0x1f, RZ ;  /* 0x0000001f02027819 */ /* 0x000fe200000006ff */
[----:B---3--:R-:W-:Y:S06]  /*13980*/  @!P0 BRA `(.L_x_1020) ;  /* 0x00000010009c8947 */ /* 0x008fec0003800000 */
.L_x_1060:
[----:B------:R-:W3:Y:S02]  /*13990*/  SYNCS.PHASECHK.TRANS64.TRYWAIT P0, [R3+URZ], R2 ;  /* 0x00000002030075a7 */ /* 0x000ee4000800017f */
[----:B---3--:R-:W-:Y:S05]  /*139a0*/  @!P0 BRA `(.L_x_1021) ;  /* 0x0000001000a88947 */ /* 0x008fea0003800000 */
.L_x_1061:
[----:B------:R-:W-:Y:S05]  /*139b0*/  @!P2 BRA `(.L_x_1022) ;  /* 0x000000000004a947 */ /* 0x000fea0003800000 */
[----:B------:R-:W-:Y:S01]  /*139c0*/  BPT.TRAP 0x1 ;  /* 0x000000040000795c */ /* 0x000fe20000300000 */
.L_x_1022:
[----:B---3--:R-:W-:-:S04]  /*139d0*/  VIADD R3, R7, 0x2d860 ;  /* 0x0002d86007037836 */ /* 0x008fc80000000000 */
[----:B------:R-:W-:-:S04]  /*139e0*/  IMAD R0, R0, 0x8, R3 ;  /* 0x0000000800007824 */ /* 0x000fc800078e0203 */
[----:B------:R-:W3:Y:S02]  /*139f0*/  SYNCS.PHASECHK.TRANS64.TRYWAIT P0, [R0+URZ], R5 ;  /* 0x00000005000075a7 */ /* 0x000ee4000800017f */
[----:B---3--:R-:W-:Y:S05]  /*13a00*/  @!P0 BRA `(.L_x_1023) ;  /* 0x0000001000a48947 */ /* 0x008fea0003800000 */
.L_x_1062:
[----:B------:R-:W-:-:S07]  /*13a10*/  IMAD R3, R8, 0x8, R3 ;  /* 0x0000000808037824 */ /* 0x000fce00078e0203 */
.L_x_1024:
[----:B----4-:R4:W0:Y:S02]  /*13a20*/  SYNCS.PHASECHK.TRANS64.TRYWAIT P0, [R3+URZ], R2 ;  /* 0x00000002030075a7 */ /* 0x010824000800017f */
[----:B0-----:R-:W-:Y:S05]  /*13a30*/  @!P0 NANOSLEEP.SYNCS 0x989680 ;  /* 0x009896800000895d */ /* 0x001fea0003900000 */
[----:B------:R-:W0:Y:S02]  /*13a40*/  @!P0 SYNCS.PHASECHK.TRANS64 P0, [R3+URZ], R2 ;  /* 0x00000002030085a7 */ /* 0x000e24000800007f */
[----:B0-----:R-:W-:Y:S05]  /*13a50*/  @!P0 BRA `(.L_x_1024) ;  /* 0xfffffffc00f08947 */ /* 0x001fea000383ffff */
.L_x_848:
[----:B------:R-:W-:Y:S05]  /*13a60*/  BSYNC B6 ;  /* 0x0000000000067941 */ /* 0x000fea0003800000 */
.L_x_845:
[----:B------:R-:W-:Y:S05]  /*13a70*/  EXIT ;  /* 0x000000000000794d */ /* 0x000fea0003800000 */
.L_x_858:
[----:B0-----:R-:W-:-:S04]  /*13a80*/  IMAD.U32 R6, RZ, RZ, UR36 ;  /* 0x00000024ff067e24 */ /* 0x001fc8000f8e00ff */
[----:B------:R0:W1:Y:S03]  /*13a90*/  SYNCS.PHASECHK.TRANS64.TRYWAIT P0, [R6+URZ+0x2d800], R5 ;  /* 0x02d80005060075a7 */ /* 0x000066000800017f */
[----:B-1----:R-:W-:Y:S05]  /*13aa0*/  @!P0 NANOSLEEP.SYNCS 0x989680 ;  /* 0x009896800000895d */ /* 0x002fea0003900000 */
[----:B------:R-:W1:Y:S02]  /*13ab0*/  @!P0 SYNCS.PHASECHK.TRANS64 P0, [R6+URZ+0x2d800], R5 ;  /* 0x02d80005060085a7 */ /* 0x000e64000800007f */
[----:B-1----:R-:W-:Y:S05]  /*13ac0*/  @!P0 BRA `(.L_x_858) ;  /* 0xfffffffc00ec8947 */ /* 0x002fea000383ffff */
[----:B------:R-:W-:Y:S05]  /*13ad0*/  BRA `(.L_x_1025) ;  /* 0xfffffedc00387947 */ /* 0x000fea000383ffff */
.L_x_862:
[----:B-1----:R-:W-:-:S04]  /*13ae0*/  IMAD.U32 R10, RZ, RZ, UR36 ;  /* 0x00000024ff0a7e24 */ /* 0x002fc8000f8e00ff */
[----:B------:R1:W2:Y:S03]  /*13af0*/  SYNCS.PHASECHK.TRANS64.TRYWAIT P2, [R10+URZ+0x2d830], R5 ;  /* 0x02d830050a0075a7 */ /* 0x0002a6000804017f */
[----:B--2---:R-:W-:Y:S05]  /*13b00*/  @!P2 NANOSLEEP.SYNCS 0x989680 ;  /* 0x009896800000a95d */ /* 0x004fea0003900000 */
[----:B------:R-:W2:Y:S02]  /*13b10*/  @!P2 SYNCS.PHASECHK.TRANS64 P2, [R10+URZ+0x2d830], R5 ;  /* 0x02d830050a00a5a7 */ /* 0x000ea4000804007f */
[----:B--2---:R-:W-:Y:S05]  /*13b20*/  @!P2 BRA `(.L_x_862) ;  /* 0xfffffffc00eca947 */ /* 0x004fea000383ffff */
[----:B------:R-:W-:Y:S05]  /*13b30*/  BRA `(.L_x_861) ;  /* 0xfffffedc00707947 */ /* 0x000fea000383ffff */
.L_x_878:
[----:B-1----:R-:W-:-:S04]  /*13b40*/  IMAD.U32 R21, RZ, RZ, UR10 ;  /* 0x0000000aff157e24 */ /* 0x002fc8000f8e00ff */
[----:B------:R1:W3:Y:S03]  /*13b50*/  SYNCS.PHASECHK.TRANS64.TRYWAIT P2, [R21+URZ+0x2d830], R12 ;  /* 0x02d8300c150075a7 */ /* 0x0002e6000804017f */
[----:B---3--:R-:W-:Y:S05]  /*13b60*/  @!P2 NANOSLEEP.SYNCS 0x989680 ;  /* 0x009896800000a95d */ /* 0x008fea0003900000 */
[----:B------:R-:W3:Y:S02]  /*13b70*/  @!P2 SYNCS.PHASECHK.TRANS64 P2, [R21+URZ+0x2d830], R12 ;  /* 0x02d8300c1500a5a7 */ /* 0x000ee4000804007f */
[----:B---3--:R-:W-:Y:S05]  /*13b80*/  @!P2 BRA `(.L_x_878) ;  /* 0xfffffffc00eca947 */ /* 0x008fea000383ffff */
[----:B------:R-:W-:Y:S05]  /*13b90*/  BRA `(.L_x_875) ;  /* 0xffffff1400407947 */ /* 0x000fea000383ffff */
.L_x_882:
[----:B-1----:R-:W-:-:S04]  /*13ba0*/  IMAD.U32 R21, RZ, RZ, UR10 ;  /* 0x0000000aff157e24 */ /* 0x002fc8000f8e00ff */
[----:B------:R1:W2:Y:S03]  /*13bb0*/  SYNCS.PHASECHK.TRANS64.TRYWAIT P2, [R21+URZ+0x2d850], R12 ;  /* 0x02d8500c150075a7 */ /* 0x0002a6000804017f */
[----:B--2---:R-:W-:Y:S05]  /*13bc0*/  @!P2 NANOSLEEP.SYNCS 0x989680 ;  /* 0x009896800000a95d */ /* 0x004fea0003900000 */
[----:B------:R-:W2:Y:S02]  /*13bd0*/  @!P2 SYNCS.PHASECHK.TRANS64 P2, [R21+URZ+0x2d850], R12 ;  /* 0x02d8500c1500a5a7 */ /* 0x000ea4000804007f */
[----:B--2---:R-:W-:Y:S05]  /*13be0*/  @!P2 BRA `(.L_x_882) ;  /* 0xfffffffc00eca947 */ /* 0x004fea000383ffff */
[----:B------:R-:W-:Y:S05]  /*13bf0*/  BRA `(.L_x_879) ;  /* 0xffffff1400e07947 */ /* 0x000fea000383ffff */
.L_x_899:
[----:B-1----:R-:W-:-:S04]  /*13c00*/  IMAD.U32 R20, RZ, RZ, UR14 ;  /* 0x0000000eff147e24 */ /* 0x002fc8000f8e00ff */
[----:B------:R1:W4:Y:S03]  /*13c10*/  SYNCS.PHASECHK.TRANS64.TRYWAIT P2, [R20+URZ+0x2d830], R11 ;  /* 0x02d8300b140075a7 */ /* 0x000326000804017f */
[----:B----4-:R-:W-:Y:S05]  /*13c20*/  @!P2 NANOSLEEP.SYNCS 0x989680 ;  /* 0x009896800000a95d */ /* 0x010fea0003900000 */
[----:B------:R-:W4:Y:S02]  /*13c30*/  @!P2 SYNCS.PHASECHK.TRANS64 P2, [R20+URZ+0x2d830], R11 ;  /* 0x02d8300b1400a5a7 */ /* 0x000f24000804007f */
[----:B----4-:R-:W-:Y:S05]  /*13c40*/  @!P2 BRA `(.L_x_899) ;  /* 0xfffffffc00eca947 */ /* 0x010fea000383ffff */
[----:B------:R-:W-:Y:S05]  /*13c50*/  BRA `(.L_x_896) ;  /* 0xffffff4800147947 */ /* 0x000fea000383ffff */
.L_x_903:
[----:B-1----:R-:W-:-:S04]  /*13c60*/  IMAD.U32 R20, RZ, RZ, UR14 ;  /* 0x0000000eff147e24 */ /* 0x002fc8000f8e00ff */
[----:B------:R1:W2:Y:S03]  /*13c70*/  SYNCS.PHASECHK.TRANS64.TRYWAIT P2, [R20+URZ+0x2d850], R11 ;  /* 0x02d8500b140075a7 */ /* 0x0002a6000804017f */
[----:B--2---:R-:W-:Y:S05]  /*13c80*/  @!P2 NANOSLEEP.SYNCS 0x989680 ;  /* 0x009896800000a95d */ /* 0x004fea0003900000 */
[----:B------:R-:W2:Y:S02]  /*13c90*/  @!P2 SYNCS.PHASECHK.TRANS64 P2, [R20+URZ+0x2d850], R11 ;  /* 0x02d8500b1400a5a7 */ /* 0x000ea4000804007f */
[----:B--2---:R-:W-:Y:S05]  /*13ca0*/  @!P2 BRA `(.L_x_903) ;  /* 0xfffffffc00eca947 */ /* 0x004fea000383ffff */
[----:B------:R-:W-:Y:S05]  /*13cb0*/  BRA `(.L_x_900) ;  /* 0xffffff4800c07947 */ /* 0x000fea000383ffff */
.L_x_909:
[----:B-1----:R-:W-:-:S04]  /*13cc0*/  IMAD.U32 R20, RZ, RZ, UR10 ;  /* 0x0000000aff147e24 */ /* 0x002fc8000f8e00ff */
[----:B------:R1:W4:Y:S03]  /*13cd0*/  SYNCS.PHASECHK.TRANS64.TRYWAIT P2, [R20+URZ+0x2d830], R11 ;  /* 0x02d8300b140075a7 */ /* 0x000326000804017f */
[----:B----4-:R-:W-:Y:S05]  /*13ce0*/  @!P2 NANOSLEEP.SYNCS 0x989680 ;  /* 0x009896800000a95d */ /* 0x010fea0003900000 */
[----:B------:R-:W4:Y:S02]  /*13cf0*/  @!P2 SYNCS.PHASECHK.TRANS64 P2, [R20+URZ+0x2d830], R11 ;  /* 0x02d8300b1400a5a7 */ /* 0x000f24000804007f */
[----:B----4-:R-:W-:Y:S05]  /*13d00*/  @!P2 BRA `(.L_x_909) ;  /* 0xfffffffc00eca947 */ /* 0x010fea000383ffff */
[----:B------:R-:W-:Y:S05]  /*13d10*/  BRA `(.L_x_906) ;  /* 0xffffff6800687947 */ /* 0x000fea000383ffff */
.L_x_913:
[----:B-1----:R-:W-:-:S04]  /*13d20*/  IMAD.U32 R20, RZ, RZ, UR10 ;  /* 0x0000000aff147e24 */ /* 0x002fc8000f8e00ff */
[----:B------:R1:W2:Y:S03]  /*13d30*/  SYNCS.PHASECHK.TRANS64.TRYWAIT P2, [R20+URZ+0x2d850], R11 ;  /* 0x02d8500b140075a7 */ /* 0x0002a6000804017f */
[----:B--2---:R-:W-:Y:S05]  /*13d40*/  @!P2 NANOSLEEP.SYNCS 0x989680 ;  /* 0x009896800000a95d */ /* 0x004fea0003900000 */
[----:B------:R-:W2:Y:S02]  /*13d50*/  @!P2 SYNCS.PHASECHK.TRANS64 P2, [R20+URZ+0x2d850], R11 ;  /* 0x02d8500b1400a5a7 */ /* 0x000ea4000804007f */
[----:B--2---:R-:W-:Y:S05]  /*13d60*/  @!P2 BRA `(.L_x_913) ;  /* 0xfffffffc00eca947 */ /* 0x004fea000383ffff */
[----:B------:R-:W-:Y:S05]  /*13d70*/  BRA `(.L_x_910) ;  /* 0xffffff6c00087947 */ /* 0x000fea000383ffff */
.L_x_926:
[----:B----4-:R-:W-:-:S04]  /*13d80*/  IMAD.U32 R3, RZ, RZ, UR9 ;  /* 0x00000009ff037e24 */ /* 0x010fc8000f8e00ff */
[----:B------:R4:W0:Y:S03]  /*13d90*/  SYNCS.PHASECHK.TRANS64.TRYWAIT P0, [R3+URZ+0x2d850], R0 ;  /* 0x02d85000030075a7 */ /* 0x000826000800017f */
[----:B0-----:R-:W-:Y:S05]  /*13da0*/  @!P0 NANOSLEEP.SYNCS 0x989680 ;  /* 0x009896800000895d */ /* 0x001fea0003900000 */
[----:B------:R-:W0:Y:S02]  /*13db0*/  @!P0 SYNCS.PHASECHK.TRANS64 P0, [R3+URZ+0x2d850], R0 ;  /* 0x02d85000030085a7 */ /* 0x000e24000800007f */
[----:B0-----:R-:W-:Y:S05]  /*13dc0*/  @!P0 BRA `(.L_x_926) ;  /* 0xfffffffc00ec8947 */ /* 0x001fea000383ffff */
[----:B------:R-:W-:Y:S05]  /*13dd0*/  BRA `(.L_x_925) ;  /* 0xffffff9800287947 */ /* 0x000fea000383ffff */
.L_x_943:
[----:B------:R-:W-:Y:S02]  /*13de0*/  IMAD.MOV.U32 R13, RZ, RZ, R26 ;  /* 0x000000ffff0d7224 */ /* 0x000fe400078e001a */
[----:B------:R-:W-:Y:S02]  /*13df0*/  IMAD.MOV.U32 R12, RZ, RZ, RZ ;  /* 0x000000ffff0c7224 */ /* 0x000fe400078e00ff */
[----:B------:R-:W-:Y:S02]  /*13e00*/  IMAD.MOV.U32 R11, RZ, RZ, 0x1f ;  /* 0x0000001fff0b7424 */ /* 0x000fe400078e00ff */
[----:B------:R-:W-:-:S07]  /*13e10*/  IMAD.MOV.U32 R15, RZ, RZ, -0x1 ;  /* 0xffffffffff0f7424 */ /* 0x000fce00078e00ff */
[----:B------:R-:W-:Y:S05]  /*13e20*/  WARPSYNC.COLLECTIVE R15, `(.L_x_1026) ;  /* 0x000000000f087348 */ /* 0x000fea0003c00000 */
[----:B------:R0:W1:Y:S02]  /*13e30*/  SHFL.IDX P6, R14, R13, R12, R11 ;  /* 0x0000000c0d0e7389 */ /* 0x00006400000c000b */
[----:B01----:R-:W-:Y:S01]  /*13e40*/  ENDCOLLECTIVE ;  /* 0x000000000000791b */ /* 0x003fe20003800000 */
.L_x_1026:
[----:B------:R-:W-:Y:S05]  /*13e50*/  BRA `(.L_x_1027) ;  /* 0xffffffc400947947 */ /* 0x000fea000383ffff */
.L_x_945:
[----:B------:R-:W-:Y:S01]  /*13e60*/  BSSY B0, `(.L_x_1028) ;  /* 0x0000006000007945 */ /* 0x000fe20003800000 */
[----:B------:R-:W-:-:S07]  /*13e70*/  IMAD.MOV.U32 R15, RZ, RZ, -0x1 ;  /* 0xffffffffff0f7424 */ /* 0x000fce00078e00ff */
[----:B0-----:R-:W-:Y:S05]  /*13e80*/  WARPSYNC.COLLECTIVE R15, `(.L_x_1029) ;  /* 0x000000000f0c7348 */ /* 0x001fea0003c00000 */
[----:B------:R-:W-:Y:S02]  /*13e90*/  ELECT P6, UR62, PT ;  /* 0x00000000003e782f */ /* 0x000fe400038c0000 */
[----:B------:R-:W-:Y:S01]  /*13ea0*/  MOV R14, UR62 ;  /* 0x0000003e000e7c02 */ /* 0x000fe20008000f00 */
[----:B0-----:R-:W-:Y:S10]  /*13eb0*/  ENDCOLLECTIVE ;  /* 0x000000000000791b */ /* 0x001ff40003800000 */
.L_x_1029:
[----:B------:R-:W-:Y:S05]  /*13ec0*/  BSYNC B0 ;  /* 0x0000000000007941 */ /* 0x000fea0003800000 */
.L_x_1028:
[----:B------:R-:W-:Y:S05]  /*13ed0*/  BRA `(.L_x_1030) ;  /* 0xffffffc400947947 */ /* 0x000fea000383ffff */
.L_x_947:
[----:B--2---:R-:W-:-:S04]  /*13ee0*/  IMAD.U32 R3, RZ, RZ, UR38 ;  /* 0x00000026ff037e24 */ /* 0x004fc8000f8e00ff */
[----:B------:R2:W3:Y:S03]  /*13ef0*/  SYNCS.PHASECHK.TRANS64.TRYWAIT P0, [R3+URZ+0x2d840], R0 ;  /* 0x02d84000030075a7 */ /* 0x0004e6000800017f */
[----:B---3--:R-:W-:Y:S05]  /*13f00*/  @!P0 NANOSLEEP.SYNCS 0x989680 ;  /* 0x009896800000895d */ /* 0x008fea0003900000 */
[----:B------:R-:W3:Y:S02]  /*13f10*/  @!P0 SYNCS.PHASECHK.TRANS64 P0, [R3+URZ+0x2d840], R0 ;  /* 0x02d84000030085a7 */ /* 0x000ee4000800007f */
[----:B---3--:R-:W-:Y:S05]  /*13f20*/  @!P0 BRA `(.L_x_947) ;  /* 0xfffffffc00ec8947 */ /* 0x008fea000383ffff */
[----:B------:R-:W-:Y:S05]  /*13f30*/  BRA `(.L_x_1031) ;  /* 0xffffffc400e87947 */ /* 0x000fea000383ffff */
.L_x_950:
[----:B------:R-:W-:Y:S02]  /*13f40*/  IMAD.MOV.U32 R13, RZ, RZ, R19 ;  /* 0x000000ffff0d7224 */ /* 0x000fe400078e0013 */
[----:B------:R-:W-:Y:S02]  /*13f50*/  IMAD.MOV.U32 R12, RZ, RZ, RZ ;  /* 0x000000ffff0c7224 */ /* 0x000fe400078e00ff */
[----:B------:R-:W-:Y:S02]  /*13f60*/  IMAD.MOV.U32 R11, RZ, RZ, 0x1c1f ;  /* 0x00001c1fff0b7424 */ /* 0x000fe400078e00ff */
[----:B------:R-:W-:Y:S02]  /*13f70*/  IMAD.MOV.U32 R15, RZ, RZ, -0x1 ;  /* 0xffffffffff0f7424 */ /* 0x000fe400078e00ff */
[----:B------:R-:W-:-:S07]  /*13f80*/  VIADD R3, R3, UR48 ;  /* 0x0000003003037c36 */ /* 0x000fce0008000000 */
[----:B0-----:R-:W-:Y:S05]  /*13f90*/  WARPSYNC.COLLECTIVE R15, `(.L_x_1032) ;  /* 0x000000000f087348 */ /* 0x001fea0003c00000 */
[----:B------:R1:W2:Y:S02]  /*13fa0*/  SHFL.IDX P6, R14, R13, R12, R11 ;  /* 0x0000000c0d0e7389 */ /* 0x0002a400000c000b */
[----:B012---:R-:W-:Y:S01]  /*13fb0*/  ENDCOLLECTIVE ;  /* 0x000000000000791b */ /* 0x007fe20003800000 */
.L_x_1032:
[----:B------:R-:W-:Y:S02]  /*13fc0*/  IMAD.MOV.U32 R13, RZ, RZ, R10 ;  /* 0x000000ffff0d7224 */ /* 0x000fe400078e000a */
[----:B------:R-:W-:-:S07]  /*13fd0*/  IMAD.MOV.U32 R5, RZ, RZ, R14 ;  /* 0x000000ffff057224 */ /* 0x000fce00078e000e */
[----:B------:R-:W-:Y:S05]  /*13fe0*/  WARPSYNC.COLLECTIVE R15, `(.L_x_1033) ;  /* 0x000000000f087348 */ /* 0x000fea0003c00000 */
[----:B------:R0:W1:Y:S02]  /*13ff0*/  SHFL.IDX P6, R14, R13, R12, R11 ;  /* 0x0000000c0d0e7389 */ /* 0x00006400000c000b */
[----:B01----:R-:W-:Y:S01]  /*14000*/  ENDCOLLECTIVE ;  /* 0x000000000000791b */ /* 0x003fe20003800000 */
.L_x_1033:
[----:B------:R-:W-:Y:S01]  /*14010*/  ULDC UR4, c[0x0][0x288] ;  /* 0x0000a20000047ab9 */ /* 0x000fe20000000800 */
[----:B------:R-:W-:Y:S01]  /*14020*/  ULDC.64 UR6, c[0x0][0x208] ;  /* 0x0000820000067ab9 */ /* 0x000fe20000000a00 */
[----:B------:R-:W-:-:S05]  /*14030*/  IMAD R0, R0, UR4, RZ ;  /* 0x0000000400007c24 */ /* 0x000fca000f8e02ff */
[C---:B------:R-:W-:Y:S01]  /*14040*/  ISETP.GE.AND P3, PT, R3.reuse, R0, PT ;  /* 0x000000000300720c */ /* 0x040fe20003f66270 */
[----:B------:R-:W-:Y:S02]  /*14050*/  VIADD R11, R3, 0x20 ;  /* 0x00000020030b7836 */ /* 0x000fe40000000000 */
[----:B------:R-:W-:Y:S02]  /*14060*/  IMAD.MOV.U32 R13, RZ, RZ, R19 ;  /* 0x000000ffff0d7224 */ /* 0x000fe400078e0013 */
[----:B------:R-:W-:-:S08]  /*14070*/  IMAD.MOV.U32 R12, RZ, RZ, 0x1 ;  /* 0x00000001ff0c7424 */ /* 0x000fd000078e00ff */
[----:B------:R-:W-:Y:S01]  /*14080*/  @!P3 LEA R29, R6, UR38, 0x1 ;  /* 0x00000026061dbc11 */ /* 0x000fe2000f8e08ff */
[----:B------:R-:W-:-:S04]  /*14090*/  IMAD.MOV.U32 R4, RZ, RZ, R14 ;  /* 0x000000ffff047224 */ /* 0x000fc800078e000e */
[----:B------:R-:W-:-:S05]  /*140a0*/  @!P3 IMAD.WIDE.U32 R4, R7, 0x2, R4 ;  /* 0x000000020704b825 */ /* 0x000fca00078e0004 */
[----:B------:R-:W-:Y:S01]  /*140b0*/  @!PT LDS RZ, [RZ] ;  /* 0x00000000fffff984 */ /* 0x000fe20000000800 */
[----:B------:R-:W-:Y:S01]  /*140c0*/  @!PT LDS RZ, [RZ] ;  /* 0x00000000fffff984 */ /* 0x000fe20000000800 */
[----:B------:R-:W-:Y:S01]  /*140d0*/  @!PT LDS RZ, [RZ] ;  /* 0x00000000fffff984 */ /* 0x000fe20000000800 */
[----:B------:R0:W-:Y:S04]  /*140e0*/  @!P3 LDGSTS.E.BYPASS.LTC128B.128 [R29+0xc400], desc[UR6][R4.64], !P2 ;  /* 0x0c400000041dbfae */ /* 0x0001e8000d101d46 */
[----:B------:R0:W-:Y:S04]  /*140f0*/  @!P3 LDGSTS.E.BYPASS.LTC128B.128 [R29+0xf400], desc[UR6][R4.64+0x40], !P0 ;  /* 0x0f400040041dbfae */ /* 0x0001e8000c101d46 */
[----:B------:R0:W-:Y:S01]  /*14100*/  @!P3 LDGSTS.E.BYPASS.LTC128B.128 [R29+0x12400], desc[UR6][R4.64+0x80], !P1 ;  /* 0x12400080041dbfae */ /* 0x0001e2000c901d46 */
[----:B------:R-:W-:Y:S01]  /*14110*/  ISETP.GE.AND P3, PT, R11, R0, PT ;  /* 0x000000000b00720c */ /* 0x000fe20003f66270 */
[----:B------:R-:W-:-:S12]  /*14120*/  IMAD.MOV.U32 R11, RZ, RZ, 0x1c1f ;  /* 0x00001c1fff0b7424 */ /* 0x000fd800078e00ff */
[----:B0-----:R-:W-:Y:S05]  /*14130*/  WARPSYNC.COLLECTIVE R15, `(.L_x_1034) ;  /* 0x000000000f087348 */ /* 0x001fea0003c00000 */
[----:B------:R1:W2:Y:S02]  /*14140*/  SHFL.IDX P6, R14, R13, R12, R11 ;  /* 0x0000000c0d0e7389 */ /* 0x0002a400000c000b */
[----:B012---:R-:W-:Y:S01]  /*14150*/  ENDCOLLECTIVE ;  /* 0x000000000000791b */ /* 0x007fe20003800000 */
.L_x_1034:
[----:B------:R-:W-:Y:S01]  /*14160*/  @!P3 LEA R29, R6, UR38, 0x1 ;  /* 0x00000026061dbc11 */ /* 0x000fe2000f8e08ff */
[----:B------:R-:W-:Y:S02]  /*14170*/  IMAD.MOV.U32 R13, RZ, RZ, R10 ;  /* 0x000000ffff0d7224 */ /* 0x000fe400078e000a */
[----:B------:R-:W-:-:S07]  /*14180*/  IMAD.MOV.U32 R20, RZ, RZ, R14 ;  /* 0x000000ffff147224 */ /* 0x000fce00078e000e */
[----:B------:R-:W-:Y:S05]  /*14190*/  WARPSYNC.COLLECTIVE R15, `(.L_x_1035) ;  /* 0x000000000f087348 */ /* 0x000fea0003c00000 */
[----:B------:R0:W1:Y:S02]  /*141a0*/  SHFL.IDX P6, R14, R13, R12, R11 ;  /* 0x0000000c0d0e7389 */ /* 0x00006400000c000b */
[----:B01----:R-:W-:Y:S01]  /*141b0*/  ENDCOLLECTIVE ;  /* 0x000000000000791b */ /* 0x003fe20003800000 */
.L_x_1035:
[----:B------:R-:W-:Y:S01]  /*141c0*/  ULDC.64 UR4, c[0x0][0x208] ;  /* 0x0000820000047ab9 */ /* 0x000fe20000000a00 */
[----:B------:R-:W-:Y:S02]  /*141d0*/  IMAD.MOV.U32 R5, RZ, RZ, R20 ;  /* 0x000000ffff057224 */ /* 0x000fe400078e0014 */
[----:B------:R-:W-:Y:S02]  /*141e0*/  IMAD.MOV.U32 R13, RZ, RZ, R19 ;  /* 0x000000ffff0d7224 */ /* 0x000fe400078e0013 */
[----:B------:R-:W-:Y:S02]  /*141f0*/  IMAD.MOV.U32 R12, RZ, RZ, 0x2 ;  /* 0x00000002ff0c7424 */ /* 0x000fe400078e00ff */
[----:B------:R-:W-:-:S04]  /*14200*/  IMAD.MOV.U32 R4, RZ, RZ, R14 ;  /* 0x000000ffff047224 */ /* 0x000fc800078e000e */
[----:B------:R-:W-:-:S04]  /*14210*/  @!P3 IMAD.WIDE.U32 R20, R7, 0x2, R4 ;  /* 0x000000020714b825 */ /* 0x000fc800078e0004 */
[----:B------:R-:W-:Y:S01]  /*14220*/  VIADD R5, R3, 0x40 ;  /* 0x0000004003057836 */ /* 0x000fe20000000000 */
[----:B------:R-:W-:Y:S01]  /*14230*/  @!PT LDS RZ, [RZ] ;  /* 0x00000000fffff984 */ /* 0x000fe20000000800 */
[----:B------:R-:W-:Y:S01]  /*14240*/  @!PT LDS RZ, [RZ] ;  /* 0x00000000fffff984 */ /* 0x000fe20000000800 */
[----:B------:R-:W-:Y:S01]  /*14250*/  @!PT LDS RZ, [RZ] ;  /* 0x00000000fffff984 */ /* 0x000fe20000000800 */
[----:B------:R0:W-:Y:S04]  /*14260*/  @!P3 LDGSTS.E.BYPASS.LTC128B.128 [R29+0xcc00], desc[UR4][R20.64], !P2 ;  /* 0x0cc00000141dbfae */ /* 0x0001e8000d101d44 */
[----:B------:R0:W-:Y:S04]  /*14270*/  @!P3 LDGSTS.E.BYPASS.LTC128B.128 [R29+0xfc00], desc[UR4][R20.64+0x40], !P0 ;  /* 0x0fc00040141dbfae */ /* 0x0001e8000c101d44 */
[----:B------:R0:W-:Y:S01]  /*14280*/  @!P3 LDGSTS.E.BYPASS.LTC128B.128 [R29+0x12c00], desc[UR4][R20.64+0x80], !P1 ;  /* 0x12c00080141dbfae */ /* 0x0001e2000c901d44 */
[----:B------:R-:W-:-:S13]  /*14290*/  ISETP.GE.AND P3, PT, R5, R0, PT ;  /* 0x000000000500720c */ /* 0x000fda0003f66270 */
[----:B0-----:R-:W-:Y:S05]  /*142a0*/  WARPSYNC.COLLECTIVE R15, `(.L_x_1036) ;  /* 0x000000000f087348 */ /* 0x001fea0003c00000 */
[----:B------:R1:W2:Y:S02]  /*142b0*/  SHFL.IDX P6, R14, R13, R12, R11 ;  /* 0x0000000c0d0e7389 */ /* 0x0002a400000c000b */
[----:B012---:R-:W-:Y:S01]  /*142c0*/  ENDCOLLECTIVE ;  /* 0x000000000000791b */ /* 0x007fe20003800000 */
.L_x_1036:
[----:B------:R-:W-:Y:S01]  /*142d0*/  @!P3 LEA R21, R6, UR38, 0x1 ;  /* 0x000000260615bc11 */ /* 0x000fe2000f8e08ff */
[----:B------:R-:W-:Y:S02]  /*142e0*/  IMAD.MOV.U32 R13, RZ, RZ, R10 ;  /* 0x000000ffff0d7224 */ /* 0x000fe400078e000a */
[----:B------:R-:W-:-:S07]  /*142f0*/  IMAD.MOV.U32 R28, RZ, RZ, R14 ;  /* 0x000000ffff1c7224 */ /* 0x000fce00078e000e */
[----:B------:R-:W-:Y:S05]  /*14300*/  WARPSYNC.COLLECTIVE R15, `(.L_x_1037) ;  /* 0x000000000f087348 */ /* 0x000fea0003c00000 */
[----:B------:R0:W1:Y:S02]  /*14310*/  SHFL.IDX P6, R14, R13, R12, R11 ;  /* 0x0000000c0d0e7389 */ /* 0x00006400000c000b */
[----:B01----:R-:W-:Y:S01]  /*14320*/  ENDCOLLECTIVE ;  /* 0x000000000000791b */ /* 0x003fe20003800000 */
.L_x_1037:
[----:B------:R-:W-:Y:S01]  /*14330*/  ULDC.64 UR4, c[0x0][0x208] ;  /* 0x0000820000047ab9 */ /* 0x000fe20000000a00 */
[----:B------:R-:W-:Y:S02]  /*14340*/  IMAD.MOV.U32 R5, RZ, RZ, R28 ;  /* 0x000000ffff057224 */ /* 0x000fe400078e001c */
[----:B------:R-:W-:Y:S02]  /*14350*/  IMAD.MOV.U32 R13, RZ, RZ, R19 ;  /* 0x000000ffff0d7224 */ /* 0x000fe400078e0013 */
[----:B------:R-:W-:Y:S02]  /*14360*/  IMAD.MOV.U32 R12, RZ, RZ, 0x3 ;  /* 0x00000003ff0c7424 */ /* 0x000fe400078e00ff */
[----:B------:R-:W-:-:S04]  /*14370*/  IMAD.MOV.U32 R11, RZ, RZ, R14 ;  /* 0x000000ffff0b7224 */ /* 0x000fc800078e000e */
[----:B------:R-:W-:Y:S02]  /*14380*/  IMAD.MOV.U32 R4, RZ, RZ, R11 ;  /* 0x000000ffff047224 */ /* 0x000fe400078e000b */
[----:B------:R-:W-:Y:S02]  /*14390*/  IMAD.MOV.U32 R11, RZ, RZ, 0x1c1f ;  /* 0x00001c1fff0b7424 */ /* 0x000fe400078e00ff */
[----:B------:R-:W-:-:S05]  /*143a0*/  @!P3 IMAD.WIDE.U32 R4, R7, 0x2, R4 ;  /* 0x000000020704b825 */ /* 0x000fca00078e0004 */
        /* <DEDUP_REMOVED lines=9> */
.L_x_1038:
[----:B------:R-:W-:-:S05]  /*14440*/  VIADD R5, R3, 0x60 ;  /* 0x0000006003057836 */ /* 0x000fca0000000000 */
[----:B------:R-:W-:Y:S01]  /*14450*/  ISETP.GE.AND P3, PT, R5, R0, PT ;  /* 0x000000000500720c */ /* 0x000fe20003f66270 */
[----:B------:R-:W-:Y:S02]  /*14460*/  IMAD.MOV.U32 R13, RZ, RZ, R10 ;  /* 0x000000ffff0d7224 */ /* 0x000fe400078e000a */
[----:B------:R-:W-:-:S10]  /*14470*/  IMAD.MOV.U32 R19, RZ, RZ, R14 ;  /* 0x000000ffff137224 */ /* 0x000fd400078e000e */
[----:B------:R-:W-:Y:S05]  /*14480*/  WARPSYNC.COLLECTIVE R15, `(.L_x_1039) ;  /* 0x000000000f087348 */ /* 0x000fea0003c00000 */
[----:B------:R0:W1:Y:S02]  /*14490*/  SHFL.IDX P6, R14, R13, R12, R11 ;  /* 0x0000000c0d0e7389 */ /* 0x00006400000c000b */
[----:B01----:R-:W-:Y:S01]  /*144a0*/  ENDCOLLECTIVE ;  /* 0x000000000000791b */ /* 0x003fe20003800000 */
.L_x_1039:
[----:B------:R-:W-:Y:S01]  /*144b0*/  @!P3 LEA R10, R6, UR38, 0x1 ;  /* 0x00000026060abc11 */ /* 0x000fe2000f8e08ff */
[----:B------:R-:W-:Y:S01]  /*144c0*/  IMAD.MOV.U32 R5, RZ, RZ, R19 ;  /* 0x000000ffff057224 */ /* 0x000fe200078e0013 */
[----:B------:R-:W-:Y:S01]  /*144d0*/  ULDC.64 UR4, c[0x0][0x208] ;  /* 0x0000820000047ab9 */ /* 0x000fe20000000a00 */
[----:B------:R-:W-:Y:S02]  /*144e0*/  IMAD.MOV.U32 R19, RZ, RZ, 0x1 ;  /* 0x00000001ff137424 */ /* 0x000fe400078e00ff */
[----:B------:R-:W-:Y:S02]  /*144f0*/  IMAD.MOV.U32 R13, RZ, RZ, R9 ;  /* 0x000000ffff0d7224 */ /* 0x000fe400078e0009 */
[----:B------:R-:W-:Y:S02]  /*14500*/  IMAD.MOV.U32 R12, RZ, RZ, RZ ;  /* 0x000000ffff0c7224 */ /* 0x000fe400078e00ff */
        /* <DEDUP_REMOVED lines=13> */
.L_x_1040:
[----:B------:R-:W-:Y:S02]  /*145e0*/  IMAD.MOV.U32 R13, RZ, RZ, R8 ;  /* 0x000000ffff0d7224 */ /* 0x000fe400078e0008 */
[----:B------:R-:W-:-:S07]  /*145f0*/  IMAD.MOV.U32 R28, RZ, RZ, R14 ;  /* 0x000000ffff1c7224 */ /* 0x000fce00078e000e */
[----:B------:R-:W-:Y:S05]  /*14600*/  WARPSYNC.COLLECTIVE R15, `(.L_x_1041) ;  /* 0x000000000f087348 */ /* 0x000fea0003c00000 */
[----:B------:R0:W1:Y:S02]  /*14610*/  SHFL.IDX P6, R14, R13, R12, R11 ;  /* 0x0000000c0d0e7389 */ /* 0x00006400000c000b */
[----:B01----:R-:W-:Y:S01]  /*14620*/  ENDCOLLECTIVE ;  /* 0x000000000000791b */ /* 0x003fe20003800000 */
.L_x_1041:
[----:B------:R-:W-:Y:S01]  /*14630*/  ULDC.64 UR4, c[0x0][0x208] ;  /* 0x0000820000047ab9 */ /* 0x000fe20000000a00 */
[----:B------:R-:W-:Y:S02]  /*14640*/  IMAD.MOV.U32 R5, RZ, RZ, R28 ;  /* 0x000000ffff057224 */ /* 0x000fe400078e001c */
[----:B------:R-:W-:Y:S02]  /*14650*/  IMAD.MOV.U32 R13, RZ, RZ, R9 ;  /* 0x000000ffff0d7224 */ /* 0x000fe400078e0009 */
[----:B------:R-:W-:Y:S02]  /*14660*/  IMAD.MOV.U32 R12, RZ, RZ, 0x1 ;  /* 0x00000001ff0c7424 */ /* 0x000fe400078e00ff */
[----:B------:R-:W-:-:S04]  /*14670*/  IMAD.MOV.U32 R29, RZ, RZ, R14 ;  /* 0x000000ffff1d7224 */ /* 0x000fc800078e000e */
[----:B------:R-:W-:Y:S01]  /*14680*/  IMAD.MOV.U32 R4, RZ, RZ, R29 ;  /* 0x000000ffff047224 */ /* 0x000fe200078e001d */
[----:B------:R-:W-:-:S03]  /*14690*/  @!P3 LEA R29, R6, UR38, 0x1 ;  /* 0x00000026061dbc11 */ /* 0x000fc6000f8e08ff */
        /* <DEDUP_REMOVED lines=10> */
.L_x_1042:
[----:B------:R-:W-:Y:S02]  /*14740*/  IMAD.MOV.U32 R13, RZ, RZ, R8 ;  /* 0x000000ffff0d7224 */ /* 0x000fe400078e0008 */
[----:B------:R-:W-:-:S07]  /*14750*/  IMAD.MOV.U32 R9, RZ, RZ, R14 ;  /* 0x000000ffff097224 */ /* 0x000fce00078e000e */
[----:B------:R-:W-:Y:S05]  /*14760*/  WARPSYNC.COLLECTIVE R15, `(.L_x_1043) ;  /* 0x000000000f087348 */ /* 0x000fea0003c00000 */
[----:B------:R0:W1:Y:S02]  /*14770*/  SHFL.IDX P6, R14, R13, R12, R11 ;  /* 0x0000000c0d0e7389 */ /* 0x00006400000c000b */
[----:B01----:R-:W-:Y:S01]  /*14780*/  ENDCOLLECTIVE ;  /* 0x000000000000791b */ /* 0x003fe20003800000 */
.L_x_1043:
[----:B------:R-:W-:Y:S05]  /*14790*/  BRA `(.L_x_1044) ;  /* 0xffffffc800e87947 */ /* 0x000fea000383ffff */
.L_x_953:
[----:B-1----:R-:W-:-:S04]  /*147a0*/  IMAD.U32 R5, RZ, RZ, UR38 ;  /* 0x00000026ff057e24 */ /* 0x002fc8000f8e00ff */
[----:B------:R1:W2:Y:S03]  /*147b0*/  SYNCS.PHASECHK.TRANS64.TRYWAIT P0, [R5+URZ+0x2d820], R0 ;  /* 0x02d82000050075a7 */ /* 0x0002a6000800017f */
[----:B--2---:R-:W-:Y:S05]  /*147c0*/  @!P0 NANOSLEEP.SYNCS 0x989680 ;  /* 0x009896800000895d */ /* 0x004fea0003900000 */
[----:B------:R-:W2:Y:S02]  /*147d0*/  @!P0 SYNCS.PHASECHK.TRANS64 P0, [R5+URZ+0x2d820], R0 ;  /* 0x02d82000050085a7 */ /* 0x000ea4000800007f */
[----:B--2---:R-:W-:Y:S05]  /*147e0*/  @!P0 BRA `(.L_x_953) ;  /* 0xfffffffc00ec8947 */ /* 0x004fea000383ffff */
[----:B------:R-:W-:Y:S05]  /*147f0*/  BRA `(.L_x_1045) ;  /* 0xffffffcc003c7947 */ /* 0x000fea000383ffff */
.L_x_960:
[----:B-1----:R-:W-:-:S04]  /*14800*/  IMAD.U32 R5, RZ, RZ, UR38 ;  /* 0x00000026ff057e24 */ /* 0x002fc8000f8e00ff */
[----:B------:R1:W2:Y:S03]  /*14810*/  SYNCS.PHASECHK.TRANS64.TRYWAIT P0, [R5+URZ+0x2d848], R12 ;  /* 0x02d8480c050075a7 */ /* 0x0002a6000800017f */
[----:B--2---:R-:W-:Y:S05]  /*14820*/  @!P0 NANOSLEEP.SYNCS 0x989680 ;  /* 0x009896800000895d */ /* 0x004fea0003900000 */
[----:B------:R-:W2:Y:S02]  /*14830*/  @!P0 SYNCS.PHASECHK.TRANS64 P0, [R5+URZ+0x2d848], R12 ;  /* 0x02d8480c050085a7 */ /* 0x000ea4000800007f */
[----:B--2---:R-:W-:Y:S05]  /*14840*/  @!P0 BRA `(.L_x_960) ;  /* 0xfffffffc00ec8947 */ /* 0x004fea000383ffff */
[----:B------:R-:W-:Y:S05]  /*14850*/  BRA `(.L_x_1046) ;  /* 0xffffffd000107947 */ /* 0x000fea000383ffff */
.L_x_967:
[----:B-1----:R-:W-:-:S04]  /*14860*/  IMAD.U32 R5, RZ, RZ, UR38 ;  /* 0x00000026ff057e24 */ /* 0x002fc8000f8e00ff */
[----:B------:R1:W2:Y:S03]  /*14870*/  SYNCS.PHASECHK.TRANS64.TRYWAIT P0, [R5+URZ+0x2d860], R12 ;  /* 0x02d8600c050075a7 */ /* 0x0002a6000800017f */
[----:B--2---:R-:W-:Y:S05]  /*14880*/  @!P0 NANOSLEEP.SYNCS 0x989680 ;  /* 0x009896800000895d */ /* 0x004fea0003900000 */
[----:B------:R-:W2:Y:S02]  /*14890*/  @!P0 SYNCS.PHASECHK.TRANS64 P0, [R5+URZ+0x2d860], R12 ;  /* 0x02d8600c050085a7 */ /* 0x000ea4000800007f */
[----:B--2---:R-:W-:Y:S05]  /*148a0*/  @!P0 BRA `(.L_x_967) ;  /* 0xfffffffc00ec8947 */ /* 0x004fea000383ffff */
[----:B------:R-:W-:Y:S05]  /*148b0*/  BRA `(.L_x_1047) ;  /* 0xffffffd000e87947 */ /* 0x000fea000383ffff */
.L_x_977:
[----:B-1----:R-:W-:-:S04]  /*148c0*/  IMAD.U32 R5, RZ, RZ, UR38 ;  /* 0x00000026ff057e24 */ /* 0x002fc8000f8e00ff */
[----:B------:R1:W2:Y:S03]  /*148d0*/  SYNCS.PHASECHK.TRANS64.TRYWAIT P0, [R5+URZ+0x2d840], R12 ;  /* 0x02d8400c050075a7 */ /* 0x0002a6000800017f */
[----:B--2---:R-:W-:Y:S05]  /*148e0*/  @!P0 NANOSLEEP.SYNCS 0x989680 ;  /* 0x009896800000895d */ /* 0x004fea0003900000 */
[----:B------:R-:W2:Y:S02]  /*148f0*/  @!P0 SYNCS.PHASECHK.TRANS64 P0, [R5+URZ+0x2d840], R12 ;  /* 0x02d8400c050085a7 */ /* 0x000ea4000800007f */
[----:B--2---:R-:W-:Y:S05]  /*14900*/  @!P0 BRA `(.L_x_977) ;  /* 0xfffffffc00ec8947 */ /* 0x004fea000383ffff */
[----:B------:R-:W-:Y:S05]  /*14910*/  BRA `(.L_x_1048) ;  /* 0xffffffd800387947 */ /* 0x000fea000383ffff */
.L_x_984:
[----:B-1----:R-:W-:-:S04]  /*14920*/  IMAD.U32 R5, RZ, RZ, UR38 ;  /* 0x00000026ff057e24 */ /* 0x002fc8000f8e00ff */
[----:B------:R1:W2:Y:S03]  /*14930*/  SYNCS.PHASECHK.TRANS64.TRYWAIT P0, [R5+URZ+0x2d868], R4 ;  /* 0x02d86804050075a7 */ /* 0x0002a6000800017f */
[----:B--2---:R-:W-:Y:S05]  /*14940*/  @!P0 NANOSLEEP.SYNCS 0x989680 ;  /* 0x009896800000895d */ /* 0x004fea0003900000 */
[----:B------:R-:W2:Y:S02]  /*14950*/  @!P0 SYNCS.PHASECHK.TRANS64 P0, [R5+URZ+0x2d868], R4 ;  /* 0x02d86804050085a7 */ /* 0x000ea4000800007f */
[----:B--2---:R-:W-:Y:S05]  /*14960*/  @!P0 BRA `(.L_x_984) ;  /* 0xfffffffc00ec8947 */ /* 0x004fea000383ffff */
[----:B------:R-:W-:Y:S05]  /*14970*/  BRA `(.L_x_1049) ;  /* 0xffffffdc00107947 */ /* 0x000fea000383ffff */
.L_x_994:
[----:B-1----:R-:W-:-:S04]  /*14980*/  IMAD.U32 R4, RZ, RZ, UR38 ;  /* 0x00000026ff047e24 */ /* 0x002fc8000f8e00ff */
[----:B------:R1:W2:Y:S03]  /*14990*/  SYNCS.PHASECHK.TRANS64.TRYWAIT P0, [R4+URZ+0x2d848], R9 ;  /* 0x02d84809040075a7 */ /* 0x0002a6000800017f */
[----:B--2---:R-:W-:Y:S05]  /*149a0*/  @!P0 NANOSLEEP.SYNCS 0x989680 ;  /* 0x009896800000895d */ /* 0x004fea0003900000 */
[----:B------:R-:W2:Y:S02]  /*149b0*/  @!P0 SYNCS.PHASECHK.TRANS64 P0, [R4+URZ+0x2d848], R9 ;  /* 0x02d84809040085a7 */ /* 0x000ea4000800007f */
[----:B--2---:R-:W-:Y:S05]  /*149c0*/  @!P0 BRA `(.L_x_994) ;  /* 0xfffffffc00ec8947 */ /* 0x004fea000383ffff */
[----:B------:R-:W-:Y:S05]  /*149d0*/  BRA `(.L_x_1050) ;  /* 0xffffffe000747947 */ /* 0x000fea000383ffff */
.L_x_1001:
[----:B-1----:R-:W-:-:S04]  /*149e0*/  IMAD.U32 R4, RZ, RZ, UR38 ;  /* 0x00000026ff047e24 */ /* 0x002fc8000f8e00ff */
[----:B------:R1:W2:Y:S03]  /*149f0*/  SYNCS.PHASECHK.TRANS64.TRYWAIT P0, [R4+URZ+0x2d860], R9 ;  /* 0x02d86009040075a7 */ /* 0x0002a6000800017f */
[----:B--2---:R-:W-:Y:S05]  /*14a00*/  @!P0 NANOSLEEP.SYNCS 0x989680 ;  /* 0x009896800000895d */ /* 0x004fea0003900000 */
[----:B------:R-:W2:Y:S02]  /*14a10*/  @!P0 SYNCS.PHASECHK.TRANS64 P0, [R4+URZ+0x2d860], R9 ;  /* 0x02d86009040085a7 */ /* 0x000ea4000800007f */
[----:B--2---:R-:W-:Y:S05]  /*14a20*/  @!P0 BRA `(.L_x_1001) ;  /* 0xfffffffc00ec8947 */ /* 0x004fea000383ffff */
[----:B------:R-:W-:Y:S05]  /*14a30*/  BRA `(.L_x_1051) ;  /* 0xffffffe400487947 */ /* 0x000fea000383ffff */
.L_x_1010:
[----:B-1----:R1:W2:Y:S02]  /*14a40*/  SYNCS.PHASECHK.TRANS64.TRYWAIT P0, [R4+URZ+0x2d860], R3 ;  /* 0x02d86003040075a7 */ /* 0x0022a4000800017f */
[----:B--2---:R-:W-:Y:S05]  /*14a50*/  @!P0 NANOSLEEP.SYNCS 0x989680 ;  /* 0x009896800000895d */ /* 0x004fea0003900000 */
[----:B------:R-:W2:Y:S02]  /*14a60*/  @!P0 SYNCS.PHASECHK.TRANS64 P0, [R4+URZ+0x2d860], R3 ;  /* 0x02d86003040085a7 */ /* 0x000ea4000800007f */
[----:B--2---:R-:W-:Y:S05]  /*14a70*/  @!P0 BRA `(.L_x_1010) ;  /* 0xfffffffc00f08947 */ /* 0x004fea000383ffff */
[----:B------:R-:W-:Y:S05]  /*14a80*/  BRA `(.L_x_1052) ;  /* 0xffffffe800407947 */ /* 0x000fea000383ffff */
.L_x_1016:
[----:B-1----:R1:W2:Y:S02]  /*14a90*/  SYNCS.PHASECHK.TRANS64.TRYWAIT P0, [R7+URZ+0x2d820], R4 ;  /* 0x02d82004070075a7 */ /* 0x0022a4000800017f */
[----:B--2---:R-:W-:Y:S05]  /*14aa0*/  @!P0 NANOSLEEP.SYNCS 0x989680 ;  /* 0x009896800000895d */ /* 0x004fea0003900000 */
[----:B------:R-:W2:Y:S02]  /*14ab0*/  @!P0 SYNCS.PHASECHK.TRANS64 P0, [R7+URZ+0x2d820], R4 ;  /* 0x02d82004070085a7 */ /* 0x000ea4000800007f */
[----:B--2---:R-:W-:Y:S05]  /*14ac0*/  @!P0 BRA `(.L_x_1016) ;  /* 0xfffffffc00f08947 */ /* 0x004fea000383ffff */
[----:B------:R-:W-:Y:S05]  /*14ad0*/  BRA `(.L_x_1053) ;  /* 0xffffffec00407947 */ /* 0x000fea000383ffff */
.L_x_1017:
[----:B------:R-:W-:Y:S01]  /*14ae0*/  BSSY B0, `(.L_x_1054) ;  /* 0x0000008000007945 */ /* 0x000fe20003800000 */
[----:B------:R-:W-:Y:S02]  /*14af0*/  IMAD.MOV.U32 R13, RZ, RZ, R26 ;  /* 0x000000ffff0d7224 */ /* 0x000fe400078e001a */
[----:B------:R-:W-:Y:S02]  /*14b00*/  IMAD.MOV.U32 R12, RZ, RZ, RZ ;  /* 0x000000ffff0c7224 */ /* 0x000fe400078e00ff */
[----:B------:R-:W-:Y:S02]  /*14b10*/  IMAD.MOV.U32 R11, RZ, RZ, 0x1f ;  /* 0x0000001fff0b7424 */ /* 0x000fe400078e00ff */
[----:B------:R-:W-:-:S07]  /*14b20*/  IMAD.MOV.U32 R15, RZ, RZ, -0x1 ;  /* 0xffffffffff0f7424 */ /* 0x000fce00078e00ff */
[----:B01----:R-:W-:Y:S05]  /*14b30*/  WARPSYNC.COLLECTIVE R15, `(.L_x_1055) ;  /* 0x000000000f087348 */ /* 0x003fea0003c00000 */
[----:B------:R2:W3:Y:S02]  /*14b40*/  SHFL.IDX P6, R14, R13, R12, R11 ;  /* 0x0000000c0d0e7389 */ /* 0x0004e400000c000b */
[----:B0123--:R-:W-:Y:S01]  /*14b50*/  ENDCOLLECTIVE ;  /* 0x000000000000791b */ /* 0x00ffe20003800000 */
.L_x_1055:
[----:B------:R-:W-:Y:S05]  /*14b60*/  BSYNC B0 ;  /* 0x0000000000007941 */ /* 0x000fea0003800000 */
.L_x_1054:
[----:B------:R-:W-:Y:S05]  /*14b70*/  BRA `(.L_x_1056) ;  /* 0xffffffec00247947 */ /* 0x000fea000383ffff */
.L_x_1018:
[----:B------:R-:W-:Y:S01]  /*14b80*/  BSSY B0, `(.L_x_1057) ;  /* 0x0000006000007945 */ /* 0x000fe20003800000 */
[----:B------:R-:W-:-:S07]  /*14b90*/  IMAD.MOV.U32 R15, RZ, RZ, -0x1 ;  /* 0xffffffffff0f7424 */ /* 0x000fce00078e00ff */
[----:B012---:R-:W-:Y:S05]  /*14ba0*/  WARPSYNC.COLLECTIVE R15, `(.L_x_1058) ;  /* 0x000000000f0c7348 */ /* 0x007fea0003c00000 */
[----:B------:R-:W-:Y:S02]  /*14bb0*/  ELECT P6, UR62, PT ;  /* 0x00000000003e782f */ /* 0x000fe400038c0000 */
[----:B------:R-:W-:Y:S01]  /*14bc0*/  MOV R14, UR62 ;  /* 0x0000003e000e7c02 */ /* 0x000fe20008000f00 */
[----:B012---:R-:W-:Y:S10]  /*14bd0*/  ENDCOLLECTIVE ;  /* 0x000000000000791b */ /* 0x007ff40003800000 */
.L_x_1058:
[----:B------:R-:W-:Y:S05]  /*14be0*/  BSYNC B0 ;  /* 0x0000000000007941 */ /* 0x000fea0003800000 */
.L_x_1057:
[----:B------:R-:W-:Y:S05]  /*14bf0*/  BRA `(.L_x_1059) ;  /* 0xffffffec00187947 */ /* 0x000fea000383ffff */
.L_x_1020:
[----:B-1----:R1:W3:Y:S02]  /*14c00*/  SYNCS.PHASECHK.TRANS64.TRYWAIT P0, [R6+URZ], R5 ;  /* 0x00000005060075a7 */ /* 0x0022e4000800017f */
[----:B---3--:R-:W-:Y:S05]  /*14c10*/  @!P0 NANOSLEEP.SYNCS 0x989680 ;  /* 0x009896800000895d */ /* 0x008fea0003900000 */
[----:B------:R-:W3:Y:S02]  /*14c20*/  @!P0 SYNCS.PHASECHK.TRANS64 P0, [R6+URZ], R5 ;  /* 0x00000005060085a7 */ /* 0x000ee4000800007f */
[----:B---3--:R-:W-:Y:S05]  /*14c30*/  @!P0 BRA `(.L_x_1020) ;  /* 0xfffffffc00f08947 */ /* 0x008fea000383ffff */
[----:B------:R-:W-:Y:S05]  /*14c40*/  BRA `(.L_x_1060) ;  /* 0xffffffec00507947 */ /* 0x000fea000383ffff */
.L_x_1021:
[----:B---3--:R3:W4:Y:S02]  /*14c50*/  SYNCS.PHASECHK.TRANS64.TRYWAIT P0, [R3+URZ], R2 ;  /* 0x00000002030075a7 */ /* 0x008724000800017f */
[----:B----4-:R-:W-:Y:S05]  /*14c60*/  @!P0 NANOSLEEP.SYNCS 0x989680 ;  /* 0x009896800000895d */ /* 0x010fea0003900000 */
[----:B------:R-:W4:Y:S02]  /*14c70*/  @!P0 SYNCS.PHASECHK.TRANS64 P0, [R3+URZ], R2 ;  /* 0x00000002030085a7 */ /* 0x000f24000800007f */
[----:B----4-:R-:W-:Y:S05]  /*14c80*/  @!P0 BRA `(.L_x_1021) ;  /* 0xfffffffc00f08947 */ /* 0x010fea000383ffff */
[----:B------:R-:W-:Y:S05]  /*14c90*/  BRA `(.L_x_1061) ;  /* 0xffffffec00447947 */ /* 0x000fea000383ffff */
.L_x_1023:
[----:B---3--:R3:W4:Y:S02]  /*14ca0*/  SYNCS.PHASECHK.TRANS64.TRYWAIT P0, [R0+URZ], R5 ;  /* 0x00000005000075a7 */ /* 0x008724000800017f */
[----:B----4-:R-:W-:Y:S05]  /*14cb0*/  @!P0 NANOSLEEP.SYNCS 0x989680 ;  /* 0x009896800000895d */ /* 0x010fea0003900000 */
[----:B------:R-:W4:Y:S02]  /*14cc0*/  @!P0 SYNCS.PHASECHK.TRANS64 P0, [R0+URZ], R5 ;  /* 0x00000005000085a7 */ /* 0x000f24000800007f */
[----:B----4-:R-:W-:Y:S05]  /*14cd0*/  @!P0 BRA `(.L_x_1023) ;  /* 0xfffffffc00f08947 */ /* 0x010fea000383ffff */
[----:B------:R-:W-:Y:S05]  /*14ce0*/  BRA `(.L_x_1062) ;  /* 0xffffffec00487947 */ /* 0x000fea000383ffff */
.L_x_1063:
        /* <DEDUP_REMOVED lines=9> */
.L_x_2779:


//--------------------- .text._ZN7cutlass13device_kernelIN5flash11enable_sm90INS1_16FlashAttnFwdSm90INS1_25CollectiveMainloopFwdSm90ILi2EN4cute5tupleIJNS5_1CILi1EEES8_S8_EEENS6_IJNS7_ILi192EEENS7_ILi128EEENS7_ILi96EEEEEELi96ENS_6half_tEfNS_4arch4Sm90ELb0ELb1ELb0ELb1ELb0ELb0ELb0ELb0ELb1ELb1ELb1ELb0EEENS1_21CollectiveEpilogueFwdINS6_IJSA_SC_SB_EEES9_SE_SG_Li384ELb1ELb1ELb1ELb0EEENS1_36VarlenDynamicPersistentTileSchedulerILi192ELi128ELi384ELi128ELb1ELb1ELb1ELb1ELb0ELb1EEEEEEEEEvNT_6ParamsE --------------------------
	.section	.text._ZN7cutlass13device_kernelIN5flash11enable_sm90INS1_16FlashAttnFwdSm90INS1_25CollectiveMainloopFwdSm90ILi2EN4cute5tupleIJNS5_1CILi1EEES8_S8_EEENS6_IJNS7_ILi192EEENS7_ILi128EEENS7_ILi96EEEEEELi96ENS_6half_tEfNS_4arch4Sm90ELb0ELb1ELb0ELb1ELb0ELb0ELb0ELb0ELb1ELb1ELb1ELb0EEENS1_21CollectiveEpilogueFwdINS6_IJSA_SC_SB_EEES9_SE_SG_Li384ELb1ELb1ELb1ELb0EEENS1_36VarlenDynamicPersistentTileSchedulerILi192ELi128ELi384ELi128ELb1ELb1ELb1ELb1ELb0ELb1EEEEEEEEEvNT_6ParamsE,"ax",@progbits
	.align	128
.text._ZN7cutlass13device_kernelIN5flash11enable_sm90INS1_16FlashAttnFwdSm90INS1_25CollectiveMainloopFwdSm90ILi2EN4cute5tupleIJNS5_1CILi1EEES8_S8_EEENS6_IJNS7_ILi192EEENS7_ILi128EEENS7_ILi96EEEEEELi96ENS_6half_tEfNS_4arch4Sm90ELb0ELb1ELb0ELb1ELb0ELb0ELb0ELb0ELb1ELb1ELb1ELb0EEENS1_21CollectiveEpilogueFwdINS6_IJSA_SC_SB_EEES9_SE_SG_Li384ELb1ELb1ELb1ELb0EEENS1_36VarlenDynamicPersistentTileSchedulerILi192ELi128ELi384ELi128ELb1ELb1ELb1ELb1ELb0ELb1EEEEEEEEEvNT_6ParamsE:
        .type           _ZN7cutlass13device_kernelIN5flash11enable_sm90INS1_16FlashAttnFwdSm90INS1_25CollectiveMainloopFwdSm90ILi2EN4cute5tupleIJNS5_1CILi1EEES8_S8_EEENS6_IJNS7_ILi192EEENS7_ILi128EEENS7_ILi96EEEEEELi96ENS_6half_tEfNS_4arch4Sm90ELb0ELb1ELb0ELb1ELb0ELb0ELb0ELb0ELb1ELb1ELb1ELb0EEENS1_21CollectiveEpilogueFwdINS6_IJSA_SC_SB_EEES9_SE_SG_Li384ELb1ELb1ELb1ELb0EEENS1_36VarlenDynamicPersistentTileSchedulerILi192ELi128ELi384ELi128ELb1ELb1ELb1ELb1ELb0ELb1EEEEEEEEEvNT_6ParamsE,@function
        .size           _ZN7cutlass13device_kernelIN5flash11enable_sm90INS1_16FlashAttnFwdSm90INS1_25CollectiveMainloopFwdSm90ILi2EN4cute5tupleIJNS5_1CILi1EEES8_S8_EEENS6_IJNS7_ILi192EEENS7_ILi128EEENS7_ILi96EEEEEELi96ENS_6half_tEfNS_4arch4Sm90ELb0ELb1ELb0ELb1ELb0ELb0ELb0ELb0ELb1ELb1ELb1ELb0EEENS1_21CollectiveEpilogueFwdINS6_IJSA_SC_SB_EEES9_SE_SG_Li384ELb1ELb1ELb1ELb0EEENS1_36VarlenDynamicPersistentTileSchedulerILi192ELi128ELi384ELi128ELb1ELb1ELb1ELb1ELb0ELb1EEEEEEEEEvNT_6ParamsE,(.L_x_2780 - _ZN7cutlass13device_kernelIN5flash11enable_sm90INS1_16FlashAttnFwdSm90INS1_25CollectiveMainloopFwdSm90ILi2EN4cute5tupleIJNS5_1CILi1EEES8_S8_EEENS6_IJNS7_ILi192EEENS7_ILi128EEENS7_ILi96EEEEEELi96ENS_6half_tEfNS_4arch4Sm90ELb0ELb1ELb0ELb1ELb0ELb0ELb0ELb0ELb1ELb1ELb1ELb0EEENS1_21CollectiveEpilogueFwdINS6_IJSA_SC_SB_EEES9_SE_SG_Li384ELb1ELb1ELb1ELb0EEENS1_36VarlenDynamicPersistentTileSchedulerILi192ELi128ELi384ELi128ELb1ELb1ELb1ELb1ELb0ELb1EEEEEEEEEvNT_6ParamsE)
        .other          _ZN7cutlass13device_kernelIN5flash11enable_sm90INS1_16FlashAttnFwdSm90INS1_25CollectiveMainloopFwdSm90ILi2EN4cute5tupleIJNS5_1CILi1EEES8_S8_EEENS6_IJNS7_ILi192EEENS7_ILi128EEENS7_ILi96EEEEEELi96ENS_6half_tEfNS_4arch4Sm90ELb0ELb1ELb0ELb1ELb0ELb0ELb0ELb0ELb1ELb1ELb1ELb0EEENS1_21CollectiveEpilogueFwdINS6_IJSA_SC_SB_EEES9_SE_SG_Li384ELb1ELb1ELb1ELb0EEENS1_36VarlenDynamicPersistentTileSchedulerILi192ELi128ELi384ELi128ELb1ELb1ELb1ELb1ELb0ELb1EEEEEEEEEvNT_6ParamsE,@"STO_CUDA_ENTRY STV_DEFAULT"
_ZN7cutlass13device_kernelIN5flash11enable_sm90INS1_16FlashAttnFwdSm90INS1_25CollectiveMainloopFwdSm90ILi2EN4cute5tupleIJNS5_1CILi1EEES8_S8_EEENS6_IJNS7_ILi192EEENS7_ILi128EEENS7_ILi96EEEEEELi96ENS_6half_tEfNS_4arch4Sm90ELb0ELb1ELb0ELb1ELb0ELb0ELb0ELb0ELb1ELb1ELb1ELb0EEENS1_21CollectiveEpilogueFwdINS6_IJSA_SC_SB_EEES9_SE_SG_Li384ELb1ELb1ELb1ELb0EEENS1_36VarlenDynamicPersistentTileSchedulerILi192ELi128ELi384ELi128ELb1ELb1ELb1ELb1ELb0ELb1EEEEEEEEEvNT_6ParamsE:
        /* <DEDUP_REMOVED lines=18> */
.L_x_1065:
[----:B------:R-:W-:Y:S05]  /*0120*/  BSYNC B0 ;  /* 0x0000000000007941 */ /* 0x000fea0003800000 */
.L_x_1064:
        /* <DEDUP_REMOVED lines=41> */
.L_x_1066:
        /* <DEDUP_REMOVED lines=22> */
.L_x_1067:
        /* <DEDUP_REMOVED lines=18> */
.L_x_1068:
        /* <DEDUP_REMOVED lines=22> */
.L_x_1069:
        /* <DEDUP_REMOVED lines=22> */
.L_x_1070:
[----:B------:R-:W-:Y:S01]  /*0900*/  PLOP3.LUT P0, PT, PT, PT, UP0, 0x80, 0x0 ;  /* 0x000000000000781c */ /* 0x000fe20003f0f008 */
[----:B------:R-:W-:Y:S01]  /*0910*/  UMOV UR36, 0x1 ;  /* 0x0000000100247882 */ /* 0x000fe20000000000 */
[----:B------:R-:W-:Y:S01]  /*0920*/  NOP ;  /* 0x0000000000007918 */ /* 0x000fe20000000000 */
[----:B------:R-:W-:Y:S01]  /*0930*/  USEL UR36, UR36, 0x2, !UP0 ;  /* 0x0000000224247887 */ /* 0x000fe2000c000000 */
[----:B------:R-:W-:Y:S01]  /*0940*/  ULDC.64 UR52, c[0x0][0x208] ;  /* 0x0000820000347ab9 */ /* 0x000fe20000000a00 */
[----:B012-4-:R-:W-:Y:S08]  /*0950*/  BAR.SYNC.DEFER_BLOCKING 0x0 ;  /* 0x0000000000007b1d */ /* 0x017ff00000010000 */
[----:B------:R-:W-:Y:S05]  /*0960*/  @!P0 BRA `(.L_x_1071) ;  /* 0x0000010400088947 */ /* 0x000fea0003800000 */
.L_x_1072:
[----:B------:R-:W-:-:S08]  /*0970*/  NOP ;  /* 0x0000000000007918 */ /* 0x000fd00000000000 */
[----:B------:R-:W0:Y:S02]  /*0980*/  USETMAXREG.TRY_ALLOC.CTAPOOL UP0, 0xa0 ;  /* 0x000000a0000079c8 */ /* 0x000e240008000600 */
[----:B0-----:R-:W-:-:S13]  /*0990*/  PLOP3.LUT P0, PT, PT, PT, UP0, 0x80, 0x0 ;  /* 0x000000000000781c */ /* 0x001fda0003f0f008 */
[----:B------:R-:W-:Y:S05]  /*09a0*/  @!P0 BRA `(.L_x_1072) ;  /* 0xfffffffc00f08947 */ /* 0x000fea000383ffff */
[----:B------:R-:W0:Y:S01]  /*09b0*/  S2R R2, SR_TID.X ;  /* 0x0000000000027919 */ /* 0x000e220000002100 */
[----:B------:R-:W1:Y:S01]  /*09c0*/  S2UR UR4, SR_CgaCtaId ;  /* 0x00000000000479c3 */ /* 0x000e620000008800 */
[----:B------:R-:W-:-:S07]  /*09d0*/  UMOV UR42, 0x400 ;  /* 0x00000400002a7882 */ /* 0x000fce0000000000 */
[----:B------:R-:W-:Y:S06]  /*09e0*/  BAR.ARV 0x8, 0x200 ;  /* 0x0208000000007b1d */ /* 0x000fec0000002000 */
[----:B-1----:R-:W-:-:S03]  /*09f0*/  ULEA UR42, UR4, UR42, 0x18 ;  /* 0x0000002a042a7291 */ /* 0x002fc6000f8ec03f */
[----:B------:R-:W-:Y:S01]  /*0a00*/  ULDC UR4, c[0x0][0xc3c] ;  /* 0x00030f0000047ab9 */ /* 0x000fe20000000800 */
[----:B0-----:R-:W-:-:S04]  /*0a10*/  LOP3.LUT R0, R2, 0xffffff80, RZ, 0xc0, !PT ;  /* 0xffffff8002007812 */ /* 0x001fc800078ec0ff */
[----:B------:R-:W-:-:S13]  /*0a20*/  ISETP.NE.AND P0, PT, R0, 0x80, PT ;  /* 0x000000800000780c */ /* 0x000fda0003f05270 */
[----:B------:R-:W-:Y:S08]  /*0a30*/  @!P0 BAR.ARV 0x9, 0x100 ;  /* 0x0244000000008b1d */ /* 0x000ff00000002000 */
[----:B------:R-:W-:Y:S06]  /*0a40*/  BAR.SYNC.DEFER_BLOCKING 0x5, 0x200 ;  /* 0x0148000000007b1d */ /* 0x000fec0000010000 */
[----:B------:R-:W0:Y:S02]  /*0a50*/  LDS.128 R8, [UR42+0x2d8d0] ;  /* 0x02d8d02aff087984 */ /* 0x000e240008000c00 */
[----:B------:R-:W-:Y:S06]  /*0a60*/  BAR.ARV 0x4, 0x200 ;  /* 0x0108000000007b1d */ /* 0x000fec0000002000 */
[----:B0-----:R-:W-:-:S13]  /*0a70*/  ISETP.GE.AND P0, PT, R11, UR4, PT ;  /* 0x000000040b007c0c */ /* 0x001fda000bf06270 */
[----:B------:R-:W-:Y:S05]  /*0a80*/  @P0 EXIT ;  /* 0x000000000000094d */ /* 0x000fea0003800000 */
[----:B------:R-:W-:Y:S01]  /*0a90*/  VIADD R13, R2, 0xffffff80 ;  /* 0xffffff80020d7836 */ /* 0x000fe20000000000 */
[----:B------:R-:W-:Y:S01]  /*0aa0*/  R2UR UR5, R9 ;  /* 0x00000000090572ca */ /* 0x000fe200000e0000 */
[----:B------:R-:W-:Y:S01]  /*0ab0*/  IMAD.MOV.U32 R18, RZ, RZ, 0x40 ;  /* 0x00000040ff127424 */ /* 0x000fe200078e00ff */
[----:B------:R-:W-:Y:S01]  /*0ac0*/  R2UR UR7, R10 ;  /* 0x000000000a0772ca */ /* 0x000fe200000e0000 */
[----:B------:R-:W-:Y:S01]  /*0ad0*/  ULOP3.LUT UR50, UR36, 0x1, URZ, 0xfc, !UPT ;  /* 0x0000000124327892 */ /* 0x000fe2000f8efc3f */
[----:B------:R-:W-:Y:S01]  /*0ae0*/  SHF.R.S32.HI R0, RZ, 0x1f, R13 ;  /* 0x0000001fff007819 */ /* 0x000fe2000001140d */
[----:B------:R-:W-:Y:S01]  /*0af0*/  UMOV UR49, URZ ;  /* 0x0000003f00317c82 */ /* 0x000fe20008000000 */
[----:B------:R-:W-:Y:S01]  /*0b00*/  R2UR UR6, R11 ;  /* 0x000000000b0672ca */ /* 0x000fe200000e0000 */
[----:B------:R-:W-:Y:S01]  /*0b10*/  UMOV UR51, URZ ;  /* 0x0000003f00337c82 */ /* 0x000fe20008000000 */
[CC--:B------:R-:W-:Y:S01]  /*0b20*/  LEA.HI R3, R0.reuse, R13.reuse, RZ, 0x4 ;  /* 0x0000000d00037211 */ /* 0x0c0fe200078f20ff */
[----:B------:R-:W-:Y:S01]  /*0b30*/  UMOV UR48, URZ ;  /* 0x0000003f00307c82 */ /* 0x000fe20008000000 */
[----:B------:R-:W-:-:S02]  /*0b40*/  LEA.HI R2, R0, R13, RZ, 0x7 ;  /* 0x0000000d00027211 */ /* 0x000fc400078f38ff */
[----:B------:R-:W-:Y:S02]  /*0b50*/  LOP3.LUT R4, R3, 0xfffffff0, RZ, 0xc0, !PT ;  /* 0xfffffff003047812 */ /* 0x000fe400078ec0ff */
[----:B------:R-:W-:Y:S02]  /*0b60*/  SHF.R.S32.HI R6, RZ, 0x4, R3 ;  /* 0x00000004ff067819 */ /* 0x000fe40000011403 */
[----:B------:R-:W-:Y:S01]  /*0b70*/  LOP3.LUT R151, R2, 0xffffff80, RZ, 0xc0, !PT ;  /* 0xffffff8002977812 */ /* 0x000fe200078ec0ff */
[----:B------:R-:W-:Y:S01]  /*0b80*/  IMAD.IADD R4, R13, 0x1, -R4 ;  /* 0x000000010d047824 */ /* 0x000fe200078e0a04 */
[----:B------:R-:W-:Y:S02]  /*0b90*/  LEA.HI R3, R3, R6, RZ, 0x1 ;  /* 0x0000000603037211 */ /* 0x000fe400078f08ff */
[----:B------:R-:W-:Y:S01]  /*0ba0*/  LEA.HI R7, R0, R13, RZ, 0x5 ;  /* 0x0000000d00077211 */ /* 0x000fe200078f28ff */
[----:B------:R-:W-:Y:S01]  /*0bb0*/  IMAD.IADD R151, R13, 0x1, -R151 ;  /* 0x000000010d977824 */ /* 0x000fe200078e0a97 */
[----:B------:R-:W-:-:S02]  /*0bc0*/  LOP3.LUT R5, R3, 0x1ffffffe, RZ, 0xc0, !PT ;  /* 0x1ffffffe03057812 */ /* 0x000fc400078ec0ff */
[----:B------:R-:W-:Y:S02]  /*0bd0*/  SHF.R.S32.HI R3, RZ, 0x1f, R4 ;  /* 0x0000001fff037819 */ /* 0x000fe40000011404 */
[----:B------:R-:W-:Y:S01]  /*0be0*/  SHF.R.S32.HI R8, RZ, 0x1f, R151 ;  /* 0x0000001fff087819 */ /* 0x000fe20000011497 */
[----:B------:R-:W-:Y:S01]  /*0bf0*/  IMAD.IADD R5, R6, 0x1, -R5 ;  /* 0x0000000106057824 */ /* 0x000fe200078e0a05 */
[----:B------:R-:W-:Y:S02]  /*0c00*/  LEA.HI R3, R3, R4, RZ, 0x3 ;  /* 0x0000000403037211 */ /* 0x000fe400078f18ff */
[----:B------:R-:W-:Y:S01]  /*0c10*/  LEA.HI R9, R8, R151, RZ, 0x2 ;  /* 0x0000009708097211 */ /* 0x000fe200078f10ff */
[----:B------:R-:W-:Y:S01]  /*0c20*/  IMAD.SHL.U32 R5, R5, 0x8, RZ ;  /* 0x0000000805057824 */ /* 0x000fe200078e00ff */
[----:B------:R-:W-:Y:S01]  /*0c30*/  SHF.R.S32.HI R7, RZ, 0x5, R7 ;  /* 0x00000005ff077819 */ /* 0x000fe20000011407 */
[----:B------:R-:W-:Y:S01]  /*0c40*/  IMAD.SHL.U32 R6, R3, 0x40, RZ ;  /* 0x0000004003067824 */ /* 0x000fe200078e00ff */
[----:B------:R-:W-:-:S02]  /*0c50*/  SHF.R.S32.HI R10, RZ, 0x2, R9 ;  /* 0x00000002ff0a7819 */ /* 0x000fc40000011409 */
[----:B------:R-:W-:Y:S01]  /*0c60*/  SHF.R.S32.HI R11, RZ, 0x1f, R9 ;  /* 0x0000001fff0b7819 */ /* 0x000fe20000011409 */
[----:B------:R-:W-:Y:S01]  /*0c70*/  IMAD R12, R7, 0x10, R4 ;  /* 0x00000010070c7824 */ /* 0x000fe200078e0204 */
[----:B------:R-:W-:Y:S02]  /*0c80*/  LOP3.LUT R3, R3, 0xfffffff8, RZ, 0xc0, !PT ;  /* 0xfffffff803037812 */ /* 0x000fe400078ec0ff */
[----:B------:R-:W-:Y:S02]  /*0c90*/  SHF.R.S32.HI R14, RZ, 0x7, R2 ;  /* 0x00000007ff0e7819 */ /* 0x000fe40000011402 */
[----:B------:R-:W-:Y:S01]  /*0ca0*/  LEA.HI R11, R11, R10, RZ, 0x3 ;  /* 0x0000000a0b0b7211 */ /* 0x000fe200078f18ff */
[----:B------:R-:W-:Y:S01]  /*0cb0*/  IMAD.IADD R3, R4, 0x1, -R3 ;  /* 0x0000000104037824 */ /* 0x000fe200078e0a03 */
[----:B------:R-:W-:Y:S01]  /*0cc0*/  LEA.HI R8, R8, R151, RZ, 0x5 ;  /* 0x0000009708087211 */ /* 0x000fe200078f28ff */
[----:B------:R-:W-:Y:S01]  /*0cd0*/  IMAD.HI R4, R14, 0x55555556, RZ ;  /* 0x555555560e047827 */ /* 0x000fe200078e02ff */
[----:B------:R-:W-:-:S02]  /*0ce0*/  LOP3.LUT R11, R11, 0xfffffff8, RZ, 0xc0, !PT ;  /* 0xfffffff80b0b7812 */ /* 0x000fc400078ec0ff */
[----:B------:R-:W-:Y:S01]  /*0cf0*/  LOP3.LUT R6, R6, 0x7ffffe00, RZ, 0xc0, !PT ;  /* 0x7ffffe0006067812 */ /* 0x000fe200078ec0ff */
[----:B------:R-:W-:Y:S01]  /*0d00*/  IMAD.SHL.U32 R2, R3, 0x40, RZ ;  /* 0x0000004003027824 */ /* 0x000fe200078e00ff */
[----:B------:R-:W-:Y:S01]  /*0d10*/  LEA.HI R4, R4, R4, RZ, 0x1 ;  /* 0x0000000404047211 */ /* 0x000fe200078f08ff */
[----:B------:R-:W-:Y:S01]  /*0d20*/  IMAD.IADD R11, R10, 0x1, -R11 ;  /* 0x000000010a0b7824 */ /* 0x000fe200078e0a0b */
[----:B------:R-:W-:Y:S01]  /*0d30*/  SHF.R.S32.HI R8, RZ, 0x5, R8 ;  /* 0x00000005ff087819 */ /* 0x000fe20000011408 */
[----:B------:R-:W-:Y:S01]  /*0d40*/  IMAD R6, R7, 0x400, R6 ;  /* 0x0000040007067824 */ /* 0x000fe200078e0206 */
[----:B------:R-:W-:Y:S01]  /*0d50*/  LOP3.LUT R2, R2, 0x1c0, RZ, 0xc0, !PT ;  /* 0x000001c002027812 */ /* 0x000fe200078ec0ff */
[--C-:B------:R-:W-:Y:S01]  /*0d60*/  IMAD.U32 R7, R12, 0x20, R5.reuse ;  /* 0x000000200c077824 */ /* 0x100fe200078e0005 */
[----:B------:R-:W-:Y:S01]  /*0d70*/  LEA.HI R0, R0, R13, RZ, 0x2 ;  /* 0x0000000d00007211 */ /* 0x000fe200078f10ff */
[----:B------:R-:W-:Y:S01]  /*0d80*/  IMAD R4, R4, -0x3, R14 ;  /* 0xfffffffd04047824 */ /* 0x000fe200078e020e */
[----:B------:R-:W-:Y:S01]  /*0d90*/  LOP3.LUT R5, R2, 0x8, R5, 0xf8, !PT ;  /* 0x0000000802057812 */ /* 0x000fe200078ef805 */
[----:B------:R-:W-:Y:S01]  /*0da0*/  IMAD R11, R8, 0x10, R11 ;  /* 0x00000010080b7824 */ /* 0x000fe200078e020b */
[----:B------:R-:W-:Y:S01]  /*0db0*/  SHF.R.U32.HI R2, RZ, 0x3, R2 ;  /* 0x00000003ff027819 */ /* 0x000fe20000011602 */
[----:B------:R0:W-:Y:S01]  /*0dc0*/  STL [R1+0x1c], R7 ;  /* 0x00001c0701007387 */ /* 0x0001e20000100800 */
[----:B------:R-:W-:-:S02]  /*0dd0*/  LOP3.LUT R149, R0, 0xfffffffc, RZ, 0xc0, !PT ;  /* 0xfffffffc00957812 */ /* 0x000fc400078ec0ff */
[----:B------:R-:W-:Y:S02]  /*0de0*/  LOP3.LUT R5, R5, R2, RZ, 0x3c, !PT ;  /* 0x0000000205057212 */ /* 0x000fe400078e3cff */
[----:B------:R-:W-:Y:S01]  /*0df0*/  R2P PR, R3, 0x6 ;  /* 0x0000000603007804 */ /* 0x000fe20000000000 */
[----:B------:R-:W-:Y:S01]  /*0e00*/  IMAD.IADD R149, R13, 0x1, -R149 ;  /* 0x000000010d957824 */ /* 0x000fe200078e0a95 */
[----:B------:R-:W-:Y:S01]  /*0e10*/  SHF.R.S32.HI R150, RZ, 0x2, R0 ;  /* 0x00000002ff967819 */ /* 0x000fe20000011400 */
[----:B------:R-:W-:Y:S02]  /*0e20*/  IMAD.IADD R5, R6, 0x1, R5 ;  /* 0x0000000106057824 */ /* 0x000fe400078e0205 */
[----:B0-----:R-:W-:Y:S01]  /*0e30*/  IMAD R7, R4, 0x40, R11 ;  /* 0x0000004004077824 */ /* 0x001fe200078e020b */
[----:B------:R-:W-:Y:S01]  /*0e40*/  LOP3.LUT R4, R9, 0x7ffffffc, RZ, 0xc0, !PT ;  /* 0x7ffffffc09047812 */ /* 0x000fe200078ec0ff */
[C---:B------:R-:W-:Y:S01]  /*0e50*/  IMAD.SHL.U32 R137, R149.reuse, 0x8, RZ ;  /* 0x0000000895897824 */ /* 0x040fe200078e00ff */
[----:B------:R-:W-:-:S02]  /*0e60*/  LEA.HI R2, R149, R149, RZ, 0x1 ;  /* 0x0000009595027211 */ /* 0x000fc400078f08ff */
[----:B------:R0:W-:Y:S01]  /*0e70*/  STL [R1+0x18], R7 ;  /* 0x0000180701007387 */ /* 0x0001e20000100800 */
[----:B------:R-:W-:Y:S01]  /*0e80*/  IMAD.IADD R4, R151, 0x1, -R4 ;  /* 0x0000000197047824 */ /* 0x000fe200078e0a04 */
[----:B------:R-:W-:Y:S01]  /*0e90*/  LEA R17, R5, UR42, 0x1 ;  /* 0x0000002a05117c11 */ /* 0x000fe2000f8e08ff */
[----:B------:R-:W-:Y:S01]  /*0ea0*/  VIADD R138, R137, 0x20 ;  /* 0x00000020898a7836 */ /* 0x000fe20000000000 */
[----:B------:R-:W-:Y:S01]  /*0eb0*/  LOP3.LUT R2, R2, 0x1ffffffe, RZ, 0xc0, !PT ;  /* 0x1ffffffe02027812 */ /* 0x000fe200078ec0ff */
[----:B------:R-:W-:Y:S01]  /*0ec0*/  IMAD.SHL.U32 R16, R4, 0x2, RZ ;  /* 0x0000000204107824 */ /* 0x000fe200078e00ff */
[----:B------:R-:W-:Y:S01]  /*0ed0*/  SEL R18, R18, 0xffffffc0, !P2 ;  /* 0xffffffc012127807 */ /* 0x000fe20005000000 */
[----:B------:R-:W-:Y:S01]  /*0ee0*/  VIADD R19, R17, 0x21800 ;  /* 0x0002180011137836 */ /* 0x000fe20000000000 */
[----:B------:R-:W-:Y:S01]  /*0ef0*/  SHF.R.S32.HI R3, RZ, 0x1f, R138 ;  /* 0x0000001fff037819 */ /* 0x000fe2000001148a */
[----:B------:R-:W-:Y:S02]  /*0f00*/  VIADD R140, R137, 0x40 ;  /* 0x00000040898c7836 */ /* 0x000fe40000000000 */
[----:B------:R-:W-:-:S02]  /*0f10*/  VIADD R148, R16, 0x20 ;  /* 0x0000002010947836 */ /* 0x000fc40000000000 */
[C---:B------:R-:W-:Y:S01]  /*0f20*/  VIADD R147, R16.reuse, 0x28 ;  /* 0x0000002810937836 */ /* 0x040fe20000000000 */
[----:B------:R-:W-:Y:S01]  /*0f30*/  SHF.R.S32.HI R0, RZ, 0x1f, R140 ;  /* 0x0000001fff007819 */ /* 0x000fe2000001148c */
        /* <DEDUP_REMOVED lines=10> */
[----:B------:R-:W-:Y:S01]  /*0fe0*/  VIADD R141, R16, 0x58 ;  /* 0x00000058108d7836 */ /* 0x000fe20000000000 */
[----:B------:R-:W-:Y:S01]  /*0ff0*/  SHF.R.S32.HI R154, RZ, 0x1f, R143 ;  /* 0x0000001fff9a7819 */ /* 0x000fe2000001148f */
[----:B------:R-:W-:Y:S01]  /*1000*/  VIADD R22, R17, 0x21820 ;  /* 0x0002182011167836 */ /* 0x000fe20000000000 */
[----:B------:R-:W-:Y:S01]  /*1010*/  SHF.R.S32.HI R153, RZ, 0x1f, R142 ;  /* 0x0000001fff997819 */ /* 0x000fe2000001148e */
[----:B------:R-:W-:Y:S01]  /*1020*/  IMAD.IADD R2, R149, 0x1, -R2 ;  /* 0x0000000195027824 */ /* 0x000fe200078e0a02 */
[----:B------:R-:W-:Y:S01]  /*1030*/  SHF.R.S32.HI R152, RZ, 0x1f, R141 ;  /* 0x0000001fff987819 */ /* 0x000fe2000001148d */
[----:B------:R-:W-:-:S02]  /*1040*/  @P1 VIADD R22, R19, 0xffffffe0 ;  /* 0xffffffe013161836 */ /* 0x000fc40000000000 */
[----:B------:R-:W-:Y:S02]  /*1050*/  IMAD.IADD R19, R19, 0x1, R18 ;  /* 0x0000000113137824 */ /* 0x000fe400078e0212 */
[----:B------:R-:W-:Y:S02]  /*1060*/  VIADD R139, R16, 0x18 ;  /* 0x00000018108b7836 */ /* 0x000fe40000000000 */
[----:B------:R-:W-:Y:S02]  /*1070*/  IMAD R136, R2, 0x8, R7 ;  /* 0x0000000802887824 */ /* 0x000fe400078e0207 */
[----:B------:R-:W-:Y:S02]  /*1080*/  IMAD.IADD R18, R18, 0x1, R22 ;  /* 0x0000000112127824 */ /* 0x000fe400078e0216 */
[----:B0-----:R-:W-:-:S07]  /*1090*/  VIADD R23, R22, 0x6000 ;  /* 0x0000600016177836 */ /* 0x001fce0000000000 */
.L_x_1168:
[----:B------:R-:W-:Y:S02]  /*10a0*/  ULDC.64 UR8, c[0x0][0xa28] ;  /* 0x00028a0000087ab9 */ /* 0x000fe40000000a00 */
[----:B------:R-:W-:-:S04]  /*10b0*/  UISETP.NE.U32.AND UP0, UPT, UR8, URZ, UPT ;  /* 0x0000003f0800728c */ /* 0x000fc8000bf05070 */
[----:B------:R-:W-:-:S03]  /*10c0*/  UISETP.NE.AND.EX UP0, UPT, UR9, URZ, UPT, UP0 ;  /* 0x0000003f0900728c */ /* 0x000fc6000bf05300 */
[----:B------:R-:W-:Y:S02]  /*10d0*/  ULDC.64 UR8, c[0x0][0xa18] ;  /* 0x0002860000087ab9 */ /* 0x000fe40000000a00 */
[----:B------:R-:W-:Y:S01]  /*10e0*/  UISETP.NE.U32.AND UP1, UPT, UR8, URZ, UPT ;  /* 0x0000003f0800728c */ /* 0x000fe2000bf25070 */
[----:B------:R-:W-:-:S03]  /*10f0*/  PLOP3.LUT P0, PT, PT, PT, UP0, 0x80, 0x0 ;  /* 0x000000000000781c */ /* 0x000fc60003f0f008 */
[----:B------:R-:W-:-:S03]  /*1100*/  UISETP.NE.AND.EX UP1, UPT, UR9, URZ, UPT, UP1 ;  /* 0x0000003f0900728c */ /* 0x000fc6000bf25310 */
[----:B------:R-:W-:Y:S02]  /*1110*/  @UP0 ULDC.64 UR8, c[0x0][0xa28] ;  /* 0x00028a0000080ab9 */ /* 0x000fe40000000a00 */
[----:B------:R-:W-:Y:S01]  /*1120*/  @UP0 UIMAD.WIDE UR8, UR6, 0x4, UR8 ;  /* 0x00000004060808a5 */ /* 0x000fe2000f8e0208 */
[----:B------:R-:W-:-:S05]  /*1130*/  PLOP3.LUT P2, PT, PT, PT, UP1, 0x80, 0x0 ;  /* 0x000000000000781c */ /* 0x000fca0003f4f018 */
[----:B------:R-:W-:Y:S01]  /*1140*/  @UP1 ULDC.64 UR10, c[0x0][0xa18] ;  /* 0x00028600000a1ab9 */ /* 0x000fe20000000a00 */
[----:B01----:R-:W-:Y:S02]  /*1150*/  IMAD.U32 R2, RZ, RZ, UR8 ;  /* 0x00000008ff027e24 */ /* 0x003fe4000f8e00ff */
[----:B----4-:R-:W-:Y:S01]  /*1160*/  IMAD.U32 R3, RZ, RZ, UR9 ;  /* 0x00000009ff037e24 */ /* 0x010fe2000f8e00ff */
[----:B------:R-:W-:Y:S02]  /*1170*/  @UP1 UIMAD.WIDE UR8, UR6, 0x4, UR10 ;  /* 0x00000004060818a5 */ /* 0x000fe4000f8e020a */
[----:B------:R-:W-:Y:S02]  /*1180*/  ULOP3.LUT UR4, UR7, 0xff000000, URZ, 0xc0, !UPT ;  /* 0xff00000007047892 */ /* 0x000fe4000f8ec03f */
[----:B--2---:R-:W2:Y:S01]  /*1190*/  @P0 LDG.E R2, desc[UR52][R2.64] ;  /* 0x0000003402020981 */ /* 0x004ea2000c1e1900 */
[----:B------:R-:W-:Y:S01]  /*11a0*/  ULDC.64 UR10, c[0x0][0xa20] ;  /* 0x00028800000a7ab9 */ /* 0x000fe20000000a00 */
[----:B------:R-:W-:-:S02]  /*11b0*/  IMAD.U32 R4, RZ, RZ, UR8 ;  /* 0x00000008ff047e24 */ /* 0x000fc4000f8e00ff */
[----:B------:R-:W-:Y:S01]  /*11c0*/  IMAD.U32 R5, RZ, RZ, UR9 ;  /* 0x00000009ff057e24 */ /* 0x000fe2000f8e00ff */
[----:B------:R-:W-:-:S04]  /*11d0*/  ULDC.64 UR8, c[0x0][0x418] ;  /* 0x0001060000087ab9 */ /* 0x000fc80000000a00 */
[----:B---3--:R-:W3:Y:S01]  /*11e0*/  @P2 LDG.E R4, desc[UR52][R4.64] ;  /* 0x0000003404042981 */ /* 0x008ee2000c1e1900 */
[----:B------:R-:W-:Y:S01]  /*11f0*/  UISETP.NE.U32.AND UP0, UPT, UR8, URZ, UPT ;  /* 0x0000003f0800728c */ /* 0x000fe2000bf05070 */
[----:B------:R-:W-:Y:S01]  /*1200*/  ISETP.NE.U32.AND P1, PT, RZ, UR10, PT ;  /* 0x0000000aff007c0c */ /* 0x000fe2000bf25070 */
[----:B------:R-:W-:Y:S02]  /*1210*/  ULOP3.LUT UR46, UR7, 0xff0000, URZ, 0xc0, !UPT ;  /* 0x00ff0000072e7892 */ /* 0x000fe4000f8ec03f */
[----:B------:R-:W-:Y:S01]  /*1220*/  UISETP.NE.AND.EX UP0, UPT, UR9, URZ, UPT, UP0 ;  /* 0x0000003f0900728c */ /* 0x000fe2000bf05300 */
[----:B------:R-:W-:Y:S01]  /*1230*/  ISETP.NE.AND.EX P1, PT, RZ, UR11, PT, P1 ;  /* 0x0000000bff007c0c */ /* 0x000fe2000bf25310 */
[----:B------:R-:W-:Y:S01]  /*1240*/  ULDC UR8, c[0x0][0x424] ;  /* 0x0001090000087ab9 */ /* 0x000fe20000000800 */
[----:B------:R-:W-:Y:S02]  /*1250*/  USHF.R.U32.HI UR4, URZ, 0x8, UR4 ;  /* 0x000000083f047899 */ /* 0x000fe40008011604 */
[----:B------:R-:W-:Y:S01]  /*1260*/  USEL UR8, UR8, 0x1, UP0 ;  /* 0x0000000108087887 */ /* 0x000fe20008000000 */
[----:B------:R-:W-:Y:S01]  /*1270*/  ULDC UR9, c[0x0][0x2f0] ;  /* 0x0000bc0000097ab9 */ /* 0x000fe20000000800 */
[----:B------:R-:W-:Y:S01]  /*1280*/  UMOV UR39, URZ ;  /* 0x0000003f00277c82 */ /* 0x000fe20008000000 */
[----:B------:R-:W-:Y:S01]  /*1290*/  ULEA.HI UR46, UR46, UR4, URZ, 0x10 ;  /* 0x000000042e2e7291 */ /* 0x000fe2000f8f803f */
[----:B------:R-:W-:Y:S01]  /*12a0*/  ULDC UR47, c[0x0][0x288] ;  /* 0x0000a200002f7ab9 */ /* 0x000fe20000000800 */
[----:B------:R-:W-:-:S02]  /*12b0*/  UIMAD UR4, UR8, UR9, URZ ;  /* 0x00000009080472a4 */ /* 0x000fc4000f8e023f */
[----:B------:R-:W-:Y:S01]  /*12c0*/  ULOP3.LUT UR41, UR7, 0xffff, URZ, 0xc0, !UPT ;  /* 0x0000ffff07297892 */ /* 0x000fe2000f8ec03f */
[----:B--2---:R-:W-:Y:S02]  /*12d0*/  @P0 R2UR UR39, R2 ;  /* 0x00000000022702ca */ /* 0x004fe400000e0000 */
[----:B---3--:R-:W-:Y:S01]  /*12e0*/  @P2 R2UR UR47, R4 ;  /* 0x00000000042f22ca */ /* 0x008fe200000e0000 */
[----:B-----5:R-:W-:-:S14]  /*12f0*/  @P2 BRA `(.L_x_1073) ;  /* 0x0000000000342947 */ /* 0x020fdc0003800000 */
[----:B------:R-:W-:Y:S02]  /*1300*/  ULDC.64 UR8, c[0x0][0xa00] ;  /* 0x0002800000087ab9 */ /* 0x000fe40000000a00 */
[----:B------:R-:W-:-:S04]  /*1310*/  ISETP.NE.U32.AND P0, PT, RZ, UR8, PT ;  /* 0x00000008ff007c0c */ /* 0x000fc8000bf05070 */
[----:B------:R-:W-:-:S13]  /*1320*/  ISETP.NE.AND.EX P0, PT, RZ, UR9, PT, P0 ;  /* 0x00000009ff007c0c */ /* 0x000fda000bf05300 */
[----:B------:R-:W-:Y:S05]  /*1330*/  @!P0 BRA `(.L_x_1073) ;  /* 0x0000000000248947 */ /* 0x000fea0003800000 */
[----:B------:R-:W-:Y:S02]  /*1340*/  ULDC.64 UR8, c[0x0][0xa00] ;  /* 0x0002800000087ab9 */ /* 0x000fe40000000a00 */
        /* <DEDUP_REMOVED lines=8> */
.L_x_1073:
[----:B------:R-:W-:Y:S01]  /*13d0*/  UMOV UR43, UR6 ;  /* 0x00000006002b7c82 */ /* 0x000fe20008000000 */
[----:B------:R-:W-:Y:S05]  /*13e0*/  @!P1 BRA `(.L_x_1074) ;  /* 0x00000000001c9947 */ /* 0x000fea0003800000 */
[----:B------:R-:W-:Y:S02]  /*13f0*/  ULDC.64 UR8, c[0x0][0xa20] ;  /* 0x0002880000087ab9 */ /* 0x000fe40000000a00 */
[----:B------:R-:W-:-:S06]  /*1400*/  UIMAD.WIDE UR6, UR6, 0x4, UR8 ;  /* 0x00000004060678a5 */ /* 0x000fcc000f8e0208 */
[----:B------:R-:W-:Y:S02]  /*1410*/  IMAD.U32 R2, RZ, RZ, UR6 ;  /* 0x00000006ff027e24 */ /* 0x000fe4000f8e00ff */
[----:B------:R-:W-:-:S05]  /*1420*/  IMAD.U32 R3, RZ, RZ, UR7 ;  /* 0x00000007ff037e24 */ /* 0x000fca000f8e00ff */
[----:B------:R-:W2:Y:S02]  /*1430*/  LDG.E R2, desc[UR52][R2.64] ;  /* 0x0000003402027981 */ /* 0x000ea4000c1e1900 */
[----:B--2---:R-:W-:Y:S01]  /*1440*/  R2UR UR4, R2 ;  /* 0x00000000020472ca */ /* 0x004fe200000e0000 */
[----:B------:R-:W-:-:S14]  /*1450*/  BRA `(.L_x_1075) ;  /* 0x0000000000347947 */ /* 0x000fdc0003800000 */
.L_x_1074:
        /* <DEDUP_REMOVED lines=13> */
.L_x_1075:
[----:B------:R-:W-:Y:S01]  /*1530*/  ULDC UR6, c[0x0][0x448] ;  /* 0x0001120000067ab9 */ /* 0x000fe20000000800 */
[----:B------:R-:W-:Y:S02]  /*1540*/  UIMAD UR40, UR5, 0xc0, URZ ;  /* 0x000000c0052878a4 */ /* 0x000fe4000f8e023f */
[----:B------:R-:W-:Y:S02]  /*1550*/  UISETP.NE.AND UP0, UPT, UR6, 0x1, UPT ;  /* 0x000000010600788c */ /* 0x000fe4000bf05270 */
[----:B------:R-:W-:Y:S02]  /*1560*/  UIADD3 UR39, -UR39, UR4, URZ ;  /* 0x0000000427277290 */ /* 0x000fe4000fffe13f */
[----:B------:R-:W-:Y:S01]  /*1570*/  UIADD3 UR8, UR40, 0xbf, URZ ;  /* 0x000000bf28087890 */ /* 0x000fe2000fffe03f */
[----:B------:R-:W-:Y:S01]  /*1580*/  ULDC.64 UR4, c[0x0][0x9e0] ;  /* 0x0002780000047ab9 */ /* 0x000fe20000000a00 */
[----:B------:R-:W-:Y:S02]  /*1590*/  UIADD3 UR9, UR39, 0x1, -UR47 ;  /* 0x0000000127097890 */ /* 0x000fe4000fffe82f */
[----:B------:R-:W-:-:S03]  /*15a0*/  UISETP.GE.AND UP1, UPT, UR5, 0x1, UPT ;  /* 0x000000010500788c */ /* 0x000fc6000bf26270 */
[----:B------:R-:W-:Y:S01]  /*15b0*/  @UP0 ULDC UR6, c[0x0][0x44c] ;  /* 0x0001130000060ab9 */ /* 0x000fe20000000800 */
[----:B------:R-:W-:Y:S01]  /*15c0*/  @UP0 ULDC UR10, c[0x0][0x450] ;  /* 0x00011400000a0ab9 */ /* 0x000fe20000000800 */
[----:B------:R-:W-:Y:S01]  /*15d0*/  UIMAD.WIDE.U32 UR6, UR8, UR6, URZ ;  /* 0x00000006080672a5 */ /* 0x000fe2000f8e003f */
[----:B------:R-:W-:-:S03]  /*15e0*/  PLOP3.LUT P1, PT, PT, PT, UP1, 0x80, 0x0 ;  /* 0x000000000000781c */ /* 0x000fc60003f2f018 */
[----:B------:R-:W-:-:S04]  /*15f0*/  @UP0 USHF.R.U32.HI UR8, URZ, UR10, UR7 ;  /* 0x0000000a3f080299 */ /* 0x000fc80008011607 */
[----:B------:R-:W-:-:S04]  /*1600*/  UIADD3 UR9, UR9, UR8, URZ ;  /* 0x0000000809097290 */ /* 0x000fc8000fffe03f */
[----:B------:R-:W-:Y:S02]  /*1610*/  UIADD3 UR4, UR9, UR4, URZ ;  /* 0x0000000409047290 */ /* 0x000fe4000fffe03f */
[----:B------:R-:W-:Y:S10]  /*1620*/  @!P1 BRA `(.L_x_1076) ;  /* 0x0000000000449947 */ /* 0x000ff40003800000 */
        /* <DEDUP_REMOVED lines=10> */
.L_x_1077:
[----:B------:R-:W-:-:S11]  /*16d0*/  UISETP.NE.AND UP1, UPT, UR5, 0x1, UPT ;  /* 0x000000010500788c */ /* 0x000fd6000bf25270 */
[----:B------:R-:W-:Y:S02]  /*16e0*/  @UP1 ULDC.64 UR10, c[0x0][0x9e8] ;  /* 0x00027a00000a1ab9 */ /* 0x000fe40000000a00 */
[----:B------:R-:W-:-:S04]  /*16f0*/  UIMAD.WIDE.U32 UR6, UR8, UR10, URZ ;  /* 0x0000000a080672a5 */ /* 0x000fc8000f8e003f */
[----:B------:R-:W-:-:S12]  /*1700*/  @UP1 USHF.R.U32.HI UR8, URZ, UR11, UR7 ;  /* 0x0000000b3f081299 */ /* 0x000fd80008011607 */
.L_x_1078:
[----:B------:R-:W-:-:S04]  /*1710*/  UIMAD UR8, UR8, UR5, UR5 ;  /* 0x00000005080872a4 */ /* 0x000fc8000f8e0205 */
[----:B------:R-:W-:-:S04]  /*1720*/  UISETP.LT.AND UP1, UPT, UR4, UR8, UPT ;  /* 0x000000080400728c */ /* 0x000fc8000bf21270 */
[----:B------:R-:W-:-:S12]  /*1730*/  USEL UR4, UR4, UR8, UP1 ;  /* 0x0000000804047287 */ /* 0x000fd80008800000 */
.L_x_1076:
[----:B------:R-:W-:Y:S02]  /*1740*/  UIADD3 UR8, UR39, 0x7f, URZ ;  /* 0x0000007f27087890 */ /* 0x000fe4000fffe03f */
[----:B------:R-:W-:Y:S02]  /*1750*/  UIADD3 UR9, UR4, 0x7f, URZ ;  /* 0x0000007f04097890 */ /* 0x000fe4000fffe03f */
[----:B------:R-:W-:Y:S02]  /*1760*/  USHF.R.S32.HI UR4, URZ, 0x1f, UR8 ;  /* 0x0000001f3f047899 */ /* 0x000fe40008011408 */
[----:B------:R-:W-:Y:S01]  /*1770*/  USHF.R.S32.HI UR10, URZ, 0x1f, UR9 ;  /* 0x0000001f3f0a7899 */ /* 0x000fe20008011409 */
[----:B------:R-:W-:Y:S01]  /*1780*/  @UP0 ULDC UR6, c[0x0][0x44c] ;  /* 0x0001130000060ab9 */ /* 0x000fe20000000800 */
[----:B------:R-:W-:Y:S02]  /*1790*/  ULEA.HI UR4, UR4, UR8, URZ, 0x7 ;  /* 0x0000000804047291 */ /* 0x000fe4000f8f383f */
[----:B------:R-:W-:-:S02]  /*17a0*/  ULEA.HI UR10, UR10, UR9, URZ, 0x7 ;  /* 0x000000090a0a7291 */ /* 0x000fc4000f8f383f */
[----:B------:R-:W-:Y:S01]  /*17b0*/  UIMAD.WIDE.U32 UR6, UR40, UR6, URZ ;  /* 0x00000006280672a5 */ /* 0x000fe2000f8e003f */
[----:B------:R-:W-:Y:S01]  /*17c0*/  @UP0 ULDC UR12, c[0x0][0x450] ;  /* 0x00011400000c0ab9 */ /* 0x000fe20000000800 */
[----:B------:R-:W-:Y:S01]  /*17d0*/  UMOV UR11, UR40 ;  /* 0x00000028000b7c82 */ /* 0x000fe20008000000 */
[----:B------:R-:W-:Y:S02]  /*17e0*/  USHF.R.S32.HI UR4, URZ, 0x7, UR4 ;  /* 0x000000073f047899 */ /* 0x000fe40008011404 */
[----:B------:R-:W-:Y:S02]  /*17f0*/  USHF.R.S32.HI UR10, URZ, 0x7, UR10 ;  /* 0x000000073f0a7899 */ /* 0x000fe4000801140a */
[----:B------:R-:W-:Y:S02]  /*1800*/  UIADD3 UR55, UR39, -UR47, URZ ;  /* 0x8000002f27377290 */ /* 0x000fe4000fffe03f */
[----:B------:R-:W-:Y:S02]  /*1810*/  @UP0 USHF.R.U32.HI UR11, URZ, UR12, UR7 ;  /* 0x0000000c3f0b0299 */ /* 0x000fe40008011607 */
[----:B------:R-:W-:-:S02]  /*1820*/  UISETP.LT.AND UP0, UPT, UR4, UR10, UPT ;  /* 0x0000000a0400728c */ /* 0x000fc4000bf01270 */
        /* <DEDUP_REMOVED lines=15> */
.L_x_1080:
[----:B------:R-:W-:-:S11]  /*1920*/  UISETP.NE.AND UP0, UPT, UR5, 0x1, UPT ;  /* 0x000000010500788c */ /* 0x000fd6000bf05270 */
[----:B------:R-:W-:Y:S02]  /*1930*/  @UP0 ULDC.64 UR10, c[0x0][0x9e8] ;  /* 0x00027a00000a0ab9 */ /* 0x000fe40000000a00 */
[----:B------:R-:W-:-:S04]  /*1940*/  UIMAD.WIDE.U32 UR8, UR7, UR10, URZ ;  /* 0x0000000a070872a5 */ /* 0x000fc8000f8e003f */
[----:B------:R-:W-:-:S12]  /*1950*/  @UP0 USHF.R.U32.HI UR7, URZ, UR11, UR9 ;  /* 0x0000000b3f070299 */ /* 0x000fd80008011609 */
.L_x_1081:
[----:B------:R-:W-:-:S04]  /*1960*/  UIMAD UR5, UR7, UR5, URZ ;  /* 0x00000005070572a4 */ /* 0x000fc8000f8e023f */
[----:B------:R-:W-:-:S04]  /*1970*/  UISETP.LT.AND UP0, UPT, UR4, UR5, UPT ;  /* 0x000000050400728c */ /* 0x000fc8000bf01270 */
[----:B------:R-:W-:-:S12]  /*1980*/  USEL UR4, UR4, UR5, !UP0 ;  /* 0x0000000504047287 */ /* 0x000fd8000c000000 */
.L_x_1079:
[----:B------:R-:W-:Y:S02]  /*1990*/  USHF.R.S32.HI UR5, URZ, 0x1f, UR4 ;  /* 0x0000001f3f057899 */ /* 0x000fe40008011404 */
[----:B------:R-:W-:Y:S02]  /*19a0*/  ULOP3.LUT UR38, UR46, 0xff, URZ, 0xc0, !UPT ;  /* 0x000000ff2e267892 */ /* 0x000fe4000f8ec03f */
[----:B------:R-:W-:Y:S02]  /*19b0*/  ULEA.HI UR5, UR5, UR4, URZ, 0x7 ;  /* 0x0000000405057291 */ /* 0x000fe4000f8f383f */
[----:B------:R-:W-:Y:S02]  /*19c0*/  USHF.R.U32.HI UR46, URZ, 0x10, UR46 ;  /* 0x000000103f2e7899 */ /* 0x000fe4000801162e */
[----:B------:R-:W-:Y:S01]  /*19d0*/  USHF.R.S32.HI UR5, URZ, 0x7, UR5 ;  /* 0x000000073f057899 */ /* 0x000fe20008011405 */
[----:B------:R-:W-:-:S03]  /*19e0*/  UMOV UR4, URZ ;  /* 0x0000003f00047c82 */ /* 0x000fc60008000000 */
[----:B------:R-:W-:-:S04]  /*19f0*/  UISETP.LT.AND UP0, UPT, URZ, UR5, UPT ;  /* 0x000000053f00728c */ /* 0x000fc8000bf01270 */
[----:B------:R-:W-:-:S04]  /*1a00*/  USEL UR37, URZ, UR5, !UP0 ;  /* 0x000000053f257287 */ /* 0x000fc8000c000000 */
[----:B------:R-:W-:-:S06]  /*1a10*/  UISETP.GT.AND UP0, UPT, UR6, UR37, UPT ;  /* 0x000000250600728c */ /* 0x000fcc000bf04270 */
[----:B------:R-:W-:-:S13]  /*1a20*/  PLOP3.LUT P0, PT, PT, PT, UP0, 0x80, 0x0 ;  /* 0x000000000000781c */ /* 0x000fda0003f0f008 */
[----:B------:R-:W-:Y:S05]  /*1a30*/  @!P0 BRA `(.L_x_1082) ;  /* 0x0000000000948947 */ /* 0x000fea0003800000 */
[----:B------:R-:W-:Y:S01]  /*1a40*/  UISETP.NE.AND UP0, UPT, UR46, URZ, UPT ;  /* 0x0000003f2e00728c */ /* 0x000fe2000bf05270 */
[----:B------:R-:W-:-:S03]  /*1a50*/  ULDC UR4, c[0x0][0x9f0] ;  /* 0x00027c0000047ab9 */ /* 0x000fc60000000800 */
[----:B------:R-:W-:-:S04]  /*1a60*/  USEL UR10, UR46, UR4, UP0 ;  /* 0x000000042e0a7287 */ /* 0x000fc80008000000 */
[----:B------:R-:W-:Y:S02]  /*1a70*/  UIADD3 UR4, UR10, -0x1, UR6 ;  /* 0xffffffff0a047890 */ /* 0x000fe4000fffe006 */
[----:B------:R-:W-:Y:S02]  /*1a80*/  IMAD.U32 R3, RZ, RZ, UR10 ;  /* 0x0000000aff037e24 */ /* 0x000fe4000f8e00ff */
[----:B------:R-:W-:-:S03]  /*1a90*/  UIADD3 UR7, -UR37, UR4, URZ ;  /* 0x0000000425077290 */ /* 0x000fc6000fffe13f */
[-C--:B------:R-:W-:Y:S01]  /*1aa0*/  IABS R0, R3.reuse ;  /* 0x0000000300007213 */ /* 0x080fe20000000000 */
[----:B------:R-:W-:Y:S01]  /*1ab0*/  UMOV UR4, URZ ;  /* 0x0000003f00047c82 */ /* 0x000fe20008000000 */
[----:B------:R-:W-:Y:S01]  /*1ac0*/  IABS R5, R3 ;  /* 0x0000000300057213 */ /* 0x000fe20000000000 */
[----:B------:R-:W-:Y:S01]  /*1ad0*/  IMAD.U32 R4, RZ, RZ, UR7 ;  /* 0x00000007ff047e24 */ /* 0x000fe2000f8e00ff */
[----:B------:R-:W-:Y:S01]  /*1ae0*/  R2UR UR11, R0 ;  /* 0x00000000000b72ca */ /* 0x000fe200000e0000 */
[----:B------:R-:W-:-:S03]  /*1af0*/  ULOP3.LUT UR7, UR7, UR10, URZ, 0x3c, !UPT ;  /* 0x0000000a07077292 */ /* 0x000fc6000f8e3c3f */
[----:B------:R-:W-:-:S05]  /*1b00*/  IABS R4, R4 ;  /* 0x0000000400047213 */ /* 0x000fca0000000000 */
[----:B------:R-:W-:-:S04]  /*1b10*/  IMAD.MOV.U32 R3, RZ, RZ, R4 ;  /* 0x000000ffff037224 */ /* 0x000fc800078e0004 */
        /* <DEDUP_REMOVED lines=23> */
.L_x_1082:
[----:B------:R-:W-:Y:S01]  /*1c90*/  UIMAD UR37, UR38, UR4, UR37 ;  /* 0x00000004262572a4 */ /* 0x000fe2000f8e0225 */
[----:B------:R-:W-:Y:S01]  /*1ca0*/  IMAD.U32 R2, RZ, RZ, UR6 ;  /* 0x00000006ff027e24 */ /* 0x000fe2000f8e00ff */
[----:B------:R-:W-:Y:S01]  /*1cb0*/  PLOP3.LUT P0, PT, PT, PT, PT, 0x80, 0x0 ;  /* 0x000000000000781c */ /* 0x000fe20003f0f070 */
[----:B------:R-:W-:Y:S01]  /*1cc0*/  IMAD.U32 R3, RZ, RZ, UR4 ;  /* 0x00000004ff037e24 */ /* 0x000fe2000f8e00ff */
[----:B------:R-:W-:Y:S01]  /*1cd0*/  CS2R R134, SRZ ;  /* 0x0000000000867805 */ /* 0x000fe2000001ff00 */
        /* <DEDUP_REMOVED lines=27> */
[----:B------:R-:W-:Y:S06]  /*1e90*/  @!P1 BRA `(.L_x_1083) ;  /* 0x000000c400889947 */ /* 0x000fec0003800000 */
[----:B------:R-:W0:Y:S02]  /*1ea0*/  S2R R0, SR_TID.X ;  /* 0x0000000000007919 */ /* 0x000e240000002100 */
[----:B0-----:R-:W-:-:S05]  /*1eb0*/  VIADD R4, R0, 0xffffff80 ;  /* 0xffffff8000047836 */ /* 0x001fca0000000000 */
[----:B------:R-:W-:-:S04]  /*1ec0*/  SHF.R.S32.HI R0, RZ, 0x1f, R4 ;  /* 0x0000001fff007819 */ /* 0x000fc80000011404 */
[----:B------:R-:W-:-:S04]  /*1ed0*/  LEA.HI R0, R0, R4, RZ, 0x7 ;  /* 0x0000000400007211 */ /* 0x000fc800078f38ff */
[----:B------:R-:W-:-:S06]  /*1ee0*/  SHF.R.S32.HI R0, RZ, 0x7, R0 ;  /* 0x00000007ff007819 */ /* 0x000fcc0000011400 */
[----:B------:R-:W0:Y:S02]  /*1ef0*/  SHFL.IDX PT, R0, R0, RZ, 0x1f ;  /* 0x00001fff00007589 */ /* 0x000e2400000e0000 */
[----:B0-----:R-:W-:-:S13]  /*1f00*/  R2UR UR45, R0 ;  /* 0x00000000002d72ca */ /* 0x001fda00000e0000 */
[----:B------:R-:W-:-:S04]  /*1f10*/  UIMAD.WIDE UR4, UR45, 0x55555556, URZ ;  /* 0x555555562d0478a5 */ /* 0x000fc8000f8e023f */
[----:B------:R-:W-:Y:S02]  /*1f20*/  ULEA.HI UR54, UR5, UR5, URZ, 0x1 ;  /* 0x0000000505367291 */ /* 0x000fe4000f8f083f */
[----:B------:R-:W-:Y:S02]  /*1f30*/  UIADD3 UR5, UR42, 0x21800, URZ ;  /* 0x000218002a057890 */ /* 0x000fe4000fffe03f */
[----:B------:R-:W-:Y:S02]  /*1f40*/  UIMAD UR54, UR54, -0x3, UR45 ;  /* 0xfffffffd363678a4 */ /* 0x000fe4000f8e022d */
[----:B------:R-:W-:Y:S02]  /*1f50*/  ULOP3.LUT UP0, URZ, UR5, 0x3ff, URZ, 0xc0, !UPT ;  /* 0x000003ff053f7892 */ /* 0x000fe4000f80c03f */
[----:B------:R-:W-:Y:S02]  /*1f60*/  ULEA UR4, UR54, UR42, 0xc ;  /* 0x0000002a36047291 */ /* 0x000fe4000f8e603f */
[----:B------:R-:W-:-:S02]  /*1f70*/  ULEA UR5, UR54, UR5, 0xd ;  /* 0x0000000536057291 */ /* 0x000fc4000f8e683f */
[----:B------:R-:W-:Y:S01]  /*1f80*/  PLOP3.LUT P0, PT, PT, PT, UP0, 0x80, 0x0 ;  /* 0x000000000000781c */ /* 0x000fe20003f0f008 */
[----:B------:R-:W-:Y:S02]  /*1f90*/  UIADD3 UR4, UR4, 0xc400, URZ ;  /* 0x0000c40004047890 */ /* 0x000fe4000fffe03f */
[----:B------:R-:W-:Y:S02]  /*1fa0*/  USHF.R.U32.HI UR5, URZ, 0x4, UR5 ;  /* 0x000000043f057899 */ /* 0x000fe40008011605 */
[----:B------:R-:W-:Y:S02]  /*1fb0*/  USHF.R.U32.HI UR4, URZ, 0x4, UR4 ;  /* 0x000000043f047899 */ /* 0x000fe40008011604 */
[----:B------:R-:W-:Y:S02]  /*1fc0*/  ULOP3.LUT UR44, UR5, 0x3fff, URZ, 0xc0, !UPT ;  /* 0x00003fff052c7892 */ /* 0x000fe4000f8ec03f */
[----:B------:R-:W-:-:S04]  /*1fd0*/  ULOP3.LUT UR56, UR4, 0x3fff, URZ, 0xc0, !UPT ;  /* 0x00003fff04387892 */ /* 0x000fc8000f8ec03f */
[----:B------:R-:W-:Y:S08]  /*1fe0*/  @!P0 BRA `(.L_x_1084) ;  /* 0x0000000000408947 */ /* 0x000ff00003800000 */
        /* <DEDUP_REMOVED lines=16> */
.L_x_1084:
[----:B------:R-:W-:Y:S01]  /*20f0*/  ULEA.HI UR4, UR49, UR49, URZ, 0x1 ;  /* 0x0000003131047291 */ /* 0x000fe2000f8f083f */
[----:B------:R-:W-:-:S03]  /*2100*/  IMAD.U32 R3, RZ, RZ, UR50 ;  /* 0x00000032ff037e24 */ /* 0x000fc6000f8e00ff */
[----:B------:R-:W-:Y:S02]  /*2110*/  ULOP3.LUT UR4, UR4, 0xfffffffe, URZ, 0xc0, !UPT ;  /* 0xfffffffe04047892 */ /* 0x000fe4000f8ec03f */
[----:B------:R-:W-:Y:S02]  /*2120*/  ISETP.NE.AND P0, PT, R3, 0x3, PT ;  /* 0x000000030300780c */ /* 0x000fe40003f05270 */
[----:B------:R-:W-:-:S06]  /*2130*/  UIADD3 UR4, UR49, -UR4, URZ ;  /* 0x8000000431047290 */ /* 0x000fcc000fffe03f */
[----:B------:R-:W-:-:S05]  /*2140*/  IMAD.U32 R0, RZ, RZ, UR4 ;  /* 0x00000004ff007e24 */ /* 0x000fca000f8e00ff */
[----:B------:R-:W-:-:S04]  /*2150*/  SHF.L.U32 R0, R0, 0x1f, RZ ;  /* 0x0000001f00007819 */ /* 0x000fc800000006ff */
[----:B------:R-:W0:Y:S02]  /*2160*/  SYNCS.PHASECHK.TRANS64.TRYWAIT P1, [UR42+0x2d800], R0 ;  /* 0x02d80000ff0075a7 */ /* 0x000e24000802016a */
[----:B0-----:R-:W-:Y:S05]  /*2170*/  @!P1 BRA `(.L_x_1085) ;  /* 0x0000015c00bc9947 */ /* 0x001fea0003800000 */
.L_x_1305:
[----:B------:R-:W-:Y:S05]  /*2180*/  @!P0 BRA `(.L_x_1086) ;  /* 0x0000000000048947 */ /* 0x000fea0003800000 */
[----:B------:R-:W-:Y:S01]  /*2190*/  BPT.TRAP 0x1 ;  /* 0x000000040000795c */ /* 0x000fe20000300000 */
.L_x_1086:
[----:B0-----:R-:W-:Y:S02]  /*21a0*/  IMAD.U32 R3, RZ, RZ, UR48 ;  /* 0x00000030ff037e24 */ /* 0x001fe4000f8e00ff */
[----:B------:R-:W-:-:S03]  /*21b0*/  IMAD.U32 R0, RZ, RZ, UR51 ;  /* 0x00000033ff007e24 */ /* 0x000fc6000f8e00ff */
[----:B------:R-:W-:Y:S02]  /*21c0*/  LEA R3, R3, UR42, 0x3 ;  /* 0x0000002a03037c11 */ /* 0x000fe4000f8e18ff */
[----:B------:R-:W-:-:S04]  /*21d0*/  SHF.L.U32 R0, R0, 0x1f, RZ ;  /* 0x0000001f00007819 */ /* 0x000fc800000006ff */
[----:B------:R0:W1:Y:S01]  /*21e0*/  SYNCS.PHASECHK.TRANS64.TRYWAIT P2, [R3+URZ+0x2d830], R0 ;  /* 0x02d83000030075a7 */ /* 0x000062000804017f */
[----:B------:R-:W-:Y:S05]  /*21f0*/  @!P0 BRA `(.L_x_1087) ;  /* 0x0000000000048947 */ /* 0x000fea0003800000 */
[----:B------:R-:W-:Y:S01]  /*2200*/  BPT.TRAP 0x1 ;  /* 0x000000040000795c */ /* 0x000fe20000300000 */
.L_x_1087:
[----:B------:R-:W2:Y:S02]  /*2210*/  S2R R4, SR_TID.X ;  /* 0x0000000000047919 */ /* 0x000ea40000002100 */
[----:B--2---:R-:W-:Y:S01]  /*2220*/  LOP3.LUT P1, RZ, R4, 0x7f, RZ, 0xc0, !PT ;  /* 0x0000007f04ff7812 */ /* 0x004fe2000782c0ff */
[----:B-1----:R-:W-:-:S12]  /*2230*/  @P2 BRA `(.L_x_1088) ;  /* 0x0000000000082947 */ /* 0x002fd80003800000 */
[----:B------:R-:W1:Y:S02]  /*2240*/  SYNCS.PHASECHK.TRANS64.TRYWAIT P2, [R3+URZ+0x2d830], R0 ;  /* 0x02d83000030075a7 */ /* 0x000e64000804017f */
[----:B-1----:R-:W-:Y:S05]  /*2250*/  @!P2 BRA `(.L_x_1089) ;  /* 0x0000015c009ca947 */ /* 0x002fea0003800000 */
.L_x_1088:
[----:B------:R-:W-:Y:S05]  /*2260*/  WARPSYNC.ALL ;  /* 0x0000000000007948 */ /* 0x000fea0003800000 */
[----:B------:R-:W-:Y:S01]  /*2270*/  UIADD3 UR4, UR42, 0x15400, URZ ;  /* 0x000154002a047890 */ /* 0x000fe2000fffe03f */
[----:B------:R-:W-:Y:S01]  /*2280*/  WARPGROUP.ARRIVE ;  /* 0x00000000000079c5 */ /* 0x000fe20000000000 */
[----:B------:R-:W-:Y:S01]  /*2290*/  UMOV UR5, 0x80000020 ;  /* 0x8000002000057882 */ /* 0x000fe20000000000 */
[----:B------:R-:W-:Y:S01]  /*22a0*/  UMOV UR7, 0x80000020 ;  /* 0x8000002000077882 */ /* 0x000fe20000000000 */
[----:B------:R-:W-:Y:S01]  /*22b0*/  USHF.R.U32.HI UR4, URZ, 0x4, UR4 ;  /* 0x000000043f047899 */ /* 0x000fe20008011604 */
[----:B01----:R-:W-:Y:S01]  /*22c0*/  VIADD R0, R136, UR40 ;  /* 0x0000002888007c36 */ /* 0x003fe20008000000 */
[----:B------:R-:W-:Y:S01]  /*22d0*/  UMOV UR9, 0x80000020 ;  /* 0x8000002000097882 */ /* 0x000fe20000000000 */
[----:B------:R-:W-:Y:S01]  /*22e0*/  UMOV UR11, 0x80000020 ;  /* 0x80000020000b7882 */ /* 0x000fe20000000000 */
[----:B------:R-:W-:Y:S01]  /*22f0*/  ULOP3.LUT UR4, UR4, 0x3fff, URZ, 0xc0, !UPT ;  /* 0x00003fff04047892 */ /* 0x000fe2000f8ec03f */
[----:B------:R-:W-:Y:S01]  /*2300*/  @!P1 VIADD R3, R3, 0x2d840 ;  /* 0x0002d84003039836 */ /* 0x000fe20000000000 */
[----:B------:R-:W-:Y:S01]  /*2310*/  UMOV UR13, 0x80000020 ;  /* 0x80000020000d7882 */ /* 0x000fe20000000000 */
[----:B------:R-:W-:Y:S01]  /*2320*/  UMOV UR15, 0x80000020 ;  /* 0x80000020000f7882 */ /* 0x000fe20000000000 */
[----:B------:R-:W-:Y:S01]  /*2330*/  ULOP3.LUT UR32, UR4, 0x10000, URZ, 0xfc, !UPT ;  /* 0x0001000004207892 */ /* 0x000fe2000f8efc3f */
[----:B------:R-:W-:Y:S01]  /*2340*/  IMAD.MOV.U32 R5, RZ, RZ, -0x80 ;  /* 0xffffff80ff057424 */ /* 0x000fe200078e00ff */
[----:B------:R-:W-:Y:S01]  /*2350*/  ULOP3.LUT UR4, UR56, 0x10000, URZ, 0xfc, !UPT ;  /* 0x0001000038047892 */ /* 0x000fe2000f8efc3f */
[----:B------:R-:W-:Y:S01]  /*2360*/  @!P1 PRMT R3, RZ, 0x654, R3 ;  /* 0x00000654ff039816 */ /* 0x000fe20000000003 */
[----:B------:R-:W-:Y:S01]  /*2370*/  UIMAD UR6, UR48, 0x600, UR32 ;  /* 0x00000600300678a4 */ /* 0x000fe2000f8e0220 */
[----:B------:R-:W-:Y:S01]  /*2380*/  IMAD R7, R2, R5, 0x80 ;  /* 0x0000008002077424 */ /* 0x000fe200078e0205 */
[----:B------:R-:W-:-:S02]  /*2390*/  UIADD3 UR8, UR4, 0x2, URZ ;  /* 0x0000000204087890 */ /* 0x000fc4000fffe03f */
[----:B------:R-:W-:Y:S02]  /*23a0*/  UIADD3 UR10, UR6, 0x2, URZ ;  /* 0x00000002060a7890 */ /* 0x000fe4000fffe03f */
[----:B------:R-:W-:Y:S01]  /*23b0*/  UIADD3 UR12, UR4, 0x300, URZ ;  /* 0x00000300040c7890 */ /* 0x000fe2000fffe03f */
[----:B------:R-:W-:Y:S01]  /*23c0*/  IADD3 R8, -R16, UR39, R7 ;  /* 0x0000002710087c10 */ /* 0x000fe2000fffe107 */
[----:B------:R-:W-:Y:S02]  /*23d0*/  UIADD3 UR14, UR6, 0x200, URZ ;  /* 0x00000200060e7890 */ /* 0x000fe4000fffe03f */
[----:B------:R-:W-:Y:S01]  /*23e0*/  HGMMA.64x128x16.F32 R24, gdesc[UR4], RZ, !UPT, gsb0 ;  /* 0x01e00000041879f0 */ /* 0x000fe2000c0008ff */
[----:B------:R-:W-:Y:S02]  /*23f0*/  UIADD3 UR16, UR4, 0x302, URZ ;  /* 0x0000030204107890 */ /* 0x000fe4000fffe03f */
        /* <DEDUP_REMOVED lines=11> */
[----:B------:R-:W-:Y:S01]  /*24b0*/  ULDC UR6, c[0x0][0x448] ;  /* 0x0001120000067ab9 */ /* 0x000fe20000000800 */
[----:B------:R-:W-:Y:S01]  /*24c0*/  ULDC UR35, c[0x0][0x9dc] ;  /* 0x0002770000237ab9 */ /* 0x000fe20000000800 */
[----:B------:R-:W-:-:S06]  /*24d0*/  UISETP.NE.AND UP0, UPT, UR6, 0x1, UPT ;  /* 0x000000010600788c */ /* 0x000fcc000bf05270 */
[----:B------:R-:W-:Y:S02]  /*24e0*/  PLOP3.LUT P2, PT, PT, PT, UP0, 0x80, 0x0 ;  /* 0x000000000000781c */ /* 0x000fe40003f4f008 */
[----:B------:R-:W-:-:S03]  /*24f0*/  PLOP3.LUT P3, PT, PT, PT, UP0, 0x80, 0x0 ;  /* 0x000000000000781c */ /* 0x000fc60003f6f008 */
[----:B------:R-:W-:-:S08]  /*2500*/  @UP0 ULDC UR6, c[0x0][0x44c] ;  /* 0x0001130000060ab9 */ /* 0x000fd00000000800 */
[----:B------:R-:W-:Y:S01]  /*2510*/  @P2 IMAD.HI.U32 R4, R0, UR6, RZ ;  /* 0x0000000600042c27 */ /* 0x000fe2000f8e00ff */
[----:B------:R-:W-:-:S04]  /*2520*/  @UP0 ULDC UR6, c[0x0][0x450] ;  /* 0x0001140000060ab9 */ /* 0x000fc80000000800 */
[----:B------:R-:W-:Y:S01]  /*2530*/  @P3 SHF.R.U32.HI R0, RZ, UR6, R4 ;  /* 0x00000006ff003c19 */ /* 0x000fe20008011604 */
[----:B------:R-:W-:Y:S01]  /*2540*/  ULDC.64 UR6, c[0x0][0x9e0] ;  /* 0x0002780000067ab9 */ /* 0x000fe20000000a00 */
[----:B------:R-:W-:Y:S01]  /*2550*/  IMAD.U32 R4, RZ, RZ, UR47 ;  /* 0x0000002fff047e24 */ /* 0x000fe2000f8e00ff */
[----:B------:R-:W-:Y:S02]  /*2560*/  UISETP.GE.AND UP1, UPT, UR7, 0x1, UPT ;  /* 0x000000010700788c */ /* 0x000fe4000bf26270 */
[----:B------:R-:W0:Y:S04]  /*2570*/  SHFL.IDX PT, R11, R0, RZ, 0x1c1f ;  /* 0x001c1fff000b7589 */ /* 0x000e2800000e0000 */
[----:B------:R-:W-:Y:S01]  /*2580*/  PLOP3.LUT P2, PT, PT, PT, UP1, 0x40, 0x0 ;  /* 0x000000000000781c */ /* 0x000fe20003f4e818 */
[----:B------:R-:W-:-:S02]  /*2590*/  WARPGROUP.DEPBAR.LE gsb0, 0x0 ;  /* 0x00008000000079c5 */ /* 0x000fc40000010000 */
[----:B------:R-:W-:-:S06]  /*25a0*/  WARPGROUP.ARRIVE ;  /* 0x00000000000079c5 */ /* 0x000fcc0000000000 */
[----:B------:R-:W-:Y:S01]  /*25b0*/  HGMMA.64x128x16.F32 R24, gdesc[UR8], R24, gsb0 ;  /* 0x01e00000081879f0 */ /* 0x000fe20008000818 */
[----:B------:R-:W-:Y:S02]  /*25c0*/  ULOP3.LUT UR10, URZ, UR35, URZ, 0x33, !UPT ;  /* 0x000000233f0a7292 */ /* 0x000fe4000f8e333f */
        /* <DEDUP_REMOVED lines=14> */
[----:B-1----:R-:W-:-:S04]  /*26b0*/  IADD3 R3, -R16, 0x1, R7 ;  /* 0x0000000110037810 */ /* 0x002fc80007ffe107 */
[----:B------:R-:W-:Y:S02]  /*26c0*/  IADD3 R3, -R4, UR39, R3 ;  /* 0x0000002704037c10 */ /* 0x000fe4000fffe103 */
[----:B------:R-:W-:-:S03]  /*26d0*/  LEA R4, R2, 0xffffff80, 0x7 ;  /* 0xffffff8002047811 */ /* 0x000fc600078e38ff */
[C---:B------:R-:W-:Y:S02]  /*26e0*/  VIADD R9, R3.reuse, UR6 ;  /* 0x0000000603097c36 */ /* 0x040fe40008000000 */
[----:B------:R-:W-:-:S03]  /*26f0*/  VIADD R20, R3, UR10 ;  /* 0x0000000a03147c36 */ /* 0x000fc60008000000 */
[----:B0-----:R-:W-:Y:S01]  /*2700*/  VIADDMNMX R5, R11, R9, R8, PT ;  /* 0x000000090b057246 */ /* 0x001fe20003800108 */
[----:B------:R-:W-:Y:S01]  /*2710*/  IMAD.IADD R6, R20, 0x1, R11 ;  /* 0x0000000114067824 */ /* 0x000fe200078e020b */
[----:B------:R-:W-:Y:S06]  /*2720*/  @P2 BRA `(.L_x_1090) ;  /* 0x00000000005c2947 */ /* 0x000fec0003800000 */
[----:B------:R-:W-:Y:S01]  /*2730*/  IMAD.U32 R10, RZ, RZ, UR47 ;  /* 0x0000002fff0a7e24 */ /* 0x000fe2000f8e00ff */
[----:B------:R-:W-:Y:S04]  /*2740*/  BSSY B0, `(.L_x_1091) ;  /* 0x0000011000007945 */ /* 0x000fe80003800000 */
[----:B------:R-:W-:-:S04]  /*2750*/  IADD3 R3, -R10, UR39, R11 ;  /* 0x000000270a037c10 */ /* 0x000fc8000fffe10b */
        /* <DEDUP_REMOVED lines=10> */
.L_x_1092:
[----:B------:R-:W-:-:S06]  /*2800*/  UISETP.NE.AND UP2, UPT, UR7, 0x1, UPT ;  /* 0x000000010700788c */ /* 0x000fcc000bf45270 */
[----:B------:R-:W-:-:S05]  /*2810*/  PLOP3.LUT P2, PT, PT, PT, UP2, 0x80, 0x0 ;  /* 0x000000000000781c */ /* 0x000fca0003f4f028 */
[----:B------:R-:W-:-:S08]  /*2820*/  @UP2 ULDC.64 UR10, c[0x0][0x9e8] ;  /* 0x00027a00000a2ab9 */ /* 0x000fd00000000a00 */
[----:B------:R-:W-:-:S05]  /*2830*/  @P2 IMAD.HI.U32 R10, R3, UR10, RZ ;  /* 0x0000000a030a2c27 */ /* 0x000fca000f8e00ff */
[----:B------:R-:W-:-:S07]  /*2840*/  @P2 SHF.R.U32.HI R3, RZ, UR11, R10 ;  /* 0x0000000bff032c19 */ /* 0x000fce000801160a */
.L_x_1093:
[----:B------:R-:W-:Y:S05]  /*2850*/  BSYNC B0 ;  /* 0x0000000000007941 */ /* 0x000fea0003800000 */
.L_x_1091:
[----:B------:R-:W-:-:S04]  /*2860*/  IMAD R3, R3, UR7, -R4 ;  /* 0x0000000703037c24 */ /* 0x000fc8000f8e0a04 */
[----:B------:R-:W-:-:S05]  /*2870*/  IMAD.IADD R3, R3, 0x1, -R16 ;  /* 0x0000000103037824 */ /* 0x000fca00078e0a10 */
[----:B------:R-:W-:Y:S02]  /*2880*/  VIMNMX R6, R6, R3, !PT ;  /* 0x0000000306067248 */ /* 0x000fe40007fe0100 */
[----:B------:R-:W-:-:S07]  /*2890*/  VIADDMNMX R5, R3, UR7, R5, PT ;  /* 0x0000000703057c46 */ /* 0x000fce000b800105 */
.L_x_1090:
[----:B------:R-:W2:Y:S01]  /*28a0*/  LDL.LU R10, [R1] ;  /* 0x00000000010a7983 */ /* 0x000ea20000300800 */
[C---:B------:R-:W-:Y:S02]  /*28b0*/  ISETP.GE.AND P4, PT, R7.reuse, 0x9, PT ;  /* 0x000000090700780c */ /* 0x040fe40003f86270 */
[C---:B------:R-:W-:Y:S02]  /*28c0*/  ISETP.GE.AND P2, PT, R7.reuse, 0x2, PT ;  /* 0x000000020700780c */ /* 0x040fe40003f46270 */
[----:B------:R-:W-:Y:S02]  /*28d0*/  ISETP.GE.AND P5, PT, R7, 0xa, PT ;  /* 0x0000000a0700780c */ /* 0x000fe40003fa6270 */
[----:B------:R-:W-:-:S04]  /*28e0*/  ISETP.GT.AND P3, PT, R6, 0x1, !P2 ;  /* 0x000000010600780c */ /* 0x000fc80005764270 */
[----:B------:R-:W-:-:S04]  /*28f0*/  ISETP.LT.OR P3, PT, R5, 0x2, P3 ;  /* 0x000000020500780c */ /* 0x000fc80001f61670 */
[----:B------:R-:W-:Y:S02]  /*2900*/  FSEL R25, R25, -INF , !P3 ;  /* 0xff80000019197808 */ /* 0x000fe40005800000 */
[----:B------:R-:W-:-:S04]  /*2910*/  ISETP.GT.AND P3, PT, R6, 0x9, !P5 ;  /* 0x000000090600780c */ /* 0x000fc80006f64270 */
[----:B------:R-:W-:-:S04]  /*2920*/  ISETP.LT.OR P3, PT, R5, 0xa, P3 ;  /* 0x0000000a0500780c */ /* 0x000fc80001f61670 */
[----:B------:R-:W-:Y:S02]  /*2930*/  FSEL R29, R29, -INF , !P3 ;  /* 0xff8000001d1d7808 */ /* 0x000fe40005800000 */
[----:B--2---:R-:W-:-:S04]  /*2940*/  LOP3.LUT R10, R10, 0xfffffffd, RZ, 0xc0, !PT ;  /* 0xfffffffd0a0a7812 */ /* 0x004fc800078ec0ff */
[----:B------:R-:W-:Y:S02]  /*2950*/  @P4 LOP3.LUT R10, R10, 0x2, RZ, 0xfc, !PT ;  /* 0x000000020a0a4812 */ /* 0x000fe400078efcff */
[----:B------:R-:W-:Y:S02]  /*2960*/  ISETP.GT.AND P4, PT, R6, 0x8, !P4 ;  /* 0x000000080600780c */ /* 0x000fe40006784270 */
[----:B------:R-:W-:Y:S02]  /*2970*/  LOP3.LUT R10, R10, 0xfffffffb, RZ, 0xc0, !PT ;  /* 0xfffffffb0a0a7812 */ /* 0x000fe400078ec0ff */
[----:B------:R-:W-:Y:S02]  /*2980*/  ISETP.LT.OR P4, PT, R5, 0x9, P4 ;  /* 0x000000090500780c */ /* 0x000fe40002781670 */
[----:B------:R-:W-:Y:S02]  /*2990*/  @P5 LOP3.LUT R10, R10, 0x4, RZ, 0xfc, !PT ;  /* 0x000000040a0a5812 */ /* 0x000fe400078efcff */
[----:B------:R-:W-:-:S02]  /*29a0*/  ISETP.GE.AND P5, PT, R7, 0x11, PT ;  /* 0x000000110700780c */ /* 0x000fc40003fa6270 */
[----:B------:R-:W-:Y:S02]  /*29b0*/  FSEL R28, R28, -INF , !P4 ;  /* 0xff8000001c1c7808 */ /* 0x000fe40006000000 */
        /* <DEDUP_REMOVED lines=9> */
[----:B------:R-:W-:Y:S02]  /*2a50*/  ISETP.GE.AND P4, PT, R7, 0x19, PT ;  /* 0x000000190700780c */ /* 0x000fe40003f86270 */
[----:B------:R-:W-:Y:S02]  /*2a60*/  ISETP.LT.OR P3, PT, R5, 0x12, P3 ;  /* 0x000000120500780c */ /* 0x000fe40001f61670 */
[----:B------:R-:W-:Y:S02]  /*2a70*/  LOP3.LUT R10, R10, 0xfeffffff, RZ, 0xc0, !PT ;  /* 0xfeffffff0a0a7812 */ /* 0x000fe400078ec0ff */
        /* <DEDUP_REMOVED lines=150> */
[----:B------:R-:W-:Y:S02]  /*33e0*/  ISETP.GE.AND P6, PT, R7, 0x7a, PT ;  /* 0x0000007a0700780c */ /* 0x000fe40003fc6270 */
[----:B------:R-:W0:Y:S11]  /*33f0*/  SHFL.IDX PT, R7, R0, 0x1, 0x1c1f ;  /* 0x003c1f0000077f89 */ /* 0x000e3600000e0000 */
[----:B------:R-:W-:-:S02]  /*3400*/  @P6 LOP3.LUT R10, R10, 0x8000000, RZ, 0xfc, !PT ;  /* 0x080000000a0a6812 */ /* 0x000fc400078efcff */
[----:B------:R-:W-:-:S03]  /*3410*/  ISETP.GT.AND P6, PT, R6, 0x79, !P6 ;  /* 0x000000790600780c */ /* 0x000fc600077c4270 */
[----:B------:R1:W-:Y:S01]  /*3420*/  STL [R1], R10 ;  /* 0x0000000a01007387 */ /* 0x0003e20000100800 */
[----:B------:R-:W-:-:S04]  /*3430*/  ISETP.LT.OR P6, PT, R5, 0x7a, P6 ;  /* 0x0000007a0500780c */ /* 0x000fc800037c1670 */
[----:B------:R-:W-:Y:S02]  /*3440*/  FSEL R85, R85, -INF , !P6 ;  /* 0xff80000055557808 */ /* 0x000fe40007000000 */
[----:B------:R-:W-:Y:S01]  /*3450*/  PLOP3.LUT P6, PT, PT, PT, UP1, 0x40, 0x0 ;  /* 0x000000000000781c */ /* 0x000fe20003fce818 */
[----:B0-----:R-:W-:Y:S01]  /*3460*/  IMAD.IADD R20, R20, 0x1, R7 ;  /* 0x0000000114147824 */ /* 0x001fe200078e0207 */
[----:B------:R-:W-:-:S11]  /*3470*/  VIADDMNMX R5, R7, R9, R8, PT ;  /* 0x0000000907057246 */ /* 0x000fd60003800108 */
[----:B-1----:R-:W-:Y:S05]  /*3480*/  @P6 BRA `(.L_x_1094) ;  /* 0x0000000000646947 */ /* 0x002fea0003800000 */
        /* <DEDUP_REMOVED lines=14> */
.L_x_1096:
[----:B------:R-:W-:-:S06]  /*3570*/  UISETP.NE.AND UP2, UPT, UR7, 0x1, UPT ;  /* 0x000000010700788c */ /* 0x000fcc000bf45270 */
[----:B------:R-:W-:-:S05]  /*3580*/  PLOP3.LUT P6, PT, PT, PT, UP2, 0x80, 0x0 ;  /* 0x000000000000781c */ /* 0x000fca0003fcf028 */
[----:B------:R-:W-:-:S08]  /*3590*/  @UP2 ULDC.64 UR10, c[0x0][0x9e8] ;  /* 0x00027a00000a2ab9 */ /* 0x000fd00000000a00 */
[----:B------:R-:W-:Y:S01]  /*35a0*/  @P6 IMAD.HI.U32 R0, R7, UR10, RZ ;  /* 0x0000000a07006c27 */ /* 0x000fe2000f8e00ff */
[----:B------:R-:W-:-:S13]  /*35b0*/  PLOP3.LUT P6, PT, PT, PT, UP2, 0x80, 0x0 ;  /* 0x000000000000781c */ /* 0x000fda0003fcf028 */
[----:B------:R-:W-:-:S07]  /*35c0*/  @P6 SHF.R.U32.HI R7, RZ, UR11, R0 ;  /* 0x0000000bff076c19 */ /* 0x000fce0008011600 */
.L_x_1097:
[----:B------:R-:W-:Y:S05]  /*35d0*/  BSYNC B0 ;  /* 0x0000000000007941 */ /* 0x000fea0003800000 */
.L_x_1095:
[----:B------:R-:W-:-:S04]  /*35e0*/  IMAD R7, R7, UR7, -R4 ;  /* 0x0000000707077c24 */ /* 0x000fc8000f8e0a04 */
[----:B------:R-:W-:-:S05]  /*35f0*/  IMAD.IADD R7, R7, 0x1, -R16 ;  /* 0x0000000107077824 */ /* 0x000fca00078e0a10 */
[----:B------:R-:W-:Y:S02]  /*3600*/  VIMNMX R20, R20, R7, !PT ;  /* 0x0000000714147248 */ /* 0x000fe40007fe0100 */
[----:B------:R-:W-:-:S07]  /*3610*/  VIADDMNMX R5, R7, UR7, R5, PT ;  /* 0x0000000707057c46 */ /* 0x000fce000b800105 */
.L_x_1094:
        /* <DEDUP_REMOVED lines=9> */
[----:B------:R-:W-:Y:S01]  /*36b0*/  UMOV UR14, UR40 ;  /* 0x00000028000e7c82 */ /* 0x000fe20008000000 */
[----:B------:R-:W-:Y:S01]  /*36c0*/  LOP3.LUT P2, RZ, R10, 0x2, RZ, 0xc0, !PT ;  /* 0x000000020aff7812 */ /* 0x000fe2000784c0ff */
[----:B------:R-:W-:Y:S01]  /*36d0*/  @UP0 USHF.R.U32.HI UR14, URZ, UR15, UR11 ;  /* 0x0000000f3f0e0299 */ /* 0x000fe2000801160b */
[----:B------:R-:W-:Y:S01]  /*36e0*/  FMNMX.FTZ R0, R28, R7, !PT ;  /* 0x000000071c007209 */ /* 0x000fe20007810000 */
[----:B------:R-:W-:Y:S01]  /*36f0*/  VIADD R2, R2, 0xfffffffe ;  /* 0xfffffffe02027836 */ /* 0x000fe20000000000 */
[----:B------:R-:W-:Y:S01]  /*3700*/  ISETP.GT.AND P2, PT, R20, 0x8, !P2 ;  /* 0x000000081400780c */ /* 0x000fe20005744270 */
[----:B------:R-:W-:Y:S01]  /*3710*/  UIADD3 UR55, UR55, UR14, URZ ;  /* 0x0000000e37377290 */ /* 0x000fe2000fffe03f */
[----:B------:R-:W-:-:S02]  /*3720*/  FMNMX.FTZ R7, R29, R0, !PT ;  /* 0x000000001d077209 */ /* 0x000fc40007810000 */
[----:B------:R-:W-:Y:S01]  /*3730*/  ISETP.LT.OR P2, PT, R5, 0x9, P2 ;  /* 0x000000090500780c */ /* 0x000fe20001741670 */
[----:B------:R-:W-:Y:S01]  /*3740*/  UIADD3 UR6, UR55, UR6, URZ ;  /* 0x0000000637067290 */ /* 0x000fe2000fffe03f */
        /* <DEDUP_REMOVED lines=9> */
[----:B------:R-:W-:Y:S02]  /*37e0*/  ISETP.GT.AND P2, PT, R20, 0x10, !P6 ;  /* 0x000000101400780c */ /* 0x000fe40007744270 */
[----:B------:R-:W-:-:S02]  /*37f0*/  FMNMX.FTZ R0, R40, R7, !PT ;  /* 0x0000000728007209 */ /* 0x000fc40007810000 */
[----:B------:R-:W-:Y:S02]  /*3800*/  ISETP.LT.OR P2, PT, R5, 0x11, P2 ;  /* 0x000000110500780c */ /* 0x000fe40001741670 */
[----:B------:R-:W-:Y:S02]  /*3810*/  LOP3.LUT P6, RZ, R10, 0x8000, RZ, 0xc0, !PT ;  /* 0x000080000aff7812 */ /* 0x000fe400078cc0ff */
        /* <DEDUP_REMOVED lines=52> */
[C---:B------:R-:W-:Y:S02]  /*3b60*/  ISETP.GT.AND P2, PT, R20.reuse, 0x30, !P2 ;  /* 0x000000301400780c */ /* 0x040fe40005744270 */
[----:B------:R-:W-:Y:S02]  /*3b70*/  FMNMX.FTZ R4, R85, R0, !PT ;  /* 0x0000000055047209 */ /* 0x000fe40007810000 */
[----:B------:R-:W-:Y:S02]  /*3b80*/  ISETP.LT.OR P2, PT, R5, 0x31, P2 ;  /* 0x000000310500780c */ /* 0x000fe40001741670 */
[----:B------:R-:W-:Y:S01]  /*3b90*/  ISETP.GT.AND P3, PT, R20, 0x70, !P3 ;  /* 0x000000701400780c */ /* 0x000fe20005f64270 */
[----:B------:R-:W0:Y:S01]  /*3ba0*/  SHFL.BFLY PT, R7, R4, 0x2, 0x1f ;  /* 0x0c401f0004077f89 */ /* 0x000e2200000e0000 */
[----:B------:R-:W-:Y:S02]  /*3bb0*/  FSEL R50, R50, -INF , !P2 ;  /* 0xff80000032327808 */ /* 0x000fe40005000000 */
[----:B------:R-:W-:-:S02]  /*3bc0*/  LOP3.LUT P2, RZ, R10, 0x20000, RZ, 0xc0, !PT ;  /* 0x000200000aff7812 */ /* 0x000fc4000784c0ff */
[C---:B------:R-:W-:Y:S02]  /*3bd0*/  ISETP.GT.AND P4, PT, R20.reuse, 0x71, !P4 ;  /* 0x000000711400780c */ /* 0x040fe40006784270 */
[C---:B------:R-:W-:Y:S02]  /*3be0*/  ISETP.GT.AND P2, PT, R20.reuse, 0x31, !P2 ;  /* 0x000000311400780c */ /* 0x040fe40005744270 */
[----:B------:R-:W-:Y:S02]  /*3bf0*/  ISETP.GT.AND P5, PT, R20, 0x78, !P5 ;  /* 0x000000781400780c */ /* 0x000fe40006fa4270 */
[C---:B------:R-:W-:Y:S02]  /*3c00*/  ISETP.LT.OR P2, PT, R5.reuse, 0x32, P2 ;  /* 0x000000320500780c */ /* 0x040fe40001741670 */
[----:B------:R-:W-:Y:S02]  /*3c10*/  ISETP.LT.OR P3, PT, R5, 0x71, P3 ;  /* 0x000000710500780c */ /* 0x000fe40001f61670 */
[----:B------:R-:W-:-:S02]  /*3c20*/  FSEL R51, R51, -INF , !P2 ;  /* 0xff80000033337808 */ /* 0x000fc40005000000 */
[----:B------:R-:W-:Y:S02]  /*3c30*/  LOP3.LUT P2, RZ, R10, 0x10000, RZ, 0xc0, !PT ;  /* 0x000100000aff7812 */ /* 0x000fe4000784c0ff */
[C---:B------:R-:W-:Y:S02]  /*3c40*/  ISETP.LT.OR P4, PT, R5.reuse, 0x72, P4 ;  /* 0x000000720500780c */ /* 0x040fe40002781670 */
[----:B------:R-:W-:Y:S02]  /*3c50*/  ISETP.GT.AND P2, PT, R20, 0x38, !P2 ;  /* 0x000000381400780c */ /* 0x000fe40005744270 */
[----:B------:R-:W-:Y:S02]  /*3c60*/  FSEL R82, R82, -INF , !P3 ;  /* 0xff80000052527808 */ /* 0x000fe40005800000 */
[----:B------:R-:W-:Y:S02]  /*3c70*/  ISETP.LT.OR P2, PT, R5, 0x39, P2 ;  /* 0x000000390500780c */ /* 0x000fe40001741670 */
[----:B0-----:R-:W-:-:S02]  /*3c80*/  FMNMX.FTZ R7, R4, R7, !PT ;  /* 0x0000000704077209 */ /* 0x001fc40007810000 */
[----:B------:R-:W-:Y:S02]  /*3c90*/  FSEL R54, R54, -INF , !P2 ;  /* 0xff80000036367808 */ /* 0x000fe40005000000 */
[----:B------:R-:W-:Y:S01]  /*3ca0*/  ISETP.GT.AND P2, PT, R20, 0x39, !P6 ;  /* 0x000000391400780c */ /* 0x000fe20007744270 */
[----:B------:R-:W0:Y:S01]  /*3cb0*/  SHFL.BFLY PT, R0, R7, 0x1, 0x1f ;  /* 0x0c201f0007007f89 */ /* 0x000e2200000e0000 */
[----:B------:R-:W-:Y:S02]  /*3cc0*/  LOP3.LUT P6, RZ, R10, 0x10, RZ, 0xc0, !PT ;  /* 0x000000100aff7812 */ /* 0x000fe400078cc0ff */
[C---:B------:R-:W-:Y:S02]  /*3cd0*/  ISETP.LT.OR P2, PT, R5.reuse, 0x3a, P2 ;  /* 0x0000003a0500780c */ /* 0x040fe40001741670 */
[----:B------:R-:W-:Y:S02]  /*3ce0*/  ISETP.LT.OR P5, PT, R5, 0x79, P5 ;  /* 0x000000790500780c */ /* 0x000fe40002fa1670 */
[----:B------:R-:W-:-:S02]  /*3cf0*/  FSEL R55, R55, -INF , !P2 ;  /* 0xff80000037377808 */ /* 0x000fc40005000000 */
[----:B------:R-:W-:Y:S02]  /*3d00*/  LOP3.LUT P2, RZ, R10, 0x4000, RZ, 0xc0, !PT ;  /* 0x000040000aff7812 */ /* 0x000fe4000784c0ff */
[----:B------:R-:W-:Y:S02]  /*3d10*/  FSEL R83, R83, -INF , !P4 ;  /* 0xff80000053537808 */ /* 0x000fe40006000000 */
[----:B------:R-:W-:Y:S02]  /*3d20*/  ISETP.GT.AND P2, PT, R20, 0x40, !P2 ;  /* 0x000000401400780c */ /* 0x000fe40005744270 */
[----:B------:R-:W-:Y:S02]  /*3d30*/  FSEL R86, R86, -INF , !P5 ;  /* 0xff80000056567808 */ /* 0x000fe40006800000 */
[----:B------:R-:W-:-:S04]  /*3d40*/  ISETP.LT.OR P2, PT, R5, 0x41, P2 ;  /* 0x000000410500780c */ /* 0x000fc80001741670 */
[----:B------:R-:W-:Y:S02]  /*3d50*/  FSEL R58, R58, -INF , !P2 ;  /* 0xff8000003a3a7808 */ /* 0x000fe40005000000 */
[----:B------:R-:W-:Y:S02]  /*3d60*/  LOP3.LUT P2, RZ, R10, 0x2000, RZ, 0xc0, !PT ;  /* 0x000020000aff7812 */ /* 0x000fe4000784c0ff */
[----:B0-----:R-:W-:Y:S02]  /*3d70*/  FMNMX.FTZ R0, R7, R0, !PT ;  /* 0x0000000007007209 */ /* 0x001fe40007810000 */
[----:B------:R-:W-:-:S03]  /*3d80*/  ISETP.GT.AND P2, PT, R20, 0x41, !P2 ;  /* 0x000000411400780c */ /* 0x000fc60005744270 */
[----:B------:R-:W-:Y:S01]  /*3d90*/  FMUL.FTZ R90, R0, UR33 ;  /* 0x00000021005a7c20 */ /* 0x000fe20008410000 */
        /* <DEDUP_REMOVED lines=52> */
[----:B------:R-:W-:Y:S01]  /*40e0*/  MUFU.EX2 R8, R8 ;  /* 0x0000000800087308 */ /* 0x000fe20000000800 */
[----:B------:R-:W-:Y:S01]  /*40f0*/  ISETP.GT.AND P2, PT, R20, 0x69, !P2 ;  /* 0x000000691400780c */ /* 0x000fe20005744270 */
[--C-:B------:R-:W-:Y:S01]  /*4100*/  FFMA.FTZ R25, R44, UR33, -R90.reuse ;  /* 0x000000212c197c23 */ /* 0x100fe2000801085a */
[----:B------:R-:W-:Y:S01]  /*4110*/  FMNMX.FTZ R6, R30, R3, !PT ;  /* 0x000000031e067209 */ /* 0x000fe20007810000 */
[--C-:B------:R-:W-:Y:S01]  /*4120*/  FFMA.FTZ R44, R60, UR33, -R90.reuse ;  /* 0x000000213c2c7c23 */ /* 0x100fe2000801085a */
[----:B------:R-:W-:Y:S01]  /*4130*/  ISETP.LT.OR P2, PT, R5, 0x6a, P2 ;  /* 0x0000006a0500780c */ /* 0x000fe20001741670 */
[--C-:B------:R-:W-:Y:S01]  /*4140*/  FFMA.FTZ R48, R48, UR33, -R90.reuse ;  /* 0x0000002130307c23 */ /* 0x100fe2000801085a */
[----:B------:R-:W-:Y:S01]  /*4150*/  FMNMX.FTZ R3, R31, R6, !PT ;  /* 0x000000061f037209 */ /* 0x000fe20007810000 */
[----:B------:R-:W0:Y:S01]  /*4160*/  MUFU.EX2 R9, R9 ;  /* 0x0000000900097308 */ /* 0x000e220000000800 */
[----:B------:R-:W-:Y:S01]  /*4170*/  FSEL R79, R79, -INF , !P2 ;  /* 0xff8000004f4f7808 */ /* 0x000fe20005000000 */
[--C-:B------:R-:W-:Y:S01]  /*4180*/  FFMA.FTZ R52, R52, UR33, -R90.reuse ;  /* 0x0000002134347c23 */ /* 0x100fe2000801085a */
[----:B------:R-:W-:Y:S01]  /*4190*/  FMNMX.FTZ R6, R34, R3, !PT ;  /* 0x0000000322067209 */ /* 0x000fe20007810000 */
[--C-:B------:R-:W-:Y:S01]  /*41a0*/  FFMA.FTZ R13, R33, UR33, -R90.reuse ;  /* 0x00000021210d7c23 */ /* 0x100fe2000801085a */
[----:B------:R-:W-:Y:S01]  /*41b0*/  ISETP.LT.OR P6, PT, R5, 0x7a, P6 ;  /* 0x0000007a0500780c */ /* 0x000fe200037c1670 */
[--C-:B------:R-:W-:Y:S01]  /*41c0*/  FFMA.FTZ R12, R36, UR33, -R90.reuse ;  /* 0x00000021240c7c23 */ /* 0x100fe2000801085a */
[----:B------:R-:W-:Y:S01]  /*41d0*/  FMNMX.FTZ R3, R35, R6, !PT ;  /* 0x0000000623037209 */ /* 0x000fe20007810000 */
[----:B------:R-:W1:Y:S01]  /*41e0*/  MUFU.EX2 R10, R10 ;  /* 0x0000000a000a7308 */ /* 0x000e620000000800 */
[----:B------:R-:W-:Y:S01]  /*41f0*/  FSEL R87, R87, -INF , !P6 ;  /* 0xff80000057577808 */ /* 0x000fe20007000000 */
        /* <DEDUP_REMOVED lines=16> */
[----:B------:R-:W-:Y:S01]  /*4300*/  FFMA.FTZ R37, R85, UR33, -R90 ;  /* 0x0000002155257c23 */ /* 0x000fe2000801085a */
        /* <DEDUP_REMOVED lines=14> */
[--C-:B------:R-:W-:Y:S01]  /*43f0*/  FFMA.FTZ R6, R49, UR33, -R90.reuse ;  /* 0x0000002131067c23 */ /* 0x100fe2000801085a */
[----:B------:R-:W-:Y:S01]  /*4400*/  FFMA.FTZ R49, R61, UR33, -R90 ;  /* 0x000000213d317c23 */ /* 0x000fe2000801085a */
[----:B------:R2:W-:Y:S01]  /*4410*/  MUFU.EX2 R3, R48 ;  /* 0x0000003000037308 */ /* 0x0005e20000000800 */
[----:B------:R-:W-:-:S04]  /*4420*/  FMNMX.FTZ R24, R66, R7, !PT ;  /* 0x0000000742187209 */ /* 0x000fc80007810000 */
[----:B------:R-:W-:-:S03]  /*4430*/  FMNMX.FTZ R7, R67, R24, !PT ;  /* 0x0000001843077209 */ /* 0x000fc60007810000 */
[----:B------:R-:W-:Y:S01]  /*4440*/  MUFU.EX2 R21, R21 ;  /* 0x0000001500157308 */ /* 0x000fe20000000800 */
[----:B------:R-:W-:Y:S01]  /*4450*/  FMNMX.FTZ R24, R70, R7, !PT ;  /* 0x0000000746187209 */ /* 0x000fe20007810000 */
[----:B--2---:R-:W-:-:S03]  /*4460*/  FFMA.FTZ R48, R64, UR33, -R90 ;  /* 0x0000002140307c23 */ /* 0x004fc6000801085a */
[----:B------:R-:W-:Y:S01]  /*4470*/  FMNMX.FTZ R29, R71, R24, !PT ;  /* 0x00000018471d7209 */ /* 0x000fe20007810000 */
[--C-:B------:R-:W-:Y:S01]  /*4480*/  FFMA.FTZ R24, R53, UR33, -R90.reuse ;  /* 0x0000002135187c23 */ /* 0x100fe2000801085a */
[----:B------:R-:W-:Y:S01]  /*4490*/  FFMA.FTZ R53, R65, UR33, -R90 ;  /* 0x0000002141357c23 */ /* 0x000fe2000801085a */
[----:B------:R2:W-:Y:S01]  /*44a0*/  MUFU.EX2 R7, R52 ;  /* 0x0000003400077308 */ /* 0x0005e20000000800 */
[----:B------:R-:W-:-:S04]  /*44b0*/  FMNMX.FTZ R28, R74, R29, !PT ;  /* 0x0000001d4a1c7209 */ /* 0x000fc80007810000 */
[----:B------:R-:W-:Y:S01]  /*44c0*/  FMNMX.FTZ R29, R75, R28, !PT ;  /* 0x0000001c4b1d7209 */ /* 0x000fe20007810000 */
[--C-:B------:R-:W-:Y:S02]  /*44d0*/  FFMA.FTZ R28, R56, UR33, -R90.reuse ;  /* 0x00000021381c7c23 */ /* 0x100fe4000801085a */
[----:B------:R-:W-:Y:S01]  /*44e0*/  MUFU.EX2 R25, R25 ;  /* 0x0000001900197308 */ /* 0x000fe20000000800 */
[----:B------:R-:W-:Y:S01]  /*44f0*/  FMNMX.FTZ R20, R78, R29, !PT ;  /* 0x0000001d4e147209 */ /* 0x000fe20007810000 */
[----:B--2---:R-:W-:-:S03]  /*4500*/  FFMA.FTZ R52, R68, UR33, -R90 ;  /* 0x0000002144347c23 */ /* 0x004fc6000801085a */
[----:B------:R-:W-:-:S03]  /*4510*/  FMNMX.FTZ R29, R79, R20, !PT ;  /* 0x000000144f1d7209 */ /* 0x000fc60007810000 */
[----:B------:R-:W-:Y:S01]  /*4520*/  MUFU.EX2 R26, R26 ;  /* 0x0000001a001a7308 */ /* 0x000fe20000000800 */
[----:B------:R-:W-:Y:S01]  /*4530*/  FMNMX.FTZ R20, R82, R29, !PT ;  /* 0x0000001d52147209 */ /* 0x000fe20007810000 */
[----:B------:R-:W-:-:S03]  /*4540*/  FFMA.FTZ R29, R72, UR33, -R90 ;  /* 0x00000021481d7c23 */ /* 0x000fc6000801085a */
[----:B------:R-:W-:-:S03]  /*4550*/  FMNMX.FTZ R5, R83, R20, !PT ;  /* 0x0000001453057209 */ /* 0x000fc60007810000 */
[----:B------:R-:W-:Y:S01]  /*4560*/  MUFU.EX2 R6, R6 ;  /* 0x0000000600067308 */ /* 0x000fe20000000800 */
[----:B------:R-:W-:-:S04]  /*4570*/  FMNMX.FTZ R20, R86, R5, !PT ;  /* 0x0000000556147209 */ /* 0x000fc80007810000 */
[----:B------:R-:W-:-:S03]  /*4580*/  FMNMX.FTZ R20, R87, R20, !PT ;  /* 0x0000001457147209 */ /* 0x000fc60007810000 */
[----:B------:R-:W-:Y:S02]  /*4590*/  MUFU.EX2 R24, R24 ;  /* 0x0000001800187308 */ /* 0x000fe40000000800 */
[----:B------:R-:W2:Y:S06]  /*45a0*/  SHFL.BFLY PT, R5, R20, 0x2, 0x1f ;  /* 0x0c401f0014057f89 */ /* 0x000eac00000e0000 */
[----:B------:R-:W-:Y:S08]  /*45b0*/  MUFU.EX2 R28, R28 ;  /* 0x0000001c001c7308 */ /* 0x000ff00000000800 */
[----:B------:R-:W-:Y:S08]  /*45c0*/  MUFU.EX2 R45, R45 ;  /* 0x0000002d002d7308 */ /* 0x000ff00000000800 */
[----:B------:R-:W-:Y:S01]  /*45d0*/  MUFU.EX2 R44, R44 ;  /* 0x0000002c002c7308 */ /* 0x000fe20000000800 */
[----:B--2---:R-:W-:Y:S01]  /*45e0*/  FMNMX.FTZ R32, R20, R5, !PT ;  /* 0x0000000514207209 */ /* 0x004fe20007810000 */
[----:B------:R-:W-:-:S04]  /*45f0*/  FFMA.FTZ R20, R80, UR33, -R90 ;  /* 0x0000002150147c23 */ /* 0x000fc8000801085a */
[----:B------:R-:W2:Y:S02]  /*4600*/  SHFL.BFLY PT, R5, R32, 0x1, 0x1f ;  /* 0x0c201f0020057f89 */ /* 0x000ea400000e0000 */
[----:B------:R-:W-:Y:S08]  /*4610*/  MUFU.EX2 R49, R49 ;  /* 0x0000003100317308 */ /* 0x000ff00000000800 */
[----:B------:R-:W-:Y:S08]  /*4620*/  MUFU.EX2 R48, R48 ;  /* 0x0000003000307308 */ /* 0x000ff00000000800 */
[----:B------:R-:W-:Y:S01]  /*4630*/  MUFU.EX2 R53, R53 ;  /* 0x0000003500357308 */ /* 0x000fe20000000800 */
[----:B--2---:R-:W-:-:S07]  /*4640*/  FMNMX.FTZ R5, R32, R5, !PT ;  /* 0x0000000520057209 */ /* 0x004fce0007810000 */
[----:B------:R-:W-:Y:S01]  /*4650*/  MUFU.EX2 R52, R52 ;  /* 0x0000003400347308 */ /* 0x000fe20000000800 */
[----:B------:R-:W-:Y:S01]  /*4660*/  FFMA.FTZ R32, R84, UR33, -R90 ;  /* 0x0000002154207c23 */ /* 0x000fe2000801085a */
[C---:B------:R-:W-:Y:S01]  /*4670*/  FSETP.NEU.FTZ.AND P2, PT, R5.reuse, -INF , PT ;  /* 0xff8000000500780b */ /* 0x040fe20003f5d000 */
[----:B------:R-:W-:-:S05]  /*4680*/  FMUL.FTZ R56, R5, UR33 ;  /* 0x0000002105387c20 */ /* 0x000fca0008410000 */
[----:B------:R-:W-:Y:S01]  /*4690*/  MUFU.EX2 R57, R57 ;  /* 0x0000003900397308 */ /* 0x000fe20000000800 */
[----:B------:R-:W-:Y:S02]  /*46a0*/  FSEL R56, R56, RZ, P2 ;  /* 0x000000ff38387208 */ /* 0x000fe40001000000 */
[----:B------:R-:W-:-:S03]  /*46b0*/  PLOP3.LUT P2, PT, PT, PT, UP1, 0x40, 0x0 ;  /* 0x000000000000781c */ /* 0x000fc60003f4e818 */
[--C-:B------:R-:W-:Y:S01]  /*46c0*/  FFMA.FTZ R88, R88, UR33, -R56.reuse ;  /* 0x0000002158587c23 */ /* 0x100fe20008010838 */
[--C-:B------:R-:W-:Y:S01]  /*46d0*/  FFMA.FTZ R60, R27, UR33, -R56.reuse ;  /* 0x000000211b3c7c23 */ /* 0x100fe20008010838 */
[--C-:B------:R-:W-:Y:S01]  /*46e0*/  FFMA.FTZ R61, R30, UR33, -R56.reuse ;  /* 0x000000211e3d7c23 */ /* 0x100fe20008010838 */
[--C-:B------:R-:W-:Y:S01]  /*46f0*/  FFMA.FTZ R68, R31, UR33, -R56.reuse ;  /* 0x000000211f447c23 */ /* 0x100fe20008010838 */
[--C-:B------:R-:W-:Y:S01]  /*4700*/  FFMA.FTZ R27, R34, UR33, -R56.reuse ;  /* 0x00000021221b7c23 */ /* 0x100fe20008010838 */
[----:B------:R2:W-:Y:S01]  /*4710*/  MUFU.EX2 R65, R60 ;  /* 0x0000003c00417308 */ /* 0x0005e20000000800 */
[--C-:B------:R-:W-:Y:S01]  /*4720*/  FFMA.FTZ R30, R35, UR33, -R56.reuse ;  /* 0x00000021231e7c23 */ /* 0x100fe20008010838 */
[--C-:B------:R-:W-:Y:S01]  /*4730*/  FFMA.FTZ R31, R38, UR33, -R56.reuse ;  /* 0x00000021261f7c23 */ /* 0x100fe20008010838 */
[--C-:B------:R-:W-:Y:S01]  /*4740*/  FFMA.FTZ R34, R50, UR33, -R56.reuse ;  /* 0x0000002132227c23 */ /* 0x100fe20008010838 */
[--C-:B------:R-:W-:Y:S01]  /*4750*/  FFMA.FTZ R50, R59, UR33, -R56.reuse ;  /* 0x000000213b327c23 */ /* 0x100fe20008010838 */
[--C-:B------:R-:W-:Y:S01]  /*4760*/  FFMA.FTZ R38, R39, UR33, -R56.reuse ;  /* 0x0000002127267c23 */ /* 0x100fe20008010838 */
[--C-:B------:R-:W-:Y:S01]  /*4770*/  FFMA.FTZ R35, R51, UR33, -R56.reuse ;  /* 0x0000002133237c23 */ /* 0x100fe20008010838 */
[--C-:B------:R-:W-:Y:S01]  /*4780*/  FFMA.FTZ R51, R62, UR33, -R56.reuse ;  /* 0x000000213e337c23 */ /* 0x100fe20008010838 */
[----:B------:R-:W3:Y:S01]  /*4790*/  MUFU.EX2 R88, R88 ;  /* 0x0000005800587308 */ /* 0x000ee20000000800 */
[--C-:B--2---:R-:W-:Y:S01]  /*47a0*/  FFMA.FTZ R60, R46, UR33, -R56.reuse ;  /* 0x000000212e3c7c23 */ /* 0x104fe20008010838 */
[--C-:B------:R-:W-:Y:S01]  /*47b0*/  FFMA.FTZ R46, R55, UR33, -R56.reuse ;  /* 0x00000021372e7c23 */ /* 0x100fe20008010838 */
[----:B0-----:R-:W-:Y:S01]  /*47c0*/  FADD.FTZ R55, R8, R9 ;  /* 0x0000000908377221 */ /* 0x001fe20000010000 */
[----:B------:R-:W-:Y:S01]  /*47d0*/  F2FP.F16.F32.PACK_AB R8, R9, R8 ;  /* 0x000000080908723e */ /* 0x000fe200000000ff */
[--C-:B------:R-:W-:Y:S01]  /*47e0*/  FFMA.FTZ R42, R42, UR33, -R56.reuse ;  /* 0x000000212a2a7c23 */ /* 0x100fe20008010838 */
[--C-:B------:R-:W-:Y:S01]  /*47f0*/  FFMA.FTZ R39, R54, UR33, -R56.reuse ;  /* 0x0000002136277c23 */ /* 0x100fe20008010838 */
[--C-:B------:R-:W-:Y:S01]  /*4800*/  FFMA.FTZ R54, R63, UR33, -R56.reuse ;  /* 0x000000213f367c23 */ /* 0x100fe20008010838 */
[----:B------:R0:W2:Y:S01]  /*4810*/  MUFU.EX2 R64, R61 ;  /* 0x0000003d00407308 */ /* 0x0000a20000000800 */
[--C-:B------:R-:W-:Y:S01]  /*4820*/  FFMA.FTZ R43, R43, UR33, -R56.reuse ;  /* 0x000000212b2b7c23 */ /* 0x100fe20008010838 */
[--C-:B------:R-:W-:Y:S01]  /*4830*/  FFMA.FTZ R74, R74, UR33, -R56.reuse ;  /* 0x000000214a4a7c23 */ /* 0x100fe20008010838 */
[--C-:B------:R-:W-:Y:S01]  /*4840*/  FFMA.FTZ R75, R75, UR33, -R56.reuse ;  /* 0x000000214b4b7c23 */ /* 0x100fe20008010838 */
[--C-:B------:R-:W-:Y:S01]  /*4850*/  FFMA.FTZ R78, R78, UR33, -R56.reuse ;  /* 0x000000214e4e7c23 */ /* 0x100fe20008010838 */
[--C-:B------:R-:W-:Y:S01]  /*4860*/  FFMA.FTZ R79, R79, UR33, -R56.reuse ;  /* 0x000000214f4f7c23 */ /* 0x100fe20008010838 */
[--C-:B------:R-:W-:Y:S01]  /*4870*/  FFMA.FTZ R82, R82, UR33, -R56.reuse ;  /* 0x0000002152527c23 */ /* 0x100fe20008010838 */
[--C-:B------:R-:W-:Y:S01]  /*4880*/  FFMA.FTZ R83, R83, UR33, -R56.reuse ;  /* 0x0000002153537c23 */ /* 0x100fe20008010838 */
[----:B------:R-:W4:Y:S01]  /*4890*/  MUFU.EX2 R69, R68 ;  /* 0x0000004400457308 */ /* 0x000f220000000800 */
[--C-:B0-----:R-:W-:Y:S01]  /*48a0*/  FFMA.FTZ R61, R47, UR33, -R56.reuse ;  /* 0x000000212f3d7c23 */ /* 0x101fe20008010838 */
[--C-:B------:R-:W-:Y:S01]  /*48b0*/  FFMA.FTZ R47, R58, UR33, -R56.reuse ;  /* 0x000000213a2f7c23 */ /* 0x100fe20008010838 */
[----:B-1----:R-:W-:Y:S01]  /*48c0*/  FADD.FTZ R58, R10, R55 ;  /* 0x000000370a3a7221 */ /* 0x002fe20000010000 */
[----:B---3--:R-:W-:Y:S01]  /*48d0*/  FADD.FTZ R9, R88, R65 ;  /* 0x0000004158097221 */ /* 0x008fe20000010000 */
[----:B------:R-:W-:Y:S01]  /*48e0*/  FFMA.FTZ R55, R66, UR33, -R56 ;  /* 0x0000002142377c23 */ /* 0x000fe20008010838 */
[C---:B------:R-:W-:Y:S01]  /*48f0*/  F2FP.F16.F32.PACK_AB R10, R11.reuse, R10 ;  /* 0x0000000a0b0a723e */ /* 0x040fe200000000ff */
[----:B------:R-:W-:Y:S01]  /*4900*/  FADD.FTZ R59, R11, R58 ;  /* 0x0000003a0b3b7221 */ /* 0x000fe20000010000 */
[----:B------:R-:W0:Y:S01]  /*4910*/  MUFU.EX2 R27, R27 ;  /* 0x0000001b001b7308 */ /* 0x000e220000000800 */
[----:B--2---:R-:W-:Y:S01]  /*4920*/  FADD.FTZ R62, R64, R9 ;  /* 0x00000009403e7221 */ /* 0x004fe20000010000 */
[----:B------:R-:W-:Y:S01]  /*4930*/  F2FP.F16.F32.PACK_AB R9, R65, R88 ;  /* 0x000000584109723e */ /* 0x000fe200000000ff */
[----:B------:R-:W-:Y:S01]  /*4940*/  FADD.FTZ R66, R4, R59 ;  /* 0x0000003b04427221 */ /* 0x000fe20000010000 */
[--C-:B------:R-:W-:Y:S01]  /*4950*/  FFMA.FTZ R58, R67, UR33, -R56.reuse ;  /* 0x00000021433a7c23 */ /* 0x100fe20008010838 */
[--C-:B------:R-:W-:Y:S01]  /*4960*/  FFMA.FTZ R59, R70, UR33, -R56.reuse ;  /* 0x00000021463b7c23 */ /* 0x100fe20008010838 */
[----:B------:R-:W-:Y:S01]  /*4970*/  FFMA.FTZ R86, R86, UR33, -R56 ;  /* 0x0000002156567c23 */ /* 0x000fe20008010838 */
[----:B------:R-:W-:Y:S01]  /*4980*/  FADD.FTZ R63, R13, R66 ;  /* 0x000000420d3f7221 */ /* 0x000fe20000010000 */
[----:B------:R-:W1:Y:S01]  /*4990*/  MUFU.EX2 R30, R30 ;  /* 0x0000001e001e7308 */ /* 0x000e620000000800 */
[C---:B----4-:R-:W-:Y:S01]  /*49a0*/  FADD.FTZ R62, R69.reuse, R62 ;  /* 0x0000003e453e7221 */ /* 0x050fe20000010000 */
[----:B------:R-:W-:Y:S01]  /*49b0*/  F2FP.F16.F32.PACK_AB R11, R69, R64 ;  /* 0x00000040450b723e */ /* 0x000fe200000000ff */
[----:B------:R-:W-:Y:S01]  /*49c0*/  FADD.FTZ R64, R12, R63 ;  /* 0x0000003f0c407221 */ /* 0x000fe20000010000 */
[----:B------:R-:W-:-:S03]  /*49d0*/  FFMA.FTZ R87, R87, UR33, -R56 ;  /* 0x0000002157577c23 */ /* 0x000fc60008010838 */
[----:B------:R-:W-:Y:S01]  /*49e0*/  FADD.FTZ R65, R15, R64 ;  /* 0x000000400f417221 */ /* 0x000fe20000010000 */
[----:B------:R-:W2:Y:S01]  /*49f0*/  MUFU.EX2 R31, R31 ;  /* 0x0000001f001f7308 */ /* 0x000ea20000000800 */
[----:B0-----:R-:W-:Y:S01]  /*4a00*/  FADD.FTZ R63, R27, R62 ;  /* 0x0000003e1b3f7221 */ /* 0x001fe20000010000 */
[----:B------:R0:W-:Y:S01]  /*4a10*/  STSM.16.M88.4 [R17+0x21800], R8 ;  /* 0x0218000811007844 */ /* 0x0001e20000000200 */
[----:B------:R-:W-:Y:S01]  /*4a20*/  FADD.FTZ R66, R14, R65 ;  /* 0x000000410e427221 */ /* 0x000fe20000010000 */
[----:B------:R-:W-:-:S03]  /*4a30*/  FFMA.FTZ R62, R71, UR33, -R56 ;  /* 0x00000021473e7c23 */ /* 0x000fc60008010838 */
[----:B------:R-:W-:Y:S01]  /*4a40*/  FADD.FTZ R66, R21, R66 ;  /* 0x0000004215427221 */ /* 0x000fe20000010000 */
[----:B------:R-:W3:Y:S01]  /*4a50*/  MUFU.EX2 R38, R38 ;  /* 0x0000002600267308 */ /* 0x000ee20000000800 */
[----:B-1----:R-:W-:Y:S02]  /*4a60*/  FADD.FTZ R64, R30, R63 ;  /* 0x0000003f1e407221 */ /* 0x002fe40000010000 */
[----:B------:R-:W-:-:S04]  /*4a70*/  FADD.FTZ R65, R25, R66 ;  /* 0x0000004219417221 */ /* 0x000fc80000010000 */
[----:B------:R-:W-:Y:S01]  /*4a80*/  FADD.FTZ R66, R26, R65 ;  /* 0x000000411a427221 */ /* 0x000fe20000010000 */
[----:B------:R-:W1:Y:S01]  /*4a90*/  MUFU.EX2 R42, R42 ;  /* 0x0000002a002a7308 */ /* 0x000e620000000800 */
[----:B--2---:R-:W-:Y:S01]  /*4aa0*/  FADD.FTZ R63, R31, R64 ;  /* 0x000000401f3f7221 */ /* 0x004fe20000010000 */
[----:B0-----:R-:W-:Y:S01]  /*4ab0*/  F2FP.F16.F32.PACK_AB R8, R13, R4 ;  /* 0x000000040d08723e */ /* 0x001fe200000000ff */
[----:B------:R-:W-:Y:S01]  /*4ac0*/  FADD.FTZ R65, R3, R66 ;  /* 0x0000004203417221 */ /* 0x000fe20000010000 */
[----:B------:R-:W-:Y:S02]  /*4ad0*/  F2FP.F16.F32.PACK_AB R10, R15, R12 ;  /* 0x0000000c0f0a723e */ /* 0x000fe400000000ff */
[----:B------:R-:W-:Y:S01]  /*4ae0*/  F2FP.F16.F32.PACK_AB R12, R21, R14 ;  /* 0x0000000e150c723e */ /* 0x000fe200000000ff */
[----:B------:R-:W-:Y:S01]  /*4af0*/  FADD.FTZ R66, R6, R65 ;  /* 0x0000004106427221 */ /* 0x000fe20000010000 */
[----:B------:R-:W0:Y:S01]  /*4b00*/  MUFU.EX2 R43, R43 ;  /* 0x0000002b002b7308 */ /* 0x000e220000000800 */
[----:B---3--:R-:W-:Y:S01]  /*4b10*/  FADD.FTZ R63, R38, R63 ;  /* 0x0000003f263f7221 */ /* 0x008fe20000010000 */
[----:B------:R-:W-:Y:S01]  /*4b20*/  F2FP.F16.F32.PACK_AB R14, R26, R25 ;  /* 0x000000191a0e723e */ /* 0x000fe200000000ff */
[----:B------:R-:W-:Y:S01]  /*4b30*/  FADD.FTZ R15, R7, R66 ;  /* 0x00000042070f7221 */ /* 0x000fe20000010000 */
[----:B------:R-:W-:-:S02]  /*4b40*/  F2FP.F16.F32.PACK_AB R9, R30, R27 ;  /* 0x0000001b1e09723e */ /* 0x000fc400000000ff */
[----:B------:R-:W-:Y:S01]  /*4b50*/  F2FP.F16.F32.PACK_AB R11, R38, R31 ;  /* 0x0000001f260b723e */ /* 0x000fe200000000ff */
[----:B------:R-:W-:Y:S01]  /*4b60*/  FADD.FTZ R15, R24, R15 ;  /* 0x0000000f180f7221 */ /* 0x000fe20000010000 */
[----:B------:R-:W2:Y:S01]  /*4b70*/  MUFU.EX2 R60, R60 ;  /* 0x0000003c003c7308 */ /* 0x000ea20000000800 */
[----:B-1----:R-:W-:Y:S02]  /*4b80*/  FADD.FTZ R64, R42, R63 ;  /* 0x0000003f2a407221 */ /* 0x002fe40000010000 */
[----:B------:R-:W-:Y:S01]  /*4b90*/  FADD.FTZ R26, R28, R15 ;  /* 0x0000000f1c1a7221 */ /* 0x000fe20000010000 */
[----:B------:R1:W-:Y:S03]  /*4ba0*/  STSM.16.M88.4 [R22], R8 ;  /* 0x0000000816007844 */ /* 0x0003e60000000200 */
[----:B------:R-:W-:Y:S01]  /*4bb0*/  FADD.FTZ R21, R45, R26 ;  /* 0x0000001a2d157221 */ /* 0x000fe20000010000 */
[----:B------:R-:W3:Y:S01]  /*4bc0*/  MUFU.EX2 R61, R61 ;  /* 0x0000003d003d7308 */ /* 0x000ee20000000800 */
[----:B0-----:R-:W-:-:S02]  /*4bd0*/  FADD.FTZ R63, R43, R64 ;  /* 0x000000402b3f7221 */ /* 0x001fc40000010000 */
[----:B------:R-:W-:-:S04]  /*4be0*/  FADD.FTZ R26, R44, R21 ;  /* 0x000000152c1a7221 */ /* 0x000fc80000010000 */
[----:B------:R-:W-:Y:S01]  /*4bf0*/  FADD.FTZ R25, R49, R26 ;  /* 0x0000001a31197221 */ /* 0x000fe20000010000 */
[----:B------:R-:W0:Y:S01]  /*4c00*/  MUFU.EX2 R34, R34 ;  /* 0x0000002200227308 */ /* 0x000e220000000800 */
[----:B--2---:R-:W-:Y:S01]  /*4c10*/  FADD.FTZ R64, R60, R63 ;  /* 0x0000003f3c407221 */ /* 0x004fe20000010000 */
[----:B------:R-:W-:Y:S02]  /*4c20*/  F2FP.F16.F32.PACK_AB R26, R57, R52 ;  /* 0x00000034391a723e */ /* 0x000fe400000000ff */
[----:B-1----:R-:W-:Y:S01]  /*4c30*/  F2FP.F16.F32.PACK_AB R8, R6, R3 ;  /* 0x000000030608723e */ /* 0x002fe200000000ff */
[----:B------:R-:W-:Y:S01]  /*4c40*/  FADD.FTZ R6, R48, R25 ;  /* 0x0000001930067221 */ /* 0x000fe20000010000 */
[----:B------:R-:W-:Y:S02]  /*4c50*/  F2FP.F16.F32.PACK_AB R10, R24, R7 ;  /* 0x00000007180a723e */ /* 0x000fe400000000ff */
[----:B------:R-:W1:Y:S01]  /*4c60*/  MUFU.EX2 R35, R35 ;  /* 0x0000002300237308 */ /* 0x000e620000000800 */
[----:B---3--:R-:W-:Y:S01]  /*4c70*/  FADD.FTZ R13, R61, R64 ;  /* 0x000000403d0d7221 */ /* 0x008fe20000010000 */
[C---:B------:R-:W-:Y:S01]  /*4c80*/  FADD.FTZ R7, R53.reuse, R6 ;  /* 0x0000000635077221 */ /* 0x040fe20000010000 */
[----:B------:R-:W-:-:S03]  /*4c90*/  F2FP.F16.F32.PACK_AB R24, R53, R48 ;  /* 0x000000303518723e */ /* 0x000fc600000000ff */
[----:B------:R-:W-:Y:S02]  /*4ca0*/  FADD.FTZ R6, R52, R7 ;  /* 0x0000000734067221 */ /* 0x000fe40000010000 */
[----:B------:R-:W2:Y:S01]  /*4cb0*/  MUFU.EX2 R39, R39 ;  /* 0x0000002700277308 */ /* 0x000ea20000000800 */
[----:B0-----:R-:W-:Y:S01]  /*4cc0*/  FADD.FTZ R4, R34, R13 ;  /* 0x0000000d22047221 */ /* 0x001fe20000010000 */
[----:B------:R-:W-:Y:S01]  /*4cd0*/  FADD.FTZ R6, R57, R6 ;  /* 0x0000000639067221 */ /* 0x000fe20000010000 */
[----:B------:R-:W-:-:S05]  /*4ce0*/  F2FP.F16.F32.PACK_AB R13, R43, R42 ;  /* 0x0000002a2b0d723e */ /* 0x000fca00000000ff */
[----:B------:R-:W0:Y:S01]  /*4cf0*/  MUFU.EX2 R46, R46 ;  /* 0x0000002e002e7308 */ /* 0x000e220000000800 */
[C---:B-1----:R-:W-:Y:S01]  /*4d00*/  FADD.FTZ R4, R35.reuse, R4 ;  /* 0x0000000423047221 */ /* 0x042fe20000010000 */
[----:B------:R-:W-:-:S06]  /*4d10*/  F2FP.F16.F32.PACK_AB R9, R35, R34 ;  /* 0x000000222309723e */ /* 0x000fcc00000000ff */
[----:B------:R-:W1:Y:S01]  /*4d20*/  MUFU.EX2 R47, R47 ;  /* 0x0000002f002f7308 */ /* 0x000e620000000800 */
[----:B--2---:R-:W-:-:S07]  /*4d30*/  FADD.FTZ R15, R39, R4 ;  /* 0x00000004270f7221 */ /* 0x004fce0000010000 */
[----:B------:R-:W2:Y:S01]  /*4d40*/  MUFU.EX2 R50, R50 ;  /* 0x0000003200327308 */ /* 0x000ea20000000800 */
[C---:B0-----:R-:W-:Y:S01]  /*4d50*/  FADD.FTZ R4, R46.reuse, R15 ;  /* 0x0000000f2e047221 */ /* 0x041fe20000010000 */
[----:B------:R-:W-:Y:S02]  /*4d60*/  F2FP.F16.F32.PACK_AB R15, R61, R60 ;  /* 0x0000003c3d0f723e */ /* 0x000fe400000000ff */
[----:B------:R-:W-:-:S03]  /*4d70*/  F2FP.F16.F32.PACK_AB R11, R46, R39 ;  /* 0x000000272e0b723e */ /* 0x000fc600000000ff */
[----:B------:R0:W-:Y:S01]  /*4d80*/  STSM.16.M88.4 [R19], R12 ;  /* 0x0000000c13007844 */ /* 0x0001e20000000200 */
[----:B------:R-:W3:Y:S01]  /*4d90*/  MUFU.EX2 R51, R51 ;  /* 0x0000003300337308 */ /* 0x000ee20000000800 */
[----:B-1----:R-:W-:Y:S02]  /*4da0*/  FADD.FTZ R21, R47, R4 ;  /* 0x000000042f157221 */ /* 0x002fe40000010000 */
[----:B------:R1:W-:Y:S05]  /*4db0*/  STSM.16.M88.4 [R18], R8 ;  /* 0x0000000812007844 */ /* 0x0003ea0000000200 */
[----:B------:R-:W4:Y:S01]  /*4dc0*/  MUFU.EX2 R54, R54 ;  /* 0x0000003600367308 */ /* 0x000f220000000800 */
[----:B--2---:R-:W-:Y:S01]  /*4dd0*/  FADD.FTZ R4, R50, R21 ;  /* 0x0000001532047221 */ /* 0x004fe20000010000 */
[----:B0-----:R-:W-:-:S06]  /*4de0*/  F2FP.F16.F32.PACK_AB R12, R45, R28 ;  /* 0x0000001c2d0c723e */ /* 0x001fcc00000000ff */
[----:B------:R-:W0:Y:S01]  /*4df0*/  MUFU.EX2 R55, R55 ;  /* 0x0000003700377308 */ /* 0x000e220000000800 */
[----:B---3--:R-:W-:Y:S01]  /*4e00*/  FADD.FTZ R3, R51, R4 ;  /* 0x0000000433037221 */ /* 0x008fe20000010000 */
[----:B------:R-:W-:Y:S02]  /*4e10*/  F2FP.F16.F32.PACK_AB R14, R49, R44 ;  /* 0x0000002c310e723e */ /* 0x000fe400000000ff */
[----:B------:R-:W-:-:S04]  /*4e20*/  F2FP.F16.F32.PACK_AB R13, R50, R47 ;  /* 0x0000002f320d723e */ /* 0x000fc800000000ff */
[----:B------:R-:W2:Y:S01]  /*4e30*/  MUFU.EX2 R58, R58 ;  /* 0x0000003a003a7308 */ /* 0x000ea20000000800 */
[C---:B----4-:R-:W-:Y:S01]  /*4e40*/  FADD.FTZ R4, R54.reuse, R3 ;  /* 0x0000000336047221 */ /* 0x050fe20000010000 */
[----:B------:R-:W-:-:S05]  /*4e50*/  F2FP.F16.F32.PACK_AB R15, R54, R51 ;  /* 0x00000033360f723e */ /* 0x000fca00000000ff */
[----:B------:R3:W-:Y:S01]  /*4e60*/  STSM.16.M88.4 [R17+0x27800], R12 ;  /* 0x0278000c11007844 */ /* 0x0007e20000000200 */
[----:B------:R-:W4:Y:S01]  /*4e70*/  MUFU.EX2 R59, R59 ;  /* 0x0000003b003b7308 */ /* 0x000f220000000800 */
[----:B0-----:R-:W-:-:S07]  /*4e80*/  FADD.FTZ R3, R55, R4 ;  /* 0x0000000437037221 */ /* 0x001fce0000010000 */
[----:B------:R-:W0:Y:S01]  /*4e90*/  MUFU.EX2 R62, R62 ;  /* 0x0000003e003e7308 */ /* 0x000e220000000800 */
[C---:B--2---:R-:W-:Y:S01]  /*4ea0*/  FADD.FTZ R4, R58.reuse, R3 ;  /* 0x000000033a047221 */ /* 0x044fe20000010000 */
[----:B------:R-:W-:-:S06]  /*4eb0*/  F2FP.F16.F32.PACK_AB R25, R58, R55 ;  /* 0x000000373a19723e */ /* 0x000fcc00000000ff */
[----:B------:R-:W2:Y:S01]  /*4ec0*/  MUFU.EX2 R56, R74 ;  /* 0x0000004a00387308 */ /* 0x000ea20000000800 */
[----:B----4-:R-:W-:-:S07]  /*4ed0*/  FADD.FTZ R3, R59, R4 ;  /* 0x000000043b037221 */ /* 0x010fce0000010000 */
[----:B------:R-:W4:Y:S01]  /*4ee0*/  MUFU.EX2 R29, R29 ;  /* 0x0000001d001d7308 */ /* 0x000f220000000800 */
[C---:B0-----:R-:W-:Y:S01]  /*4ef0*/  FADD.FTZ R3, R62.reuse, R3 ;  /* 0x000000033e037221 */ /* 0x041fe20000010000 */
[----:B------:R-:W-:-:S05]  /*4f00*/  F2FP.F16.F32.PACK_AB R27, R62, R59 ;  /* 0x0000003b3e1b723e */ /* 0x000fca00000000ff */
[----:B------:R3:W-:Y:S01]  /*4f10*/  STSM.16.M88.4 [R23], R24 ;  /* 0x0000001817007844 */ /* 0x0007e20000000200 */
[----:B------:R-:W0:Y:S01]  /*4f20*/  MUFU.EX2 R75, R75 ;  /* 0x0000004b004b7308 */ /* 0x000e220000000800 */
[----:B--2---:R-:W-:-:S07]  /*4f30*/  FADD.FTZ R4, R56, R3 ;  /* 0x0000000338047221 */ /* 0x004fce0000010000 */
[----:B------:R-:W2:Y:S01]  /*4f40*/  MUFU.EX2 R40, R40 ;  /* 0x0000002800287308 */ /* 0x000ea20000000800 */
[----:B----4-:R-:W-:-:S07]  /*4f50*/  FADD.FTZ R7, R29, R6 ;  /* 0x000000061d077221 */ /* 0x010fce0000010000 */
[----:B------:R-:W4:Y:S01]  /*4f60*/  MUFU.EX2 R78, R78 ;  /* 0x0000004e004e7308 */ /* 0x000f220000000800 */
[----:B0-----:R-:W-:-:S07]  /*4f70*/  FADD.FTZ R3, R75, R4 ;  /* 0x000000044b037221 */ /* 0x001fce0000010000 */
[----:B------:R-:W0:Y:S01]  /*4f80*/  MUFU.EX2 R36, R36 ;  /* 0x0000002400247308 */ /* 0x000e220000000800 */
[C---:B--2---:R-:W-:Y:S01]  /*4f90*/  FADD.FTZ R7, R40.reuse, R7 ;  /* 0x0000000728077221 */ /* 0x044fe20000010000 */
[----:B------:R-:W-:Y:S02]  /*4fa0*/  F2FP.F16.F32.PACK_AB R28, R40, R29 ;  /* 0x0000001d281c723e */ /* 0x000fe400000000ff */
[----:B------:R-:W-:-:S04]  /*4fb0*/  F2FP.F16.F32.PACK_AB R29, R75, R56 ;  /* 0x000000384b1d723e */ /* 0x000fc800000000ff */
[----:B------:R-:W2:Y:S01]  /*4fc0*/  MUFU.EX2 R31, R79 ;  /* 0x0000004f001f7308 */ /* 0x000ea20000000800 */
[----:B----4-:R-:W-:-:S07]  /*4fd0*/  FADD.FTZ R6, R78, R3 ;  /* 0x000000034e067221 */ /* 0x010fce0000010000 */
[----:B------:R-:W4:Y:S01]  /*4fe0*/  MUFU.EX2 R41, R41 ;  /* 0x0000002900297308 */ /* 0x000f220000000800 */
[----:B0-----:R-:W-:-:S07]  /*4ff0*/  FADD.FTZ R4, R36, R7 ;  /* 0x0000000724047221 */ /* 0x001fce0000010000 */
[----:B------:R-:W-:Y:S01]  /*5000*/  MUFU.EX2 R20, R20 ;  /* 0x0000001400147308 */ /* 0x000fe20000000800 */
[C---:B--2---:R-:W-:Y:S01]  /*5010*/  FADD.FTZ R7, R31.reuse, R6 ;  /* 0x000000061f077221 */ /* 0x044fe20000010000 */
[----:B------:R-:W-:-:S06]  /*5020*/  F2FP.F16.F32.PACK_AB R31, R31, R78 ;  /* 0x0000004e1f1f723e */ /* 0x000fcc00000000ff */
[----:B------:R-:W1:Y:S01]  /*5030*/  MUFU.EX2 R33, R33 ;  /* 0x0000002100217308 */ /* 0x000e620000000800 */
[C---:B----4-:R-:W-:Y:S01]  /*5040*/  F2FP.F16.F32.PACK_AB R30, R41.reuse, R36 ;  /* 0x00000024291e723e */ /* 0x050fe200000000ff */
[----:B------:R-:W-:-:S04]  /*5050*/  FADD.FTZ R3, R41, R4 ;  /* 0x0000000429037221 */ /* 0x000fc80000010000 */
[----:B------:R3:W-:Y:S02]  /*5060*/  STSM.16.M88.4 [R19+0x6000], R28 ;  /* 0x0060001c13007844 */ /* 0x0007e40000000200 */
[----:B------:R-:W0:Y:S08]  /*5070*/  MUFU.EX2 R32, R32 ;  /* 0x0000002000207308 */ /* 0x000e300000000800 */
[----:B------:R-:W2:Y:S01]  /*5080*/  MUFU.EX2 R37, R37 ;  /* 0x0000002500257308 */ /* 0x000ea20000000800 */
[----:B-1----:R-:W-:Y:S01]  /*5090*/  F2FP.F16.F32.PACK_AB R8, R33, R20 ;  /* 0x000000142108723e */ /* 0x002fe200000000ff */
[----:B------:R-:W-:-:S04]  /*50a0*/  FADD.FTZ R20, R20, R3 ;  /* 0x0000000314147221 */ /* 0x000fc80000010000 */
[----:B------:R-:W-:Y:S02]  /*50b0*/  FADD.FTZ R33, R33, R20 ;  /* 0x0000001421217221 */ /* 0x000fe40000010000 */
[----:B------:R-:W-:Y:S02]  /*50c0*/  MUFU.EX2 R82, R82 ;  /* 0x0000005200527308 */ /* 0x000fe40000000800 */
[----:B0-----:R-:W-:-:S06]  /*50d0*/  FADD.FTZ R4, R32, R33 ;  /* 0x0000002120047221 */ /* 0x001fcc0000010000 */
[----:B------:R-:W0:Y:S01]  /*50e0*/  MUFU.EX2 R83, R83 ;  /* 0x0000005300537308 */ /* 0x000e220000000800 */
[C---:B--2---:R-:W-:Y:S01]  /*50f0*/  F2FP.F16.F32.PACK_AB R10, R37.reuse, R32 ;  /* 0x00000020250a723e */ /* 0x044fe200000000ff */
[----:B------:R-:W-:-:S06]  /*5100*/  FADD.FTZ R4, R37, R4 ;  /* 0x0000000425047221 */ /* 0x000fcc0000010000 */
        /* <DEDUP_REMOVED lines=23> */
.L_x_1099:
[----:B------:R-:W-:-:S11]  /*5280*/  UISETP.NE.AND UP2, UPT, UR7, 0x1, UPT ;  /* 0x000000010700788c */ /* 0x000fd6000bf45270 */
[----:B------:R-:W-:Y:S02]  /*5290*/  @UP2 ULDC.64 UR10, c[0x0][0x9e8] ;  /* 0x00027a00000a2ab9 */ /* 0x000fe40000000a00 */
[----:B------:R-:W-:-:S04]  /*52a0*/  UIMAD.WIDE.U32 UR14, UR18, UR10, URZ ;  /* 0x0000000a120e72a5 */ /* 0x000fc8000f8e003f */
[----:B------:R-:W-:-:S12]  /*52b0*/  @UP2 USHF.R.U32.HI UR18, URZ, UR11, UR15 ;  /* 0x0000000b3f122299 */ /* 0x000fd8000801160f */
.L_x_1100:
[----:B------:R-:W-:-:S04]  /*52c0*/  UIMAD UR7, UR18, UR7, UR7 ;  /* 0x00000007120772a4 */ /* 0x000fc8000f8e0207 */
[----:B------:R-:W-:-:S04]  /*52d0*/  UISETP.LT.AND UP2, UPT, UR6, UR7, UPT ;  /* 0x000000070600728c */ /* 0x000fc8000bf41270 */
[----:B------:R-:W-:-:S12]  /*52e0*/  USEL UR6, UR6, UR7, UP2 ;  /* 0x0000000706067287 */ /* 0x000fd80009000000 */
.L_x_1098:
[----:B------:R-:W-:Y:S01]  /*52f0*/  USHF.R.S32.HI UR7, URZ, 0x1f, UR6 ;  /* 0x0000001f3f077899 */ /* 0x000fe20008011406 */
[----:B------:R-:W-:Y:S02]  /*5300*/  CS2R R134, SRZ ;  /* 0x0000000000867805 */ /* 0x000fe4000001ff00 */
[----:B------:R-:W-:Y:S02]  /*5310*/  CS2R R132, SRZ ;  /* 0x0000000000847805 */ /* 0x000fe4000001ff00 */
[----:B------:R-:W-:Y:S01]  /*5320*/  CS2R R130, SRZ ;  /* 0x0000000000827805 */ /* 0x000fe2000001ff00 */
[----:B------:R-:W-:Y:S01]  /*5330*/  ULEA.HI UR7, UR7, UR6, URZ, 0x7 ;  /* 0x0000000607077291 */ /* 0x000fe2000f8f383f */
[----:B------:R-:W-:Y:S02]  /*5340*/  CS2R R128, SRZ ;  /* 0x0000000000807805 */ /* 0x000fe4000001ff00 */
[----:B------:R-:W-:Y:S02]  /*5350*/  CS2R R126, SRZ ;  /* 0x00000000007e7805 */ /* 0x000fe4000001ff00 */
[----:B------:R-:W-:Y:S01]  /*5360*/  CS2R R124, SRZ ;  /* 0x00000000007c7805 */ /* 0x000fe2000001ff00 */
        /* <DEDUP_REMOVED lines=10> */
[----:B------:R-:W-:Y:S02]  /*5410*/  CS2R R108, SRZ ;  /* 0x00000000006c7805 */ /* 0x000fe4000001ff00 */
[----:B------:R-:W-:Y:S02]  /*5420*/  CS2R R106, SRZ ;  /* 0x00000000006a7805 */ /* 0x000fe4000001ff00 */
[----:B------:R-:W-:Y:S02]  /*5430*/  CS2R R104, SRZ ;  /* 0x0000000000687805 */ /* 0x000fe4000001ff00 */
[----:B------:R-:W-:Y:S02]  /*5440*/  CS2R R102, SRZ ;  /* 0x0000000000667805 */ /* 0x000fe4000001ff00 */
[----:B------:R-:W-:Y:S02]  /*5450*/  ISETP.GE.AND P2, PT, R2, UR58, PT ;  /* 0x0000003a02007c0c */ /* 0x000fe4000bf46270 */
[----:B------:R-:W-:-:S02]  /*5460*/  CS2R R100, SRZ ;  /* 0x0000000000647805 */ /* 0x000fc4000001ff00 */
[----:B------:R-:W-:Y:S02]  /*5470*/  CS2R R98, SRZ ;  /* 0x0000000000627805 */ /* 0x000fe4000001ff00 */
[----:B------:R-:W-:Y:S02]  /*5480*/  CS2R R96, SRZ ;  /* 0x0000000000607805 */ /* 0x000fe4000001ff00 */
[----:B------:R-:W-:Y:S02]  /*5490*/  CS2R R94, SRZ ;  /* 0x00000000005e7805 */ /* 0x000fe4000001ff00 */
[----:B------:R-:W-:Y:S02]  /*54a0*/  CS2R R92, SRZ ;  /* 0x00000000005c7805 */ /* 0x000fe4000001ff00 */
[----:B------:R-:W-:Y:S02]  /*54b0*/  CS2R R90, SRZ ;  /* 0x00000000005a7805 */ /* 0x000fe4000001ff00 */
[----:B------:R-:W-:Y:S01]  /*54c0*/  CS2R R88, SRZ ;  /* 0x0000000000587805 */ /* 0x000fe2000001ff00 */
[----:B------:R-:W-:Y:S06]  /*54d0*/  @!P2 BRA `(.L_x_1101) ;  /* 0x000000300068a947 */ /* 0x000fec0003800000 */
[----:B------:R-:W-:Y:S01]  /*54e0*/  IMAD.MOV.U32 R135, RZ, RZ, RZ ;  /* 0x000000ffff877224 */ /* 0x000fe200078e00ff */
[----:B------:R-:W-:Y:S01]  /*54f0*/  ULDC UR34, c[0x0][0x9e4] ;  /* 0x0002790000227ab9 */ /* 0x000fe20000000800 */
[----:B------:R-:W-:Y:S01]  /*5500*/  ULDC UR35, c[0x0][0x9dc] ;  /* 0x0002770000237ab9 */ /* 0x000fe20000000800 */
[----:B------:R-:W-:Y:S01]  /*5510*/  ULDC UR33, c[0x0][0x988] ;  /* 0x0002620000217ab9 */ /* 0x000fe20000000800 */
[----:B------:R-:W-:-:S05]  /*5520*/  ULDC UR55, c[0x0][0x9e0] ;  /* 0x0002780000377ab9 */ /* 0x000fca0000000800 */
.L_x_1118:
[----:B------:R-:W-:Y:S01]  /*5530*/  UIADD3 UR57, UR48, 0x1, URZ ;  /* 0x0000000130397890 */ /* 0x000fe2000fffe03f */
[----:B------:R-:W-:-:S03]  /*5540*/  ISETP.NE.AND P3, PT, RZ, UR45, PT ;  /* 0x0000002dff007c0c */ /* 0x000fc6000bf65270 */
[----:B------:R-:W-:-:S04]  /*5550*/  UISETP.NE.AND UP2, UPT, UR57, 0x2, UPT ;  /* 0x000000023900788c */ /* 0x000fc8000bf45270 */
[----:B------:R-:W-:Y:S02]  /*5560*/  USEL UR56, URZ, 0x1, UP2 ;  /* 0x000000013f387887 */ /* 0x000fe40009000000 */
[----:B------:R-:W-:Y:S02]  /*5570*/  USEL UR57, UR57, URZ, UP2 ;  /* 0x0000003f39397287 */ /* 0x000fe40009000000 */
[----:B------:R-:W-:Y:S02]  /*5580*/  ULOP3.LUT UR56, UR51, UR56, URZ, 0x3c, !UPT ;  /* 0x0000003833387292 */ /* 0x000fe4000f8e3c3f */
[----:B-1----:R-:W-:Y:S10]  /*5590*/  @P3 BRA `(.L_x_1102) ;  /* 0x00000000002c3947 */ /* 0x002ff40003800000 */
[----:B------:R-:W-:Y:S05]  /*55a0*/  @!P0 BRA `(.L_x_1103) ;  /* 0x0000000000048947 */ /* 0x000fea0003800000 */
[----:B------:R-:W-:Y:S01]  /*55b0*/  BPT.TRAP 0x1 ;  /* 0x000000040000795c */ /* 0x000fe20000300000 */
.L_x_1103:
[----:B------:R-:W-:Y:S01]  /*55c0*/  ULEA UR6, UR57, UR42, 0x3 ;  /* 0x0000002a39067291 */ /* 0x000fe2000f8e183f */
[----:B------:R-:W-:-:S05]  /*55d0*/  IMAD.U32 R6, RZ, RZ, UR56 ;  /* 0x00000038ff067e24 */ /* 0x000fca000f8e00ff */
[----:B------:R-:W-:-:S04]  /*55e0*/  SHF.L.U32 R6, R6, 0x1f, RZ ;  /* 0x0000001f06067819 */ /* 0x000fc800000006ff */
[----:B------:R0:W1:Y:S01]  /*55f0*/  SYNCS.PHASECHK.TRANS64.TRYWAIT P2, [UR6+0x2d830], R6 ;  /* 0x02d83006ff0075a7 */ /* 0x0000620008040146 */
[----:B------:R-:W-:Y:S05]  /*5600*/  @!P0 BRA `(.L_x_1104) ;  /* 0x0000000000048947 */ /* 0x000fea0003800000 */
[----:B------:R-:W-:Y:S01]  /*5610*/  BPT.TRAP 0x1 ;  /* 0x000000040000795c */ /* 0x000fe20000300000 */
.L_x_1104:
[----:B-1----:R-:W-:Y:S05]  /*5620*/  @P2 BRA `(.L_x_1102) ;  /* 0x0000000000082947 */ /* 0x002fea0003800000 */
[----:B------:R-:W1:Y:S02]  /*5630*/  SYNCS.PHASECHK.TRANS64.TRYWAIT P2, [UR6+0x2d830], R6 ;  /* 0x02d83006ff0075a7 */ /* 0x000e640008040146 */
[----:B-1----:R-:W-:Y:S05]  /*5640*/  @!P2 BRA `(.L_x_1105) ;  /* 0x0000012800b4a947 */ /* 0x002fea0003800000 */
.L_x_1102:
[----:B-1----:R-:W1:Y:S01]  /*5650*/  S2R R7, SR_TID.X ;  /* 0x0000000000077919 */ /* 0x002e620000002100 */
[----:B------:R-:W-:Y:S01]  /*5660*/  UIMAD UR6, UR57, 0x600, UR32 ;  /* 0x00000600390678a4 */ /* 0x000fe2000f8e0220 */
[----:B------:R-:W-:Y:S01]  /*5670*/  UMOV UR7, 0x80000020 ;  /* 0x8000002000077882 */ /* 0x000fe20000000000 */
[----:B------:R-:W-:Y:S02]  /*5680*/  UMOV UR11, 0x80000020 ;  /* 0x80000020000b7882 */ /* 0x000fe40000000000 */
[----:B------:R-:W-:Y:S02]  /*5690*/  UIADD3 UR10, UR6, 0x2, URZ ;  /* 0x00000002060a7890 */ /* 0x000fe4000fffe03f */
        /* <DEDUP_REMOVED lines=8> */
[----:B-1----:R-:W-:-:S05]  /*5720*/  SHF.R.U32.HI R7, RZ, 0x7, R7 ;  /* 0x00000007ff077819 */ /* 0x002fca0000011607 */
[----:B0-----:R-:W-:-:S05]  /*5730*/  VIADD R6, R7, 0x8 ;  /* 0x0000000807067836 */ /* 0x001fca0000000000 */
[----:B------:R0:W-:Y:S06]  /*5740*/  BAR.SYNC.DEFER_BLOCKING R6, 0x100 ;  /* 0x000400060000751d */ /* 0x0001ec0000010000 */
[----:B---3--:R-:W-:-:S06]  /*5750*/  WARPGROUP.ARRIVE ;  /* 0x00000000000079c5 */ /* 0x008fcc0000000000 */
        /* <DEDUP_REMOVED lines=20> */
.L_x_1107:
[----:B------:R-:W-:Y:S01]  /*58a0*/  ULEA UR6, UR48, UR42, 0x3 ;  /* 0x0000002a30067291 */ /* 0x000fe2000f8e183f */
[----:B------:R-:W-:-:S05]  /*58b0*/  IMAD.U32 R6, RZ, RZ, UR51 ;  /* 0x00000033ff067e24 */ /* 0x000fca000f8e00ff */
[----:B------:R-:W-:-:S04]  /*58c0*/  SHF.L.U32 R6, R6, 0x1f, RZ ;  /* 0x0000001f06067819 */ /* 0x000fc800000006ff */
[----:B------:R0:W1:Y:S01]  /*58d0*/  SYNCS.PHASECHK.TRANS64.TRYWAIT P2, [UR6+0x2d850], R6 ;  /* 0x02d85006ff0075a7 */ /* 0x0000620008040146 */
[----:B------:R-:W-:Y:S05]  /*58e0*/  @!P0 BRA `(.L_x_1108) ;  /* 0x0000000000048947 */ /* 0x000fea0003800000 */
[----:B------:R-:W-:Y:S01]  /*58f0*/  BPT.TRAP 0x1 ;  /* 0x000000040000795c */ /* 0x000fe20000300000 */
.L_x_1108:
[----:B-1----:R-:W-:Y:S05]  /*5900*/  @P2 BRA `(.L_x_1106) ;  /* 0x0000000000082947 */ /* 0x002fea0003800000 */
[----:B------:R-:W1:Y:S02]  /*5910*/  SYNCS.PHASECHK.TRANS64.TRYWAIT P2, [UR6+0x2d850], R6 ;  /* 0x02d85006ff0075a7 */ /* 0x000e640008040146 */
[----:B-1----:R-:W-:Y:S05]  /*5920*/  @!P2 BRA `(.L_x_1109) ;  /* 0x000001280014a947 */ /* 0x002fea0003800000 */
.L_x_1106:
[----:B------:R-:W-:Y:S01]  /*5930*/  UIADD3 UR6, UR42, 0x400, URZ ;  /* 0x000004002a067890 */ /* 0x000fe2000fffe03f */
[----:B------:R-:W-:Y:S01]  /*5940*/  WARPGROUP.ARRIVE ;  /* 0x00000000000079c5 */ /* 0x000fe20000000000 */
[----:B------:R-:W-:-:S05]  /*5950*/  ULEA UR7, UR54, UR42, 0xd ;  /* 0x0000002a36077291 */ /* 0x000fca000f8e683f */
[----:B------:R-:W1:Y:S01]  /*5960*/  S2R R8, SR_TID.X ;  /* 0x0000000000087919 */ /* 0x000e620000002100 */
[----:B------:R-:W-:Y:S01]  /*5970*/  USHF.R.U32.HI UR6, URZ, 0x4, UR6 ;  /* 0x000000043f067899 */ /* 0x000fe20008011606 */
[----:B------:R-:W-:Y:S01]  /*5980*/  PLOP3.LUT P2, PT, PT, PT, UP0, 0x80, 0x0 ;  /* 0x000000000000781c */ /* 0x000fe20003f4f008 */
[----:B------:R-:W-:Y:S01]  /*5990*/  UIADD3 UR7, UR7, 0x21800, URZ ;  /* 0x0002180007077890 */ /* 0x000fe2000fffe03f */
[----:B------:R-:W-:Y:S01]  /*59a0*/  PLOP3.LUT P3, PT, PT, PT, UP0, 0x80, 0x0 ;  /* 0x000000000000781c */ /* 0x000fe20003f6f008 */
[----:B------:R-:W-:Y:S01]  /*59b0*/  ULOP3.LUT UR6, UR6, 0x3fff, URZ, 0xc0, !UPT ;  /* 0x00003fff06067892 */ /* 0x000fe2000f8ec03f */
[----:B------:R-:W-:Y:S01]  /*59c0*/  VIADD R13, R136, UR40 ;  /* 0x00000028880d7c36 */ /* 0x000fe20008000000 */
[----:B------:R-:W-:Y:S01]  /*59d0*/  USHF.R.U32.HI UR7, URZ, 0x4, UR7 ;  /* 0x000000043f077899 */ /* 0x000fe20008011607 */
[----:B------:R-:W-:Y:S01]  /*59e0*/  IMAD.SHL.U32 R12, R2, 0x80, RZ ;  /* 0x00000080020c7824 */ /* 0x000fe200078e00ff */
[----:B------:R-:W-:Y:S01]  /*59f0*/  ULOP3.LUT UR10, UR6, 0x2000000, URZ, 0xfc, !UPT ;  /* 0x02000000060a7892 */ /* 0x000fe2000f8efc3f */
[----:B------:R-:W-:Y:S01]  /*5a00*/  IMAD.U32 R10, RZ, RZ, UR47 ;  /* 0x0000002fff0a7e24 */ /* 0x000fe2000f8e00ff */
[----:B------:R-:W-:-:S02]  /*5a10*/  ULOP3.LUT UR6, UR7, 0x3fff, URZ, 0xc0, !UPT ;  /* 0x00003fff07067892 */ /* 0x000fc4000f8ec03f */
[----:B------:R-:W-:Y:S02]  /*5a20*/  UIMAD UR7, UR48, 0x600, UR10 ;  /* 0x00000600300778a4 */ /* 0x000fe4000f8e020a */
[----:B------:R-:W-:Y:S01]  /*5a30*/  ULOP3.LUT UR6, UR6, 0x10000, URZ, 0xfc, !UPT ;  /* 0x0001000006067892 */ /* 0x000fe2000f8efc3f */
[----:B------:R-:W-:Y:S01]  /*5a40*/  UMOV UR31, 0x80000020 ;  /* 0x80000020001f7882 */ /* 0x000fe20000000000 */
[----:B------:R-:W-:-:S03]  /*5a50*/  UMOV UR29, 0x40000040 ;  /* 0x40000040001d7882 */ /* 0x000fc60000000000 */
[----:B------:R-:W-:Y:S02]  /*5a60*/  UMOV UR30, UR7 ;  /* 0x00000007001e7c82 */ /* 0x000fe40008000000 */
[----:B------:R-:W-:Y:S02]  /*5a70*/  UMOV UR28, UR6 ;  /* 0x00000006001c7c82 */ /* 0x000fe40008000000 */
[----:B------:R-:W-:Y:S01]  /*5a80*/  HGMMA.64x96x16.F32 R88, gdesc[UR28].tnspB, R88, gsb0 ;  /* 0x416000001c5879f0 */ /* 0x000fe20008000858 */
[----:B------:R-:W-:Y:S02]  /*5a90*/  UIADD3 UR30, UR7, 0x40, URZ ;  /* 0x00000040071e7890 */ /* 0x000fe4000fffe03f */
[----:B------:R-:W-:Y:S01]  /*5aa0*/  UIADD3 UR28, UR6, 0x2, URZ ;  /* 0x00000002061c7890 */ /* 0x000fe2000fffe03f */
[----:B------:R-:W-:Y:S01]  /*5ab0*/  UMOV UR31, 0x80000020 ;  /* 0x80000020001f7882 */ /* 0x000fe20000000000 */
[----:B------:R-:W-:Y:S01]  /*5ac0*/  UMOV UR29, 0x40000040 ;  /* 0x40000040001d7882 */ /* 0x000fe20000000000 */
[----:B-1----:R-:W-:-:S05]  /*5ad0*/  SHF.R.U32.HI R7, RZ, 0x7, R8 ;  /* 0x00000007ff077819 */ /* 0x002fca0000011608 */
[----:B------:R-:W-:Y:S01]  /*5ae0*/  VIADD R7, R7, 0x9 ;  /* 0x0000000907077836 */ /* 0x000fe20000000000 */
        /* <DEDUP_REMOVED lines=46> */
[----:B------:R-:W-:Y:S01]  /*5dd0*/  @P3 SHF.R.U32.HI R13, RZ, UR6, R6 ;  /* 0x00000006ff0d3c19 */ /* 0x000fe20008011606 */
[----:B------:R-:W-:Y:S01]  /*5de0*/  IMAD.U32 R6, RZ, RZ, UR57 ;  /* 0x00000039ff067e24 */ /* 0x000fe2000f8e00ff */
[----:B------:R-:W-:Y:S01]  /*5df0*/  SEL R7, R7, 0x9, !P2 ;  /* 0x0000000907077807 */ /* 0x000fe20005000000 */
[----:B------:R-:W-:Y:S01]  /*5e00*/  ULOP3.LUT UR6, URZ, UR35, URZ, 0x33, !UPT ;  /* 0x000000233f067292 */ /* 0x000fe2000f8e333f */
[----:B------:R-:W-:Y:S01]  /*5e10*/  PLOP3.LUT P2, PT, PT, PT, UP1, 0x40, 0x0 ;  /* 0x000000000000781c */ /* 0x000fe20003f4e818 */
[----:B------:R-:W0:Y:S01]  /*5e20*/  SHFL.IDX PT, R14, R13, RZ, 0x1c1f ;  /* 0x001c1fff0d0e7589 */ /* 0x000e2200000e0000 */
[----:B------:R-:W-:-:S05]  /*5e30*/  @!P1 LEA R6, R6, UR42, 0x3 ;  /* 0x0000002a06069c11 */ /* 0x000fca000f8e18ff */
[----:B------:R-:W-:-:S05]  /*5e40*/  @!P1 VIADD R6, R6, 0x2d840 ;  /* 0x0002d84006069836 */ /* 0x000fca0000000000 */
[----:B------:R-:W-:Y:S01]  /*5e50*/  @!P1 PRMT R6, RZ, 0x654, R6 ;  /* 0x00000654ff069816 */ /* 0x000fe20000000006 */
[----:B------:R-:W-:Y:S02]  /*5e60*/  WARPGROUP.DEPBAR.LE gsb0, 0x0 ;  /* 0x00008000000079c5 */ /* 0x000fe40000010000 */
[----:B------:R-:W-:-:S06]  /*5e70*/  WARPGROUP.ARRIVE ;  /* 0x00000000000079c5 */ /* 0x000fcc0000000000 */
[----:B------:R-:W-:Y:S03]  /*5e80*/  HGMMA.64x96x16.F32 R88, gdesc[UR28].tnspB, R88, gsb0 ;  /* 0x416000001c5879f0 */ /* 0x000fe60008000858 */
[----:B------:R-:W-:Y:S02]  /*5e90*/  WARPGROUP.DEPBAR.LE gsb0, 0x0 ;  /* 0x00008000000079c5 */ /* 0x000fe40000010000 */
[----:B------:R1:W-:Y:S06]  /*5ea0*/  BAR.ARV R7, 0x100 ;  /* 0x000400070000751d */ /* 0x0003ec0000002000 */
[----:B------:R2:W-:Y:S02]  /*5eb0*/  @!P1 SYNCS.ARRIVE.TRANS64.RED.A1T0 RZ, [R6+URZ], RZ ;  /* 0x000000ff06ff99a7 */ /* 0x0005e4000810043f */
[----:B--2---:R-:W-:-:S04]  /*5ec0*/  IADD3 R6, -R16, 0x1, -R12 ;  /* 0x0000000110067810 */ /* 0x004fc80007ffe90c */
[----:B------:R-:W-:-:S05]  /*5ed0*/  IADD3 R10, -R10, UR39, R6 ;  /* 0x000000270a0a7c10 */ /* 0x000fca000fffe106 */
[C---:B------:R-:W-:Y:S02]  /*5ee0*/  VIADD R11, R10.reuse, UR55 ;  /* 0x000000370a0b7c36 */ /* 0x040fe40008000000 */
[----:B------:R-:W-:Y:S02]  /*5ef0*/  VIADD R10, R10, UR6 ;  /* 0x000000060a0a7c36 */ /* 0x000fe40008000000 */
[C---:B0-----:R-:W-:Y:S02]  /*5f00*/  IMAD.IADD R9, R14.reuse, 0x1, R11 ;  /* 0x000000010e097824 */ /* 0x041fe400078e020b */
[----:B------:R-:W-:Y:S01]  /*5f10*/  IMAD.IADD R8, R14, 0x1, R10 ;  /* 0x000000010e087824 */ /* 0x000fe200078e020a */
[----:B-1----:R-:W-:Y:S06]  /*5f20*/  @P2 BRA `(.L_x_1110) ;  /* 0x00000000005c2947 */ /* 0x002fec0003800000 */
[----:B------:R-:W-:Y:S01]  /*5f30*/  IMAD.U32 R6, RZ, RZ, UR47 ;  /* 0x0000002fff067e24 */ /* 0x000fe2000f8e00ff */
[----:B------:R-:W-:Y:S04]  /*5f40*/  BSSY B0, `(.L_x_1111) ;  /* 0x0000011000007945 */ /* 0x000fe80003800000 */
[----:B------:R-:W-:-:S04]  /*5f50*/  IADD3 R14, -R6, UR39, R14 ;  /* 0x00000027060e7c10 */ /* 0x000fc8000fffe10e */
        /* <DEDUP_REMOVED lines=10> */
.L_x_1112:
[----:B------:R-:W-:-:S05]  /*6000*/  IMAD.U32 R15, RZ, RZ, UR34 ;  /* 0x00000022ff0f7e24 */ /* 0x000fca000f8e00ff */
[----:B------:R-:W-:-:S13]  /*6010*/  ISETP.NE.AND P2, PT, R15, 0x1, PT ;  /* 0x000000010f00780c */ /* 0x000fda0003f45270 */
[----:B------:R-:W0:Y:S02]  /*6020*/  @P2 LDC.64 R6, c[0x0][0x9e8] ;  /* 0x00027a00ff062b82 */ /* 0x000e240000000a00 */
[----:B0-----:R-:W-:-:S05]  /*6030*/  @P2 IMAD.HI.U32 R6, R14, R6, RZ ;  /* 0x000000060e062227 */ /* 0x001fca00078e00ff */
[----:B------:R-:W-:-:S07]  /*6040*/  @P2 SHF.R.U32.HI R14, RZ, R7, R6 ;  /* 0x00000007ff0e2219 */ /* 0x000fce0000011606 */
.L_x_1113:
[----:B------:R-:W-:Y:S05]  /*6050*/  BSYNC B0 ;  /* 0x0000000000007941 */ /* 0x000fea0003800000 */
.L_x_1111:
[----:B------:R-:W-:-:S04]  /*6060*/  IMAD R14, R14, R15, -R12 ;  /* 0x0000000f0e0e7224 */ /* 0x000fc800078e0a0c */
[----:B------:R-:W-:-:S05]  /*6070*/  IMAD.IADD R14, R14, 0x1, -R16 ;  /* 0x000000010e0e7824 */ /* 0x000fca00078e0a10 */
[----:B------:R-:W-:Y:S02]  /*6080*/  VIMNMX R8, R8, R14, !PT ;  /* 0x0000000e08087248 */ /* 0x000fe40007fe0100 */
[----:B------:R-:W-:-:S07]  /*6090*/  VIADDMNMX R9, R14, R15, R9, PT ;  /* 0x0000000f0e097246 */ /* 0x000fce0003800109 */
.L_x_1110:
[----:B------:R-:W-:Y:S01]  /*60a0*/  ISETP.GT.AND P2, PT, R2, -0x1, PT ;  /* 0xffffffff0200780c */ /* 0x000fe20003f44270 */
[----:B------:R-:W0:Y:S03]  /*60b0*/  SHFL.IDX PT, R6, R13, 0x1, 0x1c1f ;  /* 0x003c1f000d067f89 */ /* 0x000e2600000e0000 */
        /* <DEDUP_REMOVED lines=113> */
.L_x_1116:
[----:B------:R-:W-:-:S05]  /*67d0*/  IMAD.U32 R9, RZ, RZ, UR34 ;  /* 0x00000022ff097e24 */ /* 0x000fca000f8e00ff */
[----:B------:R-:W-:-:S13]  /*67e0*/  ISETP.NE.AND P3, PT, R9, 0x1, PT ;  /* 0x000000010900780c */ /* 0x000fda0003f65270 */
[----:B------:R-:W0:Y:S02]  /*67f0*/  @P3 LDC.64 R6, c[0x0][0x9e8] ;  /* 0x00027a00ff063b82 */ /* 0x000e240000000a00 */
[----:B0-----:R-:W-:-:S05]  /*6800*/  @P3 IMAD.HI.U32 R6, R8, R6, RZ ;  /* 0x0000000608063227 */ /* 0x001fca00078e00ff */
[----:B------:R-:W-:-:S07]  /*6810*/  @P3 SHF.R.U32.HI R8, RZ, R7, R6 ;  /* 0x00000007ff083219 */ /* 0x000fce0000011606 */
.L_x_1117:
[----:B------:R-:W-:Y:S05]  /*6820*/  BSYNC B0 ;  /* 0x0000000000007941 */ /* 0x000fea0003800000 */
.L_x_1115:
[----:B------:R-:W-:-:S04]  /*6830*/  IMAD R8, R8, R9, -R12 ;  /* 0x0000000908087224 */ /* 0x000fc800078e0a0c */
[----:B------:R-:W-:-:S05]  /*6840*/  IMAD.IADD R8, R8, 0x1, -R16 ;  /* 0x0000000108087824 */ /* 0x000fca00078e0a10 */
[----:B------:R-:W-:Y:S02]  /*6850*/  VIMNMX R10, R10, R8, !PT ;  /* 0x000000080a0a7248 */ /* 0x000fe40007fe0100 */
[----:B------:R-:W-:-:S07]  /*6860*/  VIADDMNMX R11, R8, R9, R11, PT ;  /* 0x00000009080b7246 */ /* 0x000fce000380010b */
.L_x_1114:
[----:B------:R-:W-:Y:S01]  /*6870*/  FMNMX.FTZ R6, R24, R0, !PT ;  /* 0x0000000018067209 */ /* 0x000fe20007810000 */
[----:B------:R-:W-:Y:S01]  /*6880*/  UMOV UR51, UR56 ;  /* 0x0000003800337c82 */ /* 0x000fe20008000000 */
[C---:B------:R-:W-:Y:S02]  /*6890*/  ISETP.GT.AND P4, PT, R10.reuse, 0x9, P2 ;  /* 0x000000090a00780c */ /* 0x040fe40001784270 */
        /* <DEDUP_REMOVED lines=9> */
[----:B------:R-:W-:-:S02]  /*6930*/  FSEL R30, R30, -INF , !P5 ;  /* 0xff8000001e1e7808 */ /* 0x000fc40006800000 */
[----:B------:R-:W-:Y:S02]  /*6940*/  FMNMX.FTZ R6, R36, R6, !PT ;  /* 0x0000000624067209 */ /* 0x000fe40007810000 */
[C---:B------:R-:W-:Y:S02]  /*6950*/  ISETP.GT.AND P4, PT, R10.reuse, 0x19, P2 ;  /* 0x000000190a00780c */ /* 0x040fe40001784270 */
[----:B------:R-:W-:Y:S02]  /*6960*/  FMNMX.FTZ R6, R37, R6, !PT ;  /* 0x0000000625067209 */ /* 0x000fe40007810000 */
[----:B------:R-:W-:Y:S02]  /*6970*/  ISETP.GT.AND P6, PT, R10, 0x10, P2 ;  /* 0x000000100a00780c */ /* 0x000fe400017c4270 */
[----:B------:R-:W-:Y:S02]  /*6980*/  FMNMX.FTZ R6, R40, R6, !PT ;  /* 0x0000000628067209 */ /* 0x000fe40007810000 */
[----:B------:R-:W-:-:S02]  /*6990*/  ISETP.GT.AND P5, PT, R10, 0x18, P2 ;  /* 0x000000180a00780c */ /* 0x000fc400017a4270 */
[----:B------:R-:W-:Y:S02]  /*69a0*/  FMNMX.FTZ R6, R41, R6, !PT ;  /* 0x0000000629067209 */ /* 0x000fe40007810000 */
[C---:B------:R-:W-:Y:S02]  /*69b0*/  ISETP.LT.OR P4, PT, R11.reuse, 0x1a, P4 ;  /* 0x0000001a0b00780c */ /* 0x040fe40002781670 */
[----:B------:R-:W-:Y:S02]  /*69c0*/  FMNMX.FTZ R6, R44, R6, !PT ;  /* 0x000000062c067209 */ /* 0x000fe40007810000 */
[----:B------:R-:W-:Y:S02]  /*69d0*/  ISETP.LT.OR P6, PT, R11, 0x11, P6 ;  /* 0x000000110b00780c */ /* 0x000fe400037c1670 */
[----:B------:R-:W-:Y:S02]  /*69e0*/  FMNMX.FTZ R6, R45, R6, !PT ;  /* 0x000000062d067209 */ /* 0x000fe40007810000 */
[----:B------:R-:W-:-:S02]  /*69f0*/  ISETP.LT.OR P5, PT, R11, 0x19, P5 ;  /* 0x000000190b00780c */ /* 0x000fc40002fa1670 */
[----:B------:R-:W-:Y:S02]  /*6a00*/  FMNMX.FTZ R6, R48, R6, !PT ;  /* 0x0000000630067209 */ /* 0x000fe40007810000 */
[----:B------:R-:W-:Y:S02]  /*6a10*/  FSEL R39, R39, -INF , !P4 ;  /* 0xff80000027277808 */ /* 0x000fe40006000000 */
[----:B------:R-:W-:Y:S02]  /*6a20*/  FMNMX.FTZ R6, R49, R6, !PT ;  /* 0x0000000631067209 */ /* 0x000fe40007810000 */
[----:B------:R-:W-:Y:S02]  /*6a30*/  FSEL R34, R34, -INF , !P6 ;  /* 0xff80000022227808 */ /* 0x000fe40007000000 */
[----:B------:R-:W-:Y:S02]  /*6a40*/  FMNMX.FTZ R6, R52, R6, !PT ;  /* 0x0000000634067209 */ /* 0x000fe40007810000 */
[----:B------:R-:W-:-:S02]  /*6a50*/  FSEL R38, R38, -INF , !P5 ;  /* 0xff80000026267808 */ /* 0x000fc40006800000 */
[----:B------:R-:W-:Y:S02]  /*6a60*/  FMNMX.FTZ R6, R53, R6, !PT ;  /* 0x0000000635067209 */ /* 0x000fe40007810000 */
[----:B------:R-:W-:Y:S02]  /*6a70*/  ISETP.GT.AND P4, PT, R10, 0x29, P2 ;  /* 0x000000290a00780c */ /* 0x000fe40001784270 */
[----:B------:R-:W-:Y:S02]  /*6a80*/  FMNMX.FTZ R6, R56, R6, !PT ;  /* 0x0000000638067209 */ /* 0x000fe40007810000 */
[C---:B------:R-:W-:Y:S02]  /*6a90*/  ISETP.GT.AND P6, PT, R10.reuse, 0x20, P2 ;  /* 0x000000200a00780c */ /* 0x040fe400017c4270 */
[----:B------:R-:W-:Y:S02]  /*6aa0*/  FMNMX.FTZ R6, R57, R6, !PT ;  /* 0x0000000639067209 */ /* 0x000fe40007810000 */
[----:B------:R-:W-:-:S02]  /*6ab0*/  ISETP.GT.AND P5, PT, R10, 0x28, P2 ;  /* 0x000000280a00780c */ /* 0x000fc400017a4270 */
[----:B------:R-:W-:Y:S02]  /*6ac0*/  FMNMX.FTZ R6, R60, R6, !PT ;  /* 0x000000063c067209 */ /* 0x000fe40007810000 */
[----:B------:R-:W-:Y:S02]  /*6ad0*/  ISETP.LT.OR P4, PT, R11, 0x2a, P4 ;  /* 0x0000002a0b00780c */ /* 0x000fe40002781670 */
[----:B------:R-:W-:Y:S02]  /*6ae0*/  FMNMX.FTZ R6, R61, R6, !PT ;  /* 0x000000063d067209 */ /* 0x000fe40007810000 */
[C---:B------:R-:W-:Y:S02]  /*6af0*/  ISETP.LT.OR P6, PT, R11.reuse, 0x21, P6 ;  /* 0x000000210b00780c */ /* 0x040fe400037c1670 */
        /* <DEDUP_REMOVED lines=24> */
[----:B------:R-:W-:Y:S01]  /*6c80*/  FSEL R54, R54, -INF , !P5 ;  /* 0xff80000036367808 */ /* 0x000fe20006800000 */
[----:B------:R-:W0:Y:S01]  /*6c90*/  SHFL.BFLY PT, R7, R6, 0x2, 0x1f ;  /* 0x0c401f0006077f89 */ /* 0x000e2200000e0000 */
        /* <DEDUP_REMOVED lines=12> */
[----:B0-----:R-:W-:-:S02]  /*6d60*/  FMNMX.FTZ R6, R6, R7, !PT ;  /* 0x0000000706067209 */ /* 0x001fc40007810000 */
[C---:B------:R-:W-:Y:S02]  /*6d70*/  ISETP.LT.OR P4, PT, R11.reuse, 0x5a, P4 ;  /* 0x0000005a0b00780c */ /* 0x040fe40002781670 */
[C---:B------:R-:W-:Y:S01]  /*6d80*/  ISETP.LT.OR P6, PT, R11.reuse, 0x51, P6 ;  /* 0x000000510b00780c */ /* 0x040fe200037c1670 */
[----:B------:R-:W0:Y:S01]  /*6d90*/  SHFL.BFLY PT, R7, R6, 0x1, 0x1f ;  /* 0x0c201f0006077f89 */ /* 0x000e2200000e0000 */
[----:B------:R-:W-:Y:S02]  /*6da0*/  ISETP.LT.OR P5, PT, R11, 0x59, P5 ;  /* 0x000000590b00780c */ /* 0x000fe40002fa1670 */
[----:B------:R-:W-:Y:S02]  /*6db0*/  FSEL R71, R71, -INF , !P4 ;  /* 0xff80000047477808 */ /* 0x000fe40006000000 */
[----:B------:R-:W-:Y:S02]  /*6dc0*/  FSEL R66, R66, -INF , !P6 ;  /* 0xff80000042427808 */ /* 0x000fe40007000000 */
[----:B------:R-:W-:-:S02]  /*6dd0*/  FSEL R70, R70, -INF , !P5 ;  /* 0xff80000046467808 */ /* 0x000fc40006800000 */
[C---:B------:R-:W-:Y:S02]  /*6de0*/  ISETP.GT.AND P4, PT, R10.reuse, RZ, P2 ;  /* 0x000000ff0a00720c */ /* 0x040fe40001784270 */
[C---:B------:R-:W-:Y:S02]  /*6df0*/  ISETP.GT.AND P6, PT, R10.reuse, 0x60, P2 ;  /* 0x000000600a00780c */ /* 0x040fe400017c4270 */
[----:B------:R-:W-:Y:S02]  /*6e00*/  ISETP.GT.AND P5, PT, R10, 0x68, P2 ;  /* 0x000000680a00780c */ /* 0x000fe400017a4270 */
[C---:B------:R-:W-:Y:S02]  /*6e10*/  ISETP.LT.OR P4, PT, R11.reuse, 0x1, P4 ;  /* 0x000000010b00780c */ /* 0x040fe40002781670 */
[C---:B------:R-:W-:Y:S02]  /*6e20*/  ISETP.LT.OR P6, PT, R11.reuse, 0x61, P6 ;  /* 0x000000610b00780c */ /* 0x040fe400037c1670 */
[----:B------:R-:W-:-:S02]  /*6e30*/  ISETP.LT.OR P5, PT, R11, 0x69, P5 ;  /* 0x000000690b00780c */ /* 0x000fc40002fa1670 */
[----:B------:R-:W-:Y:S02]  /*6e40*/  FSEL R26, R26, -INF , !P4 ;  /* 0xff8000001a1a7808 */ /* 0x000fe40006000000 */
[----:B------:R-:W-:Y:S02]  /*6e50*/  FSEL R74, R74, -INF , !P6 ;  /* 0xff8000004a4a7808 */ /* 0x000fe40007000000 */
[----:B0-----:R-:W-:Y:S02]  /*6e60*/  FMNMX.FTZ R6, R6, R7, !PT ;  /* 0x0000000706067209 */ /* 0x001fe40007810000 */
[----:B------:R-:W-:Y:S02]  /*6e70*/  FSEL R78, R78, -INF , !P5 ;  /* 0xff8000004e4e7808 */ /* 0x000fe40006800000 */
[----:B------:R-:W-:Y:S02]  /*6e80*/  FSETP.NEU.FTZ.AND P3, PT, R6, -INF , PT ;  /* 0xff8000000600780b */ /* 0x000fe40003f7d000 */
[----:B------:R-:W-:-:S02]  /*6e90*/  ISETP.GT.AND P6, PT, R10, 0x69, P2 ;  /* 0x000000690a00780c */ /* 0x000fc400017c4270 */
[----:B------:R-:W-:Y:S02]  /*6ea0*/  FSEL R7, R6, RZ, P3 ;  /* 0x000000ff06077208 */ /* 0x000fe40001800000 */
[C---:B------:R-:W-:Y:S02]  /*6eb0*/  ISETP.GT.AND P5, PT, R10.reuse, 0x71, P2 ;  /* 0x000000710a00780c */ /* 0x040fe400017a4270 */
[----:B------:R-:W-:Y:S01]  /*6ec0*/  ISETP.GT.AND P4, PT, R10, 0x78, P2 ;  /* 0x000000780a00780c */ /* 0x000fe20001784270 */
[----:B------:R-:W-:Y:S01]  /*6ed0*/  FADD.FTZ R7, -R7, R0 ;  /* 0x0000000007077221 */ /* 0x000fe20000010100 */
[----:B------:R-:W-:Y:S01]  /*6ee0*/  FMUL.FTZ R0, R6, UR33 ;  /* 0x0000002106007c20 */ /* 0x000fe20008410000 */
[C---:B------:R-:W-:Y:S02]  /*6ef0*/  ISETP.LT.OR P6, PT, R11.reuse, 0x6a, P6 ;  /* 0x0000006a0b00780c */ /* 0x040fe400037c1670 */
[----:B------:R-:W-:Y:S01]  /*6f00*/  ISETP.LT.OR P5, PT, R11, 0x72, P5 ;  /* 0x000000720b00780c */ /* 0x000fe20002fa1670 */
[----:B------:R-:W-:Y:S01]  /*6f10*/  FMUL.FTZ R7, R7, UR33 ;  /* 0x0000002107077c20 */ /* 0x000fe20008410000 */
[----:B------:R-:W-:-:S02]  /*6f20*/  FSEL R0, R0, RZ, P3 ;  /* 0x000000ff00007208 */ /* 0x000fc40001800000 */
[----:B------:R-:W-:Y:S02]  /*6f30*/  ISETP.GT.AND P3, PT, R10, 0x1, P2 ;  /* 0x000000010a00780c */ /* 0x000fe40001764270 */
[----:B------:R-:W-:Y:S01]  /*6f40*/  FSEL R79, R79, -INF , !P6 ;  /* 0xff8000004f4f7808 */ /* 0x000fe20007000000 */
[--C-:B------:R-:W-:Y:S01]  /*6f50*/  FFMA.FTZ R24, R24, UR33, -R0.reuse ;  /* 0x0000002118187c23 */ /* 0x100fe20008010800 */
[----:B------:R-:W-:Y:S01]  /*6f60*/  ISETP.LT.OR P3, PT, R11, 0x2, P3 ;  /* 0x000000020b00780c */ /* 0x000fe20001f61670 */
[--C-:B------:R-:W-:Y:S01]  /*6f70*/  FFMA.FTZ R25, R25, UR33, -R0.reuse ;  /* 0x0000002119197c23 */ /* 0x100fe20008010800 */
[----:B------:R-:W-:Y:S01]  /*6f80*/  ISETP.LT.OR P4, PT, R11, 0x79, P4 ;  /* 0x000000790b00780c */ /* 0x000fe20002781670 */
[----:B------:R-:W-:Y:S01]  /*6f90*/  MUFU.EX2 R8, R24 ;  /* 0x0000001800087308 */ /* 0x000fe20000000800 */
[----:B------:R-:W-:Y:S01]  /*6fa0*/  FSEL R27, R27, -INF , !P3 ;  /* 0xff8000001b1b7808 */ /* 0x000fe20005800000 */
[--C-:B------:R-:W-:Y:S01]  /*6fb0*/  FFMA.FTZ R28, R28, UR33, -R0.reuse ;  /* 0x000000211c1c7c23 */ /* 0x100fe20008010800 */
[----:B------:R-:W-:Y:S01]  /*6fc0*/  ISETP.GT.AND P3, PT, R10, 0x11, P2 ;  /* 0x000000110a00780c */ /* 0x000fe20001764270 */
[--C-:B------:R-:W-:Y:S01]  /*6fd0*/  FFMA.FTZ R29, R29, UR33, -R0.reuse ;  /* 0x000000211d1d7c23 */ /* 0x100fe20008010800 */
[----:B------:R-:W-:Y:S01]  /*6fe0*/  FSEL R83, R83, -INF , !P5 ;  /* 0xff80000053537808 */ /* 0x000fe20006800000 */
[--C-:B------:R-:W-:Y:S01]  /*6ff0*/  FFMA.FTZ R32, R32, UR33, -R0.reuse ;  /* 0x0000002120207c23 */ /* 0x100fe20008010800 */
[----:B------:R-:W-:Y:S01]  /*7000*/  ISETP.LT.OR P3, PT, R11, 0x12, P3 ;  /* 0x000000120b00780c */ /* 0x000fe20001f61670 */
[----:B------:R-:W0:Y:S01]  /*7010*/  MUFU.EX2 R7, R7 ;  /* 0x0000000700077308 */ /* 0x000e220000000800 */
[----:B------:R-:W-:Y:S01]  /*7020*/  FSEL R86, R86, -INF , !P4 ;  /* 0xff80000056567808 */ /* 0x000fe20006000000 */
[--C-:B------:R-:W-:Y:S01]  /*7030*/  FFMA.FTZ R33, R33, UR33, -R0.reuse ;  /* 0x0000002121217c23 */ /* 0x100fe20008010800 */
[----:B------:R-:W-:Y:S01]  /*7040*/  FSEL R35, R35, -INF , !P3 ;  /* 0xff80000023237808 */ /* 0x000fe20005800000 */
[--C-:B------:R-:W-:Y:S01]  /*7050*/  FFMA.FTZ R36, R36, UR33, -R0.reuse ;  /* 0x0000002124247c23 */ /* 0x100fe20008010800 */
[----:B------:R-:W-:Y:S01]  /*7060*/  ISETP.GT.AND P3, PT, R10, 0x21, P2 ;  /* 0x000000210a00780c */ /* 0x000fe20001764270 */
[--C-:B------:R-:W-:Y:S01]  /*7070*/  FFMA.FTZ R37, R37, UR33, -R0.reuse ;  /* 0x0000002125257c23 */ /* 0x100fe20008010800 */
[--C-:B------:R-:W-:Y:S01]  /*7080*/  FFMA.FTZ R40, R40, UR33, -R0.reuse ;  /* 0x0000002128287c23 */ /* 0x100fe20008010800 */
[----:B------:R-:W1:Y:S01]  /*7090*/  MUFU.EX2 R25, R25 ;  /* 0x0000001900197308 */ /* 0x000e620000000800 */
[----:B------:R-:W-:Y:S01]  /*70a0*/  ISETP.LT.OR P3, PT, R11, 0x22, P3 ;  /* 0x000000220b00780c */ /* 0x000fe20001f61670 */
[--C-:B------:R-:W-:Y:S01]  /*70b0*/  FFMA.FTZ R41, R41, UR33, -R0.reuse ;  /* 0x0000002129297c23 */ /* 0x100fe20008010800 */
[--C-:B------:R-:W-:Y:S01]  /*70c0*/  FFMA.FTZ R44, R44, UR33, -R0.reuse ;  /* 0x000000212c2c7c23 */ /* 0x100fe20008010800 */
[--C-:B------:R-:W-:Y:S01]  /*70d0*/  FFMA.FTZ R45, R45, UR33, -R0.reuse ;  /* 0x000000212d2d7c23 */ /* 0x100fe20008010800 */
[----:B------:R-:W-:Y:S01]  /*70e0*/  FSEL R43, R43, -INF , !P3 ;  /* 0xff8000002b2b7808 */ /* 0x000fe20005800000 */
[----:B------:R-:W-:Y:S01]  /*70f0*/  FFMA.FTZ R48, R48, UR33, -R0 ;  /* 0x0000002130307c23 */ /* 0x000fe20008010800 */
[----:B------:R-:W-:Y:S01]  /*7100*/  ISETP.GT.AND P3, PT, R10, 0x31, P2 ;  /* 0x000000310a00780c */ /* 0x000fe20001764270 */
[----:B------:R-:W-:Y:S01]  /*7110*/  MUFU.EX2 R29, R29 ;  /* 0x0000001d001d7308 */ /* 0x000fe20000000800 */
[----:B0-----:R-:W-:Y:S01]  /*7120*/  FFMA.FTZ R4, R7, R4, R8 ;  /* 0x0000000407047223 */ /* 0x001fe20000010008 */
[--C-:B------:R-:W-:Y:S01]  /*7130*/  FFMA.FTZ R49, R49, UR33, -R0.reuse ;  /* 0x0000002131317c23 */ /* 0x100fe20008010800 */
[----:B------:R-:W-:Y:S01]  /*7140*/  ISETP.LT.OR P3, PT, R11, 0x32, P3 ;  /* 0x000000320b00780c */ /* 0x000fe20001f61670 */
[--C-:B------:R-:W-:Y:S01]  /*7150*/  FFMA.FTZ R52, R52, UR33, -R0.reuse ;  /* 0x0000002134347c23 */ /* 0x100fe20008010800 */
[--C-:B------:R-:W-:Y:S01]  /*7160*/  FFMA.FTZ R53, R53, UR33, -R0.reuse ;  /* 0x0000002135357c23 */ /* 0x100fe20008010800 */
[----:B------:R-:W-:Y:S01]  /*7170*/  FFMA.FTZ R56, R56, UR33, -R0 ;  /* 0x0000002138387c23 */ /* 0x000fe20008010800 */
[----:B------:R-:W-:Y:S01]  /*7180*/  FSEL R51, R51, -INF , !P3 ;  /* 0xff80000033337808 */ /* 0x000fe20005800000 */
[----:B------:R-:W-:Y:S01]  /*7190*/  MUFU.EX2 R33, R33 ;  /* 0x0000002100217308 */ /* 0x000fe20000000800 */
[----:B------:R-:W-:Y:S01]  /*71a0*/  ISETP.GT.AND P3, PT, R10, 0x41, P2 ;  /* 0x000000410a00780c */ /* 0x000fe20001764270 */
[C---:B-1----:R-:W-:Y:S01]  /*71b0*/  FADD.FTZ R4, R25.reuse, R4 ;  /* 0x0000000419047221 */ /* 0x042fe20000010000 */
[----:B------:R-:W-:Y:S01]  /*71c0*/  F2FP.F16.F32.PACK_AB R8, R25, R8 ;  /* 0x000000081908723e */ /* 0x000fe200000000ff */
[--C-:B------:R-:W-:Y:S01]  /*71d0*/  FFMA.FTZ R57, R57, UR33, -R0.reuse ;  /* 0x0000002139397c23 */ /* 0x100fe20008010800 */
[----:B------:R-:W-:Y:S01]  /*71e0*/  ISETP.LT.OR P3, PT, R11, 0x42, P3 ;  /* 0x000000420b00780c */ /* 0x000fe20001f61670 */
[--C-:B------:R-:W-:Y:S01]  /*71f0*/  FFMA.FTZ R60, R60, UR33, -R0.reuse ;  /* 0x000000213c3c7c23 */ /* 0x100fe20008010800 */
[--C-:B------:R-:W-:Y:S01]  /*7200*/  FFMA.FTZ R61, R61, UR33, -R0.reuse ;  /* 0x000000213d3d7c23 */ /* 0x100fe20008010800 */
[----:B------:R-:W-:Y:S01]  /*7210*/  MUFU.EX2 R37, R37 ;  /* 0x0000002500257308 */ /* 0x000fe20000000800 */
[----:B------:R-:W-:Y:S01]  /*7220*/  FSEL R59, R59, -INF , !P3 ;  /* 0xff8000003b3b7808 */ /* 0x000fe20005800000 */
[--C-:B------:R-:W-:Y:S01]  /*7230*/  FFMA.FTZ R64, R64, UR33, -R0.reuse ;  /* 0x0000002140407c23 */ /* 0x100fe20008010800 */
[----:B------:R-:W-:Y:S01]  /*7240*/  ISETP.GT.AND P3, PT, R10, 0x51, P2 ;  /* 0x000000510a00780c */ /* 0x000fe20001764270 */
[--C-:B------:R-:W-:Y:S01]  /*7250*/  FFMA.FTZ R65, R65, UR33, -R0.reuse ;  /* 0x0000002141417c23 */ /* 0x100fe20008010800 */
[--C-:B------:R-:W-:Y:S01]  /*7260*/  FFMA.FTZ R68, R68, UR33, -R0.reuse ;  /* 0x0000002144447c23 */ /* 0x100fe20008010800 */
[--C-:B------:R-:W-:Y:S01]  /*7270*/  FFMA.FTZ R69, R69, UR33, -R0.reuse ;  /* 0x0000002145457c23 */ /* 0x100fe20008010800 */
[----:B------:R-:W-:Y:S01]  /*7280*/  ISETP.LT.OR P3, PT, R11, 0x52, P3 ;  /* 0x000000520b00780c */ /* 0x000fe20001f61670 */
[----:B------:R-:W-:Y:S01]  /*7290*/  MUFU.EX2 R24, R40 ;  /* 0x0000002800187308 */ /* 0x000fe20000000800 */
[--C-:B------:R-:W-:Y:S01]  /*72a0*/  FFMA.FTZ R72, R72, UR33, -R0.reuse ;  /* 0x0000002148487c23 */ /* 0x100fe20008010800 */
[--C-:B------:R-:W-:Y:S01]  /*72b0*/  FFMA.FTZ R73, R73, UR33, -R0.reuse ;  /* 0x0000002149497c23 */ /* 0x100fe20008010800 */
[----:B------:R-:W-:Y:S01]  /*72c0*/  FSEL R67, R67, -INF , !P3 ;  /* 0xff80000043437808 */ /* 0x000fe20005800000 */
[--C-:B------:R-:W-:Y:S01]  /*72d0*/  FFMA.FTZ R76, R76, UR33, -R0.reuse ;  /* 0x000000214c4c7c23 */ /* 0x100fe20008010800 */
[----:B------:R-:W-:Y:S01]  /*72e0*/  ISETP.GT.AND P3, PT, R10, 0x61, P2 ;  /* 0x000000610a00780c */ /* 0x000fe20001764270 */
[--C-:B------:R-:W-:Y:S01]  /*72f0*/  FFMA.FTZ R77, R77, UR33, -R0.reuse ;  /* 0x000000214d4d7c23 */ /* 0x100fe20008010800 */
[--C-:B------:R-:W-:Y:S01]  /*7300*/  FFMA.FTZ R80, R80, UR33, -R0.reuse ;  /* 0x0000002150507c23 */ /* 0x100fe20008010800 */
[----:B------:R-:W-:Y:S01]  /*7310*/  MUFU.EX2 R41, R41 ;  /* 0x0000002900297308 */ /* 0x000fe20000000800 */
[----:B------:R-:W-:Y:S01]  /*7320*/  ISETP.LT.OR P3, PT, R11, 0x62, P3 ;  /* 0x000000620b00780c */ /* 0x000fe20001f61670 */
[--C-:B------:R-:W-:Y:S01]  /*7330*/  FFMA.FTZ R81, R81, UR33, -R0.reuse ;  /* 0x0000002151517c23 */ /* 0x100fe20008010800 */
[--C-:B------:R-:W-:Y:S01]  /*7340*/  FFMA.FTZ R84, R84, UR33, -R0.reuse ;  /* 0x0000002154547c23 */ /* 0x100fe20008010800 */
[----:B------:R-:W-:Y:S01]  /*7350*/  FFMA.FTZ R0, R85, UR33, -R0 ;  /* 0x0000002155007c23 */ /* 0x000fe20008010800 */
[----:B------:R-:W-:Y:S01]  /*7360*/  FSEL R75, R75, -INF , !P3 ;  /* 0xff8000004b4b7808 */ /* 0x000fe20005800000 */
[-C--:B------:R-:W-:Y:S01]  /*7370*/  FMUL.FTZ R88, R88, R7.reuse ;  /* 0x0000000758587220 */ /* 0x080fe20000410000 */
[C---:B------:R-:W-:Y:S01]  /*7380*/  ISETP.GT.AND P3, PT, R10.reuse, 0x70, P2 ;  /* 0x000000700a00780c */ /* 0x040fe20001764270 */
[----:B------:R-:W-:Y:S01]  /*7390*/  MUFU.EX2 R45, R45 ;  /* 0x0000002d002d7308 */ /* 0x000fe20000000800 */
[----:B------:R-:W-:Y:S01]  /*73a0*/  ISETP.GT.AND P2, PT, R10, 0x79, P2 ;  /* 0x000000790a00780c */ /* 0x000fe20001744270 */
[----:B------:R-:W-:Y:S01]  /*73b0*/  FMUL.FTZ R89, R89, R7 ;  /* 0x0000000759597220 */ /* 0x000fe20000410000 */
[----:B------:R-:W-:Y:S01]  /*73c0*/  FMNMX.FTZ R10, R26, R5, !PT ;  /* 0x000000051a0a7209 */ /* 0x000fe20007810000 */
[-C--:B------:R-:W-:Y:S01]  /*73d0*/  FMUL.FTZ R92, R92, R7.reuse ;  /* 0x000000075c5c7220 */ /* 0x080fe20000410000 */
[----:B------:R-:W-:Y:S01]  /*73e0*/  ISETP.LT.OR P3, PT, R11, 0x71, P3 ;  /* 0x000000710b00780c */ /* 0x000fe20001f61670 */
[-C--:B------:R-:W-:Y:S01]  /*73f0*/  FMUL.FTZ R93, R93, R7.reuse ;  /* 0x000000075d5d7220 */ /* 0x080fe20000410000 */
[----:B------:R-:W-:Y:S01]  /*7400*/  FMNMX.FTZ R9, R27, R10, !PT ;  /* 0x0000000a1b097209 */ /* 0x000fe20007810000 */
[----:B------:R-:W-:Y:S01]  /*7410*/  MUFU.EX2 R49, R49 ;  /* 0x0000003100317308 */ /* 0x000fe20000000800 */
[----:B------:R-:W-:Y:S01]  /*7420*/  FSEL R82, R82, -INF , !P3 ;  /* 0xff80000052527808 */ /* 0x000fe20005800000 */
        /* <DEDUP_REMOVED lines=11> */
[-C--:B------:R-:W-:Y:S01]  /*74e0*/  FMUL.FTZ R105, R105, R7.reuse ;  /* 0x0000000769697220 */ /* 0x080fe20000410000 */
[-C--:B------:R-:W-:Y:S01]  /*74f0*/  FMUL.FTZ R108, R108, R7.reuse ;  /* 0x000000076c6c7220 */ /* 0x080fe20000410000 */
[----:B------:R-:W-:Y:S01]  /*7500*/  FMNMX.FTZ R9, R35, R10, !PT ;  /* 0x0000000a23097209 */ /* 0x000fe20007810000 */
[----:B------:R-:W-:Y:S01]  /*7510*/  MUFU.EX2 R56, R56 ;  /* 0x0000003800387308 */ /* 0x000fe20000000800 */
[-C--:B------:R-:W-:Y:S01]  /*7520*/  FMUL.FTZ R109, R109, R7.reuse ;  /* 0x000000076d6d7220 */ /* 0x080fe20000410000 */
        /* <DEDUP_REMOVED lines=18> */
[----:B------:R-:W-:-:S03]  /*7650*/  FMUL.FTZ R133, R133, R7 ;  /* 0x0000000785857220 */ /* 0x000fc60000410000 */
        /* <DEDUP_REMOVED lines=25> */
[----:B------:R-:W0:Y:S03]  /*77f0*/  MUFU.EX2 R10, R28 ;  /* 0x0000001c000a7308 */ /* 0x000e260000000800 */
[----:B------:R-:W-:-:S04]  /*7800*/  FMNMX.FTZ R9, R82, R9, !PT ;  /* 0x0000000952097209 */ /* 0x000fc80007810000 */
[----:B------:R-:W-:Y:S01]  /*7810*/  FMNMX.FTZ R9, R83, R9, !PT ;  /* 0x0000000953097209 */ /* 0x000fe20007810000 */
[----:B------:R-:W-:Y:S03]  /*7820*/  MUFU.EX2 R28, R48 ;  /* 0x00000030001c7308 */ /* 0x000fe60000000800 */
[----:B------:R-:W-:-:S04]  /*7830*/  FMNMX.FTZ R12, R86, R9, !PT ;  /* 0x00000009560c7209 */ /* 0x000fc80007810000 */
[----:B------:R-:W-:Y:S01]  /*7840*/  FMNMX.FTZ R12, R87, R12, !PT ;  /* 0x0000000c570c7209 */ /* 0x000fe20007810000 */
[----:B------:R-:W-:Y:S01]  /*7850*/  MUFU.EX2 R77, R77 ;  /* 0x0000004d004d7308 */ /* 0x000fe20000000800 */
[----:B0-----:R-:W-:Y:S01]  /*7860*/  FADD.FTZ R4, R10, R4 ;  /* 0x000000040a047221 */ /* 0x001fe20000010000 */
[C---:B------:R-:W-:Y:S02]  /*7870*/  F2FP.F16.F32.PACK_AB R10, R29.reuse, R10 ;  /* 0x0000000a1d0a723e */ /* 0x040fe400000000ff */
[----:B------:R-:W0:Y:S01]  /*7880*/  SHFL.BFLY PT, R9, R12, 0x2, 0x1f ;  /* 0x0c401f000c097f89 */ /* 0x000e2200000e0000 */
[----:B------:R-:W-:-:S03]  /*7890*/  FADD.FTZ R13, R29, R4 ;  /* 0x000000041d0d7221 */ /* 0x000fc60000010000 */
[----:B------:R-:W-:Y:S08]  /*78a0*/  MUFU.EX2 R80, R80 ;  /* 0x0000005000507308 */ /* 0x000ff00000000800 */
[----:B------:R-:W-:Y:S08]  /*78b0*/  MUFU.EX2 R81, R81 ;  /* 0x0000005100517308 */ /* 0x000ff00000000800 */
[----:B------:R-:W-:Y:S01]  /*78c0*/  MUFU.EX2 R84, R84 ;  /* 0x0000005400547308 */ /* 0x000fe20000000800 */
[----:B0-----:R-:W-:-:S07]  /*78d0*/  FMNMX.FTZ R12, R12, R9, !PT ;  /* 0x000000090c0c7209 */ /* 0x001fce0007810000 */
[----:B------:R-:W-:Y:S01]  /*78e0*/  MUFU.EX2 R0, R0 ;  /* 0x0000000000007308 */ /* 0x000fe20000000800 */
[----:B------:R-:W0:Y:S02]  /*78f0*/  SHFL.BFLY PT, R9, R12, 0x1, 0x1f ;  /* 0x0c201f000c097f89 */ /* 0x000e2400000e0000 */
[----:B0-----:R-:W-:Y:S01]  /*7900*/  FMNMX.FTZ R12, R12, R9, !PT ;  /* 0x000000090c0c7209 */ /* 0x001fe20007810000 */
[----:B------:R-:W-:Y:S01]  /*7910*/  IMAD.U32 R9, RZ, RZ, UR48 ;  /* 0x00000030ff097e24 */ /* 0x000fe2000f8e00ff */
[----:B------:R-:W-:Y:S02]  /*7920*/  UMOV UR48, UR57 ;  /* 0x0000003900307c82 */ /* 0x000fe40008000000 */
[C---:B------:R-:W-:Y:S01]  /*7930*/  FSETP.NEU.FTZ.AND P2, PT, R12.reuse, -INF , PT ;  /* 0xff8000000c00780b */ /* 0x040fe20003f5d000 */
[----:B------:R-:W-:Y:S01]  /*7940*/  FMUL.FTZ R4, R12, UR33 ;  /* 0x000000210c047c20 */ /* 0x000fe20008410000 */
[----:B------:R-:W-:-:S04]  /*7950*/  @!P1 LEA R9, R9, UR42, 0x3 ;  /* 0x0000002a09099c11 */ /* 0x000fc8000f8e18ff */
[----:B------:R-:W-:Y:S01]  /*7960*/  FSEL R4, R4, RZ, P2 ;  /* 0x000000ff04047208 */ /* 0x000fe20001000000 */
[----:B------:R-:W-:-:S04]  /*7970*/  @!P1 VIADD R9, R9, 0x2d860 ;  /* 0x0002d86009099836 */ /* 0x000fc80000000000 */
[--C-:B------:R-:W-:Y:S01]  /*7980*/  FFMA.FTZ R14, R26, UR33, -R4.reuse ;  /* 0x000000211a0e7c23 */ /* 0x100fe20008010804 */
[--C-:B------:R-:W-:Y:S01]  /*7990*/  FFMA.FTZ R15, R27, UR33, -R4.reuse ;  /* 0x000000211b0f7c23 */ /* 0x100fe20008010804 */
[--C-:B------:R-:W-:Y:S01]  /*79a0*/  FFMA.FTZ R20, R30, UR33, -R4.reuse ;  /* 0x000000211e147c23 */ /* 0x100fe20008010804 */
[--C-:B------:R-:W-:Y:S01]  /*79b0*/  FFMA.FTZ R21, R31, UR33, -R4.reuse ;  /* 0x000000211f157c23 */ /* 0x100fe20008010804 */
[----:B------:R-:W-:Y:S01]  /*79c0*/  @!P1 PRMT R9, RZ, 0x654, R9 ;  /* 0x00000654ff099816 */ /* 0x000fe20000000009 */
[--C-:B------:R-:W-:Y:S01]  /*79d0*/  FFMA.FTZ R25, R38, UR33, -R4.reuse ;  /* 0x0000002126197c23 */ /* 0x100fe20008010804 */
[----:B------:R-:W-:Y:S01]  /*79e0*/  MUFU.EX2 R14, R14 ;  /* 0x0000000e000e7308 */ /* 0x000fe20000000800 */
[--C-:B------:R-:W-:Y:S01]  /*79f0*/  FFMA.FTZ R27, R39, UR33, -R4.reuse ;  /* 0x00000021271b7c23 */ /* 0x100fe20008010804 */
[----:B------:R0:W-:Y:S01]  /*7a00*/  @!P1 SYNCS.ARRIVE.TRANS64.RED.A1T0 RZ, [R9+URZ], RZ ;  /* 0x000000ff09ff99a7 */ /* 0x0001e2000810043f */
        /* <DEDUP_REMOVED lines=16> */
[----:B------:R-:W-:-:S05]  /*7b10*/  FFMA.FTZ R74, R74, UR33, -R4 ;  /* 0x000000214a4a7c23 */ /* 0x000fca0008010804 */
[----:B------:R-:W1:Y:S01]  /*7b20*/  MUFU.EX2 R21, R21 ;  /* 0x0000001500157308 */ /* 0x000e620000000800 */
[----:B0-----:R-:W-:-:S07]  /*7b30*/  F2FP.F16.F32.PACK_AB R9, R15, R14 ;  /* 0x0000000e0f09723e */ /* 0x001fce00000000ff */
[----:B------:R-:W-:Y:S08]  /*7b40*/  MUFU.EX2 R25, R25 ;  /* 0x0000001900197308 */ /* 0x000ff00000000800 */
[----:B------:R-:W-:Y:S01]  /*7b50*/  MUFU.EX2 R26, R44 ;  /* 0x0000002c001a7308 */ /* 0x000fe20000000800 */
[----:B-1----:R-:W-:-:S05]  /*7b60*/  F2FP.F16.F32.PACK_AB R11, R21, R20 ;  /* 0x00000014150b723e */ /* 0x002fca00000000ff */
[----:B------:R0:W-:Y:S02]  /*7b70*/  STSM.16.M88.4 [R17+0x21800], R8 ;  /* 0x0218000811007844 */ /* 0x0001e40000000200 */
[----:B------:R-:W-:Y:S08]  /*7b80*/  MUFU.EX2 R27, R27 ;  /* 0x0000001b001b7308 */ /* 0x000ff00000000800 */
[----:B------:R-:W-:Y:S01]  /*7b90*/  MUFU.EX2 R31, R31 ;  /* 0x0000001f001f7308 */ /* 0x000fe20000000800 */
[--C-:B0-----:R-:W-:Y:S01]  /*7ba0*/  FFMA.FTZ R9, R34, UR33, -R4.reuse ;  /* 0x0000002122097c23 */ /* 0x101fe20008010804 */
[----:B------:R-:W-:-:S06]  /*7bb0*/  FFMA.FTZ R11, R35, UR33, -R4 ;  /* 0x00000021230b7c23 */ /* 0x000fcc0008010804 */
[----:B------:R0:W1:Y:S01]  /*7bc0*/  MUFU.EX2 R8, R32 ;  /* 0x0000002000087308 */ /* 0x0000620000000800 */
[--C-:B------:R-:W-:Y:S01]  /*7bd0*/  FFMA.FTZ R35, R43, UR33, -R4.reuse ;  /* 0x000000212b237c23 */ /* 0x100fe20008010804 */
[----:B------:R-:W-:-:S06]  /*7be0*/  FFMA.FTZ R34, R54, UR33, -R4 ;  /* 0x0000002136227c23 */ /* 0x000fcc0008010804 */
[----:B------:R-:W-:Y:S01]  /*7bf0*/  MUFU.EX2 R9, R9 ;  /* 0x0000000900097308 */ /* 0x000fe20000000800 */
[----:B0-----:R-:W-:Y:S02]  /*7c00*/  FSEL R32, R12, RZ, P2 ;  /* 0x000000ff0c207208 */ /* 0x001fe40001000000 */
[C---:B------:R-:W-:Y:S01]  /*7c10*/  ISETP.GT.AND P2, PT, R2.reuse, UR58, PT ;  /* 0x0000003a02007c0c */ /* 0x040fe2000bf44270 */
[----:B------:R-:W-:Y:S02]  /*7c20*/  VIADD R2, R2, 0xffffffff ;  /* 0xffffffff02027836 */ /* 0x000fe40000000000 */
[----:B------:R-:W-:Y:S02]  /*7c30*/  FADD.FTZ R32, -R32, R5 ;  /* 0x0000000520207221 */ /* 0x000fe40000010100 */
[----:B------:R0:W2:Y:S02]  /*7c40*/  MUFU.EX2 R10, R36 ;  /* 0x00000024000a7308 */ /* 0x0000a40000000800 */
[----:B------:R-:W-:Y:S01]  /*7c50*/  FMUL.FTZ R5, R32, UR33 ;  /* 0x0000002120057c20 */ /* 0x000fe20008410000 */
[----:B------:R-:W-:-:S05]  /*7c60*/  FFMA.FTZ R32, R51, UR33, -R4 ;  /* 0x0000002133207c23 */ /* 0x000fca0008010804 */
[----:B------:R-:W3:Y:S01]  /*7c70*/  MUFU.EX2 R5, R5 ;  /* 0x0000000500057308 */ /* 0x000ee20000000800 */
[----:B0-----:R-:W-:Y:S01]  /*7c80*/  FFMA.FTZ R36, R46, UR33, -R4 ;  /* 0x000000212e247c23 */ /* 0x001fe20008010804 */
[----:B-1----:R-:W-:Y:S01]  /*7c90*/  FADD.FTZ R46, R8, R13 ;  /* 0x0000000d082e7221 */ /* 0x002fe20000010000 */
[----:B------:R-:W-:-:S03]  /*7ca0*/  F2FP.F16.F32.PACK_AB R8, R33, R8 ;  /* 0x000000082108723e */ /* 0x000fc600000000ff */
[----:B------:R-:W-:Y:S02]  /*7cb0*/  FADD.FTZ R13, R33, R46 ;  /* 0x0000002e210d7221 */ /* 0x000fe40000010000 */
[----:B------:R-:W0:Y:S02]  /*7cc0*/  MUFU.EX2 R11, R11 ;  /* 0x0000000b000b7308 */ /* 0x000e240000000800 */
[----:B--2---:R-:W-:Y:S01]  /*7cd0*/  FADD.FTZ R46, R10, R13 ;  /* 0x0000000d0a2e7221 */ /* 0x004fe20000010000 */
[----:B------:R-:W-:-:S05]  /*7ce0*/  F2FP.F16.F32.PACK_AB R10, R37, R10 ;  /* 0x0000000a250a723e */ /* 0x000fca00000000ff */
[----:B------:R-:W1:Y:S01]  /*7cf0*/  MUFU.EX2 R35, R35 ;  /* 0x0000002300237308 */ /* 0x000e620000000800 */
[----:B---3--:R-:W-:Y:S01]  /*7d00*/  FFMA.FTZ R14, R5, R3, R14 ;  /* 0x00000003050e7223 */ /* 0x008fe2000001000e */
[----:B------:R-:W-:Y:S01]  /*7d10*/  FFMA.FTZ R3, R55, UR33, -R4 ;  /* 0x0000002137037c23 */ /* 0x000fe20008010804 */
[-C--:B------:R-:W-:Y:S01]  /*7d20*/  FMUL.FTZ R90, R90, R5.reuse ;  /* 0x000000055a5a7220 */ /* 0x080fe20000410000 */
[-C--:B------:R-:W-:Y:S01]  /*7d30*/  FMUL.FTZ R91, R91, R5.reuse ;  /* 0x000000055b5b7220 */ /* 0x080fe20000410000 */
[----:B------:R-:W-:Y:S01]  /*7d40*/  FADD.FTZ R39, R15, R14 ;  /* 0x0000000e0f277221 */ /* 0x000fe20000010000 */
[--C-:B------:R-:W-:Y:S01]  /*7d50*/  FFMA.FTZ R14, R58, UR33, -R4.reuse ;  /* 0x000000213a0e7c23 */ /* 0x100fe20008010804 */
[--C-:B------:R-:W-:Y:S01]  /*7d60*/  FFMA.FTZ R15, R59, UR33, -R4.reuse ;  /* 0x000000213b0f7c23 */ /* 0x100fe20008010804 */
[----:B------:R-:W2:Y:S01]  /*7d70*/  MUFU.EX2 R36, R36 ;  /* 0x0000002400247308 */ /* 0x000ea20000000800 */
[----:B------:R-:W-:Y:S01]  /*7d80*/  FADD.FTZ R39, R20, R39 ;  /* 0x0000002714277221 */ /* 0x000fe20000010000 */
[--C-:B------:R-:W-:Y:S01]  /*7d90*/  FFMA.FTZ R20, R62, UR33, -R4.reuse ;  /* 0x000000213e147c23 */ /* 0x100fe20008010804 */
[----:B------:R-:W-:Y:S01]  /*7da0*/  FFMA.FTZ R4, R87, UR33, -R4 ;  /* 0x0000002157047c23 */ /* 0x000fe20008010804 */
[-C--:B------:R-:W-:Y:S01]  /*7db0*/  FMUL.FTZ R94, R94, R5.reuse ;  /* 0x000000055e5e7220 */ /* 0x080fe20000410000 */
[----:B------:R-:W-:Y:S01]  /*7dc0*/  FADD.FTZ R44, R21, R39 ;  /* 0x00000027152c7221 */ /* 0x000fe20000010000 */
[----:B------:R-:W-:Y:S01]  /*7dd0*/  FADD.FTZ R21, R37, R46 ;  /* 0x0000002e25157221 */ /* 0x000fe20000010000 */
[-C--:B------:R-:W-:Y:S01]  /*7de0*/  FMUL.FTZ R95, R95, R5.reuse ;  /* 0x000000055f5f7220 */ /* 0x080fe20000410000 */
[----:B------:R-:W3:Y:S01]  /*7df0*/  MUFU.EX2 R38, R38 ;  /* 0x0000002600267308 */ /* 0x000ee20000000800 */
[----:B------:R-:W-:Y:S01]  /*7e00*/  FADD.FTZ R44, R9, R44 ;  /* 0x0000002c092c7221 */ /* 0x000fe20000010000 */
[----:B------:R-:W-:Y:S01]  /*7e10*/  FADD.FTZ R46, R24, R21 ;  /* 0x00000015182e7221 */ /* 0x000fe20000010000 */
[----:B------:R-:W-:Y:S01]  /*7e20*/  F2FP.F16.F32.PACK_AB R24, R41, R24 ;  /* 0x000000182918723e */ /* 0x000fe200000000ff */
[----:B------:R-:W-:Y:S01]  /*7e30*/  FMUL.FTZ R98, R98, R5 ;  /* 0x0000000562627220 */ /* 0x000fe20000410000 */
[----:B0-----:R-:W-:Y:S01]  /*7e40*/  FADD.FTZ R44, R11, R44 ;  /* 0x0000002c0b2c7221 */ /* 0x001fe20000010000 */
[----:B------:R-:W-:Y:S01]  /*7e50*/  FADD.FTZ R21, R41, R46 ;  /* 0x0000002e29157221 */ /* 0x000fe20000010000 */
[----:B------:R-:W-:Y:S01]  /*7e60*/  F2FP.F16.F32.PACK_AB R9, R11, R9 ;  /* 0x000000090b09723e */ /* 0x000fe200000000ff */
[----:B------:R-:W0:Y:S01]  /*7e70*/  MUFU.EX2 R29, R29 ;  /* 0x0000001d001d7308 */ /* 0x000e220000000800 */
[----:B------:R-:W-:Y:S01]  /*7e80*/  FADD.FTZ R44, R25, R44 ;  /* 0x0000002c192c7221 */ /* 0x000fe20000010000 */
[----:B------:R-:W-:Y:S01]  /*7e90*/  FADD.FTZ R46, R26, R21 ;  /* 0x000000151a2e7221 */ /* 0x000fe20000010000 */
[----:B------:R-:W-:Y:S01]  /*7ea0*/  F2FP.F16.F32.PACK_AB R11, R27, R25 ;  /* 0x000000191b0b723e */ /* 0x000fe200000000ff */
[----:B------:R-:W-:Y:S01]  /*7eb0*/  FMUL.FTZ R99, R99, R5 ;  /* 0x0000000563637220 */ /* 0x000fe20000410000 */
[----:B------:R-:W-:Y:S01]  /*7ec0*/  FADD.FTZ R44, R27, R44 ;  /* 0x0000002c1b2c7221 */ /* 0x000fe20000010000 */
[----:B------:R-:W-:Y:S01]  /*7ed0*/  FADD.FTZ R43, R45, R46 ;  /* 0x0000002e2d2b7221 */ /* 0x000fe20000010000 */
[----:B-1----:R-:W-:Y:S01]  /*7ee0*/  F2FP.F16.F32.PACK_AB R25, R35, R31 ;  /* 0x0000001f2319723e */ /* 0x002fe200000000ff */
[----:B------:R-:W1:Y:S01]  /*7ef0*/  MUFU.EX2 R30, R52 ;  /* 0x00000034001e7308 */ /* 0x000e620000000800 */
[----:B------:R-:W-:Y:S01]  /*7f00*/  FADD.FTZ R44, R31, R44 ;  /* 0x0000002c1f2c7221 */ /* 0x000fe20000010000 */
[----:B------:R-:W-:Y:S01]  /*7f10*/  FADD.FTZ R46, R28, R43 ;  /* 0x0000002b1c2e7221 */ /* 0x000fe20000010000 */
[----:B------:R-:W-:Y:S01]  /*7f20*/  F2FP.F16.F32.PACK_AB R26, R45, R26 ;  /* 0x0000001a2d1a723e */ /* 0x000fe200000000ff */
[----:B------:R4:W-:Y:S01]  /*7f30*/  STSM.16.M88.4 [R22], R8 ;  /* 0x0000000816007844 */ /* 0x0009e20000000200 */
[----:B------:R-:W-:Y:S01]  /*7f40*/  FADD.FTZ R21, R35, R44 ;  /* 0x0000002c23157221 */ /* 0x000fe20000010000 */
[C---:B------:R-:W-:Y:S01]  /*7f50*/  FADD.FTZ R47, R49.reuse, R46 ;  /* 0x0000002e312f7221 */ /* 0x040fe20000010000 */
[----:B------:R-:W-:Y:S01]  /*7f60*/  F2FP.F16.F32.PACK_AB R28, R49, R28 ;  /* 0x0000001c311c723e */ /* 0x000fe200000000ff */
[----:B------:R-:W5:Y:S01]  /*7f70*/  MUFU.EX2 R32, R32 ;  /* 0x0000002000207308 */ /* 0x000f620000000800 */
[----:B--2---:R-:W-:Y:S01]  /*7f80*/  FADD.FTZ R21, R36, R21 ;  /* 0x0000001524157221 */ /* 0x004fe20000010000 */
[-C--:B------:R-:W-:Y:S01]  /*7f90*/  FMUL.FTZ R102, R102, R5.reuse ;  /* 0x0000000566667220 */ /* 0x080fe20000410000 */
[-C--:B------:R-:W-:Y:S01]  /*7fa0*/  FMUL.FTZ R103, R103, R5.reuse ;  /* 0x0000000567677220 */ /* 0x080fe20000410000 */
[-C--:B------:R-:W-:Y:S01]  /*7fb0*/  FMUL.FTZ R106, R106, R5.reuse ;  /* 0x000000056a6a7220 */ /* 0x080fe20000410000 */
[----:B---3--:R-:W-:Y:S01]  /*7fc0*/  FADD.FTZ R44, R38, R21 ;  /* 0x00000015262c7221 */ /* 0x008fe20000010000 */
[-C--:B------:R-:W-:Y:S01]  /*7fd0*/  FMUL.FTZ R107, R107, R5.reuse ;  /* 0x000000056b6b7220 */ /* 0x080fe20000410000 */
[-C--:B------:R-:W-:Y:S01]  /*7fe0*/  FMUL.FTZ R110, R110, R5.reuse ;  /* 0x000000056e6e7220 */ /* 0x080fe20000410000 */
[----:B------:R-:W2:Y:S01]  /*7ff0*/  MUFU.EX2 R34, R34 ;  /* 0x0000002200227308 */ /* 0x000ea20000000800 */
[----:B0-----:R-:W-:Y:S01]  /*8000*/  FADD.FTZ R43, R29, R44 ;  /* 0x0000002c1d2b7221 */ /* 0x001fe20000010000 */
[----:B-1----:R-:W-:Y:S01]  /*8010*/  FADD.FTZ R44, R30, R47 ;  /* 0x0000002f1e2c7221 */ /* 0x002fe20000010000 */
[----:B------:R-:W-:Y:S01]  /*8020*/  F2FP.F16.F32.PACK_AB R30, R53, R30 ;  /* 0x0000001e351e723e */ /* 0x000fe200000000ff */
[----:B------:R-:W-:Y:S01]  /*8030*/  FMUL.FTZ R111, R111, R5 ;  /* 0x000000056f6f7220 */ /* 0x000fe20000410000 */
[----:B----4-:R-:W-:Y:S01]  /*8040*/  F2FP.F16.F32.PACK_AB R8, R57, R56 ;  /* 0x000000383908723e */ /* 0x010fe200000000ff */
[----:B------:R-:W-:Y:S01]  /*8050*/  FADD.FTZ R41, R53, R44 ;  /* 0x0000002c35297221 */ /* 0x000fe20000010000 */
[----:B------:R-:W-:Y:S01]  /*8060*/  F2FP.F16.F32.PACK_AB R10, R61, R60 ;  /* 0x0000003c3d0a723e */ /* 0x000fe200000000ff */
[----:B------:R-:W0:Y:S01]  /*8070*/  MUFU.EX2 R3, R3 ;  /* 0x0000000300037308 */ /* 0x000e220000000800 */
[----:B-----5:R-:W-:Y:S01]  /*8080*/  FADD.FTZ R43, R32, R43 ;  /* 0x0000002b202b7221 */ /* 0x020fe20000010000 */
[----:B------:R-:W-:Y:S01]  /*8090*/  FADD.FTZ R46, R56, R41 ;  /* 0x00000029382e7221 */ /* 0x000fe20000010000 */
[----:B------:R-:W-:Y:S01]  /*80a0*/  F2FP.F16.F32.PACK_AB R29, R32, R29 ;  /* 0x0000001d201d723e */ /* 0x000fe200000000ff */
[-C--:B------:R-:W-:Y:S01]  /*80b0*/  FMUL.FTZ R114, R114, R5.reuse ;  /* 0x0000000572727220 */ /* 0x080fe20000410000 */
[-C--:B------:R-:W-:Y:S01]  /*80c0*/  FMUL.FTZ R115, R115, R5.reuse ;  /* 0x0000000573737220 */ /* 0x080fe20000410000 */
[----:B------:R-:W-:Y:S01]  /*80d0*/  FADD.FTZ R41, R57, R46 ;  /* 0x0000002e39297221 */ /* 0x000fe20000010000 */
[-C--:B------:R-:W-:Y:S01]  /*80e0*/  FMUL.FTZ R118, R118, R5.reuse ;  /* 0x0000000576767220 */ /* 0x080fe20000410000 */
[----:B------:R-:W1:Y:S01]  /*80f0*/  MUFU.EX2 R14, R14 ;  /* 0x0000000e000e7308 */ /* 0x000e620000000800 */
[----:B--2---:R-:W-:Y:S01]  /*8100*/  FADD.FTZ R44, R34, R43 ;  /* 0x0000002b222c7221 */ /* 0x004fe20000010000 */
[----:B------:R-:W-:Y:S01]  /*8110*/  FADD.FTZ R46, R60, R41 ;  /* 0x000000293c2e7221 */ /* 0x000fe20000010000 */
[-C--:B------:R-:W-:Y:S01]  /*8120*/  FMUL.FTZ R119, R119, R5.reuse ;  /* 0x0000000577777220 */ /* 0x080fe20000410000 */
[-C--:B------:R-:W-:Y:S01]  /*8130*/  FMUL.FTZ R122, R122, R5.reuse ;  /* 0x000000057a7a7220 */ /* 0x080fe20000410000 */
[-C--:B------:R-:W-:Y:S01]  /*8140*/  FMUL.FTZ R123, R123, R5.reuse ;  /* 0x000000057b7b7220 */ /* 0x080fe20000410000 */
[----:B------:R-:W-:Y:S01]  /*8150*/  FADD.FTZ R35, R61, R46 ;  /* 0x0000002e3d237221 */ /* 0x000fe20000010000 */
[-C--:B------:R-:W-:Y:S01]  /*8160*/  FMUL.FTZ R126, R126, R5.reuse ;  /* 0x000000057e7e7220 */ /* 0x080fe20000410000 */
[----:B------:R-:W2:Y:S01]  /*8170*/  MUFU.EX2 R15, R15 ;  /* 0x0000000f000f7308 */ /* 0x000ea20000000800 */
[----:B0-----:R-:W-:Y:S01]  /*8180*/  FADD.FTZ R27, R3, R44 ;  /* 0x0000002c031b7221 */ /* 0x001fe20000010000 */
[-C--:B------:R-:W-:Y:S01]  /*8190*/  FMUL.FTZ R127, R127, R5.reuse ;  /* 0x000000057f7f7220 */ /* 0x080fe20000410000 */
[-C--:B------:R-:W-:Y:S01]  /*81a0*/  FMUL.FTZ R130, R130, R5.reuse ;  /* 0x0000000582827220 */ /* 0x080fe20000410000 */
[-C--:B------:R-:W-:Y:S01]  /*81b0*/  FMUL.FTZ R131, R131, R5.reuse ;  /* 0x0000000583837220 */ /* 0x080fe20000410000 */
[-C--:B------:R-:W-:Y:S01]  /*81c0*/  FMUL.FTZ R134, R134, R5.reuse ;  /* 0x0000000586867220 */ /* 0x080fe20000410000 */
[----:B------:R-:W-:Y:S01]  /*81d0*/  FMUL.FTZ R135, R135, R5 ;  /* 0x0000000587877220 */ /* 0x000fe20000410000 */
[----:B------:R-:W-:Y:S01]  /*81e0*/  IMAD.MOV.U32 R5, RZ, RZ, R12 ;  /* 0x000000ffff057224 */ /* 0x000fe200078e000c */
[----:B------:R-:W0:Y:S01]  /*81f0*/  MUFU.EX2 R20, R20 ;  /* 0x0000001400147308 */ /* 0x000e220000000800 */
[----:B-1----:R-:W-:Y:S01]  /*8200*/  FADD.FTZ R44, R14, R27 ;  /* 0x0000001b0e2c7221 */ /* 0x002fe20000010000 */
[----:B------:R-:W-:Y:S01]  /*8210*/  F2FP.F16.F32.PACK_AB R27, R38, R36 ;  /* 0x00000024261b723e */ /* 0x000fe200000000ff */
[----:B------:R-:W-:-:S04]  /*8220*/  FADD.FTZ R38, R64, R35 ;  /* 0x0000002340267221 */ /* 0x000fc80000010000 */
[----:B------:R1:W-:Y:S01]  /*8230*/  STSM.16.M88.4 [R19], R24 ;  /* 0x0000001813007844 */ /* 0x0003e20000000200 */
[----:B------:R-:W3:Y:S01]  /*8240*/  MUFU.EX2 R42, R42 ;  /* 0x0000002a002a7308 */ /* 0x000ee20000000800 */
[----:B--2---:R-:W-:-:S07]  /*8250*/  FADD.FTZ R31, R15, R44 ;  /* 0x0000002c0f1f7221 */ /* 0x004fce0000010000 */
[----:B------:R-:W2:Y:S01]  /*8260*/  MUFU.EX2 R13, R66 ;  /* 0x00000042000d7308 */ /* 0x000ea20000000800 */
[----:B0-----:R-:W-:Y:S01]  /*8270*/  FADD.FTZ R31, R20, R31 ;  /* 0x0000001f141f7221 */ /* 0x001fe20000010000 */
[----:B-1----:R-:W-:-:S06]  /*8280*/  F2FP.F16.F32.PACK_AB R26, R77, R76 ;  /* 0x0000004c4d1a723e */ /* 0x002fcc00000000ff */
[----:B------:R-:W0:Y:S01]  /*8290*/  MUFU.EX2 R39, R67 ;  /* 0x0000004300277308 */ /* 0x000e220000000800 */
[C---:B---3--:R-:W-:Y:S01]  /*82a0*/  FADD.FTZ R36, R42.reuse, R31 ;  /* 0x0000001f2a247221 */ /* 0x048fe20000010000 */
[----:B------:R-:W-:Y:S01]  /*82b0*/  FADD.FTZ R31, R65, R38 ;  /* 0x00000026411f7221 */ /* 0x000fe20000010000 */
[----:B------:R-:W-:-:S03]  /*82c0*/  F2FP.F16.F32.PACK_AB R11, R42, R20 ;  /* 0x000000142a0b723e */ /* 0x000fc600000000ff */
[----:B------:R-:W-:Y:S01]  /*82d0*/  FADD.FTZ R38, R68, R31 ;  /* 0x0000001f44267221 */ /* 0x000fe20000010000 */
[----:B------:R-:W-:Y:S01]  /*82e0*/  F2FP.F16.F32.PACK_AB R31, R3, R34 ;  /* 0x00000022031f723e */ /* 0x000fe200000000ff */
[----:B------:R-:W1:Y:S01]  /*82f0*/  MUFU.EX2 R33, R70 ;  /* 0x0000004600217308 */ /* 0x000e620000000800 */
[----:B--2---:R-:W-:Y:S01]  /*8300*/  FADD.FTZ R36, R13, R36 ;  /* 0x000000240d247221 */ /* 0x004fe20000010000 */
[----:B------:R-:W-:Y:S02]  /*8310*/  FADD.FTZ R9, R69, R38 ;  /* 0x0000002645097221 */ /* 0x000fe40000010000 */
[----:B------:R2:W-:Y:S02]  /*8320*/  STSM.16.M88.4 [R18], R28 ;  /* 0x0000001c12007844 */ /* 0x0005e40000000200 */
[----:B------:R-:W-:Y:S01]  /*8330*/  FADD.FTZ R24, R72, R9 ;  /* 0x0000000948187221 */ /* 0x000fe20000010000 */
[----:B------:R-:W-:Y:S01]  /*8340*/  F2FP.F16.F32.PACK_AB R9, R15, R14 ;  /* 0x0000000e0f09723e */ /* 0x000fe200000000ff */
[----:B------:R-:W3:Y:S01]  /*8350*/  MUFU.EX2 R37, R71 ;  /* 0x0000004700257308 */ /* 0x000ee20000000800 */
[----:B0-----:R-:W-:Y:S01]  /*8360*/  FADD.FTZ R36, R39, R36 ;  /* 0x0000002427247221 */ /* 0x001fe20000010000 */
[C---:B------:R-:W-:Y:S01]  /*8370*/  FADD.FTZ R15, R73.reuse, R24 ;  /* 0x00000018490f7221 */ /* 0x040fe20000010000 */
[----:B------:R-:W-:Y:S01]  /*8380*/  F2FP.F16.F32.PACK_AB R24, R73, R72 ;  /* 0x000000484918723e */ /* 0x000fe200000000ff */
[----:B------:R0:W-:Y:S02]  /*8390*/  STSM.16.M88.4 [R17+0x27800], R8 ;  /* 0x0278000811007844 */ /* 0x0001e40000000200 */
[----:B------:R-:W-:-:S02]  /*83a0*/  FADD.FTZ R14, R76, R15 ;  /* 0x0000000f4c0e7221 */ /* 0x000fc40000010000 */
[----:B------:R-:W4:Y:S01]  /*83b0*/  MUFU.EX2 R21, R74 ;  /* 0x0000004a00157308 */ /* 0x000f220000000800 */
[----:B-1----:R-:W-:Y:S01]  /*83c0*/  FADD.FTZ R36, R33, R36 ;  /* 0x0000002421247221 */ /* 0x002fe20000010000 */
[----:B------:R-:W-:Y:S01]  /*83d0*/  FADD.FTZ R15, R77, R14 ;  /* 0x0000000e4d0f7221 */ /* 0x000fe20000010000 */
[----:B--2---:R-:W-:Y:S02]  /*83e0*/  F2FP.F16.F32.PACK_AB R28, R81, R80 ;  /* 0x00000050511c723e */ /* 0x004fe400000000ff */
[----:B------:R-:W-:Y:S01]  /*83f0*/  F2FP.F16.F32.PACK_AB R30, R0, R84 ;  /* 0x00000054001e723e */ /* 0x000fe200000000ff */
[----:B------:R-:W-:Y:S02]  /*8400*/  FADD.FTZ R20, R80, R15 ;  /* 0x0000000f50147221 */ /* 0x000fe40000010000 */
[----:B------:R-:W1:Y:S01]  /*8410*/  MUFU.EX2 R40, R40 ;  /* 0x0000002800287308 */ /* 0x000e620000000800 */
[----:B---3--:R-:W-:Y:S01]  /*8420*/  FADD.FTZ R36, R37, R36 ;  /* 0x0000002425247221 */ /* 0x008fe20000010000 */
[----:B------:R-:W-:Y:S01]  /*8430*/  FADD.FTZ R15, R81, R20 ;  /* 0x00000014510f7221 */ /* 0x000fe20000010000 */
[----:B0-----:R-:W-:-:S02]  /*8440*/  F2FP.F16.F32.PACK_AB R8, R65, R64 ;  /* 0x000000404108723e */ /* 0x001fc400000000ff */
[----:B------:R-:W-:Y:S01]  /*8450*/  F2FP.F16.F32.PACK_AB R10, R69, R68 ;  /* 0x00000044450a723e */ /* 0x000fe200000000ff */
[----:B------:R-:W-:Y:S02]  /*8460*/  FADD.FTZ R15, R84, R15 ;  /* 0x0000000f540f7221 */ /* 0x000fe40000010000 */
[----:B------:R-:W0:Y:S01]  /*8470*/  MUFU.EX2 R78, R78 ;  /* 0x0000004e004e7308 */ /* 0x000e220000000800 */
[----:B------:R-:W-:Y:S01]  /*8480*/  F2FP.F16.F32.PACK_AB R9, R39, R13 ;  /* 0x0000000d2709723e */ /* 0x000fe200000000ff */
[----:B----4-:R-:W-:Y:S01]  /*8490*/  FADD.FTZ R3, R21, R36 ;  /* 0x0000002415037221 */ /* 0x010fe20000010000 */
[----:B------:R-:W-:-:S05]  /*84a0*/  F2FP.F16.F32.PACK_AB R11, R37, R33 ;  /* 0x00000021250b723e */ /* 0x000fca00000000ff */
[----:B------:R-:W2:Y:S01]  /*84b0*/  MUFU.EX2 R79, R79 ;  /* 0x0000004f004f7308 */ /* 0x000ea20000000800 */
[C---:B-1----:R-:W-:Y:S01]  /*84c0*/  F2FP.F16.F32.PACK_AB R25, R40.reuse, R21 ;  /* 0x000000152819723e */ /* 0x042fe200000000ff */
[----:B------:R1:W-:Y:S01]  /*84d0*/  STSM.16.M88.4 [R23], R8 ;  /* 0x0000000817007844 */ /* 0x0003e20000000200 */
[----:B------:R-:W-:-:S05]  /*84e0*/  FADD.FTZ R3, R40, R3 ;  /* 0x0000000328037221 */ /* 0x000fca0000010000 */
[----:B------:R-:W3:Y:S01]  /*84f0*/  MUFU.EX2 R82, R82 ;  /* 0x0000005200527308 */ /* 0x000ee20000000800 */
[----:B0-----:R-:W-:-:S07]  /*8500*/  FADD.FTZ R14, R78, R3 ;  /* 0x000000034e0e7221 */ /* 0x001fce0000010000 */
[----:B------:R-:W0:Y:S01]  /*8510*/  MUFU.EX2 R83, R83 ;  /* 0x0000005300537308 */ /* 0x000e220000000800 */
[C---:B--2---:R-:W-:Y:S01]  /*8520*/  F2FP.F16.F32.PACK_AB R27, R79.reuse, R78 ;  /* 0x0000004e4f1b723e */ /* 0x044fe200000000ff */
[----:B------:R-:W-:-:S04]  /*8530*/  FADD.FTZ R3, R79, R14 ;  /* 0x0000000e4f037221 */ /* 0x000fc80000010000 */
[----:B------:R1:W-:Y:S02]  /*8540*/  STSM.16.M88.4 [R19+0x6000], R24 ;  /* 0x0060001813007844 */ /* 0x0003e40000000200 */
[----:B------:R-:W2:Y:S01]  /*8550*/  MUFU.EX2 R86, R86 ;  /* 0x0000005600567308 */ /* 0x000ea20000000800 */
[----:B---3--:R-:W-:-:S07]  /*8560*/  FADD.FTZ R3, R82, R3 ;  /* 0x0000000352037221 */ /* 0x008fce0000010000 */
[----:B------:R3:W4:Y:S01]  /*8570*/  MUFU.EX2 R32, R4 ;  /* 0x0000000400207308 */ /* 0x0007220000000800 */
[C---:B0-----:R-:W-:Y:S01]  /*8580*/  F2FP.F16.F32.PACK_AB R29, R83.reuse, R82 ;  /* 0x00000052531d723e */ /* 0x041fe200000000ff */
[----:B------:R-:W-:-:S04]  /*8590*/  FADD.FTZ R3, R83, R3 ;  /* 0x0000000353037221 */ /* 0x000fc80000010000 */
[----:B--2---:R-:W-:Y:S01]  /*85a0*/  FADD.FTZ R3, R86, R3 ;  /* 0x0000000356037221 */ /* 0x004fe20000010000 */
[----:B---3--:R-:W-:Y:S01]  /*85b0*/  FADD.FTZ R4, R0, R15 ;  /* 0x0000000f00047221 */ /* 0x008fe20000010000 */
[----:B------:R-:W-:Y:S01]  /*85c0*/  IMAD.MOV.U32 R0, RZ, RZ, R6 ;  /* 0x000000ffff007224 */ /* 0x000fe200078e0006 */
[C---:B----4-:R-:W-:Y:S01]  /*85d0*/  F2FP.F16.F32.PACK_AB R31, R32.reuse, R86 ;  /* 0x00000056201f723e */ /* 0x050fe200000000ff */
[----:B------:R-:W-:-:S04]  /*85e0*/  FADD.FTZ R3, R32, R3 ;  /* 0x0000000320037221 */ /* 0x000fc80000010000 */
[----:B------:R1:W-:Y:S01]  /*85f0*/  STSM.16.M88.4 [R18+0x6000], R28 ;  /* 0x0060001c12007844 */ /* 0x0003e20000000200 */
[----:B------:R0:W-:Y:S06]  /*8600*/  MEMBAR.ALL.CTA ;  /* 0x0000000000007992 */ /* 0x0001ec0000008000 */
[----:B0-----:R-:W0:Y:S02]  /*8610*/  FENCE.VIEW.ASYNC.S ;  /* 0x00000000000073c6 */ /* 0x001e240000000000 */
[----:B0-----:R-:W-:Y:S01]  /*8620*/  NOP ;  /* 0x0000000000007918 */ /* 0x001fe20000000000 */
[----:B------:R-:W-:Y:S05]  /*8630*/  @P2 BRA `(.L_x_1118) ;  /* 0xffffffcc00bc2947 */ /* 0x000fea000383ffff */
[----:B------:R-:W-:Y:S01]  /*8640*/  IMAD.MOV.U32 R5, RZ, RZ, R12 ;  /* 0x000000ffff057224 */ /* 0x000fe200078e000c */
[----:B------:R-:W-:Y:S01]  /*8650*/  UMOV UR48, UR57 ;  /* 0x0000003900307c82 */ /* 0x000fe20008000000 */
[----:B------:R-:W-:Y:S01]  /*8660*/  IMAD.MOV.U32 R0, RZ, RZ, R6 ;  /* 0x000000ffff007224 */ /* 0x000fe200078e0006 */
[----:B------:R-:W-:-:S06]  /*8670*/  UMOV UR51, UR56 ;  /* 0x0000003800337c82 */ /* 0x000fcc0008000000 */
.L_x_1101:
[----:B------:R-:W-:Y:S01]  /*8680*/  ULDC UR6, c[0x0][0x448] ;  /* 0x0001120000067ab9 */ /* 0x000fe20000000800 */
[----:B------:R-:W-:Y:S01]  /*8690*/  ULDC UR15, c[0x0][0x9e4] ;  /* 0x00027900000f7ab9 */ /* 0x000fe20000000800 */
[----:B------:R-:W-:Y:S02]  /*86a0*/  UISETP.NE.AND UP0, UPT, UR6, 0x1, UPT ;  /* 0x000000010600788c */ /* 0x000fe4000bf05270 */
[----:B------:R-:W-:Y:S02]  /*86b0*/  UISETP.GE.AND UP1, UPT, UR15, 0x1, UPT ;  /* 0x000000010f00788c */ /* 0x000fe4000bf26270 */
[----:B------:R-:W-:Y:S02]  /*86c0*/  UIADD3 UR10, UR40, 0xbf, URZ ;  /* 0x000000bf280a7890 */ /* 0x000fe4000fffe03f */
[----:B------:R-:W-:Y:S02]  /*86d0*/  UIADD3 UR11, UR39, 0x1, -UR47 ;  /* 0x00000001270b7890 */ /* 0x000fe4000fffe82f */
[----:B------:R-:W-:-:S03]  /*86e0*/  PLOP3.LUT P5, PT, PT, PT, UP1, 0x80, 0x0 ;  /* 0x000000000000781c */ /* 0x000fc60003faf018 */
[----:B------:R-:W-:Y:S01]  /*86f0*/  @UP0 ULDC UR6, c[0x0][0x44c] ;  /* 0x0001130000060ab9 */ /* 0x000fe20000000800 */
[----:B------:R-:W-:Y:S01]  /*8700*/  @UP0 ULDC UR14, c[0x0][0x450] ;  /* 0x00011400000e0ab9 */ /* 0x000fe20000000800 */
[----:B------:R-:W-:-:S04]  /*8710*/  UIMAD.WIDE.U32 UR6, UR10, UR6, URZ ;  /* 0x000000060a0672a5 */ /* 0x000fc8000f8e003f */
[----:B------:R-:W-:-:S04]  /*8720*/  @UP0 USHF.R.U32.HI UR10, URZ, UR14, UR7 ;  /* 0x0000000e3f0a0299 */ /* 0x000fc80008011607 */
[----:B------:R-:W-:-:S04]  /*8730*/  UIADD3 UR10, UR11, UR10, URZ ;  /* 0x0000000a0b0a7290 */ /* 0x000fc8000fffe03f */
[----:B------:R-:W-:Y:S01]  /*8740*/  UIADD3 UR35, UR10, -UR35, URZ ;  /* 0x800000230a237290 */ /* 0x000fe2000fffe03f */
[----:B------:R-:W-:Y:S11]  /*8750*/  @!P5 BRA `(.L_x_1119) ;  /* 0x000000000048d947 */ /* 0x000ff60003800000 */
[----:B------:R-:W-:Y:S02]  /*8760*/  UMOV UR14, UR10 ;  /* 0x0000000a000e7c82 */ /* 0x000fe40008000000 */
        /* <DEDUP_REMOVED lines=10> */
.L_x_1120:
[----:B------:R-:W-:-:S11]  /*8810*/  UISETP.NE.AND UP1, UPT, UR15, 0x1, UPT ;  /* 0x000000010f00788c */ /* 0x000fd6000bf25270 */
[----:B------:R-:W-:Y:S02]  /*8820*/  @UP1 ULDC.64 UR6, c[0x0][0x9e8] ;  /* 0x00027a0000061ab9 */ /* 0x000fe40000000a00 */
[----:B------:R-:W-:-:S04]  /*8830*/  UIMAD.WIDE.U32 UR10, UR14, UR6, URZ ;  /* 0x000000060e0a72a5 */ /* 0x000fc8000f8e003f */
[----:B------:R-:W-:-:S12]  /*8840*/  @UP1 USHF.R.U32.HI UR14, URZ, UR7, UR11 ;  /* 0x000000073f0e1299 */ /* 0x000fd8000801160b */
.L_x_1121:
[----:B------:R-:W-:-:S04]  /*8850*/  UIMAD UR14, UR14, UR15, URZ ;  /* 0x0000000f0e0e72a4 */ /* 0x000fc8000f8e023f */
[----:B------:R-:W-:-:S04]  /*8860*/  UISETP.LT.AND UP1, UPT, UR35, UR14, UPT ;  /* 0x0000000e2300728c */ /* 0x000fc8000bf21270 */
[----:B------:R-:W-:-:S12]  /*8870*/  USEL UR35, UR35, UR14, !UP1 ;  /* 0x0000000e23237287 */ /* 0x000fd8000c800000 */
.L_x_1119:
        /* <DEDUP_REMOVED lines=13> */
.L_x_1131:
[----:B------:R-:W-:Y:S01]  /*8950*/  UIADD3 UR48, UR35, 0x1, URZ ;  /* 0x0000000123307890 */ /* 0x000fe2000fffe03f */
[----:B------:R-:W-:-:S03]  /*8960*/  ISETP.NE.AND P3, PT, RZ, UR45, PT ;  /* 0x0000002dff007c0c */ /* 0x000fc6000bf65270 */
[----:B------:R-:W-:-:S04]  /*8970*/  UISETP.NE.AND UP1, UPT, UR48, 0x2, UPT ;  /* 0x000000023000788c */ /* 0x000fc8000bf25270 */
[----:B------:R-:W-:Y:S02]  /*8980*/  USEL UR51, URZ, 0x1, UP1 ;  /* 0x000000013f337887 */ /* 0x000fe40008800000 */
[----:B------:R-:W-:Y:S02]  /*8990*/  USEL UR48, UR48, URZ, UP1 ;  /* 0x0000003f30307287 */ /* 0x000fe40008800000 */
[----:B------:R-:W-:Y:S02]  /*89a0*/  ULOP3.LUT UR51, UR28, UR51, URZ, 0x3c, !UPT ;  /* 0x000000331c337292 */ /* 0x000fe4000f8e3c3f */
[----:B--2---:R-:W-:Y:S10]  /*89b0*/  @P3 BRA `(.L_x_1123) ;  /* 0x00000000002c3947 */ /* 0x004ff40003800000 */
[----:B------:R-:W-:Y:S05]  /*89c0*/  @!P0 BRA `(.L_x_1124) ;  /* 0x0000000000048947 */ /* 0x000fea0003800000 */
[----:B------:R-:W-:Y:S01]  /*89d0*/  BPT.TRAP 0x1 ;  /* 0x000000040000795c */ /* 0x000fe20000300000 */
.L_x_1124:
[----:B------:R-:W-:Y:S01]  /*89e0*/  ULEA UR6, UR48, UR42, 0x3 ;  /* 0x0000002a30067291 */ /* 0x000fe2000f8e183f */
[----:B------:R-:W-:-:S05]  /*89f0*/  IMAD.U32 R0, RZ, RZ, UR51 ;  /* 0x00000033ff007e24 */ /* 0x000fca000f8e00ff */
[----:B------:R-:W-:-:S04]  /*8a00*/  SHF.L.U32 R0, R0, 0x1f, RZ ;  /* 0x0000001f00007819 */ /* 0x000fc800000006ff */
[----:B------:R0:W2:Y:S01]  /*8a10*/  SYNCS.PHASECHK.TRANS64.TRYWAIT P2, [UR6+0x2d830], R0 ;  /* 0x02d83000ff0075a7 */ /* 0x0000a20008040146 */
[----:B------:R-:W-:Y:S05]  /*8a20*/  @!P0 BRA `(.L_x_1125) ;  /* 0x0000000000048947 */ /* 0x000fea0003800000 */
[----:B------:R-:W-:Y:S01]  /*8a30*/  BPT.TRAP 0x1 ;  /* 0x000000040000795c */ /* 0x000fe20000300000 */
.L_x_1125:
[----:B--2---:R-:W-:Y:S05]  /*8a40*/  @P2 BRA `(.L_x_1123) ;  /* 0x0000000000082947 */ /* 0x004fea0003800000 */
[----:B------:R-:W2:Y:S02]  /*8a50*/  SYNCS.PHASECHK.TRANS64.TRYWAIT P2, [UR6+0x2d830], R0 ;  /* 0x02d83000ff0075a7 */ /* 0x000ea40008040146 */
[----:B--2---:R-:W-:Y:S05]  /*8a60*/  @!P2 BRA `(.L_x_1126) ;  /* 0x000000f400dca947 */ /* 0x004fea0003800000 */
.L_x_1123:
[----:B--2---:R-:W2:Y:S01]  /*8a70*/  S2R R5, SR_TID.X ;  /* 0x0000000000057919 */ /* 0x004ea20000002100 */
        /* <DEDUP_REMOVED lines=12> */
[----:B--2---:R-:W-:-:S05]  /*8b40*/  SHF.R.U32.HI R5, RZ, 0x7, R5 ;  /* 0x00000007ff057819 */ /* 0x004fca0000011605 */
[----:B0-----:R-:W-:-:S05]  /*8b50*/  VIADD R0, R5, 0x8 ;  /* 0x0000000805007836 */ /* 0x001fca0000000000 */
[----:B------:R0:W-:Y:S06]  /*8b60*/  BAR.SYNC.DEFER_BLOCKING R0, 0x100 ;  /* 0x000400000000751d */ /* 0x0001ec0000010000 */
[----:B-1-3--:R-:W-:-:S06]  /*8b70*/  WARPGROUP.ARRIVE ;  /* 0x00000000000079c5 */ /* 0x00afcc0000000000 */
        /* <DEDUP_REMOVED lines=20> */
.L_x_1128:
[----:B------:R-:W-:Y:S01]  /*8cc0*/  ULEA UR6, UR35, UR42, 0x3 ;  /* 0x0000002a23067291 */ /* 0x000fe2000f8e183f */
[----:B------:R-:W-:-:S05]  /*8cd0*/  IMAD.U32 R0, RZ, RZ, UR28 ;  /* 0x0000001cff007e24 */ /* 0x000fca000f8e00ff */
[----:B------:R-:W-:-:S04]  /*8ce0*/  SHF.L.U32 R0, R0, 0x1f, RZ ;  /* 0x0000001f00007819 */ /* 0x000fc800000006ff */
[----:B------:R0:W1:Y:S01]  /*8cf0*/  SYNCS.PHASECHK.TRANS64.TRYWAIT P2, [UR6+0x2d850], R0 ;  /* 0x02d85000ff0075a7 */ /* 0x0000620008040146 */
[----:B------:R-:W-:Y:S05]  /*8d00*/  @!P0 BRA `(.L_x_1129) ;  /* 0x0000000000048947 */ /* 0x000fea0003800000 */
[----:B------:R-:W-:Y:S01]  /*8d10*/  BPT.TRAP 0x1 ;  /* 0x000000040000795c */ /* 0x000fe20000300000 */
.L_x_1129:
[----:B-1----:R-:W-:Y:S05]  /*8d20*/  @P2 BRA `(.L_x_1127) ;  /* 0x0000000000082947 */ /* 0x002fea0003800000 */
[----:B------:R-:W1:Y:S02]  /*8d30*/  SYNCS.PHASECHK.TRANS64.TRYWAIT P2, [UR6+0x2d850], R0 ;  /* 0x02d85000ff0075a7 */ /* 0x000e640008040146 */
[----:B-1----:R-:W-:Y:S05]  /*8d40*/  @!P2 BRA `(.L_x_1130) ;  /* 0x000000f4003ca947 */ /* 0x002fea0003800000 */
.L_x_1127:
[----:B------:R-:W-:Y:S01]  /*8d50*/  UIADD3 UR6, UR42, 0x400, URZ ;  /* 0x000004002a067890 */ /* 0x000fe2000fffe03f */
[----:B------:R-:W-:Y:S01]  /*8d60*/  WARPGROUP.ARRIVE ;  /* 0x00000000000079c5 */ /* 0x000fe20000000000 */
[----:B------:R-:W-:Y:S01]  /*8d70*/  UMOV UR29, 0x40000040 ;  /* 0x40000040001d7882 */ /* 0x000fe20000000000 */
[----:B------:R-:W-:Y:S01]  /*8d80*/  UMOV UR31, 0x80000020 ;  /* 0x80000020001f7882 */ /* 0x000fe20000000000 */
[----:B------:R-:W-:Y:S01]  /*8d90*/  USHF.R.U32.HI UR6, URZ, 0x4, UR6 ;  /* 0x000000043f067899 */ /* 0x000fe20008011606 */
[----:B01----:R-:W-:Y:S02]  /*8da0*/  FMNMX.FTZ R0, R24, R6, !PT ;  /* 0x0000000618007209 */ /* 0x003fe40007810000 */
[----:B------:R-:W0:Y:S01]  /*8db0*/  S2R R15, SR_TID.X ;  /* 0x00000000000f7919 */ /* 0x000e220000002100 */
[----:B------:R-:W-:Y:S01]  /*8dc0*/  FMNMX.FTZ R12, R26, R7, !PT ;  /* 0x000000071a0c7209 */ /* 0x000fe20007810000 */
[----:B------:R-:W-:Y:S01]  /*8dd0*/  ULOP3.LUT UR6, UR6, 0x3fff, URZ, 0xc0, !UPT ;  /* 0x00003fff06067892 */ /* 0x000fe2000f8ec03f */
[----:B------:R-:W-:-:S03]  /*8de0*/  FMNMX.FTZ R5, R25, R0, !PT ;  /* 0x0000000019057209 */ /* 0x000fc60007810000 */
        /* <DEDUP_REMOVED lines=76> */
[----:B------:R-:W1:Y:S01]  /*92b0*/  MUFU.EX2 R25, R25 ;  /* 0x0000001900197308 */ /* 0x000e620000000800 */
        /* <DEDUP_REMOVED lines=16> */
[----:B------:R-:W2:Y:S01]  /*93c0*/  MUFU.EX2 R5, R28 ;  /* 0x0000001c00057308 */ /* 0x000ea20000000800 */
[----:B0-----:R-:W-:Y:S01]  /*93d0*/  FFMA.FTZ R4, R6, R4, R8 ;  /* 0x0000000406047223 */ /* 0x001fe20000010008 */
[----:B-1----:R-:W-:-:S03]  /*93e0*/  F2FP.F16.F32.PACK_AB R8, R25, R8 ;  /* 0x000000081908723e */ /* 0x002fc600000000ff */
[----:B------:R-:W-:Y:S01]  /*93f0*/  HGMMA.64x96x16.F32 R88, gdesc[UR28].tnspB, R88, gsb0 ;  /* 0x416000001c5879f0 */ /* 0x000fe20008000858 */
[----:B------:R-:W-:Y:S01]  /*9400*/  UIADD3 UR28, UR6, 0x6, URZ ;  /* 0x00000006061c7890 */ /* 0x000fe2000fffe03f */
[----:B------:R-:W-:Y:S01]  /*9410*/  FADD.FTZ R4, R25, R4 ;  /* 0x0000000419047221 */ /* 0x000fe20000010000 */
[----:B------:R-:W-:Y:S01]  /*9420*/  UIADD3 UR30, UR7, 0xc0, URZ ;  /* 0x000000c0071e7890 */ /* 0x000fe2000fffe03f */
[----:B------:R-:W0:Y:S01]  /*9430*/  MUFU.EX2 R10, R29 ;  /* 0x0000001d000a7308 */ /* 0x000e220000000800 */
[----:B------:R-:W-:Y:S01]  /*9440*/  UMOV UR29, 0x40000040 ;  /* 0x40000040001d7882 */ /* 0x000fe20000000000 */
[----:B------:R-:W-:Y:S01]  /*9450*/  UMOV UR31, 0x80000020 ;  /* 0x80000020001f7882 */ /* 0x000fe20000000000 */
[----:B--2---:R-:W-:-:S05]  /*9460*/  FADD.FTZ R9, R5, R4 ;  /* 0x0000000405097221 */ /* 0x004fca0000010000 */
[----:B------:R-:W-:Y:S01]  /*9470*/  MUFU.EX2 R36, R36 ;  /* 0x0000002400247308 */ /* 0x000fe20000000800 */
[C---:B0-----:R-:W-:Y:S01]  /*9480*/  FADD.FTZ R4, R10.reuse, R9 ;  /* 0x000000090a047221 */ /* 0x041fe20000010000 */
[----:B------:R-:W-:-:S06]  /*9490*/  F2FP.F16.F32.PACK_AB R10, R10, R5 ;  /* 0x000000050a0a723e */ /* 0x000fcc00000000ff */
        /* <DEDUP_REMOVED lines=29> */
[----:B------:R-:W-:Y:S01]  /*9670*/  FMNMX.FTZ R12, R66, R5, !PT ;  /* 0x00000005420c7209 */ /* 0x000fe20007810000 */
[----:B------:R-:W-:Y:S02]  /*9680*/  WARPGROUP.DEPBAR.LE gsb0, 0x0 ;  /* 0x00008000000079c5 */ /* 0x000fe40000010000 */
[----:B------:R-:W-:Y:S01]  /*9690*/  WARPGROUP.ARRIVE ;  /* 0x00000000000079c5 */ /* 0x000fe20000000000 */
[----:B------:R-:W-:Y:S01]  /*96a0*/  FMNMX.FTZ R5, R67, R12, !PT ;  /* 0x0000000c43057209 */ /* 0x000fe20007810000 */
[----:B------:R-:W-:Y:S03]  /*96b0*/  MUFU.EX2 R65, R65 ;  /* 0x0000004100417308 */ /* 0x000fe60000000800 */
[----:B------:R-:W-:Y:S01]  /*96c0*/  FMNMX.FTZ R12, R70, R5, !PT ;  /* 0x00000005460c7209 */ /* 0x000fe20007810000 */
[----:B------:R-:W-:Y:S01]  /*96d0*/  HGMMA.64x96x16.F32 R88, gdesc[UR28].tnspB, R88, gsb0 ;  /* 0x416000001c5879f0 */ /* 0x000fe20008000858 */
[----:B------:R-:W-:-:S02]  /*96e0*/  UIADD3 UR28, UR6, 0x600, URZ ;  /* 0x00000600061c7890 */ /* 0x000fc4000fffe03f */
        /* <DEDUP_REMOVED lines=16> */
[----:B------:R-:W-:Y:S02]  /*97f0*/  MUFU.EX2 R77, R77 ;  /* 0x0000004d004d7308 */ /* 0x000fe40000000800 */
[----:B------:R-:W0:Y:S06]  /*9800*/  SHFL.BFLY PT, R5, R12, 0x2, 0x1f ;  /* 0x0c401f000c057f89 */ /* 0x000e2c00000e0000 */
[----:B------:R-:W-:Y:S08]  /*9810*/  MUFU.EX2 R28, R80 ;  /* 0x00000050001c7308 */ /* 0x000ff00000000800 */
[----:B------:R-:W-:Y:S08]  /*9820*/  MUFU.EX2 R81, R81 ;  /* 0x0000005100517308 */ /* 0x000ff00000000800 */
[----:B------:R-:W-:Y:S01]  /*9830*/  MUFU.EX2 R85, R85 ;  /* 0x0000005500557308 */ /* 0x000fe20000000800 */
[----:B0-----:R-:W-:-:S05]  /*9840*/  FMNMX.FTZ R11, R12, R5, !PT ;  /* 0x000000050c0b7209 */ /* 0x001fca0007810000 */
[----:B------:R-:W0:Y:S02]  /*9850*/  SHFL.BFLY PT, R14, R11, 0x1, 0x1f ;  /* 0x0c201f000b0e7f89 */ /* 0x000e2400000e0000 */
[----:B0-----:R-:W-:Y:S01]  /*9860*/  FMNMX.FTZ R5, R11, R14, !PT ;  /* 0x0000000e0b057209 */ /* 0x001fe20007810000 */
[----:B------:R-:W-:Y:S01]  /*9870*/  VIADD R11, R13, 0x9 ;  /* 0x000000090d0b7836 */ /* 0x000fe20000000000 */
[----:B------:R-:W-:Y:S03]  /*9880*/  MUFU.EX2 R14, R52 ;  /* 0x00000034000e7308 */ /* 0x000fe60000000800 */
[C---:B------:R-:W-:Y:S01]  /*9890*/  FMUL.FTZ R9, R5.reuse, UR33 ;  /* 0x0000002105097c20 */ /* 0x040fe20008410000 */
[----:B------:R-:W-:Y:S01]  /*98a0*/  FADD.FTZ R7, -R5, R7 ;  /* 0x0000000705077221 */ /* 0x000fe20000010100 */
[----:B------:R-:W-:Y:S01]  /*98b0*/  SEL R13, R11, 0x9, !P2 ;  /* 0x000000090b0d7807 */ /* 0x000fe20005000000 */
[----:B------:R-:W-:-:S02]  /*98c0*/  WARPGROUP.DEPBAR.LE gsb0, 0x0 ;  /* 0x00008000000079c5 */ /* 0x000fc40000010000 */
[----:B------:R-:W-:Y:S01]  /*98d0*/  WARPGROUP.ARRIVE ;  /* 0x00000000000079c5 */ /* 0x000fe20000000000 */
[--C-:B------:R-:W-:Y:S01]  /*98e0*/  FFMA.FTZ R26, R26, UR33, -R9.reuse ;  /* 0x000000211a1a7c23 */ /* 0x100fe20008010809 */
[----:B------:R-:W-:Y:S01]  /*98f0*/  FMUL.FTZ R7, R7, UR33 ;  /* 0x0000002107077c20 */ /* 0x000fe20008410000 */
[--C-:B------:R-:W-:Y:S01]  /*9900*/  FFMA.FTZ R27, R27, UR33, -R9.reuse ;  /* 0x000000211b1b7c23 */ /* 0x100fe20008010809 */
[--C-:B------:R-:W-:Y:S01]  /*9910*/  FFMA.FTZ R30, R30, UR33, -R9.reuse ;  /* 0x000000211e1e7c23 */ /* 0x100fe20008010809 */
[--C-:B------:R-:W-:Y:S01]  /*9920*/  FFMA.FTZ R31, R31, UR33, -R9.reuse ;  /* 0x000000211f1f7c23 */ /* 0x100fe20008010809 */
[----:B------:R-:W-:Y:S01]  /*9930*/  HGMMA.64x96x16.F32 R88, gdesc[UR28].tnspB, R88, gsb0 ;  /* 0x416000001c5879f0 */ /* 0x000fe20008000858 */
[----:B------:R-:W-:Y:S01]  /*9940*/  UIADD3 UR28, UR6, 0x602, URZ ;  /* 0x00000602061c7890 */ /* 0x000fe2000fffe03f */
[----:B------:R-:W-:Y:S01]  /*9950*/  MUFU.EX2 R7, R7 ;  /* 0x0000000700077308 */ /* 0x000fe20000000800 */
[----:B------:R-:W-:Y:S01]  /*9960*/  UIADD3 UR30, UR7, 0x140, URZ ;  /* 0x00000140071e7890 */ /* 0x000fe2000fffe03f */
[--C-:B------:R-:W-:Y:S01]  /*9970*/  FFMA.FTZ R34, R34, UR33, -R9.reuse ;  /* 0x0000002122227c23 */ /* 0x100fe20008010809 */
[----:B------:R-:W-:Y:S01]  /*9980*/  UMOV UR29, 0x40000040 ;  /* 0x40000040001d7882 */ /* 0x000fe20000000000 */
[----:B------:R-:W-:Y:S01]  /*9990*/  UMOV UR31, 0x80000020 ;  /* 0x80000020001f7882 */ /* 0x000fe20000000000 */
        /* <DEDUP_REMOVED lines=29> */
[----:B------:R-:W0:Y:S01]  /*9b70*/  MUFU.EX2 R9, R27 ;  /* 0x0000001b00097308 */ /* 0x000e220000000800 */
[C---:B------:R-:W-:Y:S01]  /*9b80*/  ISETP.GT.AND P2, PT, R2.reuse, UR34, PT ;  /* 0x0000002202007c0c */ /* 0x040fe2000bf44270 */
[----:B------:R-:W-:-:S06]  /*9b90*/  VIADD R2, R2, 0xffffffff ;  /* 0xffffffff02027836 */ /* 0x000fcc0000000000 */
[----:B------:R-:W1:Y:S08]  /*9ba0*/  MUFU.EX2 R11, R30 ;  /* 0x0000001e000b7308 */ /* 0x000e700000000800 */
[----:B------:R-:W2:Y:S01]  /*9bb0*/  MUFU.EX2 R31, R31 ;  /* 0x0000001f001f7308 */ /* 0x000ea20000000800 */
[C---:B0-----:R-:W-:Y:S01]  /*9bc0*/  FADD.FTZ R3, R9.reuse, R12 ;  /* 0x0000000c09037221 */ /* 0x041fe20000010000 */
[----:B------:R-:W-:Y:S01]  /*9bd0*/  IMAD.U32 R12, RZ, RZ, UR48 ;  /* 0x00000030ff0c7e24 */ /* 0x000fe2000f8e00ff */
[----:B------:R-:W-:-:S04]  /*9be0*/  F2FP.F16.F32.PACK_AB R9, R9, R26 ;  /* 0x0000001a0909723e */ /* 0x000fc800000000ff */
[----:B------:R-:W-:Y:S01]  /*9bf0*/  @!P1 LEA R12, R12, UR42, 0x3 ;  /* 0x0000002a0c0c9c11 */ /* 0x000fe2000f8e18ff */
[----:B------:R-:W-:Y:S01]  /*9c00*/  MUFU.EX2 R34, R34 ;  /* 0x0000002200227308 */ /* 0x000fe20000000800 */
[----:B-1----:R-:W-:-:S03]  /*9c10*/  FADD.FTZ R3, R11, R3 ;  /* 0x000000030b037221 */ /* 0x002fc60000010000 */
[----:B------:R-:W-:-:S04]  /*9c20*/  @!P1 VIADD R12, R12, 0x2d840 ;  /* 0x0002d8400c0c9836 */ /* 0x000fc80000000000 */
[----:B------:R-:W-:Y:S01]  /*9c30*/  MUFU.EX2 R35, R35 ;  /* 0x0000002300237308 */ /* 0x000fe20000000800 */
[----:B------:R-:W-:Y:S01]  /*9c40*/  @!P1 PRMT R12, RZ, 0x654, R12 ;  /* 0x00000654ff0c9816 */ /* 0x000fe2000000000c */
[C---:B--2---:R-:W-:Y:S01]  /*9c50*/  FADD.FTZ R3, R31.reuse, R3 ;  /* 0x000000031f037221 */ /* 0x044fe20000010000 */
[----:B------:R-:W-:-:S05]  /*9c60*/  F2FP.F16.F32.PACK_AB R11, R31, R11 ;  /* 0x0000000b1f0b723e */ /* 0x000fca00000000ff */
        /* <DEDUP_REMOVED lines=35> */
[----:B------:R-:W-:Y:S02]  /*9ea0*/  UMOV UR28, UR51 ;  /* 0x00000033001c7c82 */ /* 0x000fe40008000000 */
[----:B------:R-:W-:Y:S02]  /*9eb0*/  WARPGROUP.DEPBAR.LE gsb0, 0x0 ;  /* 0x00008000000079c5 */ /* 0x000fe40000010000 */
[----:B------:R0:W-:Y:S06]  /*9ec0*/  BAR.ARV R13, 0x100 ;  /* 0x0004000d0000751d */ /* 0x0001ec0000002000 */
[----:B------:R1:W-:Y:S01]  /*9ed0*/  @!P1 SYNCS.ARRIVE.TRANS64.RED.A1T0 RZ, [R12+URZ], RZ ;  /* 0x000000ff0cff99a7 */ /* 0x0003e2000810043f */
[-C--:B------:R-:W-:Y:S01]  /*9ee0*/  FMUL.FTZ R88, R88, R6.reuse ;  /* 0x0000000658587220 */ /* 0x080fe20000410000 */
[----:B0-----:R-:W0:Y:S01]  /*9ef0*/  MUFU.EX2 R13, R32 ;  /* 0x00000020000d7308 */ /* 0x001e220000000800 */
[-C--:B------:R-:W-:Y:S01]  /*9f00*/  FMUL.FTZ R89, R89, R6.reuse ;  /* 0x0000000659597220 */ /* 0x080fe20000410000 */
[-C--:B------:R-:W-:Y:S01]  /*9f10*/  FMUL.FTZ R92, R92, R6.reuse ;  /* 0x000000065c5c7220 */ /* 0x080fe20000410000 */
[-C--:B------:R-:W-:Y:S01]  /*9f20*/  FMUL.FTZ R93, R93, R6.reuse ;  /* 0x000000065d5d7220 */ /* 0x080fe20000410000 */
[-C--:B------:R-:W-:Y:S01]  /*9f30*/  FMUL.FTZ R96, R96, R6.reuse ;  /* 0x0000000660607220 */ /* 0x080fe20000410000 */
[-C--:B------:R-:W-:Y:S01]  /*9f40*/  FMUL.FTZ R97, R97, R6.reuse ;  /* 0x0000000661617220 */ /* 0x080fe20000410000 */
[----:B-1----:R-:W-:Y:S01]  /*9f50*/  IMAD.U32 R12, RZ, RZ, UR35 ;  /* 0x00000023ff0c7e24 */ /* 0x002fe2000f8e00ff */
[----:B------:R-:W-:Y:S01]  /*9f60*/  UMOV UR35, UR48 ;  /* 0x0000003000237c82 */ /* 0x000fe20008000000 */
[----:B------:R-:W-:Y:S01]  /*9f70*/  MUFU.EX2 R32, R43 ;  /* 0x0000002b00207308 */ /* 0x000fe20000000800 */
[-C--:B------:R-:W-:Y:S01]  /*9f80*/  FMUL.FTZ R100, R100, R6.reuse ;  /* 0x0000000664647220 */ /* 0x080fe20000410000 */
[-C--:B------:R-:W-:Y:S01]  /*9f90*/  FMUL.FTZ R101, R101, R6.reuse ;  /* 0x0000000665657220 */ /* 0x080fe20000410000 */
[----:B------:R-:W-:Y:S01]  /*9fa0*/  @!P1 LEA R12, R12, UR42, 0x3 ;  /* 0x0000002a0c0c9c11 */ /* 0x000fe2000f8e18ff */
[-C--:B------:R-:W-:Y:S01]  /*9fb0*/  FMUL.FTZ R104, R104, R6.reuse ;  /* 0x0000000668687220 */ /* 0x080fe20000410000 */
[-C--:B------:R-:W-:Y:S01]  /*9fc0*/  FMUL.FTZ R105, R105, R6.reuse ;  /* 0x0000000669697220 */ /* 0x080fe20000410000 */
[-C--:B------:R-:W-:Y:S01]  /*9fd0*/  FMUL.FTZ R108, R108, R6.reuse ;  /* 0x000000066c6c7220 */ /* 0x080fe20000410000 */
[----:B------:R-:W-:Y:S01]  /*9fe0*/  FMUL.FTZ R109, R109, R6 ;  /* 0x000000066d6d7220 */ /* 0x000fe20000410000 */
[----:B------:R-:W-:-:S02]  /*9ff0*/  @!P1 VIADD R12, R12, 0x2d860 ;  /* 0x0002d8600c0c9836 */ /* 0x000fc40000000000 */
[----:B0-----:R-:W-:Y:S01]  /*a000*/  FADD.FTZ R15, R13, R4 ;  /* 0x000000040d0f7221 */ /* 0x001fe20000010000 */
        /* <DEDUP_REMOVED lines=14> */
[----:B------:R-:W-:Y:S01]  /*a0f0*/  FMUL.FTZ R133, R133, R6 ;  /* 0x0000000685857220 */ /* 0x000fe20000410000 */
[----:B0-----:R-:W0:Y:S01]  /*a100*/  MUFU.EX2 R12, R33 ;  /* 0x00000021000c7308 */ /* 0x001e220000000800 */
[-C--:B------:R-:W-:Y:S01]  /*a110*/  FMUL.FTZ R90, R90, R7.reuse ;  /* 0x000000075a5a7220 */ /* 0x080fe20000410000 */
[-C--:B------:R-:W-:Y:S01]  /*a120*/  FMUL.FTZ R91, R91, R7.reuse ;  /* 0x000000075b5b7220 */ /* 0x080fe20000410000 */
[-C--:B------:R-:W-:Y:S01]  /*a130*/  FMUL.FTZ R94, R94, R7.reuse ;  /* 0x000000075e5e7220 */ /* 0x080fe20000410000 */
[-C--:B------:R-:W-:Y:S01]  /*a140*/  FMUL.FTZ R95, R95, R7.reuse ;  /* 0x000000075f5f7220 */ /* 0x080fe20000410000 */
[-C--:B------:R-:W-:Y:S01]  /*a150*/  FMUL.FTZ R98, R98, R7.reuse ;  /* 0x0000000762627220 */ /* 0x080fe20000410000 */
[-C--:B------:R-:W-:Y:S01]  /*a160*/  FMUL.FTZ R99, R99, R7.reuse ;  /* 0x0000000763637220 */ /* 0x080fe20000410000 */
[-C--:B------:R-:W-:Y:S01]  /*a170*/  FMUL.FTZ R102, R102, R7.reuse ;  /* 0x0000000766667220 */ /* 0x080fe20000410000 */
[----:B------:R-:W2:Y:S01]  /*a180*/  MUFU.EX2 R33, R86 ;  /* 0x0000005600217308 */ /* 0x000ea20000000800 */
[----:B-1----:R-:W-:Y:S01]  /*a190*/  F2FP.F16.F32.PACK_AB R10, R37, R36 ;  /* 0x00000024250a723e */ /* 0x002fe200000000ff */
[-C--:B------:R-:W-:Y:S01]  /*a1a0*/  FMUL.FTZ R103, R103, R7.reuse ;  /* 0x0000000767677220 */ /* 0x080fe20000410000 */
[----:B------:R-:W-:Y:S01]  /*a1b0*/  F2FP.F16.F32.PACK_AB R9, R35, R34 ;  /* 0x000000222309723e */ /* 0x000fe200000000ff */
[----:B------:R-:W-:Y:S01]  /*a1c0*/  FADD.FTZ R34, R34, R3 ;  /* 0x0000000322227221 */ /* 0x000fe20000010000 */
[----:B------:R-:W-:Y:S01]  /*a1d0*/  F2FP.F16.F32.PACK_AB R11, R39, R38 ;  /* 0x00000026270b723e */ /* 0x000fe200000000ff */
[-C--:B------:R-:W-:Y:S01]  /*a1e0*/  FMUL.FTZ R106, R106, R7.reuse ;  /* 0x000000076a6a7220 */ /* 0x080fe20000410000 */
[----:B------:R-:W-:Y:S01]  /*a1f0*/  FMUL.FTZ R107, R107, R7 ;  /* 0x000000076b6b7220 */ /* 0x000fe20000410000 */
[----:B------:R-:W-:Y:S01]  /*a200*/  FADD.FTZ R35, R35, R34 ;  /* 0x0000002223237221 */ /* 0x000fe20000010000 */
[C---:B0-----:R-:W-:Y:S01]  /*a210*/  F2FP.F16.F32.PACK_AB R8, R12.reuse, R13 ;  /* 0x0000000d0c08723e */ /* 0x041fe200000000ff */
[----:B------:R-:W-:Y:S01]  /*a220*/  FADD.FTZ R15, R12, R15 ;  /* 0x0000000f0c0f7221 */ /* 0x000fe20000010000 */
[----:B------:R-:W-:Y:S01]  /*a230*/  MUFU.EX2 R13, R50 ;  /* 0x00000032000d7308 */ /* 0x000fe20000000800 */
[----:B------:R-:W-:Y:S01]  /*a240*/  FADD.FTZ R38, R38, R35 ;  /* 0x0000002326267221 */ /* 0x000fe20000010000 */
[----:B------:R-:W-:Y:S01]  /*a250*/  FMUL.FTZ R110, R110, R7 ;  /* 0x000000076e6e7220 */ /* 0x000fe20000410000 */
[----:B------:R0:W-:Y:S01]  /*a260*/  STSM.16.M88.4 [R22], R8 ;  /* 0x0000000816007844 */ /* 0x0001e20000000200 */
[----:B------:R-:W-:Y:S01]  /*a270*/  FADD.FTZ R4, R36, R15 ;  /* 0x0000000f24047221 */ /* 0x000fe20000010000 */
[----:B------:R-:W-:Y:S01]  /*a280*/  FADD.FTZ R38, R39, R38 ;  /* 0x0000002627267221 */ /* 0x000fe20000010000 */
[----:B--2---:R-:W-:Y:S01]  /*a290*/  F2FP.F16.F32.PACK_AB R31, R87, R33 ;  /* 0x00000021571f723e */ /* 0x004fe200000000ff */
[-C--:B------:R-:W-:Y:S01]  /*a2a0*/  FMUL.FTZ R111, R111, R7.reuse ;  /* 0x000000076f6f7220 */ /* 0x080fe20000410000 */
[----:B------:R-:W-:Y:S01]  /*a2b0*/  FADD.FTZ R4, R37, R4 ;  /* 0x0000000425047221 */ /* 0x000fe20000010000 */
        /* <DEDUP_REMOVED lines=13> */
[----:B------:R-:W-:Y:S01]  /*a390*/  FMUL.FTZ R135, R135, R7 ;  /* 0x0000000787877220 */ /* 0x000fe20000410000 */
[----:B------:R-:W-:-:S02]  /*a3a0*/  IMAD.MOV.U32 R7, RZ, RZ, R5 ;  /* 0x000000ffff077224 */ /* 0x000fc400078e0005 */
[----:B0-----:R-:W0:Y:S01]  /*a3b0*/  MUFU.EX2 R8, R40 ;  /* 0x0000002800087308 */ /* 0x001e220000000800 */
        /* <DEDUP_REMOVED lines=8> */
[----:B------:R-:W-:-:S03]  /*a440*/  F2FP.F16.F32.PACK_AB R9, R32, R9 ;  /* 0x000000092009723e */ /* 0x000fc600000000ff */
[----:B------:R-:W-:-:S03]  /*a450*/  FADD.FTZ R4, R32, R3 ;  /* 0x0000000320047221 */ /* 0x000fc60000010000 */
[----:B------:R-:W1:Y:S01]  /*a460*/  MUFU.EX2 R40, R51 ;  /* 0x0000003300287308 */ /* 0x000e620000000800 */
[----:B--2---:R-:W-:Y:S01]  /*a470*/  FADD.FTZ R34, R10, R21 ;  /* 0x000000150a227221 */ /* 0x004fe20000010000 */
[----:B------:R-:W-:-:S03]  /*a480*/  F2FP.F16.F32.PACK_AB R10, R45, R10 ;  /* 0x0000000a2d0a723e */ /* 0x000fc600000000ff */
[----:B------:R-:W-:-:S03]  /*a490*/  FADD.FTZ R21, R45, R34 ;  /* 0x000000222d157221 */ /* 0x000fc60000010000 */
[----:B------:R-:W2:Y:S01]  /*a4a0*/  MUFU.EX2 R15, R54 ;  /* 0x00000036000f7308 */ /* 0x000ea20000000800 */
[----:B0-----:R-:W-:Y:S01]  /*a4b0*/  FADD.FTZ R3, R11, R4 ;  /* 0x000000040b037221 */ /* 0x001fe20000010000 */
[----:B------:R-:W-:Y:S01]  /*a4c0*/  FADD.FTZ R34, R12, R21 ;  /* 0x000000150c227221 */ /* 0x000fe20000010000 */
[C---:B------:R-:W-:Y:S02]  /*a4d0*/  F2FP.F16.F32.PACK_AB R11, R36.reuse, R11 ;  /* 0x0000000b240b723e */ /* 0x040fe400000000ff */
[----:B------:R-:W-:Y:S01]  /*a4e0*/  FADD.FTZ R4, R36, R3 ;  /* 0x0000000324047221 */ /* 0x000fe20000010000 */
[C---:B------:R-:W-:Y:S01]  /*a4f0*/  FADD.FTZ R21, R49.reuse, R34 ;  /* 0x0000002231157221 */ /* 0x040fe20000010000 */
[----:B------:R-:W-:Y:S01]  /*a500*/  F2FP.F16.F32.PACK_AB R12, R49, R12 ;  /* 0x0000000c310c723e */ /* 0x000fe200000000ff */
[----:B------:R0:W-:Y:S01]  /*a510*/  STSM.16.M88.4 [R19], R8 ;  /* 0x0000000813007844 */ /* 0x0001e20000000200 */
[----:B------:R-:W-:Y:S01]  /*a520*/  FADD.FTZ R3, R13, R4 ;  /* 0x000000040d037221 */ /* 0x000fe20000010000 */
[----:B------:R-:W-:Y:S01]  /*a530*/  FADD.FTZ R4, R14, R21 ;  /* 0x000000150e047221 */ /* 0x000fe20000010000 */
[----:B-1----:R-:W-:-:S02]  /*a540*/  F2FP.F16.F32.PACK_AB R13, R40, R13 ;  /* 0x0000000d280d723e */ /* 0x002fc400000000ff */
[----:B------:R-:W-:Y:S01]  /*a550*/  FADD.FTZ R34, R40, R3 ;  /* 0x0000000328227221 */ /* 0x000fe20000010000 */
[C---:B------:R-:W-:Y:S01]  /*a560*/  FADD.FTZ R21, R53.reuse, R4 ;  /* 0x0000000435157221 */ /* 0x040fe20000010000 */
[----:B------:R-:W-:Y:S01]  /*a570*/  F2FP.F16.F32.PACK_AB R14, R53, R14 ;  /* 0x0000000e350e723e */ /* 0x000fe200000000ff */
[----:B------:R-:W1:Y:S01]  /*a580*/  MUFU.EX2 R4, R75 ;  /* 0x0000004b00047308 */ /* 0x000e620000000800 */
[----:B--2---:R-:W-:Y:S01]  /*a590*/  FADD.FTZ R3, R15, R34 ;  /* 0x000000220f037221 */ /* 0x004fe20000010000 */
[----:B------:R-:W-:Y:S01]  /*a5a0*/  FADD.FTZ R34, R56, R21 ;  /* 0x0000001538227221 */ /* 0x000fe20000010000 */
[C---:B------:R-:W-:Y:S02]  /*a5b0*/  F2FP.F16.F32.PACK_AB R15, R20.reuse, R15 ;  /* 0x0000000f140f723e */ /* 0x040fe400000000ff */
[----:B------:R-:W-:Y:S01]  /*a5c0*/  FADD.FTZ R3, R20, R3 ;  /* 0x0000000314037221 */ /* 0x000fe20000010000 */
[C---:B------:R-:W-:Y:S02]  /*a5d0*/  FADD.FTZ R21, R57.reuse, R34 ;  /* 0x0000002239157221 */ /* 0x040fe40000010000 */
[----:B------:R2:W-:Y:S01]  /*a5e0*/  STSM.16.M88.4 [R18], R12 ;  /* 0x0000000c12007844 */ /* 0x0005e20000000200 */
[----:B------:R-:W-:Y:S01]  /*a5f0*/  FADD.FTZ R32, R58, R3 ;  /* 0x000000033a207221 */ /* 0x000fe20000010000 */
[----:B------:R-:W-:Y:S01]  /*a600*/  FADD.FTZ R34, R60, R21 ;  /* 0x000000153c227221 */ /* 0x000fe20000010000 */
[----:B0-----:R-:W-:-:S02]  /*a610*/  F2FP.F16.F32.PACK_AB R8, R57, R56 ;  /* 0x000000383908723e */ /* 0x001fc400000000ff */
[----:B------:R-:W-:Y:S01]  /*a620*/  FADD.FTZ R3, R59, R32 ;  /* 0x000000203b037221 */ /* 0x000fe20000010000 */
[----:B------:R-:W-:Y:S01]  /*a630*/  FADD.FTZ R21, R61, R34 ;  /* 0x000000223d157221 */ /* 0x000fe20000010000 */
[----:B------:R-:W0:Y:S01]  /*a640*/  MUFU.EX2 R32, R79 ;  /* 0x0000004f00207308 */ /* 0x000e220000000800 */
[----:B------:R-:W-:Y:S01]  /*a650*/  F2FP.F16.F32.PACK_AB R9, R59, R58 ;  /* 0x0000003a3b09723e */ /* 0x000fe200000000ff */
[----:B------:R-:W-:Y:S01]  /*a660*/  FADD.FTZ R34, R62, R3 ;  /* 0x000000033e227221 */ /* 0x000fe20000010000 */
[----:B------:R-:W-:Y:S01]  /*a670*/  FADD.FTZ R36, R64, R21 ;  /* 0x0000001540247221 */ /* 0x000fe20000010000 */
[----:B------:R-:W-:Y:S02]  /*a680*/  F2FP.F16.F32.PACK_AB R10, R61, R60 ;  /* 0x0000003c3d0a723e */ /* 0x000fe400000000ff */
[----:B------:R-:W-:Y:S01]  /*a690*/  FADD.FTZ R3, R63, R34 ;  /* 0x000000223f037221 */ /* 0x000fe20000010000 */
[----:B------:R-:W-:Y:S01]  /*a6a0*/  FADD.FTZ R21, R65, R36 ;  /* 0x0000002441157221 */ /* 0x000fe20000010000 */
[----:B------:R-:W-:-:S02]  /*a6b0*/  F2FP.F16.F32.PACK_AB R11, R63, R62 ;  /* 0x0000003e3f0b723e */ /* 0x000fc400000000ff */
[----:B------:R-:W-:Y:S01]  /*a6c0*/  FADD.FTZ R20, R66, R3 ;  /* 0x0000000342147221 */ /* 0x000fe20000010000 */
[----:B------:R-:W-:Y:S01]  /*a6d0*/  FADD.FTZ R34, R68, R21 ;  /* 0x0000001544227221 */ /* 0x000fe20000010000 */
[----:B--2---:R-:W-:Y:S01]  /*a6e0*/  F2FP.F16.F32.PACK_AB R12, R65, R64 ;  /* 0x00000040410c723e */ /* 0x004fe200000000ff */
[----:B------:R2:W-:Y:S01]  /*a6f0*/  STSM.16.M88.4 [R17+0x27800], R8 ;  /* 0x0278000811007844 */ /* 0x0005e20000000200 */
[----:B------:R-:W-:Y:S01]  /*a700*/  FADD.FTZ R3, R67, R20 ;  /* 0x0000001443037221 */ /* 0x000fe20000010000 */
[C---:B------:R-:W-:Y:S01]  /*a710*/  FADD.FTZ R21, R69.reuse, R34 ;  /* 0x0000002245157221 */ /* 0x040fe20000010000 */
[----:B------:R-:W-:Y:S02]  /*a720*/  F2FP.F16.F32.PACK_AB R14, R69, R68 ;  /* 0x00000044450e723e */ /* 0x000fe400000000ff */
[----:B------:R-:W-:Y:S01]  /*a730*/  FADD.FTZ R20, R70, R3 ;  /* 0x0000000346147221 */ /* 0x000fe20000010000 */
[----:B------:R-:W-:Y:S01]  /*a740*/  FADD.FTZ R34, R24, R21 ;  /* 0x0000001518227221 */ /* 0x000fe20000010000 */
[----:B------:R-:W-:-:S02]  /*a750*/  F2FP.F16.F32.PACK_AB R15, R71, R70 ;  /* 0x00000046470f723e */ /* 0x000fc400000000ff */
[----:B------:R-:W-:Y:S01]  /*a760*/  FADD.FTZ R20, R71, R20 ;  /* 0x0000001447147221 */ /* 0x000fe20000010000 */
[C---:B------:R-:W-:Y:S01]  /*a770*/  FADD.FTZ R13, R73.reuse, R34 ;  /* 0x00000022490d7221 */ /* 0x040fe20000010000 */
[----:B------:R-:W-:Y:S02]  /*a780*/  F2FP.F16.F32.PACK_AB R24, R73, R24 ;  /* 0x000000184918723e */ /* 0x000fe400000000ff */
[----:B------:R-:W-:Y:S01]  /*a790*/  FADD.FTZ R3, R25, R20 ;  /* 0x0000001419037221 */ /* 0x000fe20000010000 */
[----:B------:R-:W-:Y:S01]  /*a7a0*/  FADD.FTZ R34, R26, R13 ;  /* 0x0000000d1a227221 */ /* 0x000fe20000010000 */
[----:B------:R-:W-:Y:S02]  /*a7b0*/  F2FP.F16.F32.PACK_AB R13, R67, R66 ;  /* 0x00000042430d723e */ /* 0x000fe400000000ff */
[C---:B-1----:R-:W-:Y:S01]  /*a7c0*/  FADD.FTZ R20, R4.reuse, R3 ;  /* 0x0000000304147221 */ /* 0x042fe20000010000 */
[----:B------:R-:W-:Y:S01]  /*a7d0*/  FADD.FTZ R21, R77, R34 ;  /* 0x000000224d157221 */ /* 0x000fe20000010000 */
[----:B------:R-:W-:Y:S01]  /*a7e0*/  F2FP.F16.F32.PACK_AB R25, R4, R25 ;  /* 0x000000190419723e */ /* 0x000fe200000000ff */
[----:B------:R2:W-:Y:S01]  /*a7f0*/  STSM.16.M88.4 [R23], R12 ;  /* 0x0000000c17007844 */ /* 0x0005e20000000200 */
[----:B------:R-:W-:Y:S01]  /*a800*/  FADD.FTZ R3, R27, R20 ;  /* 0x000000141b037221 */ /* 0x000fe20000010000 */
[----:B------:R-:W-:Y:S01]  /*a810*/  FADD.FTZ R34, R28, R21 ;  /* 0x000000151c227221 */ /* 0x000fe20000010000 */
[----:B------:R-:W-:-:S02]  /*a820*/  F2FP.F16.F32.PACK_AB R26, R77, R26 ;  /* 0x0000001a4d1a723e */ /* 0x000fc400000000ff */
[C---:B0-----:R-:W-:Y:S01]  /*a830*/  FADD.FTZ R20, R32.reuse, R3 ;  /* 0x0000000320147221 */ /* 0x041fe20000010000 */
[----:B------:R-:W-:Y:S01]  /*a840*/  FADD.FTZ R3, R81, R34 ;  /* 0x0000002251037221 */ /* 0x000fe20000010000 */
[----:B------:R-:W-:Y:S02]  /*a850*/  F2FP.F16.F32.PACK_AB R27, R32, R27 ;  /* 0x0000001b201b723e */ /* 0x000fe400000000ff */
[----:B------:R-:W-:Y:S01]  /*a860*/  FADD.FTZ R20, R29, R20 ;  /* 0x000000141d147221 */ /* 0x000fe20000010000 */
[----:B------:R-:W-:Y:S01]  /*a870*/  FADD.FTZ R4, R30, R3 ;  /* 0x000000031e047221 */ /* 0x000fe20000010000 */
[----:B------:R-:W-:Y:S01]  /*a880*/  F2FP.F16.F32.PACK_AB R28, R81, R28 ;  /* 0x0000001c511c723e */ /* 0x000fe200000000ff */
[----:B------:R2:W-:Y:S01]  /*a890*/  STSM.16.M88.4 [R19+0x6000], R24 ;  /* 0x0060001813007844 */ /* 0x0005e20000000200 */
[C---:B------:R-:W-:Y:S01]  /*a8a0*/  F2FP.F16.F32.PACK_AB R29, R83.reuse, R29 ;  /* 0x0000001d531d723e */ /* 0x040fe200000000ff */
[----:B------:R-:W-:Y:S01]  /*a8b0*/  FADD.FTZ R20, R83, R20 ;  /* 0x0000001453147221 */ /* 0x000fe20000010000 */
[C---:B------:R-:W-:Y:S01]  /*a8c0*/  F2FP.F16.F32.PACK_AB R30, R85.reuse, R30 ;  /* 0x0000001e551e723e */ /* 0x040fe200000000ff */
[----:B------:R-:W-:-:S02]  /*a8d0*/  FADD.FTZ R4, R85, R4 ;  /* 0x0000000455047221 */ /* 0x000fc40000010000 */
[----:B------:R-:W-:Y:S02]  /*a8e0*/  FADD.FTZ R20, R33, R20 ;  /* 0x0000001421147221 */ /* 0x000fe40000010000 */
[----:B------:R2:W-:Y:S02]  /*a8f0*/  STSM.16.M88.4 [R18+0x6000], R28 ;  /* 0x0060001c12007844 */ /* 0x0005e40000000200 */
[----:B------:R-:W-:Y:S01]  /*a900*/  FADD.FTZ R3, R87, R20 ;  /* 0x0000001457037221 */ /* 0x000fe20000010000 */
        /* <DEDUP_REMOVED lines=8> */
.L_x_1122:
[----:B------:R-:W-:-:S13]  /*a990*/  ISETP.GE.AND P2, PT, R2, UR37, PT ;  /* 0x0000002502007c0c */ /* 0x000fda000bf46270 */
[----:B------:R-:W-:Y:S05]  /*a9a0*/  @!P2 BRA `(.L_x_1132) ;  /* 0x000000300048a947 */ /* 0x000fea0003800000 */
[----:B-123--:R-:W-:Y:S01]  /*a9b0*/  IMAD.MOV.U32 R9, RZ, RZ, R5 ;  /* 0x000000ffff097224 */ /* 0x00efe200078e0005 */
[----:B------:R-:W-:Y:S01]  /*a9c0*/  UMOV UR28, UR51 ;  /* 0x00000033001c7c82 */ /* 0x000fe20008000000 */
[----:B------:R-:W-:Y:S01]  /*a9d0*/  IMAD.MOV.U32 R8, RZ, RZ, R0 ;  /* 0x000000ffff087224 */ /* 0x000fe200078e0000 */
[----:B------:R-:W-:Y:S01]  /*a9e0*/  UMOV UR55, UR48 ;  /* 0x0000003000377c82 */ /* 0x000fe20008000000 */
[----:B------:R-:W-:Y:S01]  /*a9f0*/  ULDC UR34, c[0x0][0x9e4] ;  /* 0x0002790000227ab9 */ /* 0x000fe20000000800 */
[----:B------:R-:W-:Y:S01]  /*aa00*/  ULDC UR54, c[0x0][0x9dc] ;  /* 0x0002770000367ab9 */ /* 0x000fe20000000800 */
[----:B------:R-:W-:Y:S01]  /*aa10*/  ULDC UR33, c[0x0][0x988] ;  /* 0x0002620000217ab9 */ /* 0x000fe20000000800 */
[----:B------:R-:W-:-:S05]  /*aa20*/  ULDC UR35, c[0x0][0x9e0] ;  /* 0x0002780000237ab9 */ /* 0x000fca0000000800 */
.L_x_1149:
[----:B------:R-:W-:Y:S01]  /*aa30*/  UIADD3 UR48, UR55, 0x1, URZ ;  /* 0x0000000137307890 */ /* 0x000fe2000fffe03f */
[----:B------:R-:W-:-:S03]  /*aa40*/  ISETP.NE.AND P3, PT, RZ, UR45, PT ;  /* 0x0000002dff007c0c */ /* 0x000fc6000bf65270 */
[----:B------:R-:W-:-:S04]  /*aa50*/  UISETP.NE.AND UP1, UPT, UR48, 0x2, UPT ;  /* 0x000000023000788c */ /* 0x000fc8000bf25270 */
[----:B------:R-:W-:Y:S02]  /*aa60*/  USEL UR51, URZ, 0x1, UP1 ;  /* 0x000000013f337887 */ /* 0x000fe40008800000 */
[----:B------:R-:W-:Y:S02]  /*aa70*/  USEL UR48, UR48, URZ, UP1 ;  /* 0x0000003f30307287 */ /* 0x000fe40008800000 */
[----:B------:R-:W-:Y:S02]  /*aa80*/  ULOP3.LUT UR51, UR28, UR51, URZ, 0x3c, !UPT ;  /* 0x000000331c337292 */ /* 0x000fe4000f8e3c3f */
[----:B----4-:R-:W-:Y:S10]  /*aa90*/  @P3 BRA `(.L_x_1133) ;  /* 0x00000000002c3947 */ /* 0x010ff40003800000 */
[----:B------:R-:W-:Y:S05]  /*aaa0*/  @!P0 BRA `(.L_x_1134) ;  /* 0x0000000000048947 */ /* 0x000fea0003800000 */
[----:B------:R-:W-:Y:S01]  /*aab0*/  BPT.TRAP 0x1 ;  /* 0x000000040000795c */ /* 0x000fe20000300000 */
.L_x_1134:
[----:B------:R-:W-:Y:S01]  /*aac0*/  ULEA UR6, UR48, UR42, 0x3 ;  /* 0x0000002a30067291 */ /* 0x000fe2000f8e183f */
[----:B------:R-:W-:-:S05]  /*aad0*/  IMAD.U32 R0, RZ, RZ, UR51 ;  /* 0x00000033ff007e24 */ /* 0x000fca000f8e00ff */
[----:B------:R-:W-:-:S04]  /*aae0*/  SHF.L.U32 R0, R0, 0x1f, RZ ;  /* 0x0000001f00007819 */ /* 0x000fc800000006ff */
[----:B------:R0:W1:Y:S01]  /*aaf0*/  SYNCS.PHASECHK.TRANS64.TRYWAIT P2, [UR6+0x2d830], R0 ;  /* 0x02d83000ff0075a7 */ /* 0x0000620008040146 */
[----:B------:R-:W-:Y:S05]  /*ab00*/  @!P0 BRA `(.L_x_1135) ;  /* 0x0000000000048947 */ /* 0x000fea0003800000 */
[----:B------:R-:W-:Y:S01]  /*ab10*/  BPT.TRAP 0x1 ;  /* 0x000000040000795c */ /* 0x000fe20000300000 */
.L_x_1135:
[----:B-1----:R-:W-:Y:S05]  /*ab20*/  @P2 BRA `(.L_x_1133) ;  /* 0x0000000000082947 */ /* 0x002fea0003800000 */
[----:B------:R-:W1:Y:S02]  /*ab30*/  SYNCS.PHASECHK.TRANS64.TRYWAIT P2, [UR6+0x2d830], R0 ;  /* 0x02d83000ff0075a7 */ /* 0x000e640008040146 */
[----:B-1----:R-:W-:Y:S05]  /*ab40*/  @!P2 BRA `(.L_x_1136) ;  /* 0x000000d400d4a947 */ /* 0x002fea0003800000 */
.L_x_1133:
        /* <DEDUP_REMOVED lines=16> */
[----:B------:R-:W-:-:S06]  /*ac50*/  WARPGROUP.ARRIVE ;  /* 0x00000000000079c5 */ /* 0x000fcc0000000000 */
        /* <DEDUP_REMOVED lines=20> */
.L_x_1138:
[----:B------:R-:W-:Y:S01]  /*ada0*/  ULEA UR6, UR55, UR42, 0x3 ;  /* 0x0000002a37067291 */ /* 0x000fe2000f8e183f */
[----:B------:R-:W-:-:S05]  /*adb0*/  IMAD.U32 R0, RZ, RZ, UR28 ;  /* 0x0000001cff007e24 */ /* 0x000fca000f8e00ff */
[----:B------:R-:W-:-:S04]  /*adc0*/  SHF.L.U32 R0, R0, 0x1f, RZ ;  /* 0x0000001f00007819 */ /* 0x000fc800000006ff */
[----:B------:R0:W1:Y:S01]  /*add0*/  SYNCS.PHASECHK.TRANS64.TRYWAIT P2, [UR6+0x2d850], R0 ;  /* 0x02d85000ff0075a7 */ /* 0x0000620008040146 */
[----:B------:R-:W-:Y:S05]  /*ade0*/  @!P0 BRA `(.L_x_1139) ;  /* 0x0000000000048947 */ /* 0x000fea0003800000 */
[----:B------:R-:W-:Y:S01]  /*adf0*/  BPT.TRAP 0x1 ;  /* 0x000000040000795c */ /* 0x000fe20000300000 */
.L_x_1139:
[----:B-1----:R-:W-:Y:S05]  /*ae00*/  @P2 BRA `(.L_x_1137) ;  /* 0x0000000000082947 */ /* 0x002fea0003800000 */
[----:B------:R-:W1:Y:S02]  /*ae10*/  SYNCS.PHASECHK.TRANS64.TRYWAIT P2, [UR6+0x2d850], R0 ;  /* 0x02d85000ff0075a7 */ /* 0x000e640008040146 */
[----:B-1----:R-:W-:Y:S05]  /*ae20*/  @!P2 BRA `(.L_x_1140) ;  /* 0x000000d40034a947 */ /* 0x002fea0003800000 */
.L_x_1137:
[----:B------:R-:W-:Y:S01]  /*ae30*/  UIADD3 UR6, UR42, 0x400, URZ ;  /* 0x000004002a067890 */ /* 0x000fe2000fffe03f */
[----:B------:R-:W-:Y:S01]  /*ae40*/  WARPGROUP.ARRIVE ;  /* 0x00000000000079c5 */ /* 0x000fe20000000000 */
[----:B------:R-:W-:Y:S01]  /*ae50*/  UMOV UR29, 0x40000040 ;  /* 0x40000040001d7882 */ /* 0x000fe20000000000 */
[----:B------:R-:W-:Y:S01]  /*ae60*/  UMOV UR31, 0x80000020 ;  /* 0x80000020001f7882 */ /* 0x000fe20000000000 */
[----:B------:R-:W-:-:S03]  /*ae70*/  USHF.R.U32.HI UR6, URZ, 0x4, UR6 ;  /* 0x000000043f067899 */ /* 0x000fc60008011606 */
[----:B------:R-:W1:Y:S01]  /*ae80*/  S2R R6, SR_TID.X ;  /* 0x0000000000067919 */ /* 0x000e620000002100 */
[----:B------:R-:W-:Y:S01]  /*ae90*/  PLOP3.LUT P2, PT, PT, PT, UP0, 0x80, 0x0 ;  /* 0x000000000000781c */ /* 0x000fe20003f4f008 */
[----:B------:R-:W-:Y:S01]  /*aea0*/  VIADD R13, R136, UR40 ;  /* 0x00000028880d7c36 */ /* 0x000fe20008000000 */
[----:B------:R-:W-:Y:S01]  /*aeb0*/  ULOP3.LUT UR6, UR6, 0x3fff, URZ, 0xc0, !UPT ;  /* 0x00003fff06067892 */ /* 0x000fe2000f8ec03f */
[----:B------:R-:W-:Y:S02]  /*aec0*/  IMAD.SHL.U32 R12, R2, 0x80, RZ ;  /* 0x00000080020c7824 */ /* 0x000fe400078e00ff */
[----:B------:R-:W-:Y:S01]  /*aed0*/  IMAD.U32 R10, RZ, RZ, UR47 ;  /* 0x0000002fff0a7e24 */ /* 0x000fe2000f8e00ff */
[----:B------:R-:W-:Y:S02]  /*aee0*/  ULOP3.LUT UR7, UR6, 0x2000000, URZ, 0xfc, !UPT ;  /* 0x0200000006077892 */ /* 0x000fe4000f8efc3f */
[----:B------:R-:W-:Y:S02]  /*aef0*/  ULOP3.LUT UR6, UR44, 0x10000, URZ, 0xfc, !UPT ;  /* 0x000100002c067892 */ /* 0x000fe4000f8efc3f */
[----:B------:R-:W-:-:S05]  /*af00*/  UIMAD UR7, UR55, 0x600, UR7 ;  /* 0x00000600370778a4 */ /* 0x000fca000f8e0207 */
        /* <DEDUP_REMOVED lines=53> */
[----:B------:R-:W-:-:S04]  /*b260*/  @UP0 ULDC UR6, c[0x0][0x450] ;  /* 0x0001140000060ab9 */ /* 0x000fc80000000800 */
[----:B------:R-:W-:Y:S01]  /*b270*/  @P2 SHF.R.U32.HI R13, RZ, UR6, R0 ;  /* 0x00000006ff0d2c19 */ /* 0x000fe20008011600 */
[----:B------:R-:W-:Y:S01]  /*b280*/  IMAD.U32 R0, RZ, RZ, UR48 ;  /* 0x00000030ff007e24 */ /* 0x000fe2000f8e00ff */
[----:B------:R-:W-:Y:S01]  /*b290*/  ISETP.GE.U32.AND P2, PT, R6, 0x180, PT ;  /* 0x000001800600780c */ /* 0x000fe20003f46070 */
[----:B------:R-:W-:Y:S02]  /*b2a0*/  ULOP3.LUT UR6, URZ, UR54, URZ, 0x33, !UPT ;  /* 0x000000363f067292 */ /* 0x000fe4000f8e333f */
[----:B------:R-:W0:Y:S01]  /*b2b0*/  SHFL.IDX PT, R14, R13, RZ, 0x1c1f ;  /* 0x001c1fff0d0e7589 */ /* 0x000e2200000e0000 */
[----:B------:R-:W-:Y:S02]  /*b2c0*/  @!P1 LEA R0, R0, UR42, 0x3 ;  /* 0x0000002a00009c11 */ /* 0x000fe4000f8e18ff */
[----:B------:R-:W-:-:S03]  /*b2d0*/  SEL R5, R5, 0x9, !P2 ;  /* 0x0000000905057807 */ /* 0x000fc60005000000 */
        /* <DEDUP_REMOVED lines=8> */
[----:B-1----:R-:W-:-:S04]  /*b360*/  IADD3 R0, -R16, 0x1, -R12 ;  /* 0x0000000110007810 */ /* 0x002fc80007ffe90c */
[----:B------:R-:W-:-:S05]  /*b370*/  IADD3 R10, -R10, UR39, R0 ;  /* 0x000000270a0a7c10 */ /* 0x000fca000fffe100 */
[C---:B------:R-:W-:Y:S02]  /*b380*/  VIADD R11, R10.reuse, UR35 ;  /* 0x000000230a0b7c36 */ /* 0x040fe40008000000 */
[----:B------:R-:W-:Y:S02]  /*b390*/  VIADD R10, R10, UR6 ;  /* 0x000000060a0a7c36 */ /* 0x000fe40008000000 */
[C---:B0-----:R-:W-:Y:S02]  /*b3a0*/  IMAD.IADD R5, R14.reuse, 0x1, R11 ;  /* 0x000000010e057824 */ /* 0x041fe400078e020b */
[----:B------:R-:W-:Y:S01]  /*b3b0*/  IMAD.IADD R0, R14, 0x1, R10 ;  /* 0x000000010e007824 */ /* 0x000fe200078e020a */
[----:B------:R-:W-:Y:S06]  /*b3c0*/  @!P5 BRA `(.L_x_1141) ;  /* 0x00000000005cd947 */ /* 0x000fec0003800000 */
        /* <DEDUP_REMOVED lines=13> */
.L_x_1143:
[----:B------:R-:W-:-:S05]  /*b4a0*/  IMAD.U32 R15, RZ, RZ, UR34 ;  /* 0x00000022ff0f7e24 */ /* 0x000fca000f8e00ff */
[----:B------:R-:W-:-:S13]  /*b4b0*/  ISETP.NE.AND P2, PT, R15, 0x1, PT ;  /* 0x000000010f00780c */ /* 0x000fda0003f45270 */
[----:B------:R-:W0:Y:S02]  /*b4c0*/  @P2 LDC.64 R6, c[0x0][0x9e8] ;  /* 0x00027a00ff062b82 */ /* 0x000e240000000a00 */
[----:B0-----:R-:W-:-:S05]  /*b4d0*/  @P2 IMAD.HI.U32 R6, R14, R6, RZ ;  /* 0x000000060e062227 */ /* 0x001fca00078e00ff */
[----:B------:R-:W-:-:S07]  /*b4e0*/  @P2 SHF.R.U32.HI R14, RZ, R7, R6 ;  /* 0x00000007ff0e2219 */ /* 0x000fce0000011606 */
.L_x_1144:
[----:B------:R-:W-:Y:S05]  /*b4f0*/  BSYNC B0 ;  /* 0x0000000000007941 */ /* 0x000fea0003800000 */
.L_x_1142:
[----:B------:R-:W-:-:S04]  /*b500*/  IMAD R14, R14, R15, -R12 ;  /* 0x0000000f0e0e7224 */ /* 0x000fc800078e0a0c */
[----:B------:R-:W-:-:S05]  /*b510*/  IMAD.IADD R14, R14, 0x1, -R16 ;  /* 0x000000010e0e7824 */ /* 0x000fca00078e0a10 */
[----:B------:R-:W-:Y:S02]  /*b520*/  VIMNMX R0, R0, R14, !PT ;  /* 0x0000000e00007248 */ /* 0x000fe40007fe0100 */
[----:B------:R-:W-:-:S07]  /*b530*/  VIADDMNMX R5, R14, R15, R5, PT ;  /* 0x0000000f0e057246 */ /* 0x000fce0003800105 */
.L_x_1141:
[----:B------:R-:W-:Y:S01]  /*b540*/  ISETP.GT.AND P2, PT, R2, -0x1, PT ;  /* 0xffffffff0200780c */ /* 0x000fe20003f44270 */
[----:B------:R-:W0:Y:S03]  /*b550*/  SHFL.IDX PT, R13, R13, 0x1, 0x1c1f ;  /* 0x003c1f000d0d7f89 */ /* 0x000e2600000e0000 */
[C---:B------:R-:W-:Y:S02]  /*b560*/  ISETP.GT.AND P4, PT, R0.reuse, RZ, P2 ;  /* 0x000000ff0000720c */ /* 0x040fe40001784270 */
[----:B------:R-:W-:Y:S02]  /*b570*/  ISETP.GT.AND P6, PT, R0, 0x1, P2 ;  /* 0x000000010000780c */ /* 0x000fe400017c4270 */
[C---:B------:R-:W-:Y:S02]  /*b580*/  ISETP.LT.OR P4, PT, R5.reuse, 0x1, P4 ;  /* 0x000000010500780c */ /* 0x040fe40002781670 */
[----:B------:R-:W-:-:S02]  /*b590*/  ISETP.LT.OR P6, PT, R5, 0x2, P6 ;  /* 0x000000020500780c */ /* 0x000fc400037c1670 */
[----:B------:R-:W-:Y:S02]  /*b5a0*/  FSEL R24, R24, -INF , !P4 ;  /* 0xff80000018187808 */ /* 0x000fe40006000000 */
[----:B------:R-:W-:Y:S02]  /*b5b0*/  FSEL R25, R25, -INF , !P6 ;  /* 0xff80000019197808 */ /* 0x000fe40007000000 */
[C---:B------:R-:W-:Y:S02]  /*b5c0*/  ISETP.GT.AND P3, PT, R0.reuse, 0x8, P2 ;  /* 0x000000080000780c */ /* 0x040fe40001764270 */
[C---:B------:R-:W-:Y:S02]  /*b5d0*/  ISETP.GT.AND P4, PT, R0.reuse, 0x9, P2 ;  /* 0x000000090000780c */ /* 0x040fe40001784270 */
[----:B------:R-:W-:Y:S02]  /*b5e0*/  ISETP.GT.AND P6, PT, R0, 0x10, P2 ;  /* 0x000000100000780c */ /* 0x000fe400017c4270 */
[----:B------:R-:W-:-:S02]  /*b5f0*/  ISETP.LT.OR P3, PT, R5, 0x9, P3 ;  /* 0x000000090500780c */ /* 0x000fc40001f61670 */
[----:B------:R-:W-:Y:S01]  /*b600*/  ISETP.LT.OR P4, PT, R5, 0xa, P4 ;  /* 0x0000000a0500780c */ /* 0x000fe20002781670 */
[--C-:B0-----:R-:W-:Y:S01]  /*b610*/  IMAD.IADD R11, R11, 0x1, R13.reuse ;  /* 0x000000010b0b7824 */ /* 0x101fe200078e020d */
[----:B------:R-:W-:Y:S01]  /*b620*/  ISETP.LT.OR P6, PT, R5, 0x11, P6 ;  /* 0x000000110500780c */ /* 0x000fe200037c1670 */
[----:B------:R-:W-:Y:S01]  /*b630*/  IMAD.IADD R10, R10, 0x1, R13 ;  /* 0x000000010a0a7824 */ /* 0x000fe200078e020d */
        /* <DEDUP_REMOVED lines=83> */
[----:B------:R-:W-:Y:S01]  /*bb70*/  FSEL R85, R85, -INF , !P6 ;  /* 0xff80000055557808 */ /* 0x000fe20007000000 */
        /* <DEDUP_REMOVED lines=14> */
.L_x_1147:
[----:B------:R-:W-:-:S05]  /*bc60*/  IMAD.U32 R0, RZ, RZ, UR34 ;  /* 0x00000022ff007e24 */ /* 0x000fca000f8e00ff */
[----:B------:R-:W-:-:S13]  /*bc70*/  ISETP.NE.AND P3, PT, R0, 0x1, PT ;  /* 0x000000010000780c */ /* 0x000fda0003f65270 */
[----:B------:R-:W0:Y:S02]  /*bc80*/  @P3 LDC.64 R6, c[0x0][0x9e8] ;  /* 0x00027a00ff063b82 */ /* 0x000e240000000a00 */
[----:B0-----:R-:W-:-:S05]  /*bc90*/  @P3 IMAD.HI.U32 R6, R13, R6, RZ ;  /* 0x000000060d063227 */ /* 0x001fca00078e00ff */
[----:B------:R-:W-:-:S07]  /*bca0*/  @P3 SHF.R.U32.HI R13, RZ, R7, R6 ;  /* 0x00000007ff0d3219 */ /* 0x000fce0000011606 */
.L_x_1148:
[----:B------:R-:W-:Y:S05]  /*bcb0*/  BSYNC B0 ;  /* 0x0000000000007941 */ /* 0x000fea0003800000 */
.L_x_1146:
[----:B------:R-:W-:-:S04]  /*bcc0*/  IMAD R12, R13, R0, -R12 ;  /* 0x000000000d0c7224 */ /* 0x000fc800078e0a0c */
[----:B------:R-:W-:-:S05]  /*bcd0*/  IMAD.IADD R12, R12, 0x1, -R16 ;  /* 0x000000010c0c7824 */ /* 0x000fca00078e0a10 */
[----:B------:R-:W-:Y:S02]  /*bce0*/  VIMNMX R10, R10, R12, !PT ;  /* 0x0000000c0a0a7248 */ /* 0x000fe40007fe0100 */
[----:B------:R-:W-:-:S07]  /*bcf0*/  VIADDMNMX R11, R12, R0, R11, PT ;  /* 0x000000000c0b7246 */ /* 0x000fce000380010b */
.L_x_1145:
[----:B------:R-:W-:Y:S01]  /*bd00*/  FMNMX.FTZ R0, R24, R8, !PT ;  /* 0x0000000818007209 */ /* 0x000fe20007810000 */
[----:B------:R-:W-:Y:S01]  /*bd10*/  IMAD.U32 R13, RZ, RZ, UR55 ;  /* 0x00000037ff0d7e24 */ /* 0x000fe2000f8e00ff */
[C---:B------:R-:W-:Y:S01]  /*bd20*/  ISETP.GT.AND P4, PT, R10.reuse, 0x8, P2 ;  /* 0x000000080a00780c */ /* 0x040fe20001784270 */
[----:B------:R-:W-:Y:S01]  /*bd30*/  UMOV UR28, UR51 ;  /* 0x00000033001c7c82 */ /* 0x000fe20008000000 */
[----:B------:R-:W-:Y:S01]  /*bd40*/  FMNMX.FTZ R0, R25, R0, !PT ;  /* 0x0000000019007209 */ /* 0x000fe20007810000 */
[----:B------:R-:W-:Y:S01]  /*bd50*/  UMOV UR55, UR48 ;  /* 0x0000003000377c82 */ /* 0x000fe20008000000 */
        /* <DEDUP_REMOVED lines=61> */
[C---:B------:R-:W-:Y:S01]  /*c130*/  ISETP.LT.OR P4, PT, R11.reuse, 0x42, P4 ;  /* 0x000000420b00780c */ /* 0x040fe20002781670 */
[----:B------:R-:W0:Y:S01]  /*c140*/  SHFL.BFLY PT, R5, R0, 0x2, 0x1f ;  /* 0x0c401f0000057f89 */ /* 0x000e2200000e0000 */
[----:B------:R-:W-:-:S02]  /*c150*/  ISETP.LT.OR P6, PT, R11, 0x49, P6 ;  /* 0x000000490b00780c */ /* 0x000fc400037c1670 */
[----:B------:R-:W-:Y:S02]  /*c160*/  FSEL R59, R59, -INF , !P4 ;  /* 0xff8000003b3b7808 */ /* 0x000fe40006000000 */
[----:B------:R-:W-:Y:S02]  /*c170*/  ISETP.GT.AND P4, PT, R10, 0x50, P2 ;  /* 0x000000500a00780c */ /* 0x000fe40001784270 */
[----:B------:R-:W-:Y:S02]  /*c180*/  FSEL R62, R62, -INF , !P6 ;  /* 0xff8000003e3e7808 */ /* 0x000fe40007000000 */
[----:B------:R-:W-:Y:S02]  /*c190*/  ISETP.GT.AND P6, PT, R10, 0x51, P2 ;  /* 0x000000510a00780c */ /* 0x000fe400017c4270 */
[C---:B------:R-:W-:Y:S02]  /*c1a0*/  ISETP.LT.OR P4, PT, R11.reuse, 0x51, P4 ;  /* 0x000000510b00780c */ /* 0x040fe40002781670 */
[----:B------:R-:W-:-:S02]  /*c1b0*/  ISETP.LT.OR P6, PT, R11, 0x52, P6 ;  /* 0x000000520b00780c */ /* 0x000fc400037c1670 */
[----:B------:R-:W-:Y:S02]  /*c1c0*/  FSEL R66, R66, -INF , !P4 ;  /* 0xff80000042427808 */ /* 0x000fe40006000000 */
[C---:B------:R-:W-:Y:S02]  /*c1d0*/  ISETP.GT.AND P4, PT, R10.reuse, 0x59, P2 ;  /* 0x000000590a00780c */ /* 0x040fe40001784270 */
[----:B------:R-:W-:Y:S02]  /*c1e0*/  FSEL R67, R67, -INF , !P6 ;  /* 0xff80000043437808 */ /* 0x000fe40007000000 */
[----:B------:R-:W-:Y:S02]  /*c1f0*/  ISETP.GT.AND P6, PT, R10, 0x60, P2 ;  /* 0x000000600a00780c */ /* 0x000fe400017c4270 */
[----:B------:R-:W-:Y:S02]  /*c200*/  ISETP.LT.OR P4, PT, R11, 0x5a, P4 ;  /* 0x0000005a0b00780c */ /* 0x000fe40002781670 */
[----:B0-----:R-:W-:-:S02]  /*c210*/  FMNMX.FTZ R0, R0, R5, !PT ;  /* 0x0000000500007209 */ /* 0x001fc40007810000 */
[----:B------:R-:W-:Y:S02]  /*c220*/  ISETP.LT.OR P6, PT, R11, 0x61, P6 ;  /* 0x000000610b00780c */ /* 0x000fe400037c1670 */
[----:B------:R-:W-:Y:S01]  /*c230*/  FSEL R71, R71, -INF , !P4 ;  /* 0xff80000047477808 */ /* 0x000fe20006000000 */
[----:B------:R-:W0:Y:S01]  /*c240*/  SHFL.BFLY PT, R5, R0, 0x1, 0x1f ;  /* 0x0c201f0000057f89 */ /* 0x000e2200000e0000 */
[----:B------:R-:W-:Y:S02]  /*c250*/  ISETP.GT.AND P4, PT, R10, 0x68, P2 ;  /* 0x000000680a00780c */ /* 0x000fe40001784270 */
[----:B------:R-:W-:Y:S02]  /*c260*/  FSEL R74, R74, -INF , !P6 ;  /* 0xff8000004a4a7808 */ /* 0x000fe40007000000 */
[----:B------:R-:W-:Y:S02]  /*c270*/  ISETP.GT.AND P6, PT, R10, 0x69, P2 ;  /* 0x000000690a00780c */ /* 0x000fe400017c4270 */
[----:B------:R-:W-:-:S02]  /*c280*/  ISETP.LT.OR P4, PT, R11, 0x69, P4 ;  /* 0x000000690b00780c */ /* 0x000fc40002781670 */
[----:B------:R-:W-:Y:S02]  /*c290*/  ISETP.LT.OR P6, PT, R11, 0x6a, P6 ;  /* 0x0000006a0b00780c */ /* 0x000fe400037c1670 */
[----:B------:R-:W-:Y:S02]  /*c2a0*/  FSEL R78, R78, -INF , !P4 ;  /* 0xff8000004e4e7808 */ /* 0x000fe40006000000 */
[C---:B------:R-:W-:Y:S02]  /*c2b0*/  ISETP.GT.AND P4, PT, R10.reuse, 0x70, P2 ;  /* 0x000000700a00780c */ /* 0x040fe40001784270 */
[----:B------:R-:W-:Y:S02]  /*c2c0*/  FSEL R79, R79, -INF , !P6 ;  /* 0xff8000004f4f7808 */ /* 0x000fe40007000000 */
[----:B------:R-:W-:Y:S02]  /*c2d0*/  ISETP.GT.AND P6, PT, R10, 0x71, P2 ;  /* 0x000000710a00780c */ /* 0x000fe400017c4270 */
[----:B------:R-:W-:-:S02]  /*c2e0*/  ISETP.LT.OR P4, PT, R11, 0x71, P4 ;  /* 0x000000710b00780c */ /* 0x000fc40002781670 */
[----:B------:R-:W-:Y:S02]  /*c2f0*/  ISETP.LT.OR P6, PT, R11, 0x72, P6 ;  /* 0x000000720b00780c */ /* 0x000fe400037c1670 */
[----:B------:R-:W-:Y:S02]  /*c300*/  FSEL R82, R82, -INF , !P4 ;  /* 0xff80000052527808 */ /* 0x000fe40006000000 */
[----:B0-----:R-:W-:Y:S02]  /*c310*/  FMNMX.FTZ R0, R0, R5, !PT ;  /* 0x0000000500007209 */ /* 0x001fe40007810000 */
[----:B------:R-:W-:Y:S02]  /*c320*/  FSEL R83, R83, -INF , !P6 ;  /* 0xff80000053537808 */ /* 0x000fe40007000000 */
[C---:B------:R-:W-:Y:S01]  /*c330*/  FSETP.NEU.FTZ.AND P3, PT, R0.reuse, -INF , PT ;  /* 0xff8000000000780b */ /* 0x040fe20003f7d000 */
[----:B------:R-:W-:Y:S01]  /*c340*/  FMUL.FTZ R5, R0, UR33 ;  /* 0x0000002100057c20 */ /* 0x000fe20008410000 */
[----:B------:R-:W-:-:S02]  /*c350*/  @!P1 LEA R13, R13, UR42, 0x3 ;  /* 0x0000002a0d0d9c11 */ /* 0x000fc4000f8e18ff */
[----:B------:R-:W-:Y:S02]  /*c360*/  FSEL R6, R0, RZ, P3 ;  /* 0x000000ff00067208 */ /* 0x000fe40001800000 */
[----:B------:R-:W-:Y:S01]  /*c370*/  FSEL R5, R5, RZ, P3 ;  /* 0x000000ff05057208 */ /* 0x000fe20001800000 */
[----:B------:R-:W-:Y:S01]  /*c380*/  @!P1 VIADD R13, R13, 0x2d860 ;  /* 0x0002d8600d0d9836 */ /* 0x000fe20000000000 */
[----:B------:R-:W-:Y:S01]  /*c390*/  ISETP.GT.AND P3, PT, R10, 0x1, P2 ;  /* 0x000000010a00780c */ /* 0x000fe20001764270 */
[----:B------:R-:W-:Y:S02]  /*c3a0*/  FADD.FTZ R6, -R6, R8 ;  /* 0x0000000806067221 */ /* 0x000fe40000010100 */
[--C-:B------:R-:W-:Y:S01]  /*c3b0*/  FFMA.FTZ R24, R24, UR33, -R5.reuse ;  /* 0x0000002118187c23 */ /* 0x100fe20008010805 */
[----:B------:R-:W-:Y:S01]  /*c3c0*/  ISETP.LT.OR P3, PT, R11, 0x2, P3 ;  /* 0x000000020b00780c */ /* 0x000fe20001f61670 */
[--C-:B------:R-:W-:Y:S01]  /*c3d0*/  FFMA.FTZ R25, R25, UR33, -R5.reuse ;  /* 0x0000002119197c23 */ /* 0x100fe20008010805 */
[--C-:B------:R-:W-:Y:S01]  /*c3e0*/  FFMA.FTZ R28, R28, UR33, -R5.reuse ;  /* 0x000000211c1c7c23 */ /* 0x100fe20008010805 */
[--C-:B------:R-:W-:Y:S01]  /*c3f0*/  FFMA.FTZ R29, R29, UR33, -R5.reuse ;  /* 0x000000211d1d7c23 */ /* 0x100fe20008010805 */
[----:B------:R-:W-:Y:S01]  /*c400*/  FSEL R27, R27, -INF , !P3 ;  /* 0xff8000001b1b7808 */ /* 0x000fe20005800000 */
[--C-:B------:R-:W-:Y:S01]  /*c410*/  FFMA.FTZ R32, R32, UR33, -R5.reuse ;  /* 0x0000002120207c23 */ /* 0x100fe20008010805 */
[----:B------:R-:W-:Y:S01]  /*c420*/  ISETP.GT.AND P3, PT, R10, 0x10, P2 ;  /* 0x000000100a00780c */ /* 0x000fe20001764270 */
[--C-:B------:R-:W-:Y:S01]  /*c430*/  FFMA.FTZ R33, R33, UR33, -R5.reuse ;  /* 0x0000002121217c23 */ /* 0x100fe20008010805 */
[--C-:B------:R-:W-:Y:S01]  /*c440*/  FFMA.FTZ R36, R36, UR33, -R5.reuse ;  /* 0x0000002124247c23 */ /* 0x100fe20008010805 */
        /* <DEDUP_REMOVED lines=34> */
[----:B------:R-:W-:Y:S01]  /*c670*/  FFMA.FTZ R85, R85, UR33, -R5 ;  /* 0x0000002155557c23 */ /* 0x000fe20008010805 */
[----:B------:R-:W-:Y:S01]  /*c680*/  FSEL R51, R51, -INF , !P3 ;  /* 0xff80000033337808 */ /* 0x000fe20005800000 */
[----:B------:R-:W-:Y:S01]  /*c690*/  FMUL.FTZ R6, R6, UR33 ;  /* 0x0000002106067c20 */ /* 0x000fe20008410000 */
[----:B------:R-:W-:Y:S01]  /*c6a0*/  ISETP.GT.AND P3, PT, R10, 0x40, P2 ;  /* 0x000000400a00780c */ /* 0x000fe20001764270 */
[----:B------:R-:W-:Y:S01]  /*c6b0*/  MUFU.EX2 R12, R24 ;  /* 0x00000018000c7308 */ /* 0x000fe20000000800 */
[----:B------:R-:W-:-:S02]  /*c6c0*/  @!P1 PRMT R13, RZ, 0x654, R13 ;  /* 0x00000654ff0d9816 */ /* 0x000fc4000000000d */
[----:B------:R-:W-:Y:S02]  /*c6d0*/  ISETP.LT.OR P3, PT, R11, 0x41, P3 ;  /* 0x000000410b00780c */ /* 0x000fe40001f61670 */
[----:B------:R0:W-:Y:S02]  /*c6e0*/  @!P1 SYNCS.ARRIVE.TRANS64.RED.A1T0 RZ, [R13+URZ], RZ ;  /* 0x000000ff0dff99a7 */ /* 0x0001e4000810043f */
[----:B------:R-:W-:Y:S01]  /*c6f0*/  FSEL R58, R58, -INF , !P3 ;  /* 0xff8000003a3a7808 */ /* 0x000fe20005800000 */
[----:B------:R-:W1:Y:S01]  /*c700*/  MUFU.EX2 R6, R6 ;  /* 0x0000000600067308 */ /* 0x000e620000000800 */
[----:B------:R-:W-:-:S04]  /*c710*/  ISETP.GT.AND P3, PT, R10, 0x49, P2 ;  /* 0x000000490a00780c */ /* 0x000fc80001764270 */
[----:B------:R-:W-:-:S03]  /*c720*/  ISETP.LT.OR P3, PT, R11, 0x4a, P3 ;  /* 0x0000004a0b00780c */ /* 0x000fc60001f61670 */
[----:B------:R-:W2:Y:S01]  /*c730*/  MUFU.EX2 R25, R25 ;  /* 0x0000001900197308 */ /* 0x000ea20000000800 */
[----:B------:R-:W-:Y:S02]  /*c740*/  FSEL R63, R63, -INF , !P3 ;  /* 0xff8000003f3f7808 */ /* 0x000fe40005800000 */
[----:B------:R-:W-:-:S04]  /*c750*/  ISETP.GT.AND P3, PT, R10, 0x58, P2 ;  /* 0x000000580a00780c */ /* 0x000fc80001764270 */
[----:B------:R-:W-:Y:S01]  /*c760*/  ISETP.LT.OR P3, PT, R11, 0x59, P3 ;  /* 0x000000590b00780c */ /* 0x000fe20001f61670 */
[----:B------:R-:W3:Y:S01]  /*c770*/  MUFU.EX2 R14, R28 ;  /* 0x0000001c000e7308 */ /* 0x000ee20000000800 */
[----:B-1----:R-:W-:Y:S01]  /*c780*/  FFMA.FTZ R4, R6, R4, R12 ;  /* 0x0000000406047223 */ /* 0x002fe2000001000c */
[-C--:B------:R-:W-:Y:S01]  /*c790*/  FMUL.FTZ R88, R88, R6.reuse ;  /* 0x0000000658587220 */ /* 0x080fe20000410000 */
[----:B------:R-:W-:Y:S01]  /*c7a0*/  FSEL R70, R70, -INF , !P3 ;  /* 0xff80000046467808 */ /* 0x000fe20005800000 */
[-C--:B------:R-:W-:Y:S01]  /*c7b0*/  FMUL.FTZ R89, R89, R6.reuse ;  /* 0x0000000659597220 */ /* 0x080fe20000410000 */
[----:B------:R-:W-:Y:S01]  /*c7c0*/  ISETP.GT.AND P3, PT, R10, 0x61, P2 ;  /* 0x000000610a00780c */ /* 0x000fe20001764270 */
[-C--:B------:R-:W-:Y:S01]  /*c7d0*/  FMUL.FTZ R92, R92, R6.reuse ;  /* 0x000000065c5c7220 */ /* 0x080fe20000410000 */
[----:B------:R-:W-:Y:S01]  /*c7e0*/  FMUL.FTZ R93, R93, R6 ;  /* 0x000000065d5d7220 */ /* 0x000fe20000410000 */
[----:B------:R-:W1:Y:S01]  /*c7f0*/  MUFU.EX2 R29, R29 ;  /* 0x0000001d001d7308 */ /* 0x000e620000000800 */
[----:B------:R-:W-:Y:S01]  /*c800*/  ISETP.LT.OR P3, PT, R11, 0x62, P3 ;  /* 0x000000620b00780c */ /* 0x000fe20001f61670 */
[C---:B--2---:R-:W-:Y:S01]  /*c810*/  FADD.FTZ R4, R25.reuse, R4 ;  /* 0x0000000419047221 */ /* 0x044fe20000010000 */
[----:B------:R-:W-:Y:S01]  /*c820*/  F2FP.F16.F32.PACK_AB R12, R25, R12 ;  /* 0x0000000c190c723e */ /* 0x000fe200000000ff */
[-C--:B------:R-:W-:Y:S01]  /*c830*/  FMUL.FTZ R96, R96, R6.reuse ;  /* 0x0000000660607220 */ /* 0x080fe20000410000 */
[----:B------:R-:W-:Y:S01]  /*c840*/  FSEL R75, R75, -INF , !P3 ;  /* 0xff8000004b4b7808 */ /* 0x000fe20005800000 */
[-C--:B------:R-:W-:Y:S01]  /*c850*/  FMUL.FTZ R97, R97, R6.reuse ;  /* 0x0000000661617220 */ /* 0x080fe20000410000 */
[----:B------:R-:W-:Y:S01]  /*c860*/  ISETP.GT.AND P3, PT, R10, RZ, P2 ;  /* 0x000000ff0a00720c */ /* 0x000fe20001764270 */
[----:B------:R-:W-:Y:S01]  /*c870*/  MUFU.EX2 R32, R32 ;  /* 0x0000002000207308 */ /* 0x000fe20000000800 */
[----:B---3--:R-:W-:Y:S01]  /*c880*/  FADD.FTZ R4, R14, R4 ;  /* 0x000000040e047221 */ /* 0x008fe20000010000 */
[-C--:B------:R-:W-:Y:S01]  /*c890*/  FMUL.FTZ R100, R100, R6.reuse ;  /* 0x0000000664647220 */ /* 0x080fe20000410000 */
[----:B------:R-:W-:Y:S01]  /*c8a0*/  ISETP.LT.OR P3, PT, R11, 0x1, P3 ;  /* 0x000000010b00780c */ /* 0x000fe20001f61670 */
[-C--:B------:R-:W-:Y:S01]  /*c8b0*/  FMUL.FTZ R101, R101, R6.reuse ;  /* 0x0000000665657220 */ /* 0x080fe20000410000 */
[-C--:B------:R-:W-:Y:S01]  /*c8c0*/  FMUL.FTZ R104, R104, R6.reuse ;  /* 0x0000000668687220 */ /* 0x080fe20000410000 */
[-C--:B------:R-:W-:Y:S01]  /*c8d0*/  FMUL.FTZ R105, R105, R6.reuse ;  /* 0x0000000669697220 */ /* 0x080fe20000410000 */
[----:B------:R-:W-:Y:S01]  /*c8e0*/  FSEL R26, R26, -INF , !P3 ;  /* 0xff8000001a1a7808 */ /* 0x000fe20005800000 */
[----:B------:R-:W-:Y:S01]  /*c8f0*/  MUFU.EX2 R33, R33 ;  /* 0x0000002100217308 */ /* 0x000fe20000000800 */
[----:B------:R-:W-:Y:S01]  /*c900*/  ISETP.GT.AND P3, PT, R10, 0x78, P2 ;  /* 0x000000780a00780c */ /* 0x000fe20001764270 */
[-C--:B------:R-:W-:Y:S01]  /*c910*/  FMUL.FTZ R108, R108, R6.reuse ;  /* 0x000000066c6c7220 */ /* 0x080fe20000410000 */
[----:B------:R-:W-:Y:S01]  /*c920*/  FMNMX.FTZ R8, R26, R9, !PT ;  /* 0x000000091a087209 */ /* 0x000fe20007810000 */
[-C--:B------:R-:W-:Y:S01]  /*c930*/  FMUL.FTZ R109, R109, R6.reuse ;  /* 0x000000066d6d7220 */ /* 0x080fe20000410000 */
[----:B------:R-:W-:Y:S01]  /*c940*/  ISETP.GT.AND P2, PT, R10, 0x79, P2 ;  /* 0x000000790a00780c */ /* 0x000fe20001744270 */
[----:B------:R-:W-:Y:S01]  /*c950*/  FMUL.FTZ R112, R112, R6 ;  /* 0x0000000670707220 */ /* 0x000fe20000410000 */
[----:B------:R-:W-:Y:S01]  /*c960*/  FMNMX.FTZ R5, R27, R8, !PT ;  /* 0x000000081b057209 */ /* 0x000fe20007810000 */
[----:B------:R-:W-:Y:S01]  /*c970*/  MUFU.EX2 R36, R36 ;  /* 0x0000002400247308 */ /* 0x000fe20000000800 */
[----:B------:R-:W-:Y:S01]  /*c980*/  ISETP.LT.OR P3, PT, R11, 0x79, P3 ;  /* 0x000000790b00780c */ /* 0x000fe20001f61670 */
[-C--:B------:R-:W-:Y:S01]  /*c990*/  FMUL.FTZ R113, R113, R6.reuse ;  /* 0x0000000671717220 */ /* 0x080fe20000410000 */
[----:B------:R-:W-:Y:S01]  /*c9a0*/  FMNMX.FTZ R8, R30, R5, !PT ;  /* 0x000000051e087209 */ /* 0x000fe20007810000 */
[-C--:B------:R-:W-:Y:S01]  /*c9b0*/  FMUL.FTZ R116, R116, R6.reuse ;  /* 0x0000000674747220 */ /* 0x080fe20000410000 */
[----:B------:R-:W-:Y:S01]  /*c9c0*/  ISETP.LT.OR P2, PT, R11, 0x7a, P2 ;  /* 0x0000007a0b00780c */ /* 0x000fe20001741670 */
[----:B------:R-:W-:Y:S01]  /*c9d0*/  FMUL.FTZ R117, R117, R6 ;  /* 0x0000000675757220 */ /* 0x000fe20000410000 */
[----:B------:R-:W-:Y:S01]  /*c9e0*/  FMNMX.FTZ R5, R31, R8, !PT ;  /* 0x000000081f057209 */ /* 0x000fe20007810000 */
[----:B------:R-:W-:Y:S01]  /*c9f0*/  MUFU.EX2 R37, R37 ;  /* 0x0000002500257308 */ /* 0x000fe20000000800 */
[----:B------:R-:W-:Y:S01]  /*ca00*/  FSEL R86, R86, -INF , !P3 ;  /* 0xff80000056567808 */ /* 0x000fe20005800000 */
[-C--:B------:R-:W-:Y:S01]  /*ca10*/  FMUL.FTZ R120, R120, R6.reuse ;  /* 0x0000000678787220 */ /* 0x080fe20000410000 */
[----:B------:R-:W-:Y:S01]  /*ca20*/  FMNMX.FTZ R8, R34, R5, !PT ;  /* 0x0000000522087209 */ /* 0x000fe20007810000 */
[-C--:B------:R-:W-:Y:S01]  /*ca30*/  FMUL.FTZ R121, R121, R6.reuse ;  /* 0x0000000679797220 */ /* 0x080fe20000410000 */
[----:B------:R-:W-:Y:S01]  /*ca40*/  FSEL R87, R87, -INF , !P2 ;  /* 0xff80000057577808 */ /* 0x000fe20005000000 */
[----:B------:R-:W-:Y:S01]  /*ca50*/  FMUL.FTZ R124, R124, R6 ;  /* 0x000000067c7c7220 */ /* 0x000fe20000410000 */
[----:B------:R-:W-:Y:S01]  /*ca60*/  FMNMX.FTZ R5, R35, R8, !PT ;  /* 0x0000000823057209 */ /* 0x000fe20007810000 */
[----:B------:R-:W-:Y:S01]  /*ca70*/  MUFU.EX2 R41, R41 ;  /* 0x0000002900297308 */ /* 0x000fe20000000800 */
[----:B-1----:R-:W-:Y:S01]  /*ca80*/  F2FP.F16.F32.PACK_AB R14, R29, R14 ;  /* 0x0000000e1d0e723e */ /* 0x002fe200000000ff */
[-C--:B------:R-:W-:Y:S01]  /*ca90*/  FMUL.FTZ R125, R125, R6.reuse ;  /* 0x000000067d7d7220 */ /* 0x080fe20000410000 */
[----:B------:R-:W-:Y:S01]  /*caa0*/  FMNMX.FTZ R8, R38, R5, !PT ;  /* 0x0000000526087209 */ /* 0x000fe20007810000 */
[-C--:B------:R-:W-:Y:S01]  /*cab0*/  FMUL.FTZ R128, R128, R6.reuse ;  /* 0x0000000680807220 */ /* 0x080fe20000410000 */
[-C--:B------:R-:W-:Y:S01]  /*cac0*/  FMUL.FTZ R129, R129, R6.reuse ;  /* 0x0000000681817220 */ /* 0x080fe20000410000 */
[----:B------:R-:W-:Y:S01]  /*cad0*/  FMUL.FTZ R132, R132, R6 ;  /* 0x0000000684847220 */ /* 0x000fe20000410000 */
[----:B------:R-:W-:Y:S01]  /*cae0*/  FMNMX.FTZ R5, R39, R8, !PT ;  /* 0x0000000827057209 */ /* 0x000fe20007810000 */
[----:B------:R-:W-:Y:S01]  /*caf0*/  MUFU.EX2 R45, R45 ;  /* 0x0000002d002d7308 */ /* 0x000fe20000000800 */
[----:B------:R-:W-:-:S02]  /*cb00*/  FMUL.FTZ R133, R133, R6 ;  /* 0x0000000685857220 */ /* 0x000fc40000410000 */
        /* <DEDUP_REMOVED lines=35> */
[----:B------:R-:W-:Y:S04]  /*cd40*/  MUFU.EX2 R72, R72 ;  /* 0x0000004800487308 */ /* 0x000fe80000000800 */
[----:B------:R-:W1:Y:S04]  /*cd50*/  SHFL.BFLY PT, R7, R5, 0x2, 0x1f ;  /* 0x0c401f0005077f89 */ /* 0x000e6800000e0000 */
[----:B------:R-:W-:Y:S08]  /*cd60*/  MUFU.EX2 R73, R73 ;  /* 0x0000004900497308 */ /* 0x000ff00000000800 */
[----:B------:R-:W-:Y:S08]  /*cd70*/  MUFU.EX2 R76, R76 ;  /* 0x0000004c004c7308 */ /* 0x000ff00000000800 */
[----:B------:R-:W-:Y:S01]  /*cd80*/  MUFU.EX2 R77, R77 ;  /* 0x0000004d004d7308 */ /* 0x000fe20000000800 */
[----:B-1----:R-:W-:-:S07]  /*cd90*/  FMNMX.FTZ R5, R5, R7, !PT ;  /* 0x0000000705057209 */ /* 0x002fce0007810000 */
[----:B------:R-:W-:Y:S01]  /*cda0*/  MUFU.EX2 R80, R80 ;  /* 0x0000005000507308 */ /* 0x000fe20000000800 */
[----:B------:R-:W1:Y:S07]  /*cdb0*/  SHFL.BFLY PT, R7, R5, 0x1, 0x1f ;  /* 0x0c201f0005077f89 */ /* 0x000e6e00000e0000 */
[----:B------:R-:W-:Y:S08]  /*cdc0*/  MUFU.EX2 R81, R81 ;  /* 0x0000005100517308 */ /* 0x000ff00000000800 */
[----:B------:R-:W-:Y:S08]  /*cdd0*/  MUFU.EX2 R84, R84 ;  /* 0x0000005400547308 */ /* 0x000ff00000000800 */
[----:B------:R-:W-:Y:S01]  /*cde0*/  MUFU.EX2 R85, R85 ;  /* 0x0000005500557308 */ /* 0x000fe20000000800 */
[----:B-1----:R-:W-:Y:S01]  /*cdf0*/  FMNMX.FTZ R5, R5, R7, !PT ;  /* 0x0000000705057209 */ /* 0x002fe20007810000 */
[----:B------:R-:W-:-:S03]  /*ce00*/  FADD.FTZ R7, R29, R4 ;  /* 0x000000041d077221 */ /* 0x000fc60000010000 */
[C---:B------:R-:W-:Y:S01]  /*ce10*/  FSETP.NEU.FTZ.AND P2, PT, R5.reuse, -INF , PT ;  /* 0xff8000000500780b */ /* 0x040fe20003f5d000 */
[----:B------:R-:W-:-:S05]  /*ce20*/  FMUL.FTZ R4, R5, UR33 ;  /* 0x0000002105047c20 */ /* 0x000fca0008410000 */
[----:B------:R-:W-:-:S05]  /*ce30*/  FSEL R4, R4, RZ, P2 ;  /* 0x000000ff04047208 */ /* 0x000fca0001000000 */
[--C-:B------:R-:W-:Y:S01]  /*ce40*/  FFMA.FTZ R8, R26, UR33, -R4.reuse ;  /* 0x000000211a087c23 */ /* 0x100fe20008010804 */
[--C-:B------:R-:W-:Y:S01]  /*ce50*/  FFMA.FTZ R10, R27, UR33, -R4.reuse ;  /* 0x000000211b0a7c23 */ /* 0x100fe20008010804 */
[--C-:B------:R-:W-:Y:S01]  /*ce60*/  FFMA.FTZ R11, R30, UR33, -R4.reuse ;  /* 0x000000211e0b7c23 */ /* 0x100fe20008010804 */
[--C-:B------:R-:W-:Y:S01]  /*ce70*/  FFMA.FTZ R20, R31, UR33, -R4.reuse ;  /* 0x000000211f147c23 */ /* 0x100fe20008010804 */
[----:B------:R-:W-:Y:S01]  /*ce80*/  FSEL R30, R5, RZ, P2 ;  /* 0x000000ff051e7208 */ /* 0x000fe20001000000 */
[--C-:B------:R-:W-:Y:S01]  /*ce90*/  FFMA.FTZ R25, R38, UR33, -R4.reuse ;  /* 0x0000002126197c23 */ /* 0x100fe20008010804 */
[----:B------:R-:W-:Y:S01]  /*cea0*/  MUFU.EX2 R8, R8 ;  /* 0x0000000800087308 */ /* 0x000fe20000000800 */
[--C-:B------:R-:W-:Y:S01]  /*ceb0*/  FFMA.FTZ R28, R39, UR33, -R4.reuse ;  /* 0x00000021271c7c23 */ /* 0x100fe20008010804 */
[--C-:B------:R-:W-:Y:S01]  /*cec0*/  FFMA.FTZ R29, R42, UR33, -R4.reuse ;  /* 0x000000212a1d7c23 */ /* 0x100fe20008010804 */
[----:B------:R-:W-:Y:S01]  /*ced0*/  FADD.FTZ R30, -R30, R9 ;  /* 0x000000091e1e7221 */ /* 0x000fe20000010100 */
[--C-:B------:R-:W-:Y:S01]  /*cee0*/  FFMA.FTZ R38, R47, UR33, -R4.reuse ;  /* 0x000000212f267c23 */ /* 0x100fe20008010804 */
[--C-:B------:R-:W-:Y:S01]  /*cef0*/  FFMA.FTZ R27, R50, UR33, -R4.reuse ;  /* 0x00000021321b7c23 */ /* 0x100fe20008010804 */
[--C-:B------:R-:W-:Y:S01]  /*cf00*/  FFMA.FTZ R31, R54, UR33, -R4.reuse ;  /* 0x00000021361f7c23 */ /* 0x100fe20008010804 */
[----:B------:R-:W-:Y:S01]  /*cf10*/  FMUL.FTZ R21, R30, UR33 ;  /* 0x000000211e157c20 */ /* 0x000fe20008410000 */
        /* <DEDUP_REMOVED lines=15> */
[----:B------:R-:W-:Y:S01]  /*d010*/  FFMA.FTZ R86, R86, UR33, -R4 ;  /* 0x0000002156567c23 */ /* 0x000fe20008010804 */
[----:B------:R-:W1:Y:S01]  /*d020*/  MUFU.EX2 R20, R20 ;  /* 0x0000001400147308 */ /* 0x000e620000000800 */
[----:B0-----:R-:W-:-:S02]  /*d030*/  F2FP.F16.F32.PACK_AB R13, R10, R8 ;  /* 0x000000080a0d723e */ /* 0x001fc400000000ff */
[C---:B------:R-:W-:Y:S01]  /*d040*/  ISETP.GT.AND P2, PT, R2.reuse, UR37, PT ;  /* 0x0000002502007c0c */ /* 0x040fe2000bf44270 */
[----:B------:R-:W-:-:S04]  /*d050*/  VIADD R2, R2, 0xffffffff ;  /* 0xffffffff02027836 */ /* 0x000fc80000000000 */
[----:B------:R-:W0:Y:S08]  /*d060*/  MUFU.EX2 R21, R21 ;  /* 0x0000001500157308 */ /* 0x000e300000000800 */
[----:B------:R-:W-:Y:S01]  /*d070*/  MUFU.EX2 R25, R25 ;  /* 0x0000001900197308 */ /* 0x000fe20000000800 */
[----:B-1----:R-:W-:-:S05]  /*d080*/  F2FP.F16.F32.PACK_AB R15, R20, R11 ;  /* 0x0000000b140f723e */ /* 0x002fca00000000ff */
[----:B------:R1:W-:Y:S02]  /*d090*/  STSM.16.M88.4 [R17+0x21800], R12 ;  /* 0x0218000c11007844 */ /* 0x0003e40000000200 */
[----:B------:R-:W-:Y:S01]  /*d0a0*/  MUFU.EX2 R28, R28 ;  /* 0x0000001c001c7308 */ /* 0x000fe20000000800 */
[----:B0-----:R-:W-:Y:S01]  /*d0b0*/  FFMA.FTZ R9, R21, R3, R8 ;  /* 0x0000000315097223 */ /* 0x001fe20000010008 */
[----:B------:R-:W-:Y:S01]  /*d0c0*/  FADD.FTZ R8, R32, R7 ;  /* 0x0000000720087221 */ /* 0x000fe20000010000 */
[----:B------:R-:W-:Y:S01]  /*d0d0*/  FFMA.FTZ R3, R55, UR33, -R4 ;  /* 0x0000002137037c23 */ /* 0x000fe20008010804 */
[-C--:B------:R-:W-:Y:S01]  /*d0e0*/  FMUL.FTZ R90, R90, R21.reuse ;  /* 0x000000155a5a7220 */ /* 0x080fe20000410000 */
[----:B------:R-:W-:Y:S01]  /*d0f0*/  FADD.FTZ R10, R10, R9 ;  /* 0x000000090a0a7221 */ /* 0x000fe20000010000 */
[C---:B------:R-:W-:Y:S01]  /*d100*/  FADD.FTZ R7, R33.reuse, R8 ;  /* 0x0000000821077221 */ /* 0x040fe20000010000 */
[----:B------:R-:W-:Y:S01]  /*d110*/  F2FP.F16.F32.PACK_AB R8, R33, R32 ;  /* 0x000000202108723e */ /* 0x000fe200000000ff */
[----:B------:R-:W-:Y:S01]  /*d120*/  MUFU.EX2 R29, R29 ;  /* 0x0000001d001d7308 */ /* 0x000fe20000000800 */
[----:B------:R-:W-:Y:S01]  /*d130*/  FADD.FTZ R11, R11, R10 ;  /* 0x0000000a0b0b7221 */ /* 0x000fe20000010000 */
[----:B------:R-:W-:Y:S01]  /*d140*/  FADD.FTZ R10, R36, R7 ;  /* 0x00000007240a7221 */ /* 0x000fe20000010000 */
[-C--:B------:R-:W-:Y:S01]  /*d150*/  FMUL.FTZ R91, R91, R21.reuse ;  /* 0x000000155b5b7220 */ /* 0x080fe20000410000 */
[-C--:B------:R-:W-:Y:S01]  /*d160*/  FMUL.FTZ R94, R94, R21.reuse ;  /* 0x000000155e5e7220 */ /* 0x080fe20000410000 */
[----:B------:R-:W-:Y:S01]  /*d170*/  FADD.FTZ R20, R20, R11 ;  /* 0x0000000b14147221 */ /* 0x000fe20000010000 */
[--C-:B-1----:R-:W-:Y:S01]  /*d180*/  FFMA.FTZ R13, R34, UR33, -R4.reuse ;  /* 0x00000021220d7c23 */ /* 0x102fe20008010804 */
[--C-:B------:R-:W-:Y:S01]  /*d190*/  FFMA.FTZ R15, R35, UR33, -R4.reuse ;  /* 0x00000021230f7c23 */ /* 0x100fe20008010804 */
[----:B------:R0:W1:Y:S01]  /*d1a0*/  MUFU.EX2 R12, R40 ;  /* 0x00000028000c7308 */ /* 0x0000620000000800 */
[--C-:B------:R-:W-:Y:S01]  /*d1b0*/  FFMA.FTZ R34, R43, UR33, -R4.reuse ;  /* 0x000000212b227c23 */ /* 0x100fe20008010804 */
[----:B------:R-:W-:Y:S01]  /*d1c0*/  FFMA.FTZ R35, R46, UR33, -R4 ;  /* 0x000000212e237c23 */ /* 0x000fe20008010804 */
[----:B------:R-:W-:Y:S01]  /*d1d0*/  FADD.FTZ R11, R37, R10 ;  /* 0x0000000a250b7221 */ /* 0x000fe20000010000 */
[--C-:B------:R-:W-:Y:S01]  /*d1e0*/  FFMA.FTZ R43, R63, UR33, -R4.reuse ;  /* 0x000000213f2b7c23 */ /* 0x100fe20008010804 */
[----:B------:R-:W-:Y:S01]  /*d1f0*/  F2FP.F16.F32.PACK_AB R10, R37, R36 ;  /* 0x00000024250a723e */ /* 0x000fe200000000ff */
[-C--:B------:R-:W-:Y:S01]  /*d200*/  FMUL.FTZ R95, R95, R21.reuse ;  /* 0x000000155f5f7220 */ /* 0x080fe20000410000 */
[-C--:B------:R-:W-:Y:S01]  /*d210*/  FMUL.FTZ R98, R98, R21.reuse ;  /* 0x0000001562627220 */ /* 0x080fe20000410000 */
[----:B------:R-:W2:Y:S01]  /*d220*/  MUFU.EX2 R13, R13 ;  /* 0x0000000d000d7308 */ /* 0x000ea20000000800 */
[--C-:B0-----:R-:W-:Y:S01]  /*d230*/  FFMA.FTZ R40, R59, UR33, -R4.reuse ;  /* 0x000000213b287c23 */ /* 0x101fe20008010804 */
[----:B------:R-:W-:Y:S01]  /*d240*/  FFMA.FTZ R4, R87, UR33, -R4 ;  /* 0x0000002157047c23 */ /* 0x000fe20008010804 */
[-C--:B------:R-:W-:Y:S01]  /*d250*/  FMUL.FTZ R99, R99, R21.reuse ;  /* 0x0000001563637220 */ /* 0x080fe20000410000 */
[-C--:B------:R-:W-:Y:S01]  /*d260*/  FMUL.FTZ R102, R102, R21.reuse ;  /* 0x0000001566667220 */ /* 0x080fe20000410000 */
[-C--:B------:R-:W-:Y:S01]  /*d270*/  FMUL.FTZ R103, R103, R21.reuse ;  /* 0x0000001567677220 */ /* 0x080fe20000410000 */
[-C--:B------:R-:W-:Y:S01]  /*d280*/  FMUL.FTZ R106, R106, R21.reuse ;  /* 0x000000156a6a7220 */ /* 0x080fe20000410000 */
[-C--:B------:R-:W-:Y:S01]  /*d290*/  FMUL.FTZ R107, R107, R21.reuse ;  /* 0x000000156b6b7220 */ /* 0x080fe20000410000 */
[----:B------:R-:W0:Y:S01]  /*d2a0*/  MUFU.EX2 R15, R15 ;  /* 0x0000000f000f7308 */ /* 0x000e220000000800 */
[----:B-1----:R-:W-:Y:S01]  /*d2b0*/  FADD.FTZ R32, R12, R11 ;  /* 0x0000000b0c207221 */ /* 0x002fe20000010000 */
[----:B------:R-:W-:Y:S01]  /*d2c0*/  F2FP.F16.F32.PACK_AB R12, R41, R12 ;  /* 0x0000000c290c723e */ /* 0x000fe200000000ff */
[-C--:B------:R-:W-:Y:S01]  /*d2d0*/  FMUL.FTZ R110, R110, R21.reuse ;  /* 0x000000156e6e7220 */ /* 0x080fe20000410000 */
[-C--:B------:R-:W-:Y:S01]  /*d2e0*/  FMUL.FTZ R111, R111, R21.reuse ;  /* 0x000000156f6f7220 */ /* 0x080fe20000410000 */
[----:B------:R-:W-:Y:S01]  /*d2f0*/  FADD.FTZ R11, R41, R32 ;  /* 0x00000020290b7221 */ /* 0x000fe20000010000 */
[-C--:B------:R-:W-:Y:S01]  /*d300*/  FMUL.FTZ R114, R114, R21.reuse ;  /* 0x0000001572727220 */ /* 0x080fe20000410000 */
[-C--:B------:R-:W-:Y:S01]  /*d310*/  FMUL.FTZ R115, R115, R21.reuse ;  /* 0x0000001573737220 */ /* 0x080fe20000410000 */
[----:B------:R-:W1:Y:S01]  /*d320*/  MUFU.EX2 R14, R44 ;  /* 0x0000002c000e7308 */ /* 0x000e620000000800 */
[----:B--2---:R-:W-:Y:S01]  /*d330*/  FADD.FTZ R20, R13, R20 ;  /* 0x000000140d147221 */ /* 0x004fe20000010000 */
[-C--:B------:R-:W-:Y:S01]  /*d340*/  FMUL.FTZ R118, R118, R21.reuse ;  /* 0x0000001576767220 */ /* 0x080fe20000410000 */
[-C--:B------:R-:W-:Y:S01]  /*d350*/  FMUL.FTZ R119, R119, R21.reuse ;  /* 0x0000001577777220 */ /* 0x080fe20000410000 */
[-C--:B------:R-:W-:Y:S01]  /*d360*/  FMUL.FTZ R122, R122, R21.reuse ;  /* 0x000000157a7a7220 */ /* 0x080fe20000410000 */
[-C--:B------:R-:W-:Y:S01]  /*d370*/  FMUL.FTZ R123, R123, R21.reuse ;  /* 0x000000157b7b7220 */ /* 0x080fe20000410000 */
[-C--:B------:R-:W-:Y:S01]  /*d380*/  FMUL.FTZ R126, R126, R21.reuse ;  /* 0x000000157e7e7220 */ /* 0x080fe20000410000 */
[-C--:B------:R-:W-:Y:S01]  /*d390*/  FMUL.FTZ R127, R127, R21.reuse ;  /* 0x000000157f7f7220 */ /* 0x080fe20000410000 */
[----:B------:R-:W2:Y:S01]  /*d3a0*/  MUFU.EX2 R34, R34 ;  /* 0x0000002200227308 */ /* 0x000ea20000000800 */
[----:B0-----:R-:W-:Y:S01]  /*d3b0*/  FADD.FTZ R20, R15, R20 ;  /* 0x000000140f147221 */ /* 0x001fe20000010000 */
[-C--:B------:R-:W-:Y:S01]  /*d3c0*/  FMUL.FTZ R130, R130, R21.reuse ;  /* 0x0000001582827220 */ /* 0x080fe20000410000 */
[-C--:B------:R-:W-:Y:S01]  /*d3d0*/  FMUL.FTZ R131, R131, R21.reuse ;  /* 0x0000001583837220 */ /* 0x080fe20000410000 */
[-C--:B------:R-:W-:Y:S01]  /*d3e0*/  FMUL.FTZ R134, R134, R21.reuse ;  /* 0x0000001586867220 */ /* 0x080fe20000410000 */
[----:B------:R-:W-:Y:S01]  /*d3f0*/  FADD.FTZ R9, R25, R20 ;  /* 0x0000001419097221 */ /* 0x000fe20000010000 */
[----:B------:R-:W-:-:S02]  /*d400*/  FMUL.FTZ R135, R135, R21 ;  /* 0x0000001587877220 */ /* 0x000fc40000410000 */
[----:B------:R-:W0:Y:S01]  /*d410*/  MUFU.EX2 R35, R35 ;  /* 0x0000002300237308 */ /* 0x000e220000000800 */
[----:B------:R-:W-:Y:S01]  /*d420*/  FADD.FTZ R20, R28, R9 ;  /* 0x000000091c147221 */ /* 0x000fe20000010000 */
[----:B-1----:R-:W-:Y:S01]  /*d430*/  FADD.FTZ R44, R14, R11 ;  /* 0x0000000b0e2c7221 */ /* 0x002fe20000010000 */
[----:B------:R-:W-:Y:S02]  /*d440*/  F2FP.F16.F32.PACK_AB R14, R45, R14 ;  /* 0x0000000e2d0e723e */ /* 0x000fe400000000ff */
[----:B------:R-:W-:Y:S01]  /*d450*/  FADD.FTZ R9, R29, R20 ;  /* 0x000000141d097221 */ /* 0x000fe20000010000 */
[----:B------:R-:W-:Y:S02]  /*d460*/  FADD.FTZ R11, R45, R44 ;  /* 0x0000002c2d0b7221 */ /* 0x000fe40000010000 */
[----:B------:R-:W1:Y:S01]  /*d470*/  MUFU.EX2 R38, R38 ;  /* 0x0000002600267308 */ /* 0x000e620000000800 */
[----:B--2---:R-:W-:-:S07]  /*d480*/  FADD.FTZ R20, R34, R9 ;  /* 0x0000000922147221 */ /* 0x004fce0000010000 */
[----:B------:R-:W2:Y:S01]  /*d490*/  MUFU.EX2 R27, R27 ;  /* 0x0000001b001b7308 */ /* 0x000ea20000000800 */
[----:B0-----:R-:W-:Y:S01]  /*d4a0*/  FADD.FTZ R9, R35, R20 ;  /* 0x0000001423097221 */ /* 0x001fe20000010000 */
[----:B------:R-:W-:Y:S01]  /*d4b0*/  FADD.FTZ R20, R24, R11 ;  /* 0x0000000b18147221 */ /* 0x000fe20000010000 */
[----:B------:R-:W-:-:S03]  /*d4c0*/  F2FP.F16.F32.PACK_AB R24, R49, R24 ;  /* 0x000000183118723e */ /* 0x000fc600000000ff */
[----:B------:R-:W-:Y:S02]  /*d4d0*/  FADD.FTZ R11, R49, R20 ;  /* 0x00000014310b7221 */ /* 0x000fe40000010000 */
[----:B------:R-:W0:Y:S01]  /*d4e0*/  MUFU.EX2 R26, R52 ;  /* 0x00000034001a7308 */ /* 0x000e220000000800 */
[----:B-1----:R-:W-:-:S07]  /*d4f0*/  FADD.FTZ R44, R38, R9 ;  /* 0x00000009262c7221 */ /* 0x002fce0000010000 */
[----:B------:R-:W1:Y:S01]  /*d500*/  MUFU.EX2 R30, R30 ;  /* 0x0000001e001e7308 */ /* 0x000e620000000800 */
[----:B--2---:R-:W-:-:S07]  /*d510*/  FADD.FTZ R9, R27, R44 ;  /* 0x0000002c1b097221 */ /* 0x004fce0000010000 */
[----:B------:R-:W2:Y:S01]  /*d520*/  MUFU.EX2 R31, R31 ;  /* 0x0000001f001f7308 */ /* 0x000ea20000000800 */
[----:B0-----:R-:W-:Y:S01]  /*d530*/  FADD.FTZ R46, R26, R11 ;  /* 0x0000000b1a2e7221 */ /* 0x001fe20000010000 */
[----:B------:R-:W-:Y:S02]  /*d540*/  F2FP.F16.F32.PACK_AB R11, R28, R25 ;  /* 0x000000191c0b723e */ /* 0x000fe400000000ff */
[----:B------:R-:W-:-:S04]  /*d550*/  F2FP.F16.F32.PACK_AB R26, R53, R26 ;  /* 0x0000001a351a723e */ /* 0x000fc800000000ff */
[----:B------:R-:W0:Y:S01]  /*d560*/  MUFU.EX2 R3, R3 ;  /* 0x0000000300037308 */ /* 0x000e220000000800 */
[----:B-1----:R-:W-:Y:S01]  /*d570*/  FADD.FTZ R44, R30, R9 ;  /* 0x000000091e2c7221 */ /* 0x002fe20000010000 */
[----:B------:R-:W-:-:S04]  /*d580*/  FADD.FTZ R9, R53, R46 ;  /* 0x0000002e35097221 */ /* 0x000fc80000010000 */
[----:B------:R-:W-:Y:S01]  /*d590*/  FADD.FTZ R46, R56, R9 ;  /* 0x00000009382e7221 */ /* 0x000fe20000010000 */
[----:B------:R-:W-:Y:S01]  /*d5a0*/  F2FP.F16.F32.PACK_AB R9, R15, R13 ;  /* 0x0000000d0f09723e */ /* 0x000fe200000000ff */
[----:B------:R-:W1:Y:S01]  /*d5b0*/  MUFU.EX2 R39, R39 ;  /* 0x0000002700277308 */ /* 0x000e620000000800 */
[----:B--2---:R-:W-:Y:S01]  /*d5c0*/  FADD.FTZ R44, R31, R44 ;  /* 0x0000002c1f2c7221 */ /* 0x004fe20000010000 */
[----:B------:R-:W-:Y:S01]  /*d5d0*/  FADD.FTZ R15, R57, R46 ;  /* 0x0000002e390f7221 */ /* 0x000fe20000010000 */
[----:B------:R-:W-:Y:S01]  /*d5e0*/  F2FP.F16.F32.PACK_AB R13, R34, R29 ;  /* 0x0000001d220d723e */ /* 0x000fe200000000ff */
[----:B------:R2:W-:Y:S02]  /*d5f0*/  STSM.16.M88.4 [R22], R8 ;  /* 0x0000000816007844 */ /* 0x0005e40000000200 */
[----:B------:R-:W-:Y:S01]  /*d600*/  FADD.FTZ R28, R60, R15 ;  /* 0x0000000f3c1c7221 */ /* 0x000fe20000010000 */
[----:B------:R-:W-:Y:S01]  /*d610*/  F2FP.F16.F32.PACK_AB R15, R38, R35 ;  /* 0x00000023260f723e */ /* 0x000fe200000000ff */
[----:B------:R-:W3:Y:S01]  /*d620*/  MUFU.EX2 R40, R40 ;  /* 0x0000002800287308 */ /* 0x000ee20000000800 */
[----:B0-----:R-:W-:Y:S01]  /*d630*/  FADD.FTZ R44, R3, R44 ;  /* 0x0000002c032c7221 */ /* 0x001fe20000010000 */
[----:B------:R-:W-:-:S02]  /*d640*/  FADD.FTZ R29, R61, R28 ;  /* 0x0000001c3d1d7221 */ /* 0x000fc40000010000 */
[----:B------:R0:W-:Y:S02]  /*d650*/  STSM.16.M88.4 [R19], R12 ;  /* 0x0000000c13007844 */ /* 0x0001e40000000200 */
[----:B------:R-:W-:Y:S02]  /*d660*/  FADD.FTZ R34, R64, R29 ;  /* 0x0000001d40227221 */ /* 0x000fe40000010000 */
[----:B------:R-:W4:Y:S01]  /*d670*/  MUFU.EX2 R42, R42 ;  /* 0x0000002a002a7308 */ /* 0x000f220000000800 */
[----:B-1----:R-:W-:Y:S01]  /*d680*/  FADD.FTZ R25, R39, R44 ;  /* 0x0000002c27197221 */ /* 0x002fe20000010000 */
[----:B--2---:R-:W-:Y:S02]  /*d690*/  F2FP.F16.F32.PACK_AB R8, R57, R56 ;  /* 0x000000383908723e */ /* 0x004fe400000000ff */
[----:B------:R-:W-:-:S04]  /*d6a0*/  F2FP.F16.F32.PACK_AB R10, R61, R60 ;  /* 0x0000003c3d0a723e */ /* 0x000fc800000000ff */
[----:B------:R-:W1:Y:S01]  /*d6b0*/  MUFU.EX2 R43, R43 ;  /* 0x0000002b002b7308 */ /* 0x000e620000000800 */
[----:B---3--:R-:W-:-:S07]  /*d6c0*/  FADD.FTZ R25, R40, R25 ;  /* 0x0000001928197221 */ /* 0x008fce0000010000 */
[----:B------:R-:W2:Y:S01]  /*d6d0*/  MUFU.EX2 R7, R66 ;  /* 0x0000004200077308 */ /* 0x000ea20000000800 */
[----:B----4-:R-:W-:Y:S01]  /*d6e0*/  FADD.FTZ R28, R42, R25 ;  /* 0x000000192a1c7221 */ /* 0x010fe20000010000 */
[----:B------:R-:W-:-:S06]  /*d6f0*/  FADD.FTZ R25, R65, R34 ;  /* 0x0000002241197221 */ /* 0x000fcc0000010000 */
[----:B------:R-:W3:Y:S01]  /*d700*/  MUFU.EX2 R36, R67 ;  /* 0x0000004300247308 */ /* 0x000ee20000000800 */
[----:B-1----:R-:W-:-:S07]  /*d710*/  FADD.FTZ R28, R43, R28 ;  /* 0x0000001c2b1c7221 */ /* 0x002fce0000010000 */
[----:B------:R-:W1:Y:S01]  /*d720*/  MUFU.EX2 R32, R70 ;  /* 0x0000004600207308 */ /* 0x000e620000000800 */
[----:B--2---:R-:W-:Y:S01]  /*d730*/  FADD.FTZ R9, R7, R28 ;  /* 0x0000001c07097221 */ /* 0x004fe20000010000 */
[----:B------:R-:W-:Y:S01]  /*d740*/  FADD.FTZ R28, R68, R25 ;  /* 0x00000019441c7221 */ /* 0x000fe20000010000 */
[----:B------:R-:W-:Y:S02]  /*d750*/  F2FP.F16.F32.PACK_AB R25, R30, R27 ;  /* 0x0000001b1e19723e */ /* 0x000fe400000000ff */
[----:B------:R-:W-:Y:S01]  /*d760*/  F2FP.F16.F32.PACK_AB R27, R3, R31 ;  /* 0x0000001f031b723e */ /* 0x000fe200000000ff */
[----:B------:R-:W-:Y:S02]  /*d770*/  FADD.FTZ R11, R69, R28 ;  /* 0x0000001c450b7221 */ /* 0x000fe40000010000 */
[----:B------:R-:W2:Y:S01]  /*d780*/  MUFU.EX2 R33, R71 ;  /* 0x0000004700217308 */ /* 0x000ea20000000800 */
[----:B---3--:R-:W-:Y:S01]  /*d790*/  FADD.FTZ R9, R36, R9 ;  /* 0x0000000924097221 */ /* 0x008fe20000010000 */
[----:B0-----:R-:W-:Y:S01]  /*d7a0*/  FADD.FTZ R14, R72, R11 ;  /* 0x0000000b480e7221 */ /* 0x001fe20000010000 */
[----:B------:R-:W-:Y:S01]  /*d7b0*/  F2FP.F16.F32.PACK_AB R11, R43, R42 ;  /* 0x0000002a2b0b723e */ /* 0x000fe200000000ff */
[----:B------:R0:W-:Y:S02]  /*d7c0*/  STSM.16.M88.4 [R18], R24 ;  /* 0x0000001812007844 */ /* 0x0001e40000000200 */
[----:B------:R-:W-:-:S02]  /*d7d0*/  FADD.FTZ R13, R73, R14 ;  /* 0x0000000e490d7221 */ /* 0x000fc40000010000 */
[----:B------:R-:W3:Y:S01]  /*d7e0*/  MUFU.EX2 R20, R74 ;  /* 0x0000004a00147308 */ /* 0x000ee20000000800 */
[----:B-1----:R-:W-:Y:S01]  /*d7f0*/  FADD.FTZ R12, R32, R9 ;  /* 0x00000009200c7221 */ /* 0x002fe20000010000 */
[----:B------:R-:W-:Y:S01]  /*d800*/  FADD.FTZ R14, R76, R13 ;  /* 0x0000000d4c0e7221 */ /* 0x000fe20000010000 */
[----:B------:R-:W-:-:S03]  /*d810*/  F2FP.F16.F32.PACK_AB R9, R40, R39 ;  /* 0x000000272809723e */ /* 0x000fc600000000ff */
[C---:B------:R-:W-:Y:S01]  /*d820*/  FADD.FTZ R13, R77.reuse, R14 ;  /* 0x0000000e4d0d7221 */ /* 0x040fe20000010000 */
[----:B------:R-:W-:Y:S01]  /*d830*/  F2FP.F16.F32.PACK_AB R14, R77, R76 ;  /* 0x0000004c4d0e723e */ /* 0x000fe200000000ff */
[----:B------:R-:W1:Y:S01]  /*d840*/  MUFU.EX2 R37, R75 ;  /* 0x0000004b00257308 */ /* 0x000e620000000800 */
[----:B--2---:R-:W-:Y:S01]  /*d850*/  FADD.FTZ R3, R33, R12 ;  /* 0x0000000c21037221 */ /* 0x004fe20000010000 */
[----:B------:R2:W-:Y:S01]  /*d860*/  STSM.16.M88.4 [R17+0x27800], R8 ;  /* 0x0278000811007844 */ /* 0x0005e20000000200 */
[----:B------:R-:W-:Y:S01]  /*d870*/  FADD.FTZ R30, R80, R13 ;  /* 0x0000000d501e7221 */ /* 0x000fe20000010000 */
[----:B0-----:R-:W-:Y:S02]  /*d880*/  F2FP.F16.F32.PACK_AB R24, R81, R80 ;  /* 0x000000505118723e */ /* 0x001fe400000000ff */
[----:B------:R-:W-:Y:S01]  /*d890*/  F2FP.F16.F32.PACK_AB R26, R85, R84 ;  /* 0x00000054551a723e */ /* 0x000fe200000000ff */
[----:B------:R-:W-:Y:S01]  /*d8a0*/  FADD.FTZ R29, R81, R30 ;  /* 0x0000001e511d7221 */ /* 0x000fe20000010000 */
[----:B------:R-:W0:Y:S01]  /*d8b0*/  MUFU.EX2 R78, R78 ;  /* 0x0000004e004e7308 */ /* 0x000e220000000800 */
[----:B---3--:R-:W-:-:S07]  /*d8c0*/  FADD.FTZ R12, R20, R3 ;  /* 0x00000003140c7221 */ /* 0x008fce0000010000 */
[----:B------:R-:W3:Y:S01]  /*d8d0*/  MUFU.EX2 R79, R79 ;  /* 0x0000004f004f7308 */ /* 0x000ee20000000800 */
[----:B-1----:R-:W-:Y:S01]  /*d8e0*/  FADD.FTZ R3, R37, R12 ;  /* 0x0000000c25037221 */ /* 0x002fe20000010000 */
[----:B--2---:R-:W-:Y:S02]  /*d8f0*/  F2FP.F16.F32.PACK_AB R8, R65, R64 ;  /* 0x000000404108723e */ /* 0x004fe400000000ff */
[----:B------:R-:W-:Y:S02]  /*d900*/  F2FP.F16.F32.PACK_AB R10, R69, R68 ;  /* 0x00000044450a723e */ /* 0x000fe400000000ff */
[----:B------:R-:W-:Y:S02]  /*d910*/  F2FP.F16.F32.PACK_AB R9, R36, R7 ;  /* 0x000000072409723e */ /* 0x000fe400000000ff */
[----:B------:R-:W1:Y:S01]  /*d920*/  MUFU.EX2 R82, R82 ;  /* 0x0000005200527308 */ /* 0x000e620000000800 */
[----:B------:R-:W-:Y:S01]  /*d930*/  F2FP.F16.F32.PACK_AB R11, R33, R32 ;  /* 0x00000020210b723e */ /* 0x000fe200000000ff */
[----:B0-----:R-:W-:Y:S01]  /*d940*/  FADD.FTZ R28, R78, R3 ;  /* 0x000000034e1c7221 */ /* 0x001fe20000010000 */
[----:B------:R-:W-:-:S02]  /*d950*/  F2FP.F16.F32.PACK_AB R12, R73, R72 ;  /* 0x00000048490c723e */ /* 0x000fc400000000ff */
[----:B------:R-:W-:Y:S01]  /*d960*/  F2FP.F16.F32.PACK_AB R13, R37, R20 ;  /* 0x00000014250d723e */ /* 0x000fe200000000ff */
[----:B------:R0:W-:Y:S02]  /*d970*/  STSM.16.M88.4 [R23], R8 ;  /* 0x0000000817007844 */ /* 0x0001e40000000200 */
[----:B------:R-:W2:Y:S01]  /*d980*/  MUFU.EX2 R83, R83 ;  /* 0x0000005300537308 */ /* 0x000ea20000000800 */
[C---:B---3--:R-:W-:Y:S01]  /*d990*/  F2FP.F16.F32.PACK_AB R15, R79.reuse, R78 ;  /* 0x0000004e4f0f723e */ /* 0x048fe200000000ff */
[----:B------:R-:W-:-:S04]  /*d9a0*/  FADD.FTZ R3, R79, R28 ;  /* 0x0000001c4f037221 */ /* 0x000fc80000010000 */
[----:B------:R4:W-:Y:S02]  /*d9b0*/  STSM.16.M88.4 [R19+0x6000], R12 ;  /* 0x0060000c13007844 */ /* 0x0009e40000000200 */
[----:B------:R-:W3:Y:S01]  /*d9c0*/  MUFU.EX2 R86, R86 ;  /* 0x0000005600567308 */ /* 0x000ee20000000800 */
[----:B-1----:R-:W-:Y:S01]  /*d9d0*/  FADD.FTZ R3, R82, R3 ;  /* 0x0000000352037221 */ /* 0x002fe20000010000 */
[----:B0-----:R-:W-:-:S06]  /*d9e0*/  IMAD.MOV.U32 R8, RZ, RZ, R0 ;  /* 0x000000ffff087224 */ /* 0x001fcc00078e0000 */
[----:B------:R0:W1:Y:S01]  /*d9f0*/  MUFU.EX2 R31, R4 ;  /* 0x00000004001f7308 */ /* 0x0000620000000800 */
[C---:B--2---:R-:W-:Y:S01]  /*da00*/  F2FP.F16.F32.PACK_AB R25, R83.reuse, R82 ;  /* 0x000000525319723e */ /* 0x044fe200000000ff */
[----:B------:R-:W-:Y:S01]  /*da10*/  FADD.FTZ R3, R83, R3 ;  /* 0x0000000353037221 */ /* 0x000fe20000010000 */
[----:B------:R-:W-:Y:S02]  /*da20*/  IMAD.MOV.U32 R9, RZ, RZ, R5 ;  /* 0x000000ffff097224 */ /* 0x000fe400078e0005 */
[----:B0-----:R-:W-:Y:S01]  /*da30*/  FADD.FTZ R4, R84, R29 ;  /* 0x0000001d54047221 */ /* 0x001fe20000010000 */
[----:B---3--:R-:W-:-:S03]  /*da40*/  FADD.FTZ R3, R86, R3 ;  /* 0x0000000356037221 */ /* 0x008fc60000010000 */
[----:B------:R-:W-:Y:S01]  /*da50*/  FADD.FTZ R4, R85, R4 ;  /* 0x0000000455047221 */ /* 0x000fe20000010000 */
[C---:B-1----:R-:W-:Y:S01]  /*da60*/  F2FP.F16.F32.PACK_AB R27, R31.reuse, R86 ;  /* 0x000000561f1b723e */ /* 0x042fe200000000ff */
[----:B------:R-:W-:-:S04]  /*da70*/  FADD.FTZ R3, R31, R3 ;  /* 0x000000031f037221 */ /* 0x000fc80000010000 */
[----:B------:R4:W-:Y:S01]  /*da80*/  STSM.16.M88.4 [R18+0x6000], R24 ;  /* 0x0060001812007844 */ /* 0x0009e20000000200 */
[----:B------:R0:W-:Y:S06]  /*da90*/  MEMBAR.ALL.CTA ;  /* 0x0000000000007992 */ /* 0x0001ec0000008000 */
[----:B0-----:R-:W0:Y:S02]  /*daa0*/  FENCE.VIEW.ASYNC.S ;  /* 0x00000000000073c6 */ /* 0x001e240000000000 */
[----:B0-----:R-:W-:Y:S01]  /*dab0*/  NOP ;  /* 0x0000000000007918 */ /* 0x001fe20000000000 */
[----:B------:R-:W-:Y:S05]  /*dac0*/  @P2 BRA `(.L_x_1149) ;  /* 0xffffffcc00d82947 */ /* 0x000fea000383ffff */
.L_x_1132:
[----:B------:R-:W-:Y:S06]  /*dad0*/  BAR.ARV 0x8, 0x200 ;  /* 0x0208000000007b1d */ /* 0x000fec0000002000 */
[----:B------:R-:W-:Y:S05]  /*dae0*/  @!P0 BRA `(.L_x_1150) ;  /* 0x0000000000048947 */ /* 0x000fea0003800000 */
[----:B------:R-:W-:Y:S01]  /*daf0*/  BPT.TRAP 0x1 ;  /* 0x000000040000795c */ /* 0x000fe20000300000 */
.L_x_1150:
[----:B------:R-:W-:Y:S01]  /*db00*/  ULEA UR9, UR48, UR42, 0x3 ;  /* 0x0000002a30097291 */ /* 0x000fe2000f8e183f */
[----:B------:R-:W-:-:S05]  /*db10*/  IMAD.U32 R2, RZ, RZ, UR51 ;  /* 0x00000033ff027e24 */ /* 0x000fca000f8e00ff */
[----:B------:R-:W-:-:S04]  /*db20*/  SHF.L.U32 R2, R2, 0x1f, RZ ;  /* 0x0000001f02027819 */ /* 0x000fc800000006ff */
[----:B------:R0:W0:Y:S01]  /*db30*/  SYNCS.PHASECHK.TRANS64.TRYWAIT P2, [UR9+0x2d850], R2 ;  /* 0x02d85002ff0075a7 */ /* 0x0000220008040149 */
[----:B------:R-:W-:Y:S05]  /*db40*/  @!P0 BRA `(.L_x_1151) ;  /* 0x0000000000048947 */ /* 0x000fea0003800000 */
[----:B------:R-:W-:Y:S01]  /*db50*/  BPT.TRAP 0x1 ;  /* 0x000000040000795c */ /* 0x000fe20000300000 */
.L_x_1151:
[----:B0-----:R-:W-:Y:S05]  /*db60*/  @P2 BRA `(.L_x_1152) ;  /* 0x0000000000082947 */ /* 0x001fea0003800000 */
[----:B------:R-:W0:Y:S02]  /*db70*/  SYNCS.PHASECHK.TRANS64.TRYWAIT P0, [UR9+0x2d850], R2 ;  /* 0x02d85002ff0075a7 */ /* 0x000e240008000149 */
[----:B0-----:R-:W-:Y:S05]  /*db80*/  @!P0 BRA `(.L_x_1153) ;  /* 0x000000a400f48947 */ /* 0x001fea0003800000 */
.L_x_1152:
[----:B------:R-:W-:Y:S01]  /*db90*/  UIADD3 UR42, UR42, 0x400, URZ ;  /* 0x000004002a2a7890 */ /* 0x000fe2000fffe03f */
[----:B------:R-:W-:Y:S01]  /*dba0*/  WARPGROUP.ARRIVE ;  /* 0x00000000000079c5 */ /* 0x000fe20000000000 */
[----:B------:R-:W-:Y:S01]  /*dbb0*/  ULOP3.LUT UR44, UR44, 0x10000, URZ, 0xfc, !UPT ;  /* 0x000100002c2c7892 */ /* 0x000fe2000f8efc3f */
[----:B------:R-:W0:Y:S01]  /*dbc0*/  SHFL.BFLY PT, R7, R4, 0x2, 0x1f ;  /* 0x0c401f0004077f89 */ /* 0x000e2200000e0000 */
[----:B------:R-:W-:Y:S01]  /*dbd0*/  USHF.R.U32.HI UR42, URZ, 0x4, UR42 ;  /* 0x000000043f2a7899 */ /* 0x000fe2000801162a */
[----:B-123--:R-:W-:Y:S01]  /*dbe0*/  IMAD.U32 R10, RZ, RZ, UR9 ;  /* 0x00000009ff0a7e24 */ /* 0x00efe2000f8e00ff */
[----:B------:R-:W-:Y:S01]  /*dbf0*/  UMOV UR5, 0x40000040 ;  /* 0x4000004000057882 */ /* 0x000fe20000000000 */
[----:B------:R-:W-:Y:S01]  /*dc00*/  UMOV UR7, 0x80000020 ;  /* 0x8000002000077882 */ /* 0x000fe20000000000 */
[----:B------:R-:W-:Y:S01]  /*dc10*/  ULOP3.LUT UR42, UR42, 0x3fff, URZ, 0xc0, !UPT ;  /* 0x00003fff2a2a7892 */ /* 0x000fe2000f8ec03f */
[----:B------:R-:W1:Y:S01]  /*dc20*/  SHFL.BFLY PT, R2, R3, 0x2, 0x1f ;  /* 0x0c401f0003027f89 */ /* 0x000e6200000e0000 */
[----:B------:R-:W-:Y:S01]  /*dc30*/  UMOV UR4, UR44 ;  /* 0x0000002c00047c82 */ /* 0x000fe20008000000 */
[----:B------:R-:W-:Y:S01]  /*dc40*/  @!P1 VIADD R10, R10, 0x2d860 ;  /* 0x0002d8600a0a9836 */ /* 0x000fe20000000000 */
[----:B------:R-:W-:Y:S01]  /*dc50*/  ULOP3.LUT UR8, UR42, 0x2000000, URZ, 0xfc, !UPT ;  /* 0x020000002a087892 */ /* 0x000fe2000f8efc3f */
[----:B------:R-:W-:Y:S01]  /*dc60*/  IMAD.MOV.U32 R8, RZ, RZ, RZ ;  /* 0x000000ffff087224 */ /* 0x000fe200078e00ff */
[----:B------:R-:W-:Y:S01]  /*dc70*/  UIADD3 UR49, UR49, 0x1, URZ ;  /* 0x0000000131317890 */ /* 0x000fe2000fffe03f */
[----:B------:R-:W-:Y:S01]  /*dc80*/  IMAD.MOV.U32 R20, RZ, RZ, -0x800000 ;  /* 0xff800000ff147424 */ /* 0x000fe200078e00ff */
[----:B------:R-:W-:Y:S01]  /*dc90*/  UIMAD UR8, UR48, 0x600, UR8 ;  /* 0x00000600300878a4 */ /* 0x000fe2000f8e0208 */
[----:B------:R-:W-:Y:S01]  /*dca0*/  @!P1 PRMT R10, RZ, 0x654, R10 ;  /* 0x00000654ff0a9816 */ /* 0x000fe2000000000a */
[----:B------:R-:W-:-:S04]  /*dcb0*/  UIADD3 UR48, UR48, 0x1, URZ ;  /* 0x0000000130307890 */ /* 0x000fc8000fffe03f */
[----:B------:R-:W-:Y:S01]  /*dcc0*/  UISETP.NE.AND UP0, UPT, UR48, 0x2, UPT ;  /* 0x000000023000788c */ /* 0x000fe2000bf05270 */
[----:B------:R-:W-:Y:S02]  /*dcd0*/  UMOV UR6, UR8 ;  /* 0x0000000800067c82 */ /* 0x000fe40008000000 */
[----:B------:R-:W-:Y:S01]  /*dce0*/  HGMMA.64x96x16.F32 R88, gdesc[UR4].tnspB, R88, gsb0 ;  /* 0x41600000045879f0 */ /* 0x000fe20008000858 */
[----:B------:R-:W-:Y:S01]  /*dcf0*/  UIADD3 UR4, UR44, 0x2, URZ ;  /* 0x000000022c047890 */ /* 0x000fe2000fffe03f */
[----:B0-----:R-:W-:Y:S01]  /*dd00*/  FADD.FTZ R7, R7, R4 ;  /* 0x0000000407077221 */ /* 0x001fe20000010000 */
[----:B------:R-:W-:Y:S01]  /*dd10*/  UIADD3 UR6, UR8, 0x40, URZ ;  /* 0x0000004008067890 */ /* 0x000fe2000fffe03f */
[----:B------:R-:W-:Y:S01]  /*dd20*/  UMOV UR5, 0x40000040 ;  /* 0x4000004000057882 */ /* 0x000fe20000000000 */
[----:B------:R-:W-:Y:S01]  /*dd30*/  UMOV UR7, 0x80000020 ;  /* 0x8000002000077882 */ /* 0x000fe20000000000 */
[----:B-1----:R-:W-:Y:S01]  /*dd40*/  FADD.FTZ R6, R2, R3 ;  /* 0x0000000302067221 */ /* 0x002fe20000010000 */
[----:B------:R-:W-:Y:S01]  /*dd50*/  IMAD.MOV.U32 R3, RZ, RZ, -0x800000 ;  /* 0xff800000ff037424 */ /* 0x000fe200078e00ff */
[----:B------:R-:W0:Y:S01]  /*dd60*/  SHFL.BFLY PT, R2, R7, 0x1, 0x1f ;  /* 0x0c201f0007027f89 */ /* 0x000e2200000e0000 */
[----:B------:R-:W-:-:S03]  /*dd70*/  USEL UR48, UR48, URZ, UP0 ;  /* 0x0000003f30307287 */ /* 0x000fc60008000000 */
[----:B------:R-:W4:Y:S01]  /*dd80*/  SHFL.BFLY PT, R9, R6, 0x1, 0x1f ;  /* 0x0c201f0006097f89 */ /* 0x000f2200000e0000 */
[----:B0-----:R-:W-:Y:S01]  /*dd90*/  FADD.FTZ R11, R7, R2 ;  /* 0x00000002070b7221 */ /* 0x001fe20000010000 */
[----:B------:R-:W-:Y:S02]  /*dda0*/  IMAD.MOV.U32 R2, RZ, RZ, RZ ;  /* 0x000000ffff027224 */ /* 0x000fe400078e00ff */
[----:B------:R-:W-:Y:S02]  /*ddb0*/  IMAD.U32 R7, RZ, RZ, UR33 ;  /* 0x00000021ff077e24 */ /* 0x000fe4000f8e00ff */
[----:B----4-:R-:W-:Y:S01]  /*ddc0*/  FADD.FTZ R12, R6, R9 ;  /* 0x00000009060c7221 */ /* 0x010fe20000010000 */
[----:B------:R-:W-:Y:S01]  /*ddd0*/  FSETP.NE.FTZ.AND P0, PT, R11, RZ, PT ;  /* 0x000000ff0b00720b */ /* 0x000fe20003f15000 */
[----:B------:R-:W-:-:S03]  /*dde0*/  IMAD.U32 R6, RZ, RZ, UR33 ;  /* 0x00000021ff067e24 */ /* 0x000fc6000f8e00ff */
[----:B------:R-:W-:-:S09]  /*ddf0*/  FSETP.NE.FTZ.AND P2, PT, R12, RZ, PT ;  /* 0x000000ff0c00720b */ /* 0x000fd20003f55000 */
[----:B------:R-:W0:Y:S01]  /*de00*/  @P0 MUFU.LG2 R4, R11 ;  /* 0x0000000b00040308 */ /* 0x000e220000000c00 */
[----:B------:R-:W-:-:S07]  /*de10*/  @P0 FMUL.FTZ R7, R7, 0.69314718246459960938 ;  /* 0x3f31721807070820 */ /* 0x000fce0000410000 */
[----:B------:R-:W1:Y:S08]  /*de20*/  @P2 MUFU.LG2 R9, R12 ;  /* 0x0000000c00092308 */ /* 0x000e700000000c00 */
[----:B------:R2:W3:Y:S01]  /*de30*/  @P0 MUFU.RCP R2, R11 ;  /* 0x0000000b00020308 */ /* 0x0004e20000001000 */
[----:B0-----:R-:W-:-:S04]  /*de40*/  @P0 FMUL.FTZ R4, R4, 0.69314718246459960938 ;  /* 0x3f31721804040820 */ /* 0x001fc80000410000 */
[----:B------:R-:W-:Y:S01]  /*de50*/  @P0 FFMA.FTZ R3, R7, R0, R4 ;  /* 0x0000000007030223 */ /* 0x000fe20000010004 */
[----:B------:R-:W-:Y:S02]  /*de60*/  PLOP3.LUT P0, PT, PT, PT, PT, 0x8, 0x0 ;  /* 0x000000000000781c */ /* 0x000fe40003f0e170 */
[----:B------:R-:W0:Y:S01]  /*de70*/  @P2 MUFU.RCP R8, R12 ;  /* 0x0000000c00082308 */ /* 0x000e220000001000 */
[----:B--2---:R-:W-:Y:S01]  /*de80*/  @P2 FMUL.FTZ R11, R6, 0.69314718246459960938 ;  /* 0x3f317218060b2820 */ /* 0x004fe20000410000 */
        /* <DEDUP_REMOVED lines=99> */
.L_x_1083:
        /* <DEDUP_REMOVED lines=11> */
[----:B------:R-:W2:Y:S01]  /*e570*/  LDL R0, [R1+0x1c] ;  /* 0x00001c0001007983 */ /* 0x000ea20000100800 */
[----:B------:R-:W0:Y:S01]  /*e580*/  S2UR UR4, SR_SWINHI ;  /* 0x00000000000479c3 */ /* 0x000e220000002f00 */
[----:B------:R-:W-:Y:S01]  /*e590*/  F2FP.F16.F32.PACK_AB R6, R93, R92 ;  /* 0x0000005c5d06723e */ /* 0x000fe200000000ff */
[----:B------:R-:W-:Y:S01]  /*e5a0*/  ULDC.64 UR10, c[0x0][0xc00] ;  /* 0x00030000000a7ab9 */ /* 0x000fe20000000a00 */
[----:B------:R-:W-:Y:S01]  /*e5b0*/  UMOV UR8, UR42 ;  /* 0x0000002a00087c82 */ /* 0x000fe20008000000 */
[----:B0-----:R-:W-:Y:S01]  /*e5c0*/  UMOV UR9, UR4 ;  /* 0x0000000400097c82 */ /* 0x001fe20008000000 */
[----:B------:R-:W-:Y:S02]  /*e5d0*/  IMAD.U32 R28, RZ, RZ, UR8 ;  /* 0x00000008ff1c7e24 */ /* 0x000fe4000f8e00ff */
[----:B------:R-:W-:Y:S01]  /*e5e0*/  IMAD.U32 R29, RZ, RZ, UR9 ;  /* 0x00000009ff1d7e24 */ /* 0x000fe2000f8e00ff */
[----:B------:R-:W-:Y:S02]  /*e5f0*/  ULDC.64 UR8, c[0x0][0xc00] ;  /* 0x0003000000087ab9 */ /* 0x000fe40000000a00 */
[----:B------:R-:W-:-:S06]  /*e600*/  UIMAD.WIDE UR8, UR43, 0x4, UR8 ;  /* 0x000000042b0878a5 */ /* 0x000fcc000f8e0208 */
[----:B------:R-:W-:Y:S01]  /*e610*/  IMAD.U32 R30, RZ, RZ, UR8 ;  /* 0x00000008ff1e7e24 */ /* 0x000fe2000f8e00ff */
[----:B------:R-:W-:Y:S01]  /*e620*/  BAR.SYNC.DEFER_BLOCKING 0x1, 0x180 ;  /* 0x0046000000007b1d */ /* 0x000fe20000010000 */
[----:B--2---:R-:W-:-:S03]  /*e630*/  IMAD.WIDE R4, R0, 0x2, R28 ;  /* 0x0000000200047825 */ /* 0x004fc600078e021c */
[C---:B------:R-:W-:Y:S02]  /*e640*/  IADD3 R27, P3, R4.reuse, 0x3000, RZ ;  /* 0x00003000041b7810 */ /* 0x040fe40007f7e0ff */
[C---:B------:R-:W-:Y:S02]  /*e650*/  IADD3 R21, P4, R4.reuse, 0x20, RZ ;  /* 0x0000002004157810 */ /* 0x040fe40007f9e0ff */
[----:B------:R-:W-:Y:S01]  /*e660*/  LOP3.LUT R2, R27, 0x180, RZ, 0xc0, !PT ;  /* 0x000001801b027812 */ /* 0x000fe200078ec0ff */
[--C-:B------:R-:W-:Y:S01]  /*e670*/  IMAD.X R15, RZ, RZ, R5.reuse, P3 ;  /* 0x000000ffff0f7224 */ /* 0x100fe200018e0605 */
[----:B------:R-:W-:Y:S01]  /*e680*/  IADD3 R31, P2, R4, 0x3020, RZ ;  /* 0x00003020041f7810 */ /* 0x000fe20007f5e0ff */
[--C-:B------:R-:W-:Y:S01]  /*e690*/  IMAD.X R25, RZ, RZ, R5.reuse, P4 ;  /* 0x000000ffff197224 */ /* 0x100fe200020e0605 */
[----:B------:R-:W-:Y:S02]  /*e6a0*/  SHF.R.U64 R2, R2, 0x3, RZ ;  /* 0x0000000302027819 */ /* 0x000fe400000012ff */
[----:B------:R-:W-:Y:S01]  /*e6b0*/  LOP3.LUT R0, R21, 0x180, RZ, 0xc0, !PT ;  /* 0x0000018015007812 */ /* 0x000fe200078ec0ff */
[----:B------:R-:W-:Y:S01]  /*e6c0*/  IMAD.X R13, RZ, RZ, R5, P2 ;  /* 0x000000ffff0d7224 */ /* 0x000fe200010e0605 */
[----:B------:R-:W-:-:S02]  /*e6d0*/  LOP3.LUT R7, R4, 0x180, RZ, 0xc0, !PT ;  /* 0x0000018004077812 */ /* 0x000fc400078ec0ff */
[----:B------:R-:W-:Y:S02]  /*e6e0*/  IADD3 R33, P1, R4, 0x6000, RZ ;  /* 0x0000600004217810 */ /* 0x000fe40007f3e0ff */
[----:B------:R-:W-:Y:S02]  /*e6f0*/  LOP3.LUT R14, R2, R27, RZ, 0x3c, !PT ;  /* 0x0000001b020e7212 */ /* 0x000fe400078e3cff */
[----:B------:R-:W-:Y:S01]  /*e700*/  SHF.R.U64 R0, R0, 0x3, RZ ;  /* 0x0000000300007819 */ /* 0x000fe200000012ff */
[----:B------:R-:W-:Y:S01]  /*e710*/  IMAD.X R11, RZ, RZ, R5, P1 ;  /* 0x000000ffff0b7224 */ /* 0x000fe200008e0605 */
[----:B------:R-:W-:Y:S02]  /*e720*/  LOP3.LUT R2, R31, 0x180, RZ, 0xc0, !PT ;  /* 0x000001801f027812 */ /* 0x000fe400078ec0ff */
[----:B------:R-:W-:Y:S02]  /*e730*/  IADD3 R26, P0, R4, 0x6020, RZ ;  /* 0x00006020041a7810 */ /* 0x000fe40007f1e0ff */
[----:B------:R-:W-:-:S02]  /*e740*/  SHF.R.U64 R7, R7, 0x3, RZ ;  /* 0x0000000307077819 */ /* 0x000fc400000012ff */
[----:B------:R-:W-:Y:S01]  /*e750*/  LOP3.LUT R8, R33, 0x180, RZ, 0xc0, !PT ;  /* 0x0000018021087812 */ /* 0x000fe200078ec0ff */
[----:B------:R-:W-:Y:S01]  /*e760*/  IMAD.X R9, RZ, RZ, R5, P0 ;  /* 0x000000ffff097224 */ /* 0x000fe200000e0605 */
[----:B------:R-:W-:Y:S02]  /*e770*/  LOP3.LUT R24, R0, R21, RZ, 0x3c, !PT ;  /* 0x0000001500187212 */ /* 0x000fe400078e3cff */
[----:B------:R-:W-:Y:S02]  /*e780*/  SHF.R.U64 R2, R2, 0x3, RZ ;  /* 0x0000000302027819 */ /* 0x000fe400000012ff */
[----:B------:R-:W-:Y:S02]  /*e790*/  LOP3.LUT R21, R26, 0x180, RZ, 0xc0, !PT ;  /* 0x000001801a157812 */ /* 0x000fe400078ec0ff */
[----:B------:R-:W-:Y:S02]  /*e7a0*/  LOP3.LUT R4, R7, R4, RZ, 0x3c, !PT ;  /* 0x0000000407047212 */ /* 0x000fe400078e3cff */
[----:B------:R-:W-:-:S02]  /*e7b0*/  SHF.R.U64 R8, R8, 0x3, RZ ;  /* 0x0000000308087819 */ /* 0x000fc400000012ff */
[----:B------:R-:W-:Y:S01]  /*e7c0*/  LOP3.LUT R12, R2, R31, RZ, 0x3c, !PT ;  /* 0x0000001f020c7212 */ /* 0x000fe200078e3cff */
[----:B------:R-:W-:Y:S01]  /*e7d0*/  IMAD.U32 R31, RZ, RZ, UR9 ;  /* 0x00000009ff1f7e24 */ /* 0x000fe2000f8e00ff */
[----:B------:R-:W-:Y:S01]  /*e7e0*/  SHF.R.U64 R21, R21, 0x3, RZ ;  /* 0x0000000315157819 */ /* 0x000fe200000012ff */
[----:B------:R-:W-:Y:S01]  /*e7f0*/  ULDC.64 UR8, c[0x0][0xc08] ;  /* 0x0003020000087ab9 */ /* 0x000fe20000000a00 */
[----:B------:R-:W-:Y:S02]  /*e800*/  MOV R0, R4 ;  /* 0x0000000400007202 */ /* 0x000fe40000000f00 */
[----:B------:R-:W-:Y:S02]  /*e810*/  F2FP.F16.F32.PACK_AB R4, R89, R88 ;  /* 0x000000585904723e */ /* 0x000fe400000000ff */
[----:B------:R-:W-:Y:S02]  /*e820*/  F2FP.F16.F32.PACK_AB R5, R91, R90 ;  /* 0x0000005a5b05723e */ /* 0x000fe400000000ff */
[----:B------:R-:W-:-:S02]  /*e830*/  F2FP.F16.F32.PACK_AB R7, R95, R94 ;  /* 0x0000005e5f07723e */ /* 0x000fc400000000ff */
[----:B------:R-:W-:Y:S02]  /*e840*/  LOP3.LUT R10, R8, R33, RZ, 0x3c, !PT ;  /* 0x00000021080a7212 */ /* 0x000fe400078e3cff */
[----:B------:R-:W-:Y:S01]  /*e850*/  MOV R33, R14 ;  /* 0x0000000e00217202 */ /* 0x000fe20000000f00 */
[----:B------:R0:W-:Y:S01]  /*e860*/  STSM.16.M88.4 [R0], R4 ;  /* 0x0000000400007844 */ /* 0x0001e20000000200 */
[----:B------:R-:W-:Y:S02]  /*e870*/  MOV R32, R12 ;  /* 0x0000000c00207202 */ /* 0x000fe40000000f00 */
[----:B------:R-:W-:Y:S02]  /*e880*/  LOP3.LUT R8, R21, R26, RZ, 0x3c, !PT ;  /* 0x0000001a15087212 */ /* 0x000fe400078e3cff */
[----:B------:R-:W-:Y:S02]  /*e890*/  MOV R24, R24 ;  /* 0x0000001800187202 */ /* 0x000fe40000000f00 */
[----:B------:R-:W-:-:S02]  /*e8a0*/  F2FP.F16.F32.PACK_AB R12, R97, R96 ;  /* 0x00000060610c723e */ /* 0x000fc400000000ff */
[----:B------:R-:W-:Y:S02]  /*e8b0*/  F2FP.F16.F32.PACK_AB R13, R99, R98 ;  /* 0x00000062630d723e */ /* 0x000fe400000000ff */
[----:B------:R-:W-:Y:S02]  /*e8c0*/  F2FP.F16.F32.PACK_AB R14, R101, R100 ;  /* 0x00000064650e723e */ /* 0x000fe400000000ff */
[----:B------:R-:W-:Y:S02]  /*e8d0*/  F2FP.F16.F32.PACK_AB R15, R103, R102 ;  /* 0x00000066670f723e */ /* 0x000fe400000000ff */
[----:B------:R-:W-:Y:S02]  /*e8e0*/  MOV R21, R10 ;  /* 0x0000000a00157202 */ /* 0x000fe40000000f00 */
[----:B------:R-:W-:Y:S01]  /*e8f0*/  MOV R2, R8 ;  /* 0x0000000800027202 */ /* 0x000fe20000000f00 */
[----:B------:R1:W-:Y:S01]  /*e900*/  STSM.16.M88.4 [R24], R12 ;  /* 0x0000000c18007844 */ /* 0x0003e20000000200 */
[----:B0-----:R-:W-:-:S02]  /*e910*/  F2FP.F16.F32.PACK_AB R4, R105, R104 ;  /* 0x000000686904723e */ /* 0x001fc400000000ff */
[----:B------:R-:W-:Y:S02]  /*e920*/  F2FP.F16.F32.PACK_AB R5, R107, R106 ;  /* 0x0000006a6b05723e */ /* 0x000fe400000000ff */
[----:B------:R-:W-:Y:S02]  /*e930*/  F2FP.F16.F32.PACK_AB R6, R109, R108 ;  /* 0x0000006c6d06723e */ /* 0x000fe400000000ff */
[----:B------:R-:W-:Y:S02]  /*e940*/  F2FP.F16.F32.PACK_AB R7, R111, R110 ;  /* 0x0000006e6f07723e */ /* 0x000fe400000000ff */
[----:B------:R-:W-:Y:S02]  /*e950*/  F2FP.F16.F32.PACK_AB R8, R113, R112 ;  /* 0x000000707108723e */ /* 0x000fe400000000ff */
[----:B------:R-:W-:Y:S01]  /*e960*/  F2FP.F16.F32.PACK_AB R9, R115, R114 ;  /* 0x000000727309723e */ /* 0x000fe200000000ff */
[----:B------:R-:W-:Y:S01]  /*e970*/  STSM.16.M88.4 [R33], R4 ;  /* 0x0000000421007844 */ /* 0x000fe20000000200 */
[----:B------:R-:W-:-:S02]  /*e980*/  F2FP.F16.F32.PACK_AB R10, R117, R116 ;  /* 0x00000074750a723e */ /* 0x000fc400000000ff */
[----:B------:R-:W-:Y:S02]  /*e990*/  F2FP.F16.F32.PACK_AB R11, R119, R118 ;  /* 0x00000076770b723e */ /* 0x000fe400000000ff */
[----:B-1----:R-:W-:Y:S02]  /*e9a0*/  F2FP.F16.F32.PACK_AB R12, R121, R120 ;  /* 0x00000078790c723e */ /* 0x002fe400000000ff */
[----:B------:R-:W-:Y:S01]  /*e9b0*/  F2FP.F16.F32.PACK_AB R13, R123, R122 ;  /* 0x0000007a7b0d723e */ /* 0x000fe200000000ff */
[----:B------:R-:W-:Y:S01]  /*e9c0*/  STSM.16.M88.4 [R32], R8 ;  /* 0x0000000820007844 */ /* 0x000fe20000000200 */
[----:B------:R-:W-:Y:S02]  /*e9d0*/  F2FP.F16.F32.PACK_AB R14, R125, R124 ;  /* 0x0000007c7d0e723e */ /* 0x000fe400000000ff */
[----:B------:R-:W-:Y:S02]  /*e9e0*/  F2FP.F16.F32.PACK_AB R15, R127, R126 ;  /* 0x0000007e7f0f723e */ /* 0x000fe400000000ff */
[----:B------:R-:W-:-:S02]  /*e9f0*/  F2FP.F16.F32.PACK_AB R24, R129, R128 ;  /* 0x000000808118723e */ /* 0x000fc400000000ff */
[----:B------:R-:W-:Y:S01]  /*ea00*/  F2FP.F16.F32.PACK_AB R25, R131, R130 ;  /* 0x000000828319723e */ /* 0x000fe200000000ff */
[----:B------:R-:W-:Y:S01]  /*ea10*/  STSM.16.M88.4 [R21], R12 ;  /* 0x0000000c15007844 */ /* 0x000fe20000000200 */
[----:B------:R-:W-:Y:S02]  /*ea20*/  F2FP.F16.F32.PACK_AB R26, R133, R132 ;  /* 0x00000084851a723e */ /* 0x000fe400000000ff */
[----:B------:R-:W-:Y:S02]  /*ea30*/  F2FP.F16.F32.PACK_AB R27, R135, R134 ;  /* 0x00000086871b723e */ /* 0x000fe400000000ff */
[----:B------:R-:W-:-:S03]  /*ea40*/  ISETP.NE.U32.AND P0, PT, RZ, UR10, PT ;  /* 0x0000000aff007c0c */ /* 0x000fc6000bf05070 */
[----:B------:R0:W-:Y:S01]  /*ea50*/  STSM.16.M88.4 [R2], R24 ;  /* 0x0000001802007844 */ /* 0x0001e20000000200 */
[----:B------:R-:W-:Y:S01]  /*ea60*/  BAR.SYNC.DEFER_BLOCKING 0x1, 0x180 ;  /* 0x0046000000007b1d */ /* 0x000fe20000010000 */
[----:B------:R-:W-:-:S07]  /*ea70*/  ISETP.NE.AND.EX P0, PT, RZ, UR11, PT, P0 ;  /* 0x0000000bff007c0c */ /* 0x000fce000bf05300 */
[----:B0-----:R-:W0:Y:S06]  /*ea80*/  LDC R2, c[0x0][0xbe8] ;  /* 0x0002fa00ff027b82 */ /* 0x001e2c0000000800 */
[----:B------:R-:W2:Y:S01]  /*ea90*/  @P0 LDG.E R0, desc[UR52][R30.64] ;  /* 0x000000341e000981 */ /* 0x000ea2000c1e1900 */
[----:B------:R-:W-:Y:S01]  /*eaa0*/  UISETP.NE.U32.AND UP0, UPT, UR8, URZ, UPT ;  /* 0x0000003f0800728c */ /* 0x000fe2000bf05070 */
[----:B------:R-:W-:-:S03]  /*eab0*/  ULDC UR4, c[0x0][0xa88] ;  /* 0x0002a20000047ab9 */ /* 0x000fc60000000800 */
[----:B------:R-:W-:Y:S01]  /*eac0*/  UISETP.NE.AND.EX UP0, UPT, UR9, URZ, UPT, UP0 ;  /* 0x0000003f0900728c */ /* 0x000fe2000bf05300 */
[----:B------:R-:W-:Y:S01]  /*ead0*/  IMAD.U32 R11, RZ, RZ, UR4 ;  /* 0x00000004ff0b7e24 */ /* 0x000fe2000f8e00ff */
[----:B------:R-:W-:-:S04]  /*eae0*/  ULDC UR4, c[0x0][0xad4] ;  /* 0x0002b50000047ab9 */ /* 0x000fc80000000800 */
[----:B------:R-:W-:Y:S02]  /*eaf0*/  PLOP3.LUT P4, PT, PT, PT, UP0, 0x80, 0x0 ;  /* 0x000000000000781c */ /* 0x000fe40003f8f008 */
[----:B0-----:R-:W-:-:S03]  /*eb00*/  ISETP.NE.AND P1, PT, R2, 0x1, PT ;  /* 0x000000010200780c */ /* 0x001fc60003f25270 */
[----:B------:R-:W-:Y:S02]  /*eb10*/  @UP0 ULDC.64 UR8, c[0x0][0xc08] ;  /* 0x0003020000080ab9 */ /* 0x000fe40000000a00 */
[----:B------:R-:W-:Y:S02]  /*eb20*/  @UP0 UIMAD.WIDE UR8, UR43, 0x4, UR8 ;  /* 0x000000042b0808a5 */ /* 0x000fe4000f8e0208 */
[----:B------:R-:W-:-:S06]  /*eb30*/  UISETP.NE.AND UP0, UPT, UR46, URZ, UPT ;  /* 0x0000003f2e00728c */ /* 0x000fcc000bf05270 */
[----:B------:R-:W0:Y:S01]  /*eb40*/  @P1 LDC R6, c[0x0][0xbec] ;  /* 0x0002fb00ff061b82 */ /* 0x000e220000000800 */
[----:B------:R-:W-:Y:S01]  /*eb50*/  USEL UR4, UR46, UR4, UP0 ;  /* 0x000000042e047287 */ /* 0x000fe20008000000 */
[----:B------:R-:W-:Y:S01]  /*eb60*/  IMAD.U32 R4, RZ, RZ, UR8 ;  /* 0x00000008ff047e24 */ /* 0x000fe2000f8e00ff */
[----:B------:R-:W-:Y:S01]  /*eb70*/  UMOV UR19, 0x9b8 ;  /* 0x000009b800137882 */ /* 0x000fe20000000000 */
[----:B------:R-:W-:Y:S01]  /*eb80*/  VIADD R15, R136, UR40 ;  /* 0x00000028880f7c36 */ /* 0x000fe20008000000 */
[----:B------:R-:W-:Y:S01]  /*eb90*/  UISETP.GT.AND UP1, UPT, UR4, 0x1, UPT ;  /* 0x000000010400788c */ /* 0x000fe2000bf24270 */
[----:B------:R-:W-:Y:S02]  /*eba0*/  IMAD.U32 R5, RZ, RZ, UR9 ;  /* 0x00000009ff057e24 */ /* 0x000fe4000f8e00ff */
[----:B------:R-:W1:Y:S01]  /*ebb0*/  @P1 LDC R9, c[0x0][0xbf0] ;  /* 0x0002fc00ff091b82 */ /* 0x000e620000000800 */
[----:B------:R-:W-:Y:S02]  /*ebc0*/  USEL UR19, UR19, 0x978, UP1 ;  /* 0x0000097813137887 */ /* 0x000fe40008800000 */
[----:B------:R-:W-:Y:S01]  /*ebd0*/  UISETP.NE.U32.AND UP0, UPT, UR10, URZ, UPT ;  /* 0x0000003f0a00728c */ /* 0x000fe2000bf05070 */
[----:B------:R-:W-:Y:S01]  /*ebe0*/  IMAD.MOV.U32 R7, RZ, RZ, R15 ;  /* 0x000000ffff077224 */ /* 0x000fe200078e000f */
[----:B------:R-:W-:Y:S01]  /*ebf0*/  UMOV UR4, URZ ;  /* 0x0000003f00047c82 */ /* 0x000fe20008000000 */
[----:B------:R-:W-:Y:S01]  /*ec00*/  USHF.R.S32.HI UR10, URZ, 0x1f, UR43 ;  /* 0x0000001f3f0a7899 */ /* 0x000fe2000801142b */
[----:B------:R3:W5:Y:S01]  /*ec10*/  @P4 LDG.E R11, desc[UR52][R4.64] ;  /* 0x00000034040b4981 */ /* 0x000762000c1e1900 */
[----:B------:R-:W-:-:S02]  /*ec20*/  UISETP.NE.AND.EX UP0, UPT, UR11, URZ, UPT, UP0 ;  /* 0x0000003f0b00728c */ /* 0x000fc4000bf05300 */
[----:B------:R-:W-:Y:S02]  /*ec30*/  USEL UR9, UR38, URZ, UP1 ;  /* 0x0000003f26097287 */ /* 0x000fe40008800000 */
[----:B------:R-:W-:Y:S02]  /*ec40*/  USEL UR8, UR43, URZ, !UP0 ;  /* 0x0000003f2b087287 */ /* 0x000fe4000c000000 */
[----:B------:R-:W-:Y:S01]  /*ec50*/  USEL UR18, UR10, URZ, !UP0 ;  /* 0x0000003f0a127287 */ /* 0x000fe2000c000000 */
[----:B------:R-:W-:Y:S02]  /*ec60*/  ULDC.64 UR12, c[0x0][UR19+0x220] ;  /* 0x00008800130c7abb */ /* 0x000fe40008000a00 */
[----:B------:R-:W-:Y:S01]  /*ec70*/  ULDC.64 UR10, c[0x0][UR19+0x218] ;  /* 0x00008600130a7abb */ /* 0x000fe20008000a00 */
[----:B------:R-:W-:Y:S01]  /*ec80*/  ULDC.64 UR14, c[0x0][UR19+0x228] ;  /* 0x00008a00130e7abb */ /* 0x000fe20008000a00 */
[----:B------:R-:W-:Y:S02]  /*ec90*/  UIMAD UR13, UR13, UR8, URZ ;  /* 0x000000080d0d72a4 */ /* 0x000fe4000f8e023f */
[----:B------:R-:W-:-:S02]  /*eca0*/  UIMAD.WIDE.U32 UR16, UR10, UR41, URZ ;  /* 0x000000290a1072a5 */ /* 0x000fc4000f8e003f */
[----:B------:R-:W-:Y:S02]  /*ecb0*/  UIMAD UR20, UR11, UR41, URZ ;  /* 0x000000290b1472a4 */ /* 0x000fe4000f8e023f */
[----:B------:R-:W-:Y:S02]  /*ecc0*/  UIMAD.WIDE.U32 UR10, UR12, UR8, URZ ;  /* 0x000000080c0a72a5 */ /* 0x000fe4000f8e003f */
[----:B------:R-:W-:Y:S02]  /*ecd0*/  UIMAD.WIDE.U32 UR22, UR14, UR9, URZ ;  /* 0x000000090e1672a5 */ /* 0x000fe4000f8e003f */
[----:B------:R-:W-:Y:S02]  /*ece0*/  UIMAD UR9, UR15, UR9, URZ ;  /* 0x000000090f0972a4 */ /* 0x000fe4000f8e023f */
[----:B------:R-:W-:Y:S02]  /*ecf0*/  UIMAD UR13, UR12, UR18, UR13 ;  /* 0x000000120c0d72a4 */ /* 0x000fe4000f8e020d */
[----:B------:R-:W-:Y:S01]  /*ed00*/  UIADD3 UR20, UR17, UR20, URZ ;  /* 0x0000001411147290 */ /* 0x000fe2000fffe03f */
[----:B---3--:R-:W-:-:S02]  /*ed10*/  IMAD.U32 R4, RZ, RZ, UR22 ;  /* 0x00000016ff047e24 */ /* 0x008fc4000f8e00ff */
[----:B------:R-:W-:Y:S01]  /*ed20*/  IMAD.U32 R5, RZ, RZ, UR23 ;  /* 0x00000017ff057e24 */ /* 0x000fe2000f8e00ff */
[----:B--2---:R-:W-:Y:S01]  /*ed30*/  @P0 R2UR UR4, R0 ;  /* 0x00000000000402ca */ /* 0x004fe200000e0000 */
[----:B0-----:R-:W-:-:S05]  /*ed40*/  @P1 IMAD.HI.U32 R0, R15, R6, RZ ;  /* 0x000000060f001227 */ /* 0x001fca00078e00ff */
[----:B-1----:R-:W-:-:S04]  /*ed50*/  @P1 SHF.R.U32.HI R7, RZ, R9, R0 ;  /* 0x00000009ff071219 */ /* 0x002fc80000011600 */
[--C-:B------:R-:W-:Y:S01]  /*ed60*/  SHF.R.S32.HI R5, RZ, 0x1f, R7.reuse ;  /* 0x0000001fff057819 */ /* 0x100fe20000011407 */
[----:B------:R-:W-:Y:S02]  /*ed70*/  IMAD.MOV R9, RZ, RZ, -R7 ;  /* 0x000000ffff097224 */ /* 0x000fe400078e0a07 */
[----:B------:R-:W-:Y:S02]  /*ed80*/  UIADD3 UR16, UP0, UP2, UR10, UR16, UR4 ;  /* 0x000000100a107290 */ /* 0x000fe4000fa1e004 */
[----:B------:R-:W-:Y:S01]  /*ed90*/  UIADD3 UR10, UR23, UR9, URZ ;  /* 0x00000009170a7290 */ /* 0x000fe2000fffe03f */
[----:B------:R-:W-:Y:S01]  /*eda0*/  IMAD R9, R2, R9, R15 ;  /* 0x0000000902097224 */ /* 0x000fe200078e020f */
[----:B------:R-:W-:Y:S02]  /*edb0*/  UIADD3 UR9, UR11, UR13, URZ ;  /* 0x0000000d0b097290 */ /* 0x000fe4000fffe03f */
[----:B------:R-:W-:Y:S01]  /*edc0*/  USHF.R.S32.HI UR14, URZ, 0x1f, UR4 ;  /* 0x0000001f3f0e7899 */ /* 0x000fe20008011404 */
[----:B------:R-:W-:Y:S01]  /*edd0*/  IADD3 R4, P2, P3, R7, UR16, R4 ;  /* 0x0000001007047c10 */ /* 0x000fe2000fb5e004 */
[----:B------:R-:W-:Y:S01]  /*ede0*/  IMAD.U32 R6, RZ, RZ, UR10 ;  /* 0x0000000aff067e24 */ /* 0x000fe2000f8e00ff */
[----:B------:R-:W-:Y:S01]  /*edf0*/  ULDC.64 UR10, c[0x0][UR19+0x210] ;  /* 0x00008400130a7abb */ /* 0x000fe20008000a00 */
[----:B------:R-:W-:Y:S01]  /*ee00*/  UIADD3.X UR9, UR9, UR20, UR14, UP0, UP2 ;  /* 0x0000001409097290 */ /* 0x000fe200087e440e */
[----:B------:R-:W-:Y:S01]  /*ee10*/  SHF.R.S32.HI R0, RZ, 0x1f, R9 ;  /* 0x0000001fff007819 */ /* 0x000fe20000011409 */
[----:B------:R-:W-:Y:S01]  /*ee20*/  IMAD R7, R9, UR11, RZ ;  /* 0x0000000b09077c24 */ /* 0x000fe2000f8e02ff */
[----:B------:R-:W-:Y:S01]  /*ee30*/  ULDC.64 UR12, c[0x0][0xba8] ;  /* 0x0002ea00000c7ab9 */ /* 0x000fe20000000a00 */
[----:B------:R-:W-:Y:S01]  /*ee40*/  @!UP1 ULDC UR12, c[0x0][0xb50] ;  /* 0x0002d400000c9ab9 */ /* 0x000fe20000000800 */
[----:B------:R-:W-:Y:S01]  /*ee50*/  @!UP1 ULDC UR13, c[0x0][0xb54] ;  /* 0x0002d500000d9ab9 */ /* 0x000fe20000000800 */
[----:B------:R-:W-:Y:S01]  /*ee60*/  IADD3.X R5, R5, UR9, R6, P2, P3 ;  /* 0x0000000905057c10 */ /* 0x000fe200097e6406 */
[----:B------:R-:W-:-:S02]  /*ee70*/  IMAD R7, R0, UR10, R7 ;  /* 0x0000000a00077c24 */ /* 0x000fc4000f8e0207 */
[----:B------:R-:W-:-:S04]  /*ee80*/  IMAD.WIDE.U32 R4, R9, UR10, R4 ;  /* 0x0000000a09047c25 */ /* 0x000fc8000f8e0004 */
[----:B------:R-:W-:Y:S01]  /*ee90*/  IMAD.IADD R5, R5, 0x1, R7 ;  /* 0x0000000105057824 */ /* 0x000fe200078e0207 */
[----:B------:R-:W-:-:S04]  /*eea0*/  LEA R10, P2, R4, UR12, 0x2 ;  /* 0x0000000c040a7c11 */ /* 0x000fc8000f8410ff */
[----:B------:R-:W-:Y:S01]  /*eeb0*/  LEA.HI.X R4, R4, UR13, R5, 0x2, P2 ;  /* 0x0000000d04047c11 */ /* 0x000fe200090f1405 */
[----:B------:R-:W-:Y:S08]  /*eec0*/  @P4 BRA `(.L_x_1156) ;  /* 0x0000000000104947 */ /* 0x000ff00003800000 */
[----:B------:R-:W-:Y:S05]  /*eed0*/  @!P0 BRA `(.L_x_1156) ;  /* 0x00000000000c8947 */ /* 0x000fea0003800000 */
[----:B------:R-:W2:Y:S04]  /*eee0*/  LDG.E R0, desc[UR52][R30.64] ;  /* 0x000000341e007981 */ /* 0x000ea8000c1e1900 */
[----:B-----5:R-:W2:Y:S02]  /*eef0*/  LDG.E R11, desc[UR52][R30.64+0x4] ;  /* 0x000004341e0b7981 */ /* 0x020ea4000c1e1900 */
[----:B--2---:R-:W-:-:S07]  /*ef00*/  IMAD.IADD R11, R11, 0x1, -R0 ;  /* 0x000000010b0b7824 */ /* 0x004fce00078e0a00 */
.L_x_1156:
[----:B------:R-:W2:Y:S01]  /*ef10*/  LDL R0, [R1+0x18] ;  /* 0x0000180001007983 */ /* 0x000ea20000100800 */
[----:B------:R-:W-:-:S03]  /*ef20*/  LOP3.LUT P0, RZ, R151, 0x3, RZ, 0xc0, !PT ;  /* 0x0000000397ff7812 */ /* 0x000fc6000780c0ff */
[----:B------:R-:W-:Y:S04]  /*ef30*/  SHFL.IDX PT, R6, R10, RZ, 0x1c1f ;  /* 0x001c1fff0a067589 */ /* 0x000fe800000e0000 */
[----:B------:R-:W0:Y:S04]  /*ef40*/  SHFL.IDX PT, R7, R4, RZ, 0x1c1f ;  /* 0x001c1fff04077589 */ /* 0x000e2800000e0000 */
[----:B------:R-:W-:Y:S04]  /*ef50*/  SHFL.IDX PT, R8, R10, 0x1, 0x1c1f ;  /* 0x003c1f000a087f89 */ /* 0x000fe800000e0000 */
[----:B------:R-:W1:Y:S01]  /*ef60*/  SHFL.IDX PT, R9, R4, 0x1, 0x1c1f ;  /* 0x003c1f0004097f89 */ /* 0x000e6200000e0000 */
[----:B--2---:R-:W-:-:S02]  /*ef70*/  VIADD R13, R0, UR40 ;  /* 0x00000028000d7c36 */ /* 0x004fc40008000000 */
[----:B-----5:R-:W-:Y:S02]  /*ef80*/  IMAD R0, R11, R2, RZ ;  /* 0x000000020b007224 */ /* 0x020fe400078e02ff */
[----:B------:R-:W-:-:S03]  /*ef90*/  VIADD R5, R13, 0x8 ;  /* 0x000000080d057836 */ /* 0x000fc60000000000 */
[-C--:B------:R-:W-:Y:S02]  /*efa0*/  ISETP.GE.OR P2, PT, R13, R0.reuse, P0 ;  /* 0x000000000d00720c */ /* 0x080fe40000746670 */
[----:B------:R-:W-:-:S11]  /*efb0*/  ISETP.GE.OR P0, PT, R5, R0, P0 ;  /* 0x000000000500720c */ /* 0x000fd60000706670 */
[----:B0-----:R0:W-:Y:S04]  /*efc0*/  @!P2 ST.E desc[UR52][R6.64], R3 ;  /* 0x000000030600a985 */ /* 0x0011e8000c101934 */
[----:B-1----:R0:W-:Y:S01]  /*efd0*/  @!P0 ST.E desc[UR52][R8.64], R20 ;  /* 0x0000001408008985 */ /* 0x0021e2000c101934 */
[----:B------:R-:W-:-:S13]  /*efe0*/  PLOP3.LUT P0, PT, PT, PT, UP1, 0x80, 0x0 ;  /* 0x000000000000781c */ /* 0x000fda0003f0f018 */
[----:B0-----:R-:W-:Y:S05]  /*eff0*/  @P0 BRA `(.L_x_1157) ;  /* 0x0000000800000947 */ /* 0x001fea0003800000 */
[----:B------:R-:W-:Y:S01]  /*f000*/  IMAD R3, R150, 0x20, R137 ;  /* 0x0000002096037824 */ /* 0x000fe200078e0289 */
[----:B------:R-:W0:Y:S01]  /*f010*/  @P1 LDC R21, c[0x0][0xbec] ;  /* 0x0002fb00ff151b82 */ /* 0x000e220000000800 */
[----:B------:R-:W-:Y:S02]  /*f020*/  ULDC.64 UR12, c[0x0][0xaa0] ;  /* 0x0002a800000c7ab9 */ /* 0x000fe40000000a00 */
[----:B------:R-:W-:Y:S01]  /*f030*/  IMAD.WIDE R28, R3, 0x2, R28 ;  /* 0x00000002031c7825 */ /* 0x000fe200078e021c */
[----:B------:R-:W-:Y:S02]  /*f040*/  UIMAD UR9, UR14, UR12, URZ ;  /* 0x0000000c0e0972a4 */ /* 0x000fe4000f8e023f */
[C---:B------:R-:W-:Y:S02]  /*f050*/  IADD3 R6, P5, R28.reuse, 0x7800, RZ ;  /* 0x000078001c067810 */ /* 0x040fe40007fbe0ff */
[----:B------:R-:W1:Y:S01]  /*f060*/  @P1 LDC R20, c[0x0][0xbf0] ;  /* 0x0002fc00ff141b82 */ /* 0x000e620000000800 */
[----:B------:R-:W-:Y:S01]  /*f070*/  UIMAD.WIDE.U32 UR10, UR4, UR12, URZ ;  /* 0x0000000c040a72a5 */ /* 0x000fe2000f8e003f */
[----:B------:R-:W-:-:S02]  /*f080*/  IADD3 R9, P0, R28, 0x1800, RZ ;  /* 0x000018001c097810 */ /* 0x000fc40007f1e0ff */
[----:B------:R-:W-:Y:S01]  /*f090*/  LOP3.LUT R3, R6, 0x180, RZ, 0xc0, !PT ;  /* 0x0000018006037812 */ /* 0x000fe200078ec0ff */
[----:B------:R-:W-:Y:S01]  /*f0a0*/  UIMAD UR9, UR4, UR13, UR9 ;  /* 0x0000000d040972a4 */ /* 0x000fe2000f8e0209 */
[C---:B------:R-:W-:Y:S01]  /*f0b0*/  IADD3 R13, P2, R28.reuse, 0x3000, RZ ;  /* 0x000030001c0d7810 */ /* 0x040fe20007f5e0ff */
[----:B------:R-:W-:Y:S01]  /*f0c0*/  IMAD.X R33, RZ, RZ, R29, P5 ;  /* 0x000000ffff217224 */ /* 0x000fe200028e061d */
[----:B------:R-:W-:Y:S01]  /*f0d0*/  SHF.R.U64 R3, R3, 0x3, RZ ;  /* 0x0000000303037819 */ /* 0x000fe200000012ff */
[----:B------:R-:W-:Y:S01]  /*f0e0*/  UIADD3 UR11, UR11, UR9, URZ ;  /* 0x000000090b0b7290 */ /* 0x000fe2000fffe03f */
[C---:B------:R-:W-:Y:S01]  /*f0f0*/  IADD3 R25, P3, R28.reuse, 0x4800, RZ ;  /* 0x000048001c197810 */ /* 0x040fe20007f7e0ff */
[----:B------:R-:W-:Y:S01]  /*f100*/  ULDC.64 UR12, c[0x0][0xae8] ;  /* 0x0002ba00000c7ab9 */ /* 0x000fe20000000a00 */
[----:B------:R-:W-:Y:S01]  /*f110*/  LOP3.LUT R32, R3, R6, RZ, 0x3c, !PT ;  /* 0x0000000603207212 */ /* 0x000fe200078e3cff */
[----:B------:R-:W-:Y:S01]  /*f120*/  IMAD R3, R149, 0x60, R150 ;  /* 0x0000006095037824 */ /* 0x000fe200078e0296 */
[----:B------:R-:W-:Y:S01]  /*f130*/  UIMAD.WIDE.U32 UR10, UR41, UR12, UR10 ;  /* 0x0000000c290a72a5 */ /* 0x000fe2000f8e000a */
[----:B------:R-:W-:Y:S01]  /*f140*/  IADD3 R31, P4, R28, 0x6000, RZ ;  /* 0x000060001c1f7810 */ /* 0x000fe20007f9e0ff */
[----:B------:R-:W-:Y:S01]  /*f150*/  USHF.R.S32.HI UR4, URZ, 0x1f, UR8 ;  /* 0x0000001f3f047899 */ /* 0x000fe20008011408 */
[----:B------:R-:W-:Y:S01]  /*f160*/  VIADD R38, R3, UR40 ;  /* 0x0000002803267c36 */ /* 0x000fe20008000000 */
[----:B------:R-:W-:Y:S01]  /*f170*/  UIMAD UR11, UR41, UR13, UR11 ;  /* 0x0000000d290b72a4 */ /* 0x000fe2000f8e020b */
[----:B------:R-:W-:Y:S01]  /*f180*/  LOP3.LUT R8, R9, 0x180, RZ, 0xc0, !PT ;  /* 0x0000018009087812 */ /* 0x000fe200078ec0ff */
[----:B------:R-:W5:Y:S01]  /*f190*/  LD.E.128 R32, desc[UR52][R32.64] ;  /* 0x0000003420207980 */ /* 0x000f62000c101d00 */
[----:B------:R-:W-:Y:S01]  /*f1a0*/  ULDC.64 UR12, c[0x0][0xaf0] ;  /* 0x0002bc00000c7ab9 */ /* 0x000fe20000000a00 */
[----:B0-----:R-:W-:Y:S01]  /*f1b0*/  @P1 IMAD.HI.U32 R3, R38, R21, RZ ;  /* 0x0000001526031227 */ /* 0x001fe200078e00ff */
[----:B------:R-:W-:Y:S01]  /*f1c0*/  UIMAD UR4, UR4, UR12, URZ ;  /* 0x0000000c040472a4 */ /* 0x000fe2000f8e023f */
[----:B------:R-:W-:-:S02]  /*f1d0*/  LOP3.LUT R12, R13, 0x180, RZ, 0xc0, !PT ;  /* 0x000001800d0c7812 */ /* 0x000fc400078ec0ff */
[----:B------:R-:W-:Y:S02]  /*f1e0*/  LOP3.LUT R24, R25, 0x180, RZ, 0xc0, !PT ;  /* 0x0000018019187812 */ /* 0x000fe400078ec0ff */
[----:B------:R-:W-:Y:S02]  /*f1f0*/  LOP3.LUT R30, R31, 0x180, RZ, 0xc0, !PT ;  /* 0x000001801f1e7812 */ /* 0x000fe400078ec0ff */
[----:B------:R-:W-:Y:S01]  /*f200*/  LOP3.LUT R5, R28, 0x180, RZ, 0xc0, !PT ;  /* 0x000001801c057812 */ /* 0x000fe200078ec0ff */
[----:B------:R-:W-:Y:S01]  /*f210*/  IMAD.MOV.U32 R37, RZ, RZ, R38 ;  /* 0x000000ffff257224 */ /* 0x000fe200078e0026 */
[----:B------:R-:W-:Y:S01]  /*f220*/  UIMAD UR4, UR8, UR13, UR4 ;  /* 0x0000000d080472a4 */ /* 0x000fe2000f8e0204 */
[----:B-1----:R-:W-:Y:S01]  /*f230*/  @P1 SHF.R.U32.HI R37, RZ, R20, R3 ;  /* 0x00000014ff251219 */ /* 0x002fe20000011603 */
[----:B------:R-:W-:Y:S01]  /*f240*/  UIMAD.WIDE.U32 UR8, UR8, UR12, UR10 ;  /* 0x0000000c080872a5 */ /* 0x000fe2000f8e000a */
[----:B------:R-:W-:Y:S02]  /*f250*/  SHF.R.U64 R8, R8, 0x3, RZ ;  /* 0x0000000308087819 */ /* 0x000fe400000012ff */
[----:B------:R-:W-:-:S02]  /*f260*/  SHF.R.U64 R12, R12, 0x3, RZ ;  /* 0x000000030c0c7819 */ /* 0x000fc400000012ff */
[----:B------:R-:W-:Y:S02]  /*f270*/  SHF.R.U64 R24, R24, 0x3, RZ ;  /* 0x0000000318187819 */ /* 0x000fe400000012ff */
[----:B------:R-:W-:Y:S02]  /*f280*/  SHF.R.U64 R30, R30, 0x3, RZ ;  /* 0x000000031e1e7819 */ /* 0x000fe400000012ff */
[----:B------:R-:W-:Y:S01]  /*f290*/  SHF.R.U64 R5, R5, 0x3, RZ ;  /* 0x0000000305057819 */ /* 0x000fe200000012ff */
[----:B------:R-:W-:Y:S01]  /*f2a0*/  UIADD3 UR4, UR9, UR4, URZ ;  /* 0x0000000409047290 */ /* 0x000fe2000fffe03f */
[----:B------:R-:W-:Y:S01]  /*f2b0*/  LOP3.LUT R8, R8, R9, RZ, 0x3c, !PT ;  /* 0x0000000908087212 */ /* 0x000fe200078e3cff */
[----:B------:R-:W-:Y:S01]  /*f2c0*/  IMAD.MOV R39, RZ, RZ, -R37 ;  /* 0x000000ffff277224 */ /* 0x000fe200078e0a25 */
        /* <DEDUP_REMOVED lines=8> */
[----:B------:R-:W-:Y:S01]  /*f350*/  SHF.R.S32.HI R36, RZ, 0x1f, R37 ;  /* 0x0000001fff247819 */ /* 0x000fe20000011425 */
[----:B------:R-:W-:Y:S01]  /*f360*/  IMAD.MOV.U32 R5, RZ, RZ, R29 ;  /* 0x000000ffff057224 */ /* 0x000fe200078e001d */
[----:B------:R-:W-:Y:S01]  /*f370*/  ULDC.64 UR10, c[0x0][0xae0] ;  /* 0x0002b800000a7ab9 */ /* 0x000fe20000000a00 */
[----:B------:R-:W-:Y:S01]  /*f380*/  IMAD.U32 R20, RZ, RZ, UR8 ;  /* 0x00000008ff147e24 */ /* 0x000fe2000f8e00ff */
[----:B------:R-:W5:Y:S01]  /*f390*/  LD.E.128 R8, desc[UR52][R8.64] ;  /* 0x0000003408087980 */ /* 0x000f62000c101d00 */
[----:B------:R-:W-:Y:S01]  /*f3a0*/  IMAD.U32 R21, RZ, RZ, UR9 ;  /* 0x00000009ff157e24 */ /* 0x000fe2000f8e00ff */
[----:B------:R-:W-:Y:S01]  /*f3b0*/  ULDC.64 UR8, c[0x0][0xad8] ;  /* 0x0002b60000087ab9 */ /* 0x000fe20000000a00 */
[----:B------:R-:W-:Y:S01]  /*f3c0*/  IMAD R21, R2, R39, R38 ;  /* 0x0000002702157224 */ /* 0x000fe200078e0226 */
[----:B------:R-:W5:Y:S01]  /*f3d0*/  LD.E.128 R4, desc[UR52][R4.64] ;  /* 0x0000003404047980 */ /* 0x000f62000c101d00 */
[----:B------:R-:W-:-:S02]  /*f3e0*/  IMAD.U32 R3, RZ, RZ, UR4 ;  /* 0x00000004ff037e24 */ /* 0x000fc4000f8e00ff */
[----:B------:R-:W-:Y:S01]  /*f3f0*/  IMAD R36, R36, UR10, RZ ;  /* 0x0000000a24247c24 */ /* 0x000fe2000f8e02ff */
[----:B------:R-:W5:Y:S01]  /*f400*/  LD.E.128 R12, desc[UR52][R12.64] ;  /* 0x000000340c0c7980 */ /* 0x000f62000c101d00 */
[----:B------:R-:W-:Y:S01]  /*f410*/  IMAD.MOV.U32 R2, RZ, RZ, R20 ;  /* 0x000000ffff027224 */ /* 0x000fe200078e0014 */
[----:B------:R-:W-:Y:S02]  /*f420*/  SHF.R.S32.HI R20, RZ, 0x1f, R21 ;  /* 0x0000001fff147819 */ /* 0x000fe40000011415 */
[----:B------:R-:W5:Y:S01]  /*f430*/  LD.E.128 R24, desc[UR52][R24.64] ;  /* 0x0000003418187980 */ /* 0x000f62000c101d00 */
[----:B------:R-:W-:-:S03]  /*f440*/  IMAD R39, R37, UR11, R36 ;  /* 0x0000000b25277c24 */ /* 0x000fc6000f8e0224 */
[----:B------:R-:W5:Y:S01]  /*f450*/  LD.E.128 R28, desc[UR52][R30.64] ;  /* 0x000000341e1c7980 */ /* 0x000f62000c101d00 */
[----:B------:R-:W-:Y:S01]  /*f460*/  IMAD.WIDE.U32 R2, R37, UR10, R2 ;  /* 0x0000000a25027c25 */ /* 0x000fe2000f8e0002 */
[----:B------:R-:W-:Y:S01]  /*f470*/  @!PT LDS RZ, [RZ] ;  /* 0x00000000fffff984 */ /* 0x000fe20000000800 */
[----:B------:R-:W-:Y:S01]  /*f480*/  @!PT LDS RZ, [RZ] ;  /* 0x00000000fffff984 */ /* 0x000fe20000000800 */
[----:B------:R-:W-:Y:S01]  /*f490*/  @!PT LDS RZ, [RZ] ;  /* 0x00000000fffff984 */ /* 0x000fe20000000800 */
[----:B------:R-:W-:Y:S01]  /*f4a0*/  @!PT LDS RZ, [RZ] ;  /* 0x00000000fffff984 */ /* 0x000fe20000000800 */
[----:B------:R0:W-:Y:S06]  /*f4b0*/  MEMBAR.ALL.CTA ;  /* 0x0000000000007992 */ /* 0x0001ec0000008000 */
[----:B0-----:R-:W0:Y:S01]  /*f4c0*/  FENCE.VIEW.ASYNC.S ;  /* 0x00000000000073c6 */ /* 0x001e220000000000 */
[----:B------:R-:W-:Y:S02]  /*f4d0*/  IMAD.IADD R3, R3, 0x1, R39 ;  /* 0x0000000103037824 */ /* 0x000fe400078e0227 */
[----:B------:R-:W-:-:S02]  /*f4e0*/  IMAD R20, R20, UR8, RZ ;  /* 0x0000000814147c24 */ /* 0x000fc4000f8e02ff */
[----:B------:R-:W-:Y:S01]  /*f4f0*/  VIADD R43, R150, UR40 ;  /* 0x00000028962b7c36 */ /* 0x000fe20008000000 */
        /* <DEDUP_REMOVED lines=9> */
[----:B0-----:R0:W1:Y:S01]  /*f590*/  SHFL.IDX PT, R20, R40, RZ, 0x1c1f ;  /* 0x001c1fff28147589 */ /* 0x00106200000e0000 */
[----:B------:R-:W-:Y:S03]  /*f5a0*/  BSSY B1, `(.L_x_1158) ;  /* 0x0000012000017945 */ /* 0x000fe60003800000 */
[----:B------:R0:W2:Y:S01]  /*f5b0*/  SHFL.IDX PT, R21, R41, RZ, 0x1c1f ;  /* 0x001c1fff29157589 */ /* 0x0000a200000e0000 */
[----:B------:R-:W-:Y:S01]  /*f5c0*/  SYNCS.ARRIVE.TRANS64.RED.A1T0 RZ, [UR4], RZ ;  /* 0x000000ffffff79a7 */ /* 0x000fe20008100404 */
[----:B------:R-:W-:Y:S02]  /*f5d0*/  SHF.R.S32.HI R42, RZ, 0x1f, R140 ;  /* 0x0000001fff2a7819 */ /* 0x000fe4000001148c */
[----:B------:R-:W-:Y:S01]  /*f5e0*/  SHF.R.S32.HI R44, RZ, 0x1f, R138 ;  /* 0x0000001fff2c7819 */ /* 0x000fe2000001148a */
[----:B------:R-:W-:Y:S06]  /*f5f0*/  @P0 BRA `(.L_x_1159) ;  /* 0x0000000000300947 */ /* 0x000fec0003800000 */
[----:B------:R-:W-:Y:S02]  /*f600*/  ULDC UR4, c[0x0][0xac8] ;  /* 0x0002b20000047ab9 */ /* 0x000fe40000000800 */
        /* <DEDUP_REMOVED lines=11> */
.L_x_1159:
[----:B------:R-:W-:Y:S05]  /*f6c0*/  BSYNC B1 ;  /* 0x0000000000017941 */ /* 0x000fea0003800000 */
.L_x_1158:
[----:B---3--:R-:W-:Y:S01]  /*f6d0*/  VIADD R3, R43, 0x60 ;  /* 0x000000602b037836 */ /* 0x008fe20000000000 */
[----:B-----5:R3:W4:Y:S04]  /*f6e0*/  SHFL.IDX PT, R5, R41, 0x1, 0x1c1f ;  /* 0x003c1f0029057f89 */ /* 0x02072800000e0000 */
[----:B------:R-:W-:Y:S01]  /*f6f0*/  ISETP.GE.AND P0, PT, R3, R0, PT ;  /* 0x000000000300720c */ /* 0x000fe20003f06270 */
[----:B------:R3:W0:-:S12]  /*f700*/  SHFL.IDX PT, R4, R40, 0x1, 0x1c1f ;  /* 0x003c1f0028047f89 */ /* 0x00061800000e0000 */
[----:B---3--:R-:W-:Y:S05]  /*f710*/  @P0 BRA `(.L_x_1160) ;  /* 0x0000001400840947 */ /* 0x008fea0003800000 */
[----:B------:R-:W-:Y:S02]  /*f720*/  ULDC UR4, c[0x0][0xac8] ;  /* 0x0002b20000047ab9 */ /* 0x000fe40000000800 */
[----:B------:R-:W-:Y:S02]  /*f730*/  ISETP.GE.AND P2, PT, R138, UR4, PT ;  /* 0x000000048a007c0c */ /* 0x000fe4000bf46270 */
[----:B------:R-:W-:-:S11]  /*f740*/  ISETP.GE.AND P1, PT, R137, UR4, PT ;  /* 0x0000000489007c0c */ /* 0x000fd6000bf26270 */
[C---:B0-----:R-:W-:Y:S02]  /*f750*/  @!P2 LEA R6, P0, R138.reuse, R4, 0x1 ;  /* 0x000000048a06a211 */ /* 0x041fe400078008ff */
[----:B----4-:R-:W-:Y:S02]  /*f760*/  @!P1 IMAD.WIDE R2, R137, 0x2, R4 ;  /* 0x0000000289029825 */ /* 0x010fe400078e0204 */
[----:B------:R-:W-:Y:S02]  /*f770*/  @!P2 LEA.HI.X R7, R138, R5, R44, 0x1, P0 ;  /* 0x000000058a07a211 */ /* 0x000fe400000f0c2c */
[----:B------:R-:W-:Y:S01]  /*f780*/  ISETP.GE.AND P0, PT, R140, UR4, PT ;  /* 0x000000048c007c0c */ /* 0x000fe2000bf06270 */
[----:B------:R0:W-:Y:S04]  /*f790*/  @!P1 ST.E.128 desc[UR52][R2.64], R8 ;  /* 0x0000000802009985 */ /* 0x0001e8000c101d34 */
[----:B------:R0:W-:Y:S08]  /*f7a0*/  @!P2 ST.E.128 desc[UR52][R6.64], R24 ;  /* 0x000000180600a985 */ /* 0x0001f0000c101d34 */
[----:B------:R-:W-:Y:S05]  /*f7b0*/  @P0 BRA `(.L_x_1160) ;  /* 0x00000014005c0947 */ /* 0x000fea0003800000 */
[----:B0-----:R-:W-:-:S04]  /*f7c0*/  LEA R2, P0, R140, R4, 0x1 ;  /* 0x000000048c027211 */ /* 0x001fc800078008ff */
[----:B------:R-:W-:-:S05]  /*f7d0*/  LEA.HI.X R3, R140, R5, R42, 0x1, P0 ;  /* 0x000000058c037211 */ /* 0x000fca00000f0c2a */
[----:B------:R0:W-:Y:S01]  /*f7e0*/  ST.E.128 desc[UR52][R2.64], R32 ;  /* 0x0000002002007985 */ /* 0x0001e2000c101d34 */
[----:B------:R-:W-:Y:S05]  /*f7f0*/  BRA `(.L_x_1160) ;  /* 0x00000014004c7947 */ /* 0x000fea0003800000 */
.L_x_1157:
[----:B------:R-:W-:Y:S01]  /*f800*/  ULDC.64 UR12, c[0x0][0xb08] ;  /* 0x0002c200000c7ab9 */ /* 0x000fe20000000a00 */
[----:B------:R-:W0:Y:S01]  /*f810*/  @P1 LDC R4, c[0x0][0xbec] ;  /* 0x0002fb00ff041b82 */ /* 0x000e220000000800 */
[----:B------:R-:W-:Y:S01]  /*f820*/  UIMAD UR9, UR14, UR12, URZ ;  /* 0x0000000c0e0972a4 */ /* 0x000fe2000f8e023f */
[----:B------:R-:W-:Y:S01]  /*f830*/  IMAD.MOV.U32 R7, RZ, RZ, R15 ;  /* 0x000000ffff077224 */ /* 0x000fe200078e000f */
[----:B------:R-:W-:Y:S01]  /*f840*/  UIMAD.WIDE.U32 UR10, UR4, UR12, URZ ;  /* 0x0000000c040a72a5 */ /* 0x000fe2000f8e003f */
[----:B------:R-:W-:Y:S01]  /*f850*/  ISETP.GE.AND P0, PT, R13, R0, PT ;  /* 0x000000000d00720c */ /* 0x000fe20003f06270 */
[----:B------:R-:W-:Y:S01]  /*f860*/  UIMAD UR9, UR4, UR13, UR9 ;  /* 0x0000000d040972a4 */ /* 0x000fe2000f8e0209 */
[C---:B------:R-:W-:Y:S01]  /*f870*/  VIADD R27, R16.reuse, 0x8 ;  /* 0x00000008101b7836 */ /* 0x040fe20000000000 */
[----:B------:R-:W-:Y:S01]  /*f880*/  USHF.R.S32.HI UR4, URZ, 0x1f, UR8 ;  /* 0x0000001f3f047899 */ /* 0x000fe20008011408 */
[----:B------:R-:W1:Y:S01]  /*f890*/  @P1 LDC R3, c[0x0][0xbf0] ;  /* 0x0002fc00ff031b82 */ /* 0x000e620000000800 */
[----:B------:R-:W-:Y:S01]  /*f8a0*/  UIADD3 UR11, UR11, UR9, URZ ;  /* 0x000000090b0b7290 */ /* 0x000fe2000fffe03f */
[----:B------:R-:W-:Y:S01]  /*f8b0*/  VIADD R29, R16, 0x10 ;  /* 0x00000010101d7836 */ /* 0x000fe20000000000 */
        /* <DEDUP_REMOVED lines=10> */
[----:B------:R-:W-:Y:S01]  /*f960*/  SHF.R.S32.HI R31, RZ, 0x1f, R147 ;  /* 0x0000001fff1f7819 */ /* 0x000fe20000011493 */
[----:B0-----:R-:W-:Y:S01]  /*f970*/  @P1 IMAD.HI.U32 R4, R15, R4, RZ ;  /* 0x000000040f041227 */ /* 0x001fe200078e00ff */
[----:B------:R-:W-:Y:S01]  /*f980*/  SHF.R.S32.HI R32, RZ, 0x1f, R148 ;  /* 0x0000001fff207819 */ /* 0x000fe20000011494 */
[----:B------:R-:W-:-:S02]  /*f990*/  UIMAD UR4, UR8, UR13, UR4 ;  /* 0x0000000d080472a4 */ /* 0x000fc4000f8e0204 */
[----:B------:R-:W-:-:S03]  /*f9a0*/  UIMAD.WIDE.U32 UR8, UR8, UR12, UR10 ;  /* 0x0000000c080872a5 */ /* 0x000fc6000f8e000a */
[----:B------:R-:W-:Y:S01]  /*f9b0*/  ULDC.64 UR10, c[0x0][0xb48] ;  /* 0x0002d200000a7ab9 */ /* 0x000fe20000000a00 */
[----:B------:R-:W-:Y:S01]  /*f9c0*/  UIADD3 UR9, UR9, UR4, URZ ;  /* 0x0000000409097290 */ /* 0x000fe2000fffe03f */
[----:B-1----:R-:W-:Y:S01]  /*f9d0*/  @P1 SHF.R.U32.HI R7, RZ, R3, R4 ;  /* 0x00000003ff071219 */ /* 0x002fe20000011604 */
[----:B------:R-:W-:Y:S02]  /*f9e0*/  UIADD3 UR4, UR42, 0x2d820, URZ ;  /* 0x0002d8202a047890 */ /* 0x000fe4000fffe03f */
[----:B------:R-:W-:Y:S01]  /*f9f0*/  UIMAD.WIDE.U32 UR8, UR38, UR10, UR8 ;  /* 0x0000000a260872a5 */ /* 0x000fe2000f8e0008 */
[--C-:B------:R-:W-:Y:S01]  /*fa00*/  SHF.R.S32.HI R3, RZ, 0x1f, R7.reuse ;  /* 0x0000001fff037819 */ /* 0x100fe20000011407 */
[----:B------:R-:W-:Y:S01]  /*fa10*/  IMAD.MOV R9, RZ, RZ, -R7 ;  /* 0x000000ffff097224 */ /* 0x000fe200078e0a07 */
[----:B------:R-:W-:Y:S02]  /*fa20*/  UPRMT UR4, URZ, 0x654, UR4 ;  /* 0x000006543f047896 */ /* 0x000fe40008000004 */
[----:B------:R-:W-:Y:S01]  /*fa30*/  UIMAD UR38, UR38, UR11, UR9 ;  /* 0x0000000b262672a4 */ /* 0x000fe2000f8e0209 */
[----:B------:R-:W-:-:S02]  /*fa40*/  IMAD R9, R2, R9, R15 ;  /* 0x0000000902097224 */ /* 0x000fc400078e020f */
[----:B------:R-:W-:Y:S01]  /*fa50*/  ULDC.64 UR10, c[0x0][0xb30] ;  /* 0x0002cc00000a7ab9 */ /* 0x000fe20000000a00 */
[----:B------:R-:W-:Y:S02]  /*fa60*/  IMAD.U32 R2, RZ, RZ, UR8 ;  /* 0x00000008ff027e24 */ /* 0x000fe4000f8e00ff */
[----:B------:R-:W-:Y:S01]  /*fa70*/  IMAD R4, R3, UR10, RZ ;  /* 0x0000000a03047c24 */ /* 0x000fe2000f8e02ff */
[----:B------:R-:W-:Y:S01]  /*fa80*/  SYNCS.ARRIVE.TRANS64.RED.A1T0 RZ, [UR4], RZ ;  /* 0x000000ffffff79a7 */ /* 0x000fe20008100404 */
[----:B------:R-:W-:Y:S01]  /*fa90*/  IMAD.U32 R3, RZ, RZ, UR9 ;  /* 0x00000009ff037e24 */ /* 0x000fe2000f8e00ff */
[----:B------:R-:W-:Y:S01]  /*faa0*/  ULDC.64 UR8, c[0x0][0xb28] ;  /* 0x0002ca0000087ab9 */ /* 0x000fe20000000a00 */
[----:B------:R-:W-:Y:S02]  /*fab0*/  IMAD.U32 R3, RZ, RZ, UR38 ;  /* 0x00000026ff037e24 */ /* 0x000fe4000f8e00ff */
[C---:B------:R-:W-:Y:S01]  /*fac0*/  IMAD R11, R7.reuse, UR11, R4 ;  /* 0x0000000b070b7c24 */ /* 0x040fe2000f8e0204 */
[----:B------:R-:W-:Y:S01]  /*fad0*/  SHF.R.S32.HI R4, RZ, 0x1f, R9 ;  /* 0x0000001fff047819 */ /* 0x000fe20000011409 */
[----:B------:R-:W-:-:S04]  /*fae0*/  IMAD.WIDE.U32 R2, R7, UR10, R2 ;  /* 0x0000000a07027c25 */ /* 0x000fc8000f8e0002 */
[----:B------:R-:W-:Y:S02]  /*faf0*/  IMAD R4, R4, UR8, RZ ;  /* 0x0000000804047c24 */ /* 0x000fe4000f8e02ff */
[----:B------:R-:W-:Y:S02]  /*fb00*/  IMAD.IADD R3, R3, 0x1, R11 ;  /* 0x0000000103037824 */ /* 0x000fe400078e020b */
[C---:B------:R-:W-:Y:S02]  /*fb10*/  IMAD R7, R9.reuse, UR9, R4 ;  /* 0x0000000909077c24 */ /* 0x040fe4000f8e0204 */
[----:B------:R-:W-:Y:S01]  /*fb20*/  IMAD.WIDE.U32 R2, R9, UR8, R2 ;  /* 0x0000000809027c25 */ /* 0x000fe2000f8e0002 */
[----:B------:R-:W-:-:S03]  /*fb30*/  ULDC.64 UR8, c[0x0][0xb00] ;  /* 0x0002c00000087ab9 */ /* 0x000fc60000000a00 */
[----:B------:R-:W-:Y:S01]  /*fb40*/  IMAD.IADD R3, R3, 0x1, R7 ;  /* 0x0000000103037824 */ /* 0x000fe200078e0207 */
[----:B------:R-:W-:-:S04]  /*fb50*/  LEA R4, P1, R2, UR8, 0x2 ;  /* 0x0000000802047c11 */ /* 0x000fc8000f8210ff */
[----:B------:R-:W-:Y:S01]  /*fb60*/  LEA.HI.X R20, R2, UR9, R3, 0x2, P1 ;  /* 0x0000000902147c11 */ /* 0x000fe200088f1403 */
[----:B------:R0:W1:Y:S04]  /*fb70*/  SHFL.IDX PT, R24, R4, RZ, 0x1c1f ;  /* 0x001c1fff04187589 */ /* 0x00006800000e0000 */
[----:B------:R0:W2:Y:S01]  /*fb80*/  SHFL.IDX PT, R21, R20, RZ, 0x1c1f ;  /* 0x001c1fff14157589 */ /* 0x0000a200000e0000 */
[----:B------:R-:W-:Y:S05]  /*fb90*/  @P0 BRA `(.L_x_1162) ;  /* 0x0000000000c40947 */ /* 0x000fea0003800000 */
[----:B------:R-:W-:Y:S02]  /*fba0*/  ULDC UR4, c[0x0][0xac8] ;  /* 0x0002b20000047ab9 */ /* 0x000fe40000000800 */
[----:B------:R-:W-:Y:S02]  /*fbb0*/  ISETP.GE.AND P5, PT, R16, UR4, PT ;  /* 0x0000000410007c0c */ /* 0x000fe4000bfa6270 */
[----:B------:R-:W-:Y:S02]  /*fbc0*/  ISETP.GE.AND P4, PT, R27, UR4, PT ;  /* 0x000000041b007c0c */ /* 0x000fe4000bf86270 */
[----:B------:R-:W-:Y:S02]  /*fbd0*/  ISETP.GE.AND P3, PT, R29, UR4, PT ;  /* 0x000000041d007c0c */ /* 0x000fe4000bf66270 */
[----:B------:R-:W-:Y:S02]  /*fbe0*/  ISETP.GE.AND P0, PT, R139, UR4, PT ;  /* 0x000000048b007c0c */ /* 0x000fe4000bf06270 */
[----:B------:R-:W-:-:S05]  /*fbf0*/  ISETP.GE.AND P1, PT, R148, UR4, PT ;  /* 0x0000000494007c0c */ /* 0x000fca000bf26270 */
[CC--:B-1----:R-:W-:Y:S02]  /*fc00*/  @!P5 LEA R2, P6, R16.reuse, R24.reuse, 0x2 ;  /* 0x000000181002d211 */ /* 0x0c2fe400078c10ff */
[CC--:B------:R-:W-:Y:S02]  /*fc10*/  @!P4 LEA R6, P2, R27.reuse, R24.reuse, 0x2 ;  /* 0x000000181b06c211 */ /* 0x0c0fe400078410ff */
[-C--:B--2---:R-:W-:Y:S02]  /*fc20*/  @!P5 LEA.HI.X R3, R16, R21.reuse, R25, 0x2, P6 ;  /* 0x000000151003d211 */ /* 0x084fe400030f1419 */
[----:B------:R-:W-:Y:S02]  /*fc30*/  @!P4 LEA.HI.X R7, R27, R21, R26, 0x2, P2 ;  /* 0x000000151b07c211 */ /* 0x000fe400010f141a */
[----:B------:R-:W-:Y:S01]  /*fc40*/  @!P3 LEA R8, P6, R29, R24, 0x2 ;  /* 0x000000181d08b211 */ /* 0x000fe200078c10ff */
[----:B------:R1:W-:Y:S01]  /*fc50*/  @!P5 ST.E.64 desc[UR52][R2.64], R88 ;  /* 0x000000580200d985 */ /* 0x0003e2000c101b34 */
[----:B------:R-:W-:-:S02]  /*fc60*/  ISETP.GE.AND P2, PT, R147, UR4, PT ;  /* 0x0000000493007c0c */ /* 0x000fc4000bf46270 */
[-C--:B------:R-:W-:Y:S01]  /*fc70*/  @!P3 LEA.HI.X R9, R29, R21.reuse, R28, 0x2, P6 ;  /* 0x000000151d09b211 */ /* 0x080fe200030f141c */
[----:B------:R2:W-:Y:S01]  /*fc80*/  @!P4 ST.E.64 desc[UR52][R6.64], R92 ;  /* 0x0000005c0600c985 */ /* 0x0005e2000c101b34 */
[CC--:B------:R-:W-:Y:S02]  /*fc90*/  @!P0 LEA R10, P4, R139.reuse, R24.reuse, 0x2 ;  /* 0x000000188b0a8211 */ /* 0x0c0fe400078810ff */
[----:B------:R-:W-:Y:S01]  /*fca0*/  @!P1 LEA R12, P5, R148, R24, 0x2 ;  /* 0x00000018940c9211 */ /* 0x000fe200078a10ff */
[----:B------:R3:W-:Y:S01]  /*fcb0*/  @!P3 ST.E.64 desc[UR52][R8.64], R96 ;  /* 0x000000600800b985 */ /* 0x0007e2000c101b34 */
[----:B------:R-:W-:Y:S02]  /*fcc0*/  ISETP.GE.AND P3, PT, R146, UR4, PT ;  /* 0x0000000492007c0c */ /* 0x000fe4000bf66270 */
[-C--:B------:R-:W-:Y:S02]  /*fcd0*/  @!P0 LEA.HI.X R11, R139, R21.reuse, R30, 0x2, P4 ;  /* 0x000000158b0b8211 */ /* 0x080fe400020f141e */
[----:B------:R-:W-:-:S02]  /*fce0*/  @!P1 LEA.HI.X R13, R148, R21, R32, 0x2, P5 ;  /* 0x00000015940d9211 */ /* 0x000fc400028f1420 */
[-C--:B------:R-:W-:Y:S01]  /*fcf0*/  @!P2 LEA R14, P6, R147, R24.reuse, 0x2 ;  /* 0x00000018930ea211 */ /* 0x080fe200078c10ff */
[----:B------:R4:W-:Y:S01]  /*fd00*/  @!P0 ST.E.64 desc[UR52][R10.64], R100 ;  /* 0x000000640a008985 */ /* 0x0009e2000c101b34 */
[----:B------:R-:W-:Y:S02]  /*fd10*/  ISETP.GE.AND P4, PT, R145, UR4, PT ;  /* 0x0000000491007c0c */ /* 0x000fe4000bf86270 */
[----:B------:R-:W-:Y:S01]  /*fd20*/  @!P2 LEA.HI.X R15, R147, R21, R31, 0x2, P6 ;  /* 0x00000015930fa211 */ /* 0x000fe200030f141f */
[----:B------:R5:W-:Y:S01]  /*fd30*/  @!P1 ST.E.64 desc[UR52][R12.64], R104 ;  /* 0x000000680c009985 */ /* 0x000be2000c101b34 */
[----:B------:R-:W-:Y:S02]  /*fd40*/  ISETP.GE.AND P1, PT, R143, UR4, PT ;  /* 0x000000048f007c0c */ /* 0x000fe4000bf26270 */
[----:B-1----:R-:W-:Y:S01]  /*fd50*/  @!P3 LEA R2, P5, R146, R24, 0x2 ;  /* 0x000000189202b211 */ /* 0x002fe200078a10ff */
[----:B------:R1:W-:Y:S01]  /*fd60*/  @!P2 ST.E.64 desc[UR52][R14.64], R108 ;  /* 0x0000006c0e00a985 */ /* 0x0003e2000c101b34 */
[----:B------:R-:W-:-:S02]  /*fd70*/  ISETP.GE.AND P2, PT, R144, UR4, PT ;  /* 0x0000000490007c0c */ /* 0x000fc4000bf46270 */
[----:B------:R-:W-:Y:S02]  /*fd80*/  ISETP.GE.AND P0, PT, R142, UR4, PT ;  /* 0x000000048e007c0c */ /* 0x000fe4000bf06270 */
[-C--:B------:R-:W-:Y:S02]  /*fd90*/  @!P3 LEA.HI.X R3, R146, R21.reuse, R157, 0x2, P5 ;  /* 0x000000159203b211 */ /* 0x080fe400028f149d */
[----:B------:R-:W-:Y:S02]  /*fda0*/  ISETP.GE.AND P5, PT, R141, UR4, PT ;  /* 0x000000048d007c0c */ /* 0x000fe4000bfa6270 */
[C---:B--2---:R-:W-:Y:S01]  /*fdb0*/  @!P4 LEA R6, P6, R145.reuse, R24, 0x2 ;  /* 0x000000189106c211 */ /* 0x044fe200078c10ff */
[----:B------:R2:W-:Y:S03]  /*fdc0*/  @!P3 ST.E.64 desc[UR52][R2.64], R112 ;  /* 0x000000700200b985 */ /* 0x0005e6000c101b34 */
[----:B------:R-:W-:-:S02]  /*fdd0*/  @!P4 LEA.HI.X R7, R145, R21, R156, 0x2, P6 ;  /* 0x000000159107c211 */ /* 0x000fc400030f149c */
[-C--:B---3--:R-:W-:Y:S02]  /*fde0*/  @!P2 LEA R8, P3, R144, R24.reuse, 0x2 ;  /* 0x000000189008a211 */ /* 0x088fe400078610ff */
[-C--:B----4-:R-:W-:Y:S01]  /*fdf0*/  @!P1 LEA R10, P6, R143, R24.reuse, 0x2 ;  /* 0x000000188f0a9211 */ /* 0x090fe200078c10ff */
[----:B------:R2:W-:Y:S01]  /*fe00*/  @!P4 ST.E.64 desc[UR52][R6.64], R116 ;  /* 0x000000740600c985 */ /* 0x0005e2000c101b34 */
[-C--:B-----5:R-:W-:Y:S02]  /*fe10*/  @!P0 LEA R12, P4, R142, R24.reuse, 0x2 ;  /* 0x000000188e0c8211 */ /* 0x0a0fe400078810ff */
[-C--:B------:R-:W-:Y:S02]  /*fe20*/  @!P2 LEA.HI.X R9, R144, R21.reuse, R155, 0x2, P3 ;  /* 0x000000159009a211 */ /* 0x080fe400018f149b */
[----:B-1----:R-:W-:Y:S02]  /*fe30*/  @!P5 LEA R14, P3, R141, R24, 0x2 ;  /* 0x000000188d0ed211 */ /* 0x002fe400078610ff */
[-C--:B------:R-:W-:Y:S01]  /*fe40*/  @!P1 LEA.HI.X R11, R143, R21.reuse, R154, 0x2, P6 ;  /* 0x000000158f0b9211 */ /* 0x080fe200030f149a */
[----:B------:R2:W-:Y:S01]  /*fe50*/  @!P2 ST.E.64 desc[UR52][R8.64], R120 ;  /* 0x000000780800a985 */ /* 0x0005e2000c101b34 */
[----:B------:R-:W-:-:S02]  /*fe60*/  @!P0 LEA.HI.X R13, R142, R21, R153, 0x2, P4 ;  /* 0x000000158e0d8211 */ /* 0x000fc400020f1499 */
[----:B------:R-:W-:Y:S01]  /*fe70*/  @!P5 LEA.HI.X R15, R141, R21, R152, 0x2, P3 ;  /* 0x000000158d0fd211 */ /* 0x000fe200018f1498 */
[----:B------:R2:W-:Y:S04]  /*fe80*/  @!P1 ST.E.64 desc[UR52][R10.64], R124 ;  /* 0x0000007c0a009985 */ /* 0x0005e8000c101b34 */
[----:B------:R2:W-:Y:S04]  /*fe90*/  @!P0 ST.E.64 desc[UR52][R12.64], R128 ;  /* 0x000000800c008985 */ /* 0x0005e8000c101b34 */
[----:B------:R2:W-:Y:S02]  /*fea0*/  @!P5 ST.E.64 desc[UR52][R14.64], R132 ;  /* 0x000000840e00d985 */ /* 0x0005e4000c101b34 */
.L_x_1162:
[----:B------:R-:W-:Y:S05]  /*feb0*/  BSYNC B1 ;  /* 0x0000000000017941 */ /* 0x000fea0003800000 */
.L_x_1161:
[----:B------:R-:W-:Y:S01]  /*fec0*/  ISETP.GE.AND P0, PT, R5, R0, PT ;  /* 0x000000000500720c */ /* 0x000fe20003f06270 */
[----:B0-----:R-:W0:Y:S04]  /*fed0*/  SHFL.IDX PT, R20, R20, 0x1, 0x1c1f ;  /* 0x003c1f0014147f89 */ /* 0x001e2800000e0000 */
[----:B--2---:R2:W3:Y:S08]  /*fee0*/  SHFL.IDX PT, R14, R4, 0x1, 0x1c1f ;  /* 0x003c1f00040e7f89 */ /* 0x0044f000000e0000 */
[----:B--2---:R-:W-:Y:S05]  /*fef0*/  @P0 BRA `(.L_x_1160) ;  /* 0x0000000c008c0947 */ /* 0x004fea0003800000 */
[----:B------:R-:W-:Y:S02]  /*ff00*/  ULDC UR4, c[0x0][0xac8] ;  /* 0x0002b20000047ab9 */ /* 0x000fe40000000800 */
[----:B------:R-:W-:Y:S02]  /*ff10*/  ISETP.GE.AND P1, PT, R16, UR4, PT ;  /* 0x0000000410007c0c */ /* 0x000fe4000bf26270 */
[----:B------:R-:W-:Y:S02]  /*ff20*/  ISETP.GE.AND P0, PT, R27, UR4, PT ;  /* 0x000000041b007c0c */ /* 0x000fe4000bf06270 */
[----:B------:R-:W-:Y:S02]  /*ff30*/  ISETP.GE.AND P3, PT, R29, UR4, PT ;  /* 0x000000041d007c0c */ /* 0x000fe4000bf66270 */
[----:B------:R-:W-:Y:S02]  /*ff40*/  ISETP.GE.AND P2, PT, R139, UR4, PT ;  /* 0x000000048b007c0c */ /* 0x000fe4000bf46270 */
[----:B------:R-:W-:-:S05]  /*ff50*/  ISETP.GE.AND P4, PT, R148, UR4, PT ;  /* 0x0000000494007c0c */ /* 0x000fca000bf86270 */
[CC--:B---3--:R-:W-:Y:S02]  /*ff60*/  @!P1 LEA R2, P6, R16.reuse, R14.reuse, 0x2 ;  /* 0x0000000e10029211 */ /* 0x0c8fe400078c10ff */
[C---:B------:R-:W-:Y:S02]  /*ff70*/  @!P0 LEA R4, P5, R27.reuse, R14, 0x2 ;  /* 0x0000000e1b048211 */ /* 0x040fe400078a10ff */
[-C--:B0-----:R-:W-:Y:S02]  /*ff80*/  @!P1 LEA.HI.X R3, R16, R20.reuse, R25, 0x2, P6 ;  /* 0x0000001410039211 */ /* 0x081fe400030f1419 */
[----:B------:R-:W-:Y:S02]  /*ff90*/  @!P0 LEA.HI.X R5, R27, R20, R26, 0x2, P5 ;  /* 0x000000141b058211 */ /* 0x000fe400028f141a */
[-C--:B------:R-:W-:Y:S01]  /*ffa0*/  @!P3 LEA R6, P6, R29, R14.reuse, 0x2 ;  /* 0x0000000e1d06b211 */ /* 0x080fe200078c10ff */
[----:B------:R0:W-:Y:S01]  /*ffb0*/  @!P1 ST.E.64 desc[UR52][R2.64], R90 ;  /* 0x0000005a02009985 */ /* 0x0001e2000c101b34 */
[----:B------:R-:W-:-:S02]  /*ffc0*/  @!P2 LEA R8, P5, R139, R14, 0x2 ;  /* 0x0000000e8b08a211 */ /* 0x000fc400078a10ff */
[----:B------:R-:W-:Y:S01]  /*ffd0*/  @!P3 LEA.HI.X R7, R29, R20, R28, 0x2, P6 ;  /* 0x000000141d07b211 */ /* 0x000fe200030f141c */
[----:B------:R2:W-:Y:S01]  /*ffe0*/  @!P0 ST.E.64 desc[UR52][R4.64], R94 ;  /* 0x0000005e04008985 */ /* 0x0005e2000c101b34 */
[----:B------:R-:W-:Y:S02]  /*fff0*/  ISETP.GE.AND P0, PT, R147, UR4, PT ;  /* 0x0000000493007c0c */ /* 0x000fe4000bf06270 */
[----:B------:R-:W-:Y:S01]  /*10000*/  @!P4 LEA R10, P6, R148, R14, 0x2 ;  /* 0x0000000e940ac211 */ /* 0x000fe200078c10ff */
[----:B------:R3:W-:Y:S01]  /*10010*/  @!P3 ST.E.64 desc[UR52][R6.64], R98 ;  /* 0x000000620600b985 */ /* 0x0007e2000c101b34 */
[-C--:B------:R-:W-:Y:S02]  /*10020*/  @!P2 LEA.HI.X R9, R139, R20.reuse, R30, 0x2, P5 ;  /* 0x000000148b09a211 */ /* 0x080fe400028f141e */
[----:B------:R-:W-:Y:S02]  /*10030*/  ISETP.GE.AND P1, PT, R146, UR4, PT ;  /* 0x0000000492007c0c */ /* 0x000fe4000bf26270 */
[----:B------:R-:W-:Y:S01]  /*10040*/  @!P4 LEA.HI.X R11, R148, R20, R32, 0x2, P6 ;  /* 0x00000014940bc211 */ /* 0x000fe200030f1420 */
[----:B------:R4:W-:Y:S01]  /*10050*/  @!P2 ST.E.64 desc[UR52][R8.64], R102 ;  /* 0x000000660800a985 */ /* 0x0009e2000c101b34 */
[----:B------:R-:W-:-:S02]  /*10060*/  ISETP.GE.AND P3, PT, R144, UR4, PT ;  /* 0x0000000490007c0c */ /* 0x000fc4000bf66270 */
[----:B------:R-:W-:Y:S01]  /*10070*/  ISETP.GE.AND P2, PT, R143, UR4, PT ;  /* 0x000000048f007c0c */ /* 0x000fe2000bf46270 */
[----:B------:R5:W-:Y:S01]  /*10080*/  @!P4 ST.E.64 desc[UR52][R10.64], R106 ;  /* 0x0000006a0a00c985 */ /* 0x000be2000c101b34 */
[----:B------:R-:W-:Y:S02]  /*10090*/  ISETP.GE.AND P4, PT, R145, UR4, PT ;  /* 0x0000000491007c0c */ /* 0x000fe4000bf86270 */
[----:B0-----:R-:W-:-:S03]  /*100a0*/  @!P0 LEA R2, P5, R147, R14, 0x2 ;  /* 0x0000000e93028211 */ /* 0x001fc600078a10ff */
[----:B--2---:R-:W-:Y:S02]  /*100b0*/  @!P1 LEA R4, P6, R146, R14, 0x2 ;  /* 0x0000000e92049211 */ /* 0x004fe400078c10ff */
[-C--:B------:R-:W-:Y:S02]  /*100c0*/  @!P0 LEA.HI.X R3, R147, R20.reuse, R31, 0x2, P5 ;  /* 0x0000001493038211 */ /* 0x080fe400028f141f */
[----:B------:R-:W-:Y:S02]  /*100d0*/  ISETP.GE.AND P5, PT, R142, UR4, PT ;  /* 0x000000048e007c0c */ /* 0x000fe4000bfa6270 */
[----:B------:R-:W-:Y:S01]  /*100e0*/  @!P1 LEA.HI.X R5, R146, R20, R157, 0x2, P6 ;  /* 0x0000001492059211 */ /* 0x000fe200030f149d */
[----:B------:R0:W-:Y:S01]  /*100f0*/  @!P0 ST.E.64 desc[UR52][R2.64], R110 ;  /* 0x0000006e02008985 */ /* 0x0001e2000c101b34 */
[-C--:B---3--:R-:W-:Y:S02]  /*10100*/  @!P4 LEA R6, P0, R145, R14.reuse, 0x2 ;  /* 0x0000000e9106c211 */ /* 0x088fe400078010ff */
[-C--:B----4-:R-:W-:Y:S01]  /*10110*/  @!P3 LEA R8, P6, R144, R14.reuse, 0x2 ;  /* 0x0000000e9008b211 */ /* 0x090fe200078c10ff */
[----:B------:R0:W-:Y:S01]  /*10120*/  @!P1 ST.E.64 desc[UR52][R4.64], R114 ;  /* 0x0000007204009985 */ /* 0x0001e2000c101b34 */
[----:B-----5:R-:W-:-:S02]  /*10130*/  @!P2 LEA R10, P1, R143, R14, 0x2 ;  /* 0x0000000e8f0aa211 */ /* 0x020fc400078210ff */
[-C--:B------:R-:W-:Y:S02]  /*10140*/  @!P4 LEA.HI.X R7, R145, R20.reuse, R156, 0x2, P0 ;  /* 0x000000149107c211 */ /* 0x080fe400000f149c */
[----:B------:R-:W-:Y:S02]  /*10150*/  @!P3 LEA.HI.X R9, R144, R20, R155, 0x2, P6 ;  /* 0x000000149009b211 */ /* 0x000fe400030f149b */
[C---:B------:R-:W-:Y:S01]  /*10160*/  @!P5 LEA R12, P0, R142.reuse, R14, 0x2 ;  /* 0x0000000e8e0cd211 */ /* 0x040fe200078010ff */
[----:B------:R0:W-:Y:S01]  /*10170*/  @!P4 ST.E.64 desc[UR52][R6.64], R118 ;  /* 0x000000760600c985 */ /* 0x0001e2000c101b34 */
[-C--:B------:R-:W-:Y:S02]  /*10180*/  @!P2 LEA.HI.X R11, R143, R20.reuse, R154, 0x2, P1 ;  /* 0x000000148f0ba211 */ /* 0x080fe400008f149a */
[----:B------:R-:W-:Y:S01]  /*10190*/  @!P5 LEA.HI.X R13, R142, R20, R153, 0x2, P0 ;  /* 0x000000148e0dd211 */ /* 0x000fe200000f1499 */
[----:B------:R0:W-:Y:S01]  /*101a0*/  @!P3 ST.E.64 desc[UR52][R8.64], R122 ;  /* 0x0000007a0800b985 */ /* 0x0001e2000c101b34 */
[----:B------:R-:W-:-:S03]  /*101b0*/  ISETP.GE.AND P0, PT, R141, UR4, PT ;  /* 0x000000048d007c0c */ /* 0x000fc6000bf06270 */
[----:B------:R0:W-:Y:S04]  /*101c0*/  @!P2 ST.E.64 desc[UR52][R10.64], R126 ;  /* 0x0000007e0a00a985 */ /* 0x0001e8000c101b34 */
[----:B------:R0:W-:Y:S06]  /*101d0*/  @!P5 ST.E.64 desc[UR52][R12.64], R130 ;  /* 0x000000820c00d985 */ /* 0x0001ec000c101b34 */
[----:B------:R-:W-:Y:S05]  /*101e0*/  @P0 BRA `(.L_x_1160) ;  /* 0x0000000800d00947 */ /* 0x000fea0003800000 */
[----:B0-----:R-:W-:-:S04]  /*101f0*/  LEA R2, P0, R141, R14, 0x2 ;  /* 0x0000000e8d027211 */ /* 0x001fc800078010ff */
[----:B------:R-:W-:-:S05]  /*10200*/  LEA.HI.X R3, R141, R20, R152, 0x2, P0 ;  /* 0x000000148d037211 */ /* 0x000fca00000f1498 */
[----:B------:R0:W-:Y:S01]  /*10210*/  ST.E.64 desc[UR52][R2.64], R134 ;  /* 0x0000008602007985 */ /* 0x0001e2000c101b34 */
[----:B------:R-:W-:Y:S05]  /*10220*/  BRA `(.L_x_1160) ;  /* 0x0000000800c07947 */ /* 0x000fea0003800000 */
.L_x_1155:
[----:B------:R-:W-:Y:S02]  /*10230*/  ULDC.64 UR8, c[0x0][0xc00] ;  /* 0x0003000000087ab9 */ /* 0x000fe40000000a00 */
[----:B------:R-:W-:-:S04]  /*10240*/  UISETP.NE.U32.AND UP0, UPT, UR8, URZ, UPT ;  /* 0x0000003f0800728c */ /* 0x000fc8000bf05070 */
[----:B------:R-:W-:-:S03]  /*10250*/  UISETP.NE.AND.EX UP0, UPT, UR9, URZ, UPT, UP0 ;  /* 0x0000003f0900728c */ /* 0x000fc6000bf05300 */
[----:B------:R-:W-:Y:S02]  /*10260*/  ULDC.64 UR8, c[0x0][0xc00] ;  /* 0x0003000000087ab9 */ /* 0x000fe40000000a00 */
[----:B------:R-:W-:Y:S01]  /*10270*/  UIMAD.WIDE UR8, UR43, 0x4, UR8 ;  /* 0x000000042b0878a5 */ /* 0x000fe2000f8e0208 */
[----:B------:R-:W-:-:S05]  /*10280*/  PLOP3.LUT P1, PT, PT, PT, UP0, 0x80, 0x0 ;  /* 0x000000000000781c */ /* 0x000fca0003f2f008 */
[----:B------:R-:W-:Y:S02]  /*10290*/  IMAD.U32 R2, RZ, RZ, UR8 ;  /* 0x00000008ff027e24 */ /* 0x000fe4000f8e00ff */
[----:B------:R-:W-:Y:S01]  /*102a0*/  IMAD.U32 R3, RZ, RZ, UR9 ;  /* 0x00000009ff037e24 */ /* 0x000fe2000f8e00ff */
[----:B------:R-:W-:Y:S02]  /*102b0*/  ULDC.64 UR8, c[0x0][0xc08] ;  /* 0x0003020000087ab9 */ /* 0x000fe40000000a00 */
[----:B------:R-:W-:Y:S01]  /*102c0*/  UISETP.NE.U32.AND UP1, UPT, UR8, URZ, UPT ;  /* 0x0000003f0800728c */ /* 0x000fe2000bf25070 */
[----:B------:R-:W-:Y:S02]  /*102d0*/  ULDC UR4, c[0x0][0xa88] ;  /* 0x0002a20000047ab9 */ /* 0x000fe40000000800 */
[----:B------:R-:W2:Y:S01]  /*102e0*/  @P1 LDG.E R6, desc[UR52][R2.64] ;  /* 0x0000003402061981 */ /* 0x000ea2000c1e1900 */
[----:B------:R-:W-:Y:S01]  /*102f0*/  UISETP.NE.AND.EX UP1, UPT, UR9, URZ, UPT, UP1 ;  /* 0x0000003f0900728c */ /* 0x000fe2000bf25310 */
[----:B------:R-:W-:Y:S01]  /*10300*/  IMAD.U32 R0, RZ, RZ, UR4 ;  /* 0x00000004ff007e24 */ /* 0x000fe2000f8e00ff */
[----:B------:R-:W0:Y:S04]  /*10310*/  S2R R7, SR_TID.X ;  /* 0x0000000000077919 */ /* 0x000e280000002100 */
[----:B------:R-:W-:-:S05]  /*10320*/  PLOP3.LUT P2, PT, PT, PT, UP1, 0x80, 0x0 ;  /* 0x000000000000781c */ /* 0x000fca0003f4f018 */
[----:B------:R-:W-:Y:S02]  /*10330*/  @UP1 ULDC.64 UR8, c[0x0][0xc08] ;  /* 0x0003020000081ab9 */ /* 0x000fe40000000a00 */
[----:B------:R-:W-:-:S06]  /*10340*/  @UP1 UIMAD.WIDE UR8, UR43, 0x4, UR8 ;  /* 0x000000042b0818a5 */ /* 0x000fcc000f8e0208 */
[----:B------:R-:W-:Y:S02]  /*10350*/  IMAD.U32 R4, RZ, RZ, UR8 ;  /* 0x00000008ff047e24 */ /* 0x000fe4000f8e00ff */
[----:B------:R-:W-:-:S05]  /*10360*/  IMAD.U32 R5, RZ, RZ, UR9 ;  /* 0x00000009ff057e24 */ /* 0x000fca000f8e00ff */
[----:B------:R1:W5:Y:S01]  /*10370*/  @P2 LDG.E R0, desc[UR52][R4.64] ;  /* 0x0000003404002981 */ /* 0x000362000c1e1900 */
[----:B------:R-:W-:Y:S01]  /*10380*/  UISETP.NE.AND UP1, UPT, UR46, URZ, UPT ;  /* 0x0000003f2e00728c */ /* 0x000fe2000bf25270 */
[----:B------:R-:W-:Y:S01]  /*10390*/  UMOV UR4, URZ ;  /* 0x0000003f00047c82 */ /* 0x000fe20008000000 */
[----:B0-----:R-:W-:-:S09]  /*103a0*/  VIADD R7, R7, 0xffffff80 ;  /* 0xffffff8007077836 */ /* 0x001fd20000000000 */
[----:B------:R-:W-:Y:S01]  /*103b0*/  @!UP1 ULDC UR46, c[0x0][0xad4] ;  /* 0x0002b500002e9ab9 */ /* 0x000fe20000000800 */
[----:B------:R-:W-:Y:S02]  /*103c0*/  ISETP.GT.AND P0, PT, R7, 0xbf, PT ;  /* 0x000000bf0700780c */ /* 0x000fe40003f04270 */
[----:B--2---:R-:W-:Y:S01]  /*103d0*/  @P1 R2UR UR4, R6 ;  /* 0x00000000060412ca */ /* 0x004fe200000e0000 */
[----:B-1----:R-:W-:-:S14]  /*103e0*/  @P2 BRA `(.L_x_1163) ;  /* 0x0000000000102947 */ /* 0x002fdc0003800000 */
[----:B------:R-:W-:Y:S05]  /*103f0*/  @!P1 BRA `(.L_x_1163) ;  /* 0x00000000000c9947 */ /* 0x000fea0003800000 */
[----:B------:R-:W2:Y:S04]  /*10400*/  LDG.E R5, desc[UR52][R2.64] ;  /* 0x0000003402057981 */ /* 0x000ea8000c1e1900 */
[----:B-----5:R-:W2:Y:S02]  /*10410*/  LDG.E R0, desc[UR52][R2.64+0x4] ;  /* 0x0000043402007981 */ /* 0x020ea4000c1e1900 */
[----:B--2---:R-:W-:-:S07]  /*10420*/  IMAD.IADD R0, R0, 0x1, -R5 ;  /* 0x0000000100007824 */ /* 0x004fce00078e0a05 */
.L_x_1163:
[----:B------:R-:W-:Y:S01]  /*10430*/  USHF.R.S32.HI UR15, URZ, 0x1f, UR43 ;  /* 0x0000001f3f0f7899 */ /* 0x000fe2000801142b */
[----:B------:R-:W-:Y:S01]  /*10440*/  BSSY B1, `(.L_x_1164) ;  /* 0x000003a000017945 */ /* 0x000fe20003800000 */
[----:B------:R-:W-:Y:S02]  /*10450*/  USHF.R.S32.HI UR21, URZ, 0x1f, UR4 ;  /* 0x0000001f3f157899 */ /* 0x000fe40008011404 */
[----:B------:R-:W-:Y:S02]  /*10460*/  USEL UR14, UR43, URZ, !UP0 ;  /* 0x0000003f2b0e7287 */ /* 0x000fe4000c000000 */
[----:B------:R-:W-:Y:S01]  /*10470*/  USEL UR15, UR15, URZ, !UP0 ;  /* 0x0000003f0f0f7287 */ /* 0x000fe2000c000000 */
[----:B------:R-:W-:Y:S11]  /*10480*/  @P0 BRA `(.L_x_1165) ;  /* 0x0000000000d40947 */ /* 0x000ff60003800000 */
[----:B------:R-:W0:Y:S01]  /*10490*/  S2R R3, SR_TID.X ;  /* 0x0000000000037919 */ /* 0x000e220000002100 */
[----:B------:R-:W1:Y:S01]  /*104a0*/  LDC R9, c[0x0][0xbe8] ;  /* 0x0002fa00ff097b82 */ /* 0x000e620000000800 */
[----:B------:R-:W-:Y:S02]  /*104b0*/  IMAD.U32 R4, RZ, RZ, UR40 ;  /* 0x00000028ff047e24 */ /* 0x000fe4000f8e00ff */
[----:B-1---5:R-:W-:-:S03]  /*104c0*/  IMAD R2, R0, R9, RZ ;  /* 0x0000000900027224 */ /* 0x022fc600078e02ff */
[----:B0-----:R-:W-:-:S04]  /*104d0*/  IADD3 R4, R4, -0x80, R3 ;  /* 0xffffff8004047810 */ /* 0x001fc80007ffe003 */
[----:B------:R-:W-:-:S13]  /*104e0*/  ISETP.GE.AND P0, PT, R4, R2, PT ;  /* 0x000000020400720c */ /* 0x000fda0003f06270 */
[----:B------:R-:W-:Y:S05]  /*104f0*/  @P0 BRA `(.L_x_1165) ;  /* 0x0000000000b80947 */ /* 0x000fea0003800000 */
[----:B------:R-:W-:Y:S01]  /*10500*/  ISETP.NE.AND P0, PT, R9, 0x1, PT ;  /* 0x000000010900780c */ /* 0x000fe20003f05270 */
[----:B------:R-:W-:Y:S01]  /*10510*/  UISETP.GT.AND UP0, UPT, UR46, 0x1, UPT ;  /* 0x000000012e00788c */ /* 0x000fe2000bf04270 */
[----:B------:R-:W-:Y:S01]  /*10520*/  IMAD.MOV.U32 R5, RZ, RZ, R4 ;  /* 0x000000ffff057224 */ /* 0x000fe200078e0004 */
[----:B------:R-:W-:Y:S02]  /*10530*/  UMOV UR19, 0x9b8 ;  /* 0x000009b800137882 */ /* 0x000fe40000000000 */
[----:B------:R-:W-:Y:S02]  /*10540*/  USEL UR19, UR19, 0x978, UP0 ;  /* 0x0000097813137887 */ /* 0x000fe40008000000 */
[----:B------:R-:W-:-:S06]  /*10550*/  USEL UR18, UR38, URZ, UP0 ;  /* 0x0000003f26127287 */ /* 0x000fcc0008000000 */
[----:B------:R-:W0:Y:S04]  /*10560*/  @P0 LDC R3, c[0x0][0xbec] ;  /* 0x0002fb00ff030b82 */ /* 0x000e280000000800 */
[----:B------:R-:W-:Y:S01]  /*10570*/  ULDC.64 UR12, c[0x0][UR19+0x220] ;  /* 0x00008800130c7abb */ /* 0x000fe20008000a00 */
[----:B------:R-:W-:Y:S01]  /*10580*/  ULDC.64 UR10, c[0x0][UR19+0x218] ;  /* 0x00008600130a7abb */ /* 0x000fe20008000a00 */
[----:B------:R-:W-:Y:S01]  /*10590*/  ULDC.64 UR16, c[0x0][UR19+0x228] ;  /* 0x00008a0013107abb */ /* 0x000fe20008000a00 */
[----:B------:R-:W-:Y:S01]  /*105a0*/  UIMAD UR13, UR13, UR14, URZ ;  /* 0x0000000e0d0d72a4 */ /* 0x000fe2000f8e023f */
[----:B------:R-:W1:Y:S01]  /*105b0*/  @P0 LDC R7, c[0x0][0xbf0] ;  /* 0x0002fc00ff070b82 */ /* 0x000e620000000800 */
[----:B------:R-:W-:Y:S02]  /*105c0*/  UIMAD.WIDE.U32 UR8, UR10, UR41, URZ ;  /* 0x000000290a0872a5 */ /* 0x000fe4000f8e003f */
[----:B------:R-:W-:-:S02]  /*105d0*/  UIMAD UR20, UR11, UR41, URZ ;  /* 0x000000290b1472a4 */ /* 0x000fc4000f8e023f */
[----:B------:R-:W-:Y:S02]  /*105e0*/  UIMAD.WIDE.U32 UR22, UR16, UR18, URZ ;  /* 0x00000012101672a5 */ /* 0x000fe4000f8e003f */
[----:B------:R-:W-:Y:S02]  /*105f0*/  UIMAD.WIDE.U32 UR10, UR12, UR14, URZ ;  /* 0x0000000e0c0a72a5 */ /* 0x000fe4000f8e003f */
[----:B------:R-:W-:Y:S02]  /*10600*/  UIMAD UR16, UR17, UR18, URZ ;  /* 0x00000012111072a4 */ /* 0x000fe4000f8e023f */
[----:B------:R-:W-:Y:S02]  /*10610*/  UIMAD UR13, UR12, UR15, UR13 ;  /* 0x0000000f0c0d72a4 */ /* 0x000fe4000f8e020d */
[----:B------:R-:W-:Y:S02]  /*10620*/  UIADD3 UR8, UP1, UP2, UR10, UR8, UR4 ;  /* 0x000000080a087290 */ /* 0x000fe4000fa3e004 */
[----:B------:R-:W-:Y:S01]  /*10630*/  UIADD3 UR16, UR23, UR16, URZ ;  /* 0x0000001017107290 */ /* 0x000fe2000fffe03f */
[----:B0-----:R-:W-:Y:S01]  /*10640*/  @P0 IMAD.HI.U32 R2, R4, R3, RZ ;  /* 0x0000000304020227 */ /* 0x001fe200078e00ff */
[----:B------:R-:W-:-:S02]  /*10650*/  UIADD3 UR20, UR9, UR20, URZ ;  /* 0x0000001409147290 */ /* 0x000fc4000fffe03f */
[----:B------:R-:W-:Y:S01]  /*10660*/  UIADD3 UR10, UR11, UR13, URZ ;  /* 0x0000000d0b0a7290 */ /* 0x000fe2000fffe03f */
[----:B------:R-:W-:Y:S02]  /*10670*/  IMAD.U32 R3, RZ, RZ, UR23 ;  /* 0x00000017ff037e24 */ /* 0x000fe4000f8e00ff */
[----:B------:R-:W-:Y:S01]  /*10680*/  IMAD.U32 R6, RZ, RZ, UR16 ;  /* 0x00000010ff067e24 */ /* 0x000fe2000f8e00ff */
[----:B------:R-:W-:Y:S01]  /*10690*/  UIADD3.X UR10, UR10, UR20, UR21, UP1, UP2 ;  /* 0x000000140a0a7290 */ /* 0x000fe20008fe4415 */
[----:B-1----:R-:W-:Y:S01]  /*106a0*/  @P0 SHF.R.U32.HI R5, RZ, R7, R2 ;  /* 0x00000007ff050219 */ /* 0x002fe20000011602 */
[----:B------:R-:W-:-:S04]  /*106b0*/  IMAD.U32 R2, RZ, RZ, UR22 ;  /* 0x00000016ff027e24 */ /* 0x000fc8000f8e00ff */
[--C-:B------:R-:W-:Y:S01]  /*106c0*/  IMAD.MOV R7, RZ, RZ, -R5.reuse ;  /* 0x000000ffff077224 */ /* 0x100fe200078e0a05 */
[----:B------:R-:W-:Y:S01]  /*106d0*/  IADD3 R2, P0, P1, R5, UR8, R2 ;  /* 0x0000000805027c10 */ /* 0x000fe2000f91e002 */
[----:B------:R-:W-:Y:S01]  /*106e0*/  ULDC.64 UR8, c[0x0][UR19+0x210] ;  /* 0x0000840013087abb */ /* 0x000fe20008000a00 */
[----:B------:R-:W-:Y:S01]  /*106f0*/  SHF.R.S32.HI R5, RZ, 0x1f, R5 ;  /* 0x0000001fff057819 */ /* 0x000fe20000011405 */
[----:B------:R-:W-:-:S03]  /*10700*/  IMAD R7, R9, R7, R4 ;  /* 0x0000000709077224 */ /* 0x000fc600078e0204 */
[----:B------:R-:W-:Y:S01]  /*10710*/  IADD3.X R3, R5, UR10, R6, P0, P1 ;  /* 0x0000000a05037c10 */ /* 0x000fe200087e2406 */
[C---:B------:R-:W-:Y:S01]  /*10720*/  IMAD R9, R7.reuse, UR9, RZ ;  /* 0x0000000907097c24 */ /* 0x040fe2000f8e02ff */
[----:B------:R-:W-:Y:S01]  /*10730*/  SHF.R.S32.HI R4, RZ, 0x1f, R7 ;  /* 0x0000001fff047819 */ /* 0x000fe20000011407 */
[----:B------:R-:W-:Y:S01]  /*10740*/  ULDC.64 UR10, c[0x0][0xba8] ;  /* 0x0002ea00000a7ab9 */ /* 0x000fe20000000a00 */
[----:B------:R-:W-:Y:S01]  /*10750*/  @!UP0 ULDC UR10, c[0x0][0xb50] ;  /* 0x0002d400000a8ab9 */ /* 0x000fe20000000800 */
[----:B------:R-:W-:Y:S01]  /*10760*/  IMAD.WIDE.U32 R2, R7, UR8, R2 ;  /* 0x0000000807027c25 */ /* 0x000fe2000f8e0002 */
[----:B------:R-:W-:-:S03]  /*10770*/  @!UP0 ULDC UR11, c[0x0][0xb54] ;  /* 0x0002d500000b8ab9 */ /* 0x000fc60000000800 */
[----:B------:R-:W-:Y:S01]  /*10780*/  IMAD R9, R4, UR8, R9 ;  /* 0x0000000804097c24 */ /* 0x000fe2000f8e0209 */
[----:B------:R-:W-:-:S03]  /*10790*/  LEA R4, P0, R2, UR10, 0x2 ;  /* 0x0000000a02047c11 */ /* 0x000fc6000f8010ff */
[----:B------:R-:W-:-:S05]  /*107a0*/  IMAD.IADD R3, R3, 0x1, R9 ;  /* 0x0000000103037824 */ /* 0x000fca00078e0209 */
[----:B------:R-:W-:Y:S01]  /*107b0*/  LEA.HI.X R5, R2, UR11, R3, 0x2, P0 ;  /* 0x0000000b02057c11 */ /* 0x000fe200080f1403 */
[----:B------:R-:W-:-:S05]  /*107c0*/  IMAD.MOV.U32 R3, RZ, RZ, -0x800000 ;  /* 0xff800000ff037424 */ /* 0x000fca00078e00ff */
[----:B------:R0:W-:Y:S02]  /*107d0*/  STG.E desc[UR52][R4.64], R3 ;  /* 0x0000000304007986 */ /* 0x0001e4000c101934 */
.L_x_1165:
[----:B------:R-:W-:Y:S05]  /*107e0*/  BSYNC B1 ;  /* 0x0000000000017941 */ /* 0x000fea0003800000 */
.L_x_1164:
[----:B------:R-:W-:-:S06]  /*107f0*/  UISETP.GT.AND UP0, UPT, UR46, 0x1, UPT ;  /* 0x000000012e00788c */ /* 0x000fcc000bf04270 */
[----:B------:R-:W-:-:S13]  /*10800*/  PLOP3.LUT P0, PT, PT, PT, UP0, 0x80, 0x0 ;  /* 0x000000000000781c */ /* 0x000fda0003f0f008 */
[----:B------:R-:W-:Y:S05]  /*10810*/  @P0 BRA `(.L_x_1160) ;  /* 0x0000000400440947 */ /* 0x000fea0003800000 */
[----:B------:R-:W1:Y:S01]  /*10820*/  LDC R11, c[0x0][0xbe8] ;  /* 0x0002fa00ff0b7b82 */ /* 0x000e620000000800 */
[----:B------:R-:W-:Y:S01]  /*10830*/  ULDC.64 UR12, c[0x0][0xaa0] ;  /* 0x0002a800000c7ab9 */ /* 0x000fe20000000a00 */
[----:B------:R-:W-:Y:S01]  /*10840*/  IMAD R2, R149, 0x60, R150 ;  /* 0x0000006095027824 */ /* 0x000fe200078e0296 */
[----:B------:R-:W-:Y:S01]  /*10850*/  UIMAD UR10, UR21, UR12, URZ ;  /* 0x0000000c150a72a4 */ /* 0x000fe2000f8e023f */
[----:B------:R-:W-:Y:S01]  /*10860*/  BSSY B1, `(.L_x_1166) ;  /* 0x000003b000017945 */ /* 0x000fe20003800000 */
[----:B------:R-:W-:Y:S01]  /*10870*/  UIMAD.WIDE.U32 UR8, UR4, UR12, URZ ;  /* 0x0000000c040872a5 */ /* 0x000fe2000f8e003f */
[----:B0-----:R-:W-:Y:S01]  /*10880*/  VIADD R4, R2, UR40 ;  /* 0x0000002802047c36 */ /* 0x001fe20008000000 */
[----:B------:R-:W-:Y:S01]  /*10890*/  UIMAD UR10, UR4, UR13, UR10 ;  /* 0x0000000d040a72a4 */ /* 0x000fe2000f8e020a */
[----:B------:R-:W-:Y:S02]  /*108a0*/  SHF.R.S32.HI R10, RZ, 0x1f, R140 ;  /* 0x0000001fff0a7819 */ /* 0x000fe4000001148c */
[----:B------:R-:W-:Y:S01]  /*108b0*/  IMAD.MOV.U32 R5, RZ, RZ, R4 ;  /* 0x000000ffff057224 */ /* 0x000fe200078e0004 */
[----:B------:R-:W-:Y:S01]  /*108c0*/  UIADD3 UR9, UR9, UR10, URZ ;  /* 0x0000000a09097290 */ /* 0x000fe2000fffe03f */
[----:B------:R-:W-:-:S02]  /*108d0*/  SHF.R.S32.HI R14, RZ, 0x1f, R138 ;  /* 0x0000001fff0e7819 */ /* 0x000fc4000001148a */
[----:B------:R-:W-:Y:S02]  /*108e0*/  ULDC.64 UR10, c[0x0][0xae8] ;  /* 0x0002ba00000a7ab9 */ /* 0x000fe40000000a00 */
[----:B------:R-:W-:-:S04]  /*108f0*/  UIMAD.WIDE.U32 UR8, UR41, UR10, UR8 ;  /* 0x0000000a290872a5 */ /* 0x000fc8000f8e0008 */
[----:B------:R-:W-:-:S03]  /*10900*/  UIMAD UR9, UR41, UR11, UR9 ;  /* 0x0000000b290972a4 */ /* 0x000fc6000f8e0209 */
[----:B------:R-:W-:Y:S01]  /*10910*/  ULDC.64 UR10, c[0x0][0xaf0] ;  /* 0x0002bc00000a7ab9 */ /* 0x000fe20000000a00 */
[----:B-1----:R-:W-:Y:S01]  /*10920*/  ISETP.NE.AND P0, PT, R11, 0x1, PT ;  /* 0x000000010b00780c */ /* 0x002fe20003f05270 */
[----:B------:R-:W-:-:S04]  /*10930*/  UIMAD UR15, UR15, UR10, URZ ;  /* 0x0000000a0f0f72a4 */ /* 0x000fc8000f8e023f */
[----:B------:R-:W-:Y:S02]  /*10940*/  UIMAD UR4, UR14, UR11, UR15 ;  /* 0x0000000b0e0472a4 */ /* 0x000fe4000f8e020f */
[----:B------:R-:W-:-:S03]  /*10950*/  UIMAD.WIDE.U32 UR14, UR14, UR10, UR8 ;  /* 0x0000000a0e0e72a5 */ /* 0x000fc6000f8e0008 */
[----:B------:R-:W-:Y:S01]  /*10960*/  ULDC.64 UR8, c[0x0][0xae0] ;  /* 0x0002b80000087ab9 */ /* 0x000fe20000000a00 */
[----:B------:R-:W-:Y:S02]  /*10970*/  UIADD3 UR4, UR15, UR4, URZ ;  /* 0x000000040f047290 */ /* 0x000fe4000fffe03f */
[----:B------:R-:W0:Y:S08]  /*10980*/  @P0 LDC R3, c[0x0][0xbec] ;  /* 0x0002fb00ff030b82 */ /* 0x000e300000000800 */
[----:B------:R-:W1:Y:S01]  /*10990*/  @P0 LDC R7, c[0x0][0xbf0] ;  /* 0x0002fc00ff070b82 */ /* 0x000e620000000800 */
[----:B0-----:R-:W-:-:S04]  /*109a0*/  @P0 IMAD.HI.U32 R2, R4, R3, RZ ;  /* 0x0000000304020227 */ /* 0x001fc800078e00ff */
[----:B------:R-:W-:Y:S02]  /*109b0*/  IMAD.U32 R3, RZ, RZ, UR15 ;  /* 0x0000000fff037e24 */ /* 0x000fe4000f8e00ff */
[----:B------:R-:W-:Y:S01]  /*109c0*/  IMAD.U32 R3, RZ, RZ, UR4 ;  /* 0x00000004ff037e24 */ /* 0x000fe2000f8e00ff */
[----:B-1----:R-:W-:-:S04]  /*109d0*/  @P0 SHF.R.U32.HI R5, RZ, R7, R2 ;  /* 0x00000007ff050219 */ /* 0x002fc80000011602 */
        /* <DEDUP_REMOVED lines=12> */
[----:B------:R-:W-:Y:S02]  /*10aa0*/  VIADD R0, R150, UR40 ;  /* 0x0000002896007c36 */ /* 0x000fe40008000000 */
        /* <DEDUP_REMOVED lines=22> */
.L_x_1167:
[----:B------:R-:W-:Y:S05]  /*10c10*/  BSYNC B1 ;  /* 0x0000000000017941 */ /* 0x000fea0003800000 */
.L_x_1166:
[----:B------:R-:W-:Y:S01]  /*10c20*/  VIADD R0, R0, 0x60 ;  /* 0x0000006000007836 */ /* 0x000fe20000000000 */
[----:B--2---:R2:W4:Y:S04]  /*10c30*/  SHFL.IDX PT, R3, R5, 0x1, 0x1c1f ;  /* 0x003c1f0005037f89 */ /* 0x00452800000e0000 */
[----:B------:R-:W-:Y:S01]  /*10c40*/  ISETP.GE.AND P0, PT, R0, R11, PT ;  /* 0x0000000b0000720c */ /* 0x000fe20003f06270 */
[----:B-1----:R2:W1:-:S12]  /*10c50*/  SHFL.IDX PT, R2, R4, 0x1, 0x1c1f ;  /* 0x003c1f0004027f89 */ /* 0x00245800000e0000 */
[----:B--2---:R-:W-:Y:S05]  /*10c60*/  @P0 BRA `(.L_x_1160) ;  /* 0x0000000000300947 */ /* 0x004fea0003800000 */
[----:B------:R-:W-:Y:S02]  /*10c70*/  ULDC UR4, c[0x0][0xac8] ;  /* 0x0002b20000047ab9 */ /* 0x000fe40000000800 */
        /* <DEDUP_REMOVED lines=11> */
.L_x_1160:
[----:B------:R-:W-:Y:S05]  /*10d30*/  BSYNC B0 ;  /* 0x0000000000007941 */ /* 0x000fea0003800000 */
.L_x_1154:
[----:B------:R-:W-:Y:S02]  /*10d40*/  ULDC UR4, c[0x0][0xc3c] ;  /* 0x00030f0000047ab9 */ /* 0x000fe40000000800 */
[----:B------:R-:W-:-:S06]  /*10d50*/  UISETP.GE.AND UP0, UPT, UR6, UR4, UPT ;  /* 0x000000040600728c */ /* 0x000fcc000bf06270 */
[----:B------:R-:W-:-:S13]  /*10d60*/  PLOP3.LUT P0, PT, PT, PT, UP0, 0x80, 0x0 ;  /* 0x000000000000781c */ /* 0x000fda0003f0f008 */
[----:B------:R-:W-:Y:S05]  /*10d70*/  @!P0 BRA `(.L_x_1168) ;  /* 0xffffff0000c88947 */ /* 0x000fea000383ffff */
[----:B------:R-:W-:Y:S05]  /*10d80*/  EXIT ;  /* 0x000000000000794d */ /* 0x000fea0003800000 */
.L_x_1071:
[----:B------:R-:W-:-:S08]  /*10d90*/  NOP ;  /* 0x0000000000007918 */ /* 0x000fd00000000000 */
[----:B------:R-:W0:-:S00]  /*10da0*/  USETMAXREG.DEALLOC.CTAPOOL 0x20 ;  /* 0x00000020000079c8 */ /* 0x000e0000080e0500 */
[----:B0-----:R-:W2:Y:S01]  /*10db0*/  LDL.LU R2, [R1] ;  /* 0x0000000001027983 */ /* 0x001ea20000300800 */
[----:B------:R-:W-:Y:S01]  /*10dc0*/  LOP3.LUT R0, R0, 0x3, RZ, 0xc0, !PT ;  /* 0x0000000300007812 */ /* 0x000fe200078ec0ff */
[----:B------:R-:W-:-:S05]  /*10dd0*/  IMAD.MOV.U32 R25, RZ, RZ, RZ ;  /* 0x000000ffff197224 */ /* 0x000fca00078e00ff */
[----:B------:R-:W0:Y:S02]  /*10de0*/  SHFL.IDX PT, R0, R0, RZ, 0x1f ;  /* 0x00001fff00007589 */ /* 0x000e2400000e0000 */
[----:B0-----:R-:W-:Y:S02]  /*10df0*/  ISETP.NE.AND P0, PT, R0, RZ, PT ;  /* 0x000000ff0000720c */ /* 0x001fe40003f05270 */
[----:B--2---:R-:W-:-:S11]  /*10e00*/  LOP3.LUT R2, R2, 0xfffffffd, RZ, 0xc0, !PT ;  /* 0xfffffffd02027812 */ /* 0x004fd600078ec0ff */
[----:B------:R-:W-:-:S05]  /*10e10*/  @P0 LOP3.LUT R2, R2, 0x2, RZ, 0xfc, !PT ;  /* 0x0000000202020812 */ /* 0x000fca00078efcff */
[----:B------:R0:W-:Y:S01]  /*10e20*/  STL [R1], R2 ;  /* 0x0000000201007387 */ /* 0x0001e20000100800 */
        /* <DEDUP_REMOVED lines=8> */
.L_x_1169:
        /* <DEDUP_REMOVED lines=44> */
.L_x_1173:
[----:B------:R-:W0:Y:S01]  /*11170*/  LDC R2, c[0x0][0xc3c] ;  /* 0x00030f00ff027b82 */ /* 0x000e220000000800 */
[----:B------:R-:W-:Y:S01]  /*11180*/  UIADD3 UR4, UR4, 0x1f, URZ ;  /* 0x0000001f04047890 */ /* 0x000fe2000fffe03f */
[----:B------:R-:W-:Y:S02]  /*11190*/  ULDC UR7, c[0x0][0xc3c] ;  /* 0x00030f0000077ab9 */ /* 0x000fe40000000800 */
[----:B------:R-:W-:-:S03]  /*111a0*/  IMAD.U32 R27, RZ, RZ, UR7 ;  /* 0x00000007ff1b7e24 */ /* 0x000fc6000f8e00ff */
[----:B0-----:R-:W-:-:S13]  /*111b0*/  ISETP.LE.AND P6, PT, R2, UR4, PT ;  /* 0x0000000402007c0c */ /* 0x001fda000bfc3270 */
[----:B------:R-:W-:Y:S05]  /*111c0*/  @P6 BRA `(.L_x_1172) ;  /* 0x0000000800ac6947 */ /* 0x000fea0003800000 */
[----:B------:R-:W-:Y:S02]  /*111d0*/  VIADD R9, R0, UR4 ;  /* 0x0000000400097c36 */ /* 0x000fe40008000000 */
[----:B------:R-:W-:Y:S02]  /*111e0*/  IMAD.MOV.U32 R25, RZ, RZ, RZ ;  /* 0x000000ffff197224 */ /* 0x000fe400078e00ff */
[----:B------:R-:W-:Y:S01]  /*111f0*/  IMAD.MOV.U32 R6, RZ, RZ, RZ ;  /* 0x000000ffff067224 */ /* 0x000fe200078e00ff */
[----:B------:R-:W-:-:S13]  /*11200*/  ISETP.GE.OR P6, PT, R9, R2, !P0 ;  /* 0x000000020900720c */ /* 0x000fda00047c6670 */
[----:B------:R-:W0:Y:S08]  /*11210*/  @!P6 LDC.64 R4, c[0x0][0xc80] ;  /* 0x00032000ff04eb82 */ /* 0x000e300000000a00 */
[----:B------:R-:W1:Y:S01]  /*11220*/  @!P6 LDC.64 R2, c[0x0][0xc78] ;  /* 0x00031e00ff02eb82 */ /* 0x000e620000000a00 */
[----:B0-----:R-:W-:-:S05]  /*11230*/  @!P6 IMAD.WIDE R4, R9, 0x4, R4 ;  /* 0x000000040904e825 */ /* 0x001fca00078e0204 */
[----:B------:R-:W2:Y:S01]  /*11240*/  @!P6 LDG.E R25, desc[UR52][R4.64] ;  /* 0x000000340419e981 */ /* 0x000ea2000c1e1900 */
[----:B-1----:R-:W-:-:S05]  /*11250*/  @!P6 IMAD.WIDE R2, R9, 0x4, R2 ;  /* 0x000000040902e825 */ /* 0x002fca00078e0202 */
        /* <DEDUP_REMOVED lines=22> */
.L_x_1171:
        /* <DEDUP_REMOVED lines=8> */
[----:B------:R1:W2:Y:S01]  /*11440*/  SHFL.IDX PT, R25, R25, R27, 0x1f ;  /* 0x00001f1b19197589 */ /* 0x0002a200000e0000 */
[----:B0-----:R-:W-:-:S07]  /*11450*/  ISETP.NE.AND P1, PT, R6, 0x1, PT ;  /* 0x000000010600780c */ /* 0x001fce0003f25270 */
[----:B-1----:R-:W-:Y:S06]  /*11460*/  @!P0 BRA `(.L_x_1174) ;  /* 0x0000000000088947 */ /* 0x002fec0003800000 */
[----:B------:R-:W-:-:S05]  /*11470*/  VIADD R3, R27, 0xffffffff ;  /* 0xffffffff1b037836 */ /* 0x000fca0000000000 */
[----:B------:R0:W1:Y:S02]  /*11480*/  SHFL.IDX PT, R24, R2, R3, 0x1f ;  /* 0x00001f0302187589 */ /* 0x00006400000e0000 */
.L_x_1174:
[----:B-1----:R-:W-:Y:S02]  /*11490*/  IMAD R24, R24, UR5, R5 ;  /* 0x0000000518187c24 */ /* 0x002fe4000f8e0205 */
[----:B------:R-:W-:-:S03]  /*114a0*/  VIADD R27, R27, UR4 ;  /* 0x000000041b1b7c36 */ /* 0x000fc60008000000 */
[----:B------:R-:W-:Y:S01]  /*114b0*/  IADD3 R4, -R24, UR6, RZ ;  /* 0x0000000618047c10 */ /* 0x000fe2000fffe1ff */
[----:B------:R-:W-:Y:S06]  /*114c0*/  @!P1 BRA `(.L_x_1175) ;  /* 0x0000000000e89947 */ /* 0x000fec0003800000 */
[----:B--2---:R-:W-:Y:S02]  /*114d0*/  IABS R7, R25 ;  /* 0x0000001900077213 */ /* 0x004fe40000000000 */
[----:B------:R-:W-:Y:S02]  /*114e0*/  IABS R5, R6 ;  /* 0x0000000600057213 */ /* 0x000fe40000000000 */
[----:B------:R-:W1:Y:S08]  /*114f0*/  I2F.RP R8, R7 ;  /* 0x0000000700087306 */ /* 0x000e700000209400 */
[----:B-1----:R-:W0:Y:S02]  /*11500*/  MUFU.RCP R8, R8 ;  /* 0x0000000800087308 */ /* 0x002e240000001000 */
[----:B0-----:R-:W-:Y:S01]  /*11510*/  VIADD R2, R8, 0xffffffe ;  /* 0x0ffffffe08027836 */ /* 0x001fe20000000000 */
[----:B------:R-:W-:-:S05]  /*11520*/  IABS R8, R4 ;  /* 0x0000000400087213 */ /* 0x000fca0000000000 */
[----:B------:R0:W1:Y:S02]  /*11530*/  F2I.FTZ.U32.TRUNC.NTZ R3, R2 ;  /* 0x0000000200037305 */ /* 0x000064000021f000 */
[----:B0-----:R-:W-:Y:S02]  /*11540*/  IMAD.MOV.U32 R2, RZ, RZ, RZ ;  /* 0x000000ffff027224 */ /* 0x001fe400078e00ff */
[----:B-1----:R-:W-:-:S04]  /*11550*/  IMAD.MOV R10, RZ, RZ, -R3 ;  /* 0x000000ffff0a7224 */ /* 0x002fc800078e0a03 */
[----:B------:R-:W-:Y:S01]  /*11560*/  IMAD R9, R10, R7, RZ ;  /* 0x000000070a097224 */ /* 0x000fe200078e02ff */
[----:B------:R-:W-:-:S03]  /*11570*/  IABS R10, R25 ;  /* 0x00000019000a7213 */ /* 0x000fc60000000000 */
[----:B------:R-:W-:Y:S02]  /*11580*/  IMAD.HI.U32 R3, R3, R9, R2 ;  /* 0x0000000903037227 */ /* 0x000fe400078e0002 */
[----:B------:R-:W0:Y:S02]  /*11590*/  I2F.RP R9, R5 ;  /* 0x0000000500097306 */ /* 0x000e240000209400 */
[----:B------:R-:W-:Y:S01]  /*115a0*/  IMAD.MOV R11, RZ, RZ, -R10 ;  /* 0x000000ffff0b7224 */ /* 0x000fe200078e0a0a */
[----:B------:R-:W-:Y:S01]  /*115b0*/  IABS R10, R6 ;  /* 0x00000006000a7213 */ /* 0x000fe20000000000 */
[----:B------:R-:W-:-:S04]  /*115c0*/  IMAD.HI.U32 R2, R3, R8, RZ ;  /* 0x0000000803027227 */ /* 0x000fc800078e00ff */
[----:B------:R-:W-:Y:S02]  /*115d0*/  IMAD R8, R2, R11, R8 ;  /* 0x0000000b02087224 */ /* 0x000fe400078e0208 */
[----:B------:R-:W-:-:S03]  /*115e0*/  IMAD.MOV R10, RZ, RZ, -R10 ;  /* 0x000000ffff0a7224 */ /* 0x000fc600078e0a0a */
[----:B------:R-:W-:Y:S01]  /*115f0*/  ISETP.GT.U32.AND P1, PT, R7, R8, PT ;  /* 0x000000080700720c */ /* 0x000fe20003f24070 */
[----:B0-----:R-:W0:-:S12]  /*11600*/  MUFU.RCP R9, R9 ;  /* 0x0000000900097308 */ /* 0x001e180000001000 */
[----:B------:R-:W-:Y:S02]  /*11610*/  @!P1 IMAD.IADD R8, R8, 0x1, -R7 ;  /* 0x0000000108089824 */ /* 0x000fe400078e0a07 */
[----:B------:R-:W-:Y:S01]  /*11620*/  @!P1 VIADD R2, R2, 0x1 ;  /* 0x0000000102029836 */ /* 0x000fe20000000000 */
[----:B------:R-:W-:Y:S02]  /*11630*/  ISETP.NE.AND P1, PT, R25, RZ, PT ;  /* 0x000000ff1900720c */ /* 0x000fe40003f25270 */
[----:B------:R-:W-:Y:S01]  /*11640*/  ISETP.GE.U32.AND P0, PT, R8, R7, PT ;  /* 0x000000070800720c */ /* 0x000fe20003f06070 */
[----:B0-----:R-:W-:Y:S01]  /*11650*/  VIADD R3, R9, 0xffffffe ;  /* 0x0ffffffe09037836 */ /* 0x001fe20000000000 */
[----:B------:R-:W-:-:S04]  /*11660*/  LOP3.LUT R7, R4, R25, RZ, 0x3c, !PT ;  /* 0x0000001904077212 */ /* 0x000fc800078e3cff */
[----:B------:R-:W-:Y:S01]  /*11670*/  ISETP.GE.AND P2, PT, R7, RZ, PT ;  /* 0x000000ff0700720c */ /* 0x000fe20003f46270 */
[----:B------:R-:W0:Y:S06]  /*11680*/  F2I.FTZ.U32.TRUNC.NTZ R3, R3 ;  /* 0x0000000300037305 */ /* 0x000e2c000021f000 */
[----:B------:R-:W-:-:S04]  /*11690*/  @P0 VIADD R2, R2, 0x1 ;  /* 0x0000000102020836 */ /* 0x000fc80000000000 */
[----:B------:R-:W-:-:S04]  /*116a0*/  IMAD.MOV.U32 R9, RZ, RZ, R2 ;  /* 0x000000ffff097224 */ /* 0x000fc800078e0002 */
[----:B------:R-:W-:Y:S01]  /*116b0*/  @!P2 IMAD.MOV R9, RZ, RZ, -R9 ;  /* 0x000000ffff09a224 */ /* 0x000fe200078e0a09 */
[----:B------:R-:W-:Y:S01]  /*116c0*/  @!P1 LOP3.LUT R9, RZ, R25, RZ, 0x33, !PT ;  /* 0x00000019ff099212 */ /* 0x000fe200078e33ff */
[----:B0-----:R-:W-:-:S03]  /*116d0*/  IMAD.MOV R2, RZ, RZ, -R3 ;  /* 0x000000ffff027224 */ /* 0x001fc600078e0a03 */
[----:B------:R-:W-:Y:S01]  /*116e0*/  IABS R8, R9 ;  /* 0x0000000900087213 */ /* 0x000fe20000000000 */
[----:B------:R-:W-:Y:S02]  /*116f0*/  IMAD R7, R2, R5, RZ ;  /* 0x0000000502077224 */ /* 0x000fe400078e02ff */
[----:B------:R-:W-:-:S04]  /*11700*/  IMAD.MOV.U32 R2, RZ, RZ, RZ ;  /* 0x000000ffff027224 */ /* 0x000fc800078e00ff */
[----:B------:R-:W-:-:S04]  /*11710*/  IMAD.HI.U32 R2, R3, R7, R2 ;  /* 0x0000000703027227 */ /* 0x000fc800078e0002 */
[----:B------:R-:W-:Y:S02]  /*11720*/  IMAD.MOV.U32 R3, RZ, RZ, R8 ;  /* 0x000000ffff037224 */ /* 0x000fe400078e0008 */
[----:B------:R-:W-:Y:S02]  /*11730*/  IMAD.MOV.U32 R8, RZ, RZ, R10 ;  /* 0x000000ffff087224 */ /* 0x000fe400078e000a */
[----:B------:R-:W-:-:S04]  /*11740*/  IMAD.HI.U32 R2, R2, R3, RZ ;  /* 0x0000000302027227 */ /* 0x000fc800078e00ff */
[----:B------:R-:W-:Y:S01]  /*11750*/  IMAD R8, R2, R8, R3 ;  /* 0x0000000802087224 */ /* 0x000fe200078e0203 */
[----:B------:R-:W-:-:S04]  /*11760*/  LOP3.LUT R3, R9, R6, RZ, 0x3c, !PT ;  /* 0x0000000609037212 */ /* 0x000fc800078e3cff */
[----:B------:R-:W-:Y:S02]  /*11770*/  ISETP.GT.U32.AND P1, PT, R5, R8, PT ;  /* 0x000000080500720c */ /* 0x000fe40003f24070 */
[----:B------:R-:W-:-:S11]  /*11780*/  ISETP.GE.AND P2, PT, R3, RZ, PT ;  /* 0x000000ff0300720c */ /* 0x000fd60003f46270 */
[----:B------:R-:W-:Y:S02]  /*11790*/  @!P1 IMAD.IADD R8, R8, 0x1, -R5 ;  /* 0x0000000108089824 */ /* 0x000fe400078e0a05 */
[----:B------:R-:W-:Y:S01]  /*117a0*/  @!P1 VIADD R2, R2, 0x1 ;  /* 0x0000000102029836 */ /* 0x000fe20000000000 */
[----:B------:R-:W-:Y:S02]  /*117b0*/  ISETP.NE.AND P1, PT, R6, RZ, PT ;  /* 0x000000ff0600720c */ /* 0x000fe40003f25270 */
[----:B------:R-:W-:Y:S01]  /*117c0*/  ISETP.GE.U32.AND P0, PT, R8, R5, PT ;  /* 0x000000050800720c */ /* 0x000fe20003f06070 */
[----:B------:R-:W-:-:S12]  /*117d0*/  IMAD.MOV R5, RZ, RZ, -R9 ;  /* 0x000000ffff057224 */ /* 0x000fd800078e0a09 */
[----:B------:R-:W-:-:S04]  /*117e0*/  @P0 VIADD R2, R2, 0x1 ;  /* 0x0000000102020836 */ /* 0x000fc80000000000 */
[----:B------:R-:W-:Y:S01]  /*117f0*/  @!P2 IMAD.MOV R2, RZ, RZ, -R2 ;  /* 0x000000ffff02a224 */ /* 0x000fe200078e0a02 */
[----:B------:R-:W-:-:S05]  /*11800*/  @!P1 LOP3.LUT R2, RZ, R6, RZ, 0x33, !PT ;  /* 0x00000006ff029212 */ /* 0x000fca00078e33ff */
[----:B------:R-:W-:-:S04]  /*11810*/  IMAD.MOV R3, RZ, RZ, -R2 ;  /* 0x000000ffff037224 */ /* 0x000fc800078e0a02 */
[C---:B------:R-:W-:Y:S02]  /*11820*/  IMAD R26, R6.reuse, R3, R9 ;  /* 0x00000003061a7224 */ /* 0x040fe400078e0209 */
[----:B------:R-:W-:Y:S02]  /*11830*/  IMAD R3, R6, 0x1000000, R2 ;  /* 0x0100000006037824 */ /* 0x000fe400078e0202 */
[----:B------:R-:W-:Y:S02]  /*11840*/  IMAD R2, R25, R5, R4 ;  /* 0x0000000519027224 */ /* 0x000fe400078e0204 */
[----:B------:R-:W-:Y:S01]  /*11850*/  IMAD R26, R26, 0x10000, R3 ;  /* 0x000100001a1a7824 */ /* 0x000fe200078e0203 */
[----:B------:R-:W-:Y:S06]  /*11860*/  BRA `(.L_x_1176) ;  /* 0x0000000000f87947 */ /* 0x000fec0003800000 */
.L_x_1175:
[----:B0-----:R-:W0:Y:S02]  /*11870*/  LDC.64 R2, c[0x0][0xc90] ;  /* 0x00032400ff027b82 */ /* 0x001e240000000a00 */
[----:B0-----:R-:W-:-:S05]  /*11880*/  IMAD.WIDE R2, R27, 0x4, R2 ;  /* 0x000000041b027825 */ /* 0x001fca00078e0202 */
[----:B------:R0:W2:Y:S01]  /*11890*/  LDG.E R6, desc[UR52][R2.64] ;  /* 0x0000003402067981 */ /* 0x0000a2000c1e1900 */
[----:B------:R-:W-:Y:S01]  /*118a0*/  IABS R11, R4 ;  /* 0x00000004000b7213 */ /* 0x000fe20000000000 */
[----:B0-----:R-:W-:Y:S02]  /*118b0*/  IMAD.MOV.U32 R2, RZ, RZ, RZ ;  /* 0x000000ffff027224 */ /* 0x001fe400078e00ff */
[----:B--2---:R-:W-:-:S05]  /*118c0*/  IMAD R5, R25, R6, RZ ;  /* 0x0000000619057224 */ /* 0x004fca00078e02ff */
[-C--:B------:R-:W-:Y:S02]  /*118d0*/  IABS R10, R5.reuse ;  /* 0x00000005000a7213 */ /* 0x080fe40000000000 */
[----:B------:R-:W-:Y:S02]  /*118e0*/  IABS R12, R5 ;  /* 0x00000005000c7213 */ /* 0x000fe40000000000 */
[----:B------:R-:W0:Y:S08]  /*118f0*/  I2F.RP R7, R10 ;  /* 0x0000000a00077306 */ /* 0x000e300000209400 */
[----:B0-----:R-:W0:Y:S02]  /*11900*/  MUFU.RCP R7, R7 ;  /* 0x0000000700077308 */ /* 0x001e240000001000 */
[----:B0-----:R-:W-:-:S06]  /*11910*/  VIADD R8, R7, 0xffffffe ;  /* 0x0ffffffe07087836 */ /* 0x001fcc0000000000 */
[----:B------:R-:W0:Y:S02]  /*11920*/  F2I.FTZ.U32.TRUNC.NTZ R3, R8 ;  /* 0x0000000800037305 */ /* 0x000e24000021f000 */
[----:B0-----:R-:W-:-:S04]  /*11930*/  IMAD.MOV R9, RZ, RZ, -R3 ;  /* 0x000000ffff097224 */ /* 0x001fc800078e0a03 */
[----:B------:R-:W-:-:S04]  /*11940*/  IMAD R9, R9, R10, RZ ;  /* 0x0000000a09097224 */ /* 0x000fc800078e02ff */
[----:B------:R-:W-:-:S04]  /*11950*/  IMAD.HI.U32 R2, R3, R9, R2 ;  /* 0x0000000903027227 */ /* 0x000fc800078e0002 */
[----:B------:R-:W-:Y:S02]  /*11960*/  IMAD.MOV.U32 R9, RZ, RZ, R11 ;  /* 0x000000ffff097224 */ /* 0x000fe400078e000b */
[----:B------:R-:W-:Y:S02]  /*11970*/  IMAD.MOV R3, RZ, RZ, -R12 ;  /* 0x000000ffff037224 */ /* 0x000fe400078e0a0c */
[----:B------:R-:W-:-:S04]  /*11980*/  IMAD.HI.U32 R2, R2, R9, RZ ;  /* 0x0000000902027227 */ /* 0x000fc800078e00ff */
[----:B------:R-:W-:-:S05]  /*11990*/  IMAD R3, R2, R3, R9 ;  /* 0x0000000302037224 */ /* 0x000fca00078e0209 */
        /* <DEDUP_REMOVED lines=10> */
[----:B------:R-:W-:Y:S02]  /*11a40*/  IMAD R7, R6, R2, RZ ;  /* 0x0000000206077224 */ /* 0x000fe400078e02ff */
[----:B------:R-:W-:Y:S02]  /*11a50*/  IMAD.MOV R2, RZ, RZ, -R2 ;  /* 0x000000ffff027224 */ /* 0x000fe400078e0a02 */
[----:B------:R-:W-:Y:S02]  /*11a60*/  IMAD.MOV R3, RZ, RZ, -R7 ;  /* 0x000000ffff037224 */ /* 0x000fe400078e0a07 */
[----:B------:R-:W-:Y:S02]  /*11a70*/  IMAD R4, R5, R2, R4 ;  /* 0x0000000205047224 */ /* 0x000fe400078e0204 */
[----:B------:R-:W-:Y:S01]  /*11a80*/  IMAD.MOV.U32 R2, RZ, RZ, RZ ;  /* 0x000000ffff027224 */ /* 0x000fe200078e00ff */
[----:B------:R-:W-:Y:S02]  /*11a90*/  VIADDMNMX R6, R3, UR5, R6, PT ;  /* 0x0000000503067c46 */ /* 0x000fe4000b800106 */
[----:B------:R-:W-:-:S02]  /*11aa0*/  IABS R10, R4 ;  /* 0x00000004000a7213 */ /* 0x000fc40000000000 */
[----:B------:R-:W-:Y:S01]  /*11ab0*/  IABS R8, R6 ;  /* 0x0000000600087213 */ /* 0x000fe20000000000 */
[----:B------:R-:W-:Y:S01]  /*11ac0*/  IMAD.MOV R26, RZ, RZ, -R6 ;  /* 0x000000ffff1a7224 */ /* 0x000fe200078e0a06 */
[----:B------:R-:W-:Y:S02]  /*11ad0*/  IADD3 R7, R7, 0x1000000, R4 ;  /* 0x0100000007077810 */ /* 0x000fe40007ffe004 */
[----:B------:R-:W0:Y:S08]  /*11ae0*/  I2F.RP R9, R8 ;  /* 0x0000000800097306 */ /* 0x000e300000209400 */
[----:B0-----:R-:W0:Y:S02]  /*11af0*/  MUFU.RCP R9, R9 ;  /* 0x0000000900097308 */ /* 0x001e240000001000 */
[----:B0-----:R-:W-:-:S06]  /*11b00*/  VIADD R3, R9, 0xffffffe ;  /* 0x0ffffffe09037836 */ /* 0x001fcc0000000000 */
[----:B------:R-:W0:Y:S02]  /*11b10*/  F2I.FTZ.U32.TRUNC.NTZ R3, R3 ;  /* 0x0000000300037305 */ /* 0x000e24000021f000 */
[----:B0-----:R-:W-:-:S04]  /*11b20*/  IMAD.MOV R11, RZ, RZ, -R3 ;  /* 0x000000ffff0b7224 */ /* 0x001fc800078e0a03 */
[----:B------:R-:W-:Y:S01]  /*11b30*/  IMAD R5, R11, R8, RZ ;  /* 0x000000080b057224 */ /* 0x000fe200078e02ff */
[----:B------:R-:W-:-:S03]  /*11b40*/  IABS R11, R6 ;  /* 0x00000006000b7213 */ /* 0x000fc60000000000 */
        /* <DEDUP_REMOVED lines=15> */
[----:B------:R-:W-:-:S07]  /*11c40*/  IMAD R26, R2, R26, R7 ;  /* 0x0000001a021a7224 */ /* 0x000fce00078e0207 */
.L_x_1176:
[----:B------:R-:W-:-:S05]  /*11c50*/  LOP3.LUT R2, RZ, R2, RZ, 0x33, !PT ;  /* 0x00000002ff027212 */ /* 0x000fca00078e33ff */
[----:B------:R-:W-:Y:S01]  /*11c60*/  IMAD.IADD R25, R25, 0x1, R2 ;  /* 0x0000000119197824 */ /* 0x000fe200078e0202 */
[----:B------:R-:W-:Y:S06]  /*11c70*/  BRA `(.L_x_1177) ;  /* 0x00000000000c7947 */ /* 0x000fec0003800000 */
.L_x_1172:
[----:B------:R-:W-:Y:S02]  /*11c80*/  IMAD.MOV.U32 R25, RZ, RZ, RZ ;  /* 0x000000ffff197224 */ /* 0x000fe400078e00ff */
[----:B------:R-:W-:Y:S02]  /*11c90*/  IMAD.U32 R24, RZ, RZ, UR6 ;  /* 0x00000006ff187e24 */ /* 0x000fe4000f8e00ff */
[----:B------:R-:W-:-:S07]  /*11ca0*/  IMAD.MOV.U32 R26, RZ, RZ, RZ ;  /* 0x000000ffff1a7224 */ /* 0x000fce00078e00ff */
.L_x_1177:
[----:B------:R-:W-:-:S13]  /*11cb0*/  ISETP.NE.AND P0, PT, R0, RZ, PT ;  /* 0x000000ff0000720c */ /* 0x000fda0003f05270 */
[----:B------:R-:W0:Y:S01]  /*11cc0*/  @!P0 S2R R3, SR_CgaCtaId ;  /* 0x0000000000038919 */ /* 0x000e220000008800 */
[----:B------:R-:W-:-:S04]  /*11cd0*/  @!P0 MOV R0, 0x400 ;  /* 0x0000040000008802 */ /* 0x000fc80000000f00 */
[----:B0-----:R-:W-:-:S05]  /*11ce0*/  @!P0 LEA R0, R3, R0, 0x18 ;  /* 0x0000000003008211 */ /* 0x001fca00078ec0ff */
[----:B------:R2:W-:Y:S01]  /*11cf0*/  @!P0 STS.128 [R0+0x2d8d0], R24 ;  /* 0x02d8d01800008388 */ /* 0x0005e20000000c00 */
[----:B------:R-:W-:Y:S06]  /*11d00*/  BAR.ARV 0x5, 0x200 ;  /* 0x0148000000007b1d */ /* 0x000fec0000002000 */
.L_x_1170:
        /* <DEDUP_REMOVED lines=10> */
[----:B------:R4:W-:Y:S01]  /*11db0*/  STL [R1+0x24], RZ ;  /* 0x000024ff01007387 */ /* 0x0009e20000100800 */
[----:B------:R-:W-:Y:S01]  /*11dc0*/  IMAD.MOV.U32 R28, RZ, RZ, 0x1 ;  /* 0x00000001ff1c7424 */ /* 0x000fe200078e00ff */
[----:B------:R-:W-:Y:S01]  /*11dd0*/  ULDC UR37, c[0x0][0xc] ;  /* 0x0000030000257ab9 */ /* 0x000fe20000000800 */
[----:B------:R-:W-:Y:S01]  /*11de0*/  IMAD.MOV.U32 R18, RZ, RZ, RZ ;  /* 0x000000ffff127224 */ /* 0x000fe200078e00ff */
[----:B------:R-:W-:Y:S01]  /*11df0*/  ULDC.64 UR38, c[0x0][0x198] ;  /* 0x0000660000267ab9 */ /* 0x000fe20000000a00 */
        /* <DEDUP_REMOVED lines=18> */
.L_x_1292:
[----:B------:R-:W-:Y:S05]  /*11f20*/  YIELD ;  /* 0x0000000000007946 */ /* 0x000fea0003800000 */
[----:B------:R-:W-:Y:S01]  /*11f30*/  ULDC.64 UR4, c[0x0][0xa28] ;  /* 0x00028a0000047ab9 */ /* 0x000fe20000000a00 */
[----:B------:R-:W-:Y:S02]  /*11f40*/  CS2R R8, SRZ ;  /* 0x0000000000087805 */ /* 0x000fe4000001ff00 */
[----:B------:R-:W-:Y:S01]  /*11f50*/  ISETP.NE.U32.AND P0, PT, RZ, UR4, PT ;  /* 0x00000004ff007c0c */ /* 0x000fe2000bf05070 */
[----:B01----:R-:W0:Y:S01]  /*11f60*/  LDC.64 R4, c[0x0][0xa00] ;  /* 0x00028000ff047b82 */ /* 0x003e220000000a00 */
[----:B------:R-:W-:Y:S01]  /*11f70*/  IMAD.MOV.U32 R0, RZ, RZ, RZ ;  /* 0x000000ffff007224 */ /* 0x000fe200078e00ff */
[----:B------:R-:W-:Y:S01]  /*11f80*/  ULDC.64 UR6, c[0x0][0xa08] ;  /* 0x0002820000067ab9 */ /* 0x000fe20000000a00 */
[----:B------:R-:W-:Y:S01]  /*11f90*/  ISETP.NE.AND.EX P0, PT, RZ, UR5, PT, P0 ;  /* 0x00000005ff007c0c */ /* 0x000fe2000bf05300 */
[----:B------:R-:W-:-:S12]  /*11fa0*/  ULDC.64 UR4, c[0x0][0xa18] ;  /* 0x0002860000047ab9 */ /* 0x000fd80000000a00 */
[----:B----4-:R-:W1:Y:S02]  /*11fb0*/  @P0 LDC.64 R2, c[0x0][0xa28] ;  /* 0x00028a00ff020b82 */ /* 0x010e640000000a00 */
[----:B-1----:R-:W-:-:S05]  /*11fc0*/  @P0 IMAD.WIDE R2, R27, 0x4, R2 ;  /* 0x000000041b020825 */ /* 0x002fca00078e0202 */
[----:B------:R1:W5:Y:S01]  /*11fd0*/  @P0 LDG.E R8, desc[UR52][R2.64] ;  /* 0x0000003402080981 */ /* 0x000362000c1e1900 */
[----:B------:R-:W-:Y:S01]  /*11fe0*/  ISETP.NE.U32.AND P0, PT, RZ, UR4, PT ;  /* 0x00000004ff007c0c */ /* 0x000fe2000bf05070 */
[----:B0-----:R-:W-:Y:S01]  /*11ff0*/  IMAD.WIDE R4, R27, 0x4, R4 ;  /* 0x000000041b047825 */ /* 0x001fe200078e0204 */
[----:B------:R-:W-:Y:S02]  /*12000*/  ISETP.NE.U32.AND P1, PT, RZ, UR6, PT ;  /* 0x00000006ff007c0c */ /* 0x000fe4000bf25070 */
[----:B------:R-:W-:Y:S01]  /*12010*/  ISETP.NE.AND.EX P2, PT, RZ, UR5, PT, P0 ;  /* 0x00000005ff007c0c */ /* 0x000fe2000bf45300 */
[----:B------:R-:W-:Y:S01]  /*12020*/  ULDC.64 UR4, c[0x0][0xa00] ;  /* 0x0002800000047ab9 */ /* 0x000fe20000000a00 */
[----:B------:R-:W-:Y:S02]  /*12030*/  ISETP.NE.AND.EX P1, PT, RZ, UR7, PT, P1 ;  /* 0x00000007ff007c0c */ /* 0x000fe4000bf25310 */
[----:B------:R-:W-:Y:S01]  /*12040*/  ISETP.NE.U32.AND P0, PT, RZ, UR4, PT ;  /* 0x00000004ff007c0c */ /* 0x000fe2000bf05070 */
[----:B-1----:R-:W0:Y:S03]  /*12050*/  LDC.64 R2, c[0x0][0xa08] ;  /* 0x00028200ff027b82 */ /* 0x002e260000000a00 */
[----:B------:R-:W-:-:S05]  /*12060*/  ISETP.NE.AND.EX P0, PT, RZ, UR5, PT, P0 ;  /* 0x00000005ff007c0c */ /* 0x000fca000bf05300 */
[----:B------:R-:W1:Y:S08]  /*12070*/  @P2 LDC.64 R6, c[0x0][0xa18] ;  /* 0x00028600ff062b82 */ /* 0x000e700000000a00 */
[----:B--2---:R-:W2:Y:S01]  /*12080*/  @P0 LDG.E R0, desc[UR52][R4.64] ;  /* 0x0000003404000981 */ /* 0x004ea2000c1e1900 */
[----:B------:R-:W-:Y:S01]  /*12090*/  ULDC UR4, c[0x0][0x288] ;  /* 0x0000a20000047ab9 */ /* 0x000fe20000000800 */
[----:B0-----:R-:W-:-:S05]  /*120a0*/  IMAD.WIDE R2, R27, 0x4, R2 ;  /* 0x000000041b027825 */ /* 0x001fca00078e0202 */
[----:B------:R-:W5:Y:S01]  /*120b0*/  @P1 LDG.E R9, desc[UR52][R2.64] ;  /* 0x0000003402091981 */ /* 0x000f62000c1e1900 */
[----:B-1----:R-:W-:-:S03]  /*120c0*/  @P2 IMAD.WIDE R6, R27, 0x4, R6 ;  /* 0x000000041b062825 */ /* 0x002fc600078e0206 */
        /* <DEDUP_REMOVED lines=12> */
[----:B------:R-:W-:Y:S01]  /*12190*/  IMAD.MOV.U32 R10, RZ, RZ, R0 ;  /* 0x000000ffff0a7224 */ /* 0x000fe200078e0000 */
[----:B---3--:R-:W-:Y:S06]  /*121a0*/  @P2 BRA `(.L_x_1179) ;  /* 0x0000000000142947 */ /* 0x008fec0003800000 */
[----:B------:R-:W-:Y:S05]  /*121b0*/  @!P0 BRA `(.L_x_1179) ;  /* 0x0000000000108947 */ /* 0x000fea0003800000 */
[----:B------:R-:W2:Y:S04]  /*121c0*/  LDG.E R7, desc[UR52][R4.64] ;  /* 0x0000003404077981 */ /* 0x000ea8000c1e1900 */
[----:B0-----:R-:W2:Y:S02]  /*121d0*/  LDG.E R0, desc[UR52][R4.64+0x4] ;  /* 0x0000043404007981 */ /* 0x001ea4000c1e1900 */
[----:B--2---:R-:W-:-:S05]  /*121e0*/  IMAD.IADD R10, R0, 0x1, -R7 ;  /* 0x00000001000a7824 */ /* 0x004fca00078e0a07 */
[----:B------:R1:W-:Y:S02]  /*121f0*/  STL [R1+0xc], R10 ;  /* 0x00000c0a01007387 */ /* 0x0003e40000100800 */
.L_x_1179:
[----:B------:R-:W-:Y:S01]  /*12200*/  ULDC.64 UR4, c[0x0][0xa20] ;  /* 0x0002880000047ab9 */ /* 0x000fe20000000a00 */
[C---:B0-----:R-:W-:Y:S02]  /*12210*/  LOP3.LUT R0, R26.reuse, 0xff000000, RZ, 0xc0, !PT ;  /* 0xff0000001a007812 */ /* 0x041fe400078ec0ff */
[----:B------:R-:W-:Y:S02]  /*12220*/  ISETP.NE.U32.AND P0, PT, RZ, UR4, PT ;  /* 0x00000004ff007c0c */ /* 0x000fe4000bf05070 */
[----:B------:R-:W-:Y:S02]  /*12230*/  SHF.R.U32.HI R5, RZ, 0x8, R0 ;  /* 0x00000008ff057819 */ /* 0x000fe40000011600 */
[----:B------:R-:W-:Y:S02]  /*12240*/  ISETP.NE.AND.EX P0, PT, RZ, UR5, PT, P0 ;  /* 0x00000005ff007c0c */ /* 0x000fe4000bf05300 */
[C---:B------:R-:W-:Y:S02]  /*12250*/  LOP3.LUT R0, R26.reuse, 0xff0000, RZ, 0xc0, !PT ;  /* 0x00ff00001a007812 */ /* 0x040fe400078ec0ff */
[----:B------:R-:W-:Y:S01]  /*12260*/  LOP3.LUT R16, R26, 0xffff, RZ, 0xc0, !PT ;  /* 0x0000ffff1a107812 */ /* 0x000fe200078ec0ff */
[----:B-----5:R-:W-:Y:S01]  /*12270*/  IMAD.IADD R26, R9, 0x1, R8 ;  /* 0x00000001091a7824 */ /* 0x020fe200078e0208 */
[----:B------:R-:W-:-:S07]  /*12280*/  LEA.HI R0, R0, R5, RZ, 0x10 ;  /* 0x0000000500007211 */ /* 0x000fce00078f80ff */
[----:B------:R-:W-:Y:S05]  /*12290*/  @!P0 BRA `(.L_x_1180) ;  /* 0x0000000000108947 */ /* 0x000fea0003800000 */
[----:B------:R-:W0:Y:S02]  /*122a0*/  LDC.64 R2, c[0x0][0xa20] ;  /* 0x00028800ff027b82 */ /* 0x000e240000000a00 */
[----:B0-----:R-:W-:-:S05]  /*122b0*/  IMAD.WIDE R2, R27, 0x4, R2 ;  /* 0x000000041b027825 */ /* 0x001fca00078e0202 */
[----:B------:R0:W5:Y:S01]  /*122c0*/  LDG.E R6, desc[UR52][R2.64] ;  /* 0x0000003402067981 */ /* 0x000162000c1e1900 */
[----:B------:R-:W-:Y:S05]  /*122d0*/  BRA `(.L_x_1181) ;  /* 0x0000000000107947 */ /* 0x000fea0003800000 */
.L_x_1180:
[----:B------:R-:W-:Y:S05]  /*122e0*/  @!P1 BRA `(.L_x_1181) ;  /* 0x00000000000c9947 */ /* 0x000fea0003800000 */
[----:B------:R-:W2:Y:S04]  /*122f0*/  LDG.E R5, desc[UR52][R2.64] ;  /* 0x0000003402057981 */ /* 0x000ea8000c1e1900 */
[----:B------:R-:W2:Y:S02]  /*12300*/  LDG.E R6, desc[UR52][R2.64+0x4] ;  /* 0x0000043402067981 */ /* 0x000ea4000c1e1900 */
[----:B--2---:R-:W-:-:S07]  /*12310*/  IMAD.IADD R6, R6, 0x1, -R5 ;  /* 0x0000000106067824 */ /* 0x004fce00078e0a05 */
.L_x_1181:
[----:B0-----:R-:W0:Y:S01]  /*12320*/  LDC R2, c[0x0][0x448] ;  /* 0x00011200ff027b82 */ /* 0x001e220000000800 */
[----:B------:R-:W-:Y:S02]  /*12330*/  IMAD R11, R25, 0xc0, RZ ;  /* 0x000000c0190b7824 */ /* 0x000fe400078e02ff */
[----:B-----5:R-:W-:Y:S02]  /*12340*/  IMAD.IADD R6, R6, 0x1, -R8 ;  /* 0x0000000106067824 */ /* 0x020fe400078e0a08 */
[----:B------:R-:W-:Y:S01]  /*12350*/  VIADD R7, R11, 0xbf ;  /* 0x000000bf0b077836 */ /* 0x000fe20000000000 */
[----:B------:R2:W-:Y:S01]  /*12360*/  STL [R1+0x8], R11 ;  /* 0x0000080b01007387 */ /* 0x0005e20000100800 */
[----:B0-----:R-:W-:-:S13]  /*12370*/  ISETP.NE.AND P1, PT, R2, 0x1, PT ;  /* 0x000000010200780c */ /* 0x001fda0003f25270 */
[----:B------:R-:W0:Y:S08]  /*12380*/  @P1 LDC R4, c[0x0][0x44c] ;  /* 0x00011300ff041b82 */ /* 0x000e300000000800 */
[----:B------:R-:W3:Y:S01]  /*12390*/  @P1 LDC R2, c[0x0][0x450] ;  /* 0x00011400ff021b82 */ /* 0x000ee20000000800 */
[----:B0-----:R-:W-:-:S05]  /*123a0*/  @P1 IMAD.HI.U32 R3, R7, R4, RZ ;  /* 0x0000000407031227 */ /* 0x001fca00078e00ff */
[----:B---3--:R-:W-:Y:S01]  /*123b0*/  @P1 SHF.R.U32.HI R7, RZ, R2, R3 ;  /* 0x00000002ff071219 */ /* 0x008fe20000011603 */
[----:B------:R-:W-:-:S05]  /*123c0*/  VIADD R2, R6, 0x7f ;  /* 0x0000007f06027836 */ /* 0x000fca0000000000 */
[----:B------:R-:W-:-:S04]  /*123d0*/  SHF.R.S32.HI R3, RZ, 0x1f, R2 ;  /* 0x0000001fff037819 */ /* 0x000fc80000011402 */
[----:B------:R-:W-:Y:S02]  /*123e0*/  LEA.HI R4, R3, R2, RZ, 0x7 ;  /* 0x0000000203047211 */ /* 0x000fe400078f38ff */
[----:B------:R-:W-:Y:S02]  /*123f0*/  IADD3 R2, R6, 0x1, -R10 ;  /* 0x0000000106027810 */ /* 0x000fe40007ffe80a */
[----:B------:R-:W-:-:S03]  /*12400*/  SHF.R.S32.HI R9, RZ, 0x7, R4 ;  /* 0x00000007ff097819 */ /* 0x000fc60000011404 */
[----:B------:R-:W-:Y:S02]  /*12410*/  IMAD.IADD R7, R2, 0x1, R7 ;  /* 0x0000000102077824 */ /* 0x000fe400078e0207 */
[----:B------:R-:W0:Y:S01]  /*12420*/  LDC.64 R2, c[0x0][0x9e0] ;  /* 0x00027800ff027b82 */ /* 0x000e220000000a00 */
[----:B------:R2:W-:Y:S01]  /*12430*/  STL [R1+0x40], R9 ;  /* 0x0000400901007387 */ /* 0x0005e20000100800 */
[----:B0-----:R-:W-:Y:S01]  /*12440*/  ISETP.GE.AND P2, PT, R3, 0x1, PT ;  /* 0x000000010300780c */ /* 0x001fe20003f46270 */
[----:B------:R-:W-:-:S12]  /*12450*/  IMAD.IADD R2, R7, 0x1, R2 ;  /* 0x0000000107027824 */ /* 0x000fd800078e0202 */
[----:B--2---:R-:W-:Y:S05]  /*12460*/  @!P2 BRA `(.L_x_1182) ;  /* 0x000000000048a947 */ /* 0x004fea0003800000 */
[C---:B------:R-:W-:Y:S01]  /*12470*/  ISETP.GT.AND P0, PT, R7.reuse, RZ, PT ;  /* 0x000000ff0700720c */ /* 0x040fe20003f04270 */
[----:B------:R-:W-:Y:S01]  /*12480*/  BSSY B0, `(.L_x_1183) ;  /* 0x000000e000007945 */ /* 0x000fe20003800000 */
[----:B------:R-:W-:-:S11]  /*12490*/  VIADD R8, R7, 0xffffffff ;  /* 0xffffffff07087836 */ /* 0x000fd60000000000 */
[----:B------:R-:W-:Y:S05]  /*124a0*/  @P0 BRA `(.L_x_1184) ;  /* 0x00000000001c0947 */ /* 0x000fea0003800000 */
[----:B------:R-:W-:Y:S01]  /*124b0*/  ISETP.NE.AND P0, PT, R3, 0x1, PT ;  /* 0x000000010300780c */ /* 0x000fe20003f05270 */
[----:B------:R-:W-:-:S12]  /*124c0*/  IMAD.MOV R7, RZ, RZ, -R7 ;  /* 0x000000ffff077224 */ /* 0x000fd800078e0a07 */
[----:B------:R-:W0:Y:S02]  /*124d0*/  @P0 LDC.64 R4, c[0x0][0x9e8] ;  /* 0x00027a00ff040b82 */ /* 0x000e240000000a00 */
[----:B0-----:R-:W-:-:S05]  /*124e0*/  @P0 IMAD.HI.U32 R4, R7, R4, RZ ;  /* 0x0000000407040227 */ /* 0x001fca00078e00ff */
[----:B------:R-:W-:-:S04]  /*124f0*/  @P0 SHF.R.U32.HI R7, RZ, R5, R4 ;  /* 0x00000005ff070219 */ /* 0x000fc80000011604 */
[----:B------:R-:W-:Y:S01]  /*12500*/  LOP3.LUT R8, RZ, R7, RZ, 0x33, !PT ;  /* 0x00000007ff087212 */ /* 0x000fe200078e33ff */
[----:B------:R-:W-:Y:S06]  /*12510*/  BRA `(.L_x_1185) ;  /* 0x0000000000107947 */ /* 0x000fec0003800000 */
.L_x_1184:
[----:B------:R-:W-:-:S13]  /*12520*/  ISETP.NE.AND P0, PT, R3, 0x1, PT ;  /* 0x000000010300780c */ /* 0x000fda0003f05270 */
[----:B------:R-:W0:Y:S02]  /*12530*/  @P0 LDC.64 R4, c[0x0][0x9e8] ;  /* 0x00027a00ff040b82 */ /* 0x000e240000000a00 */
[----:B0-----:R-:W-:-:S05]  /*12540*/  @P0 IMAD.HI.U32 R4, R8, R4, RZ ;  /* 0x0000000408040227 */ /* 0x001fca00078e00ff */
[----:B------:R-:W-:-:S07]  /*12550*/  @P0 SHF.R.U32.HI R8, RZ, R5, R4 ;  /* 0x00000005ff080219 */ /* 0x000fce0000011604 */
.L_x_1185:
[----:B------:R-:W-:Y:S05]  /*12560*/  BSYNC B0 ;  /* 0x0000000000007941 */ /* 0x000fea0003800000 */
.L_x_1183:
[----:B------:R-:W-:-:S05]  /*12570*/  IMAD R5, R8, R3, R3 ;  /* 0x0000000308057224 */ /* 0x000fca00078e0203 */
[----:B------:R-:W-:-:S07]  /*12580*/  VIMNMX R2, R2, R5, PT ;  /* 0x0000000502027248 */ /* 0x000fce0003fe0100 */
.L_x_1182:
[----:B------:R-:W0:Y:S01]  /*12590*/  @P1 LDC R7, c[0x0][0x44c] ;  /* 0x00011300ff071b82 */ /* 0x000e220000000800 */
[----:B------:R-:W-:Y:S01]  /*125a0*/  IMAD.MOV.U32 R5, RZ, RZ, R11 ;  /* 0x000000ffff057224 */ /* 0x000fe200078e000b */
[----:B------:R-:W-:Y:S01]  /*125b0*/  ULDC UR4, c[0x0][0x9dc] ;  /* 0x0002770000047ab9 */ /* 0x000fe20000000800 */
[----:B------:R-:W-:-:S05]  /*125c0*/  VIADD R2, R2, 0x7f ;  /* 0x0000007f02027836 */ /* 0x000fca0000000000 */
[----:B------:R-:W2:Y:S01]  /*125d0*/  @P1 LDC R4, c[0x0][0x450] ;  /* 0x00011400ff041b82 */ /* 0x000ea20000000800 */
[----:B0-----:R-:W-:-:S05]  /*125e0*/  @P1 IMAD.HI.U32 R7, R11, R7, RZ ;  /* 0x000000070b071227 */ /* 0x001fca00078e00ff */
[----:B--2---:R-:W-:-:S04]  /*125f0*/  @P1 SHF.R.U32.HI R5, RZ, R4, R7 ;  /* 0x00000004ff051219 */ /* 0x004fc80000011607 */
[----:B------:R-:W-:Y:S02]  /*12600*/  IADD3 R7, R5, R6, -R10 ;  /* 0x0000000605077210 */ /* 0x000fe40007ffe80a */
[----:B------:R-:W-:-:S04]  /*12610*/  SHF.R.S32.HI R5, RZ, 0x1f, R2 ;  /* 0x0000001fff057819 */ /* 0x000fc80000011402 */
[----:B------:R-:W-:Y:S01]  /*12620*/  LEA.HI R5, R5, R2, RZ, 0x7 ;  /* 0x0000000205057211 */ /* 0x000fe200078f38ff */
[----:B------:R-:W-:-:S03]  /*12630*/  VIADD R2, R7, -UR4 ;  /* 0x8000000407027c36 */ /* 0x000fc60008000000 */
[----:B------:R-:W-:-:S04]  /*12640*/  SHF.R.S32.HI R4, RZ, 0x7, R5 ;  /* 0x00000007ff047819 */ /* 0x000fc80000011405 */
[----:B------:R-:W-:Y:S01]  /*12650*/  VIMNMX R6, R9, R4, PT ;  /* 0x0000000409067248 */ /* 0x000fe20003fe0100 */
[----:B------:R0:W-:Y:S01]  /*12660*/  STL [R1+0x3c], R4 ;  /* 0x00003c0401007387 */ /* 0x0001e20000100800 */
[----:B------:R-:W-:Y:S05]  /*12670*/  @!P2 BRA `(.L_x_1186) ;  /* 0x000000000044a947 */ /* 0x000fea0003800000 */
[----:B------:R-:W-:Y:S01]  /*12680*/  ISETP.GT.AND P0, PT, R7, -0x1, PT ;  /* 0xffffffff0700780c */ /* 0x000fe20003f04270 */
[----:B------:R-:W-:-:S12]  /*12690*/  BSSY B0, `(.L_x_1187) ;  /* 0x000000d000007945 */ /* 0x000fd80003800000 */
[----:B------:R-:W-:Y:S05]  /*126a0*/  @P0 BRA `(.L_x_1188) ;  /* 0x00000000001c0947 */ /* 0x000fea0003800000 */
[----:B------:R-:W-:Y:S02]  /*126b0*/  ISETP.NE.AND P0, PT, R3, 0x1, PT ;  /* 0x000000010300780c */ /* 0x000fe40003f05270 */
[----:B------:R-:W-:-:S11]  /*126c0*/  LOP3.LUT R7, RZ, R7, RZ, 0x33, !PT ;  /* 0x00000007ff077212 */ /* 0x000fd600078e33ff */
[----:B0-----:R-:W0:Y:S02]  /*126d0*/  @P0 LDC.64 R4, c[0x0][0x9e8] ;  /* 0x00027a00ff040b82 */ /* 0x001e240000000a00 */
[----:B0-----:R-:W-:-:S05]  /*126e0*/  @P0 IMAD.HI.U32 R4, R7, R4, RZ ;  /* 0x0000000407040227 */ /* 0x001fca00078e00ff */
[----:B------:R-:W-:-:S04]  /*126f0*/  @P0 SHF.R.U32.HI R7, RZ, R5, R4 ;  /* 0x00000005ff070219 */ /* 0x000fc80000011604 */
[----:B------:R-:W-:Y:S01]  /*12700*/  LOP3.LUT R7, RZ, R7, RZ, 0x33, !PT ;  /* 0x00000007ff077212 */ /* 0x000fe200078e33ff */
[----:B------:R-:W-:Y:S06]  /*12710*/  BRA `(.L_x_1189) ;  /* 0x0000000000107947 */ /* 0x000fec0003800000 */
.L_x_1188:
[----:B------:R-:W-:-:S13]  /*12720*/  ISETP.NE.AND P0, PT, R3, 0x1, PT ;  /* 0x000000010300780c */ /* 0x000fda0003f05270 */
[----:B0-----:R-:W0:Y:S02]  /*12730*/  @P0 LDC.64 R4, c[0x0][0x9e8] ;  /* 0x00027a00ff040b82 */ /* 0x001e240000000a00 */
[----:B0-----:R-:W-:-:S05]  /*12740*/  @P0 IMAD.HI.U32 R4, R7, R4, RZ ;  /* 0x0000000407040227 */ /* 0x001fca00078e00ff */
[----:B------:R-:W-:-:S07]  /*12750*/  @P0 SHF.R.U32.HI R7, RZ, R5, R4 ;  /* 0x00000005ff070219 */ /* 0x000fce0000011604 */
.L_x_1189:
[----:B------:R-:W-:Y:S05]  /*12760*/  BSYNC B0 ;  /* 0x0000000000007941 */ /* 0x000fea0003800000 */
.L_x_1187:
[----:B------:R-:W-:-:S05]  /*12770*/  IMAD R3, R7, R3, RZ ;  /* 0x0000000307037224 */ /* 0x000fca00078e02ff */
[----:B------:R-:W-:-:S07]  /*12780*/  VIMNMX R2, R2, R3, !PT ;  /* 0x0000000302027248 */ /* 0x000fce0007fe0100 */
.L_x_1186:
[----:B------:R-:W-:Y:S01]  /*12790*/  SHF.R.S32.HI R3, RZ, 0x1f, R2 ;  /* 0x0000001fff037819 */ /* 0x000fe20000011402 */
[----:B------:R-:W-:Y:S01]  /*127a0*/  IMAD.MOV.U32 R5, RZ, RZ, RZ ;  /* 0x000000ffff057224 */ /* 0x000fe200078e00ff */
[----:B0-----:R-:W-:Y:S01]  /*127b0*/  SHF.R.U32.HI R4, RZ, 0x10, R0 ;  /* 0x00000010ff047819 */ /* 0x001fe20000011600 */
[----:B------:R-:W-:Y:S01]  /*127c0*/  BSSY B0, `(.L_x_1190) ;  /* 0x0000029000007945 */ /* 0x000fe20003800000 */
[----:B------:R-:W-:Y:S01]  /*127d0*/  LEA.HI R3, R3, R2, RZ, 0x7 ;  /* 0x0000000203037211 */ /* 0x000fe200078f38ff */
[----:B------:R-:W-:Y:S01]  /*127e0*/  IMAD.MOV.U32 R12, RZ, RZ, R5 ;  /* 0x000000ffff0c7224 */ /* 0x000fe200078e0005 */
[----:B------:R-:W-:Y:S02]  /*127f0*/  ISETP.NE.AND P0, PT, R4, RZ, PT ;  /* 0x000000ff0400720c */ /* 0x000fe40003f05270 */
[----:B------:R-:W-:Y:S02]  /*12800*/  SHF.R.S32.HI R3, RZ, 0x7, R3 ;  /* 0x00000007ff037819 */ /* 0x000fe40000011403 */
[----:B-1----:R-:W-:-:S02]  /*12810*/  LOP3.LUT R10, R0, 0xff, RZ, 0xc0, !PT ;  /* 0x000000ff000a7812 */ /* 0x002fc400078ec0ff */
[----:B------:R-:W-:-:S04]  /*12820*/  VIMNMX R11, RZ, R3, !PT ;  /* 0x00000003ff0b7248 */ /* 0x000fc80007fe0100 */
[----:B------:R-:W-:Y:S01]  /*12830*/  ISETP.GT.AND P1, PT, R6, R11, PT ;  /* 0x0000000b0600720c */ /* 0x000fe20003f24270 */
[----:B------:R0:W-:Y:S02]  /*12840*/  STL [R1+0x14], R11 ;  /* 0x0000140b01007387 */ /* 0x0001e40000100800 */
[----:B------:R-:W1:Y:S02]  /*12850*/  @!P0 LDC R4, c[0x0][0x9f0] ;  /* 0x00027c00ff048b82 */ /* 0x000e640000000800 */
[----:B------:R0:W-:Y:S04]  /*12860*/  STL [R1+0x18], R5 ;  /* 0x0000180501007387 */ /* 0x0001e80000100800 */
[----:B------:R0:W-:Y:S04]  /*12870*/  STL [R1+0x30], R10 ;  /* 0x0000300a01007387 */ /* 0x0001e80000100800 */
[----:B------:R-:W-:Y:S05]  /*12880*/  @!P1 BRA `(.L_x_1191) ;  /* 0x0000000000709947 */ /* 0x000fea0003800000 */
[-C--:B-1----:R-:W-:Y:S02]  /*12890*/  IABS R0, R4.reuse ;  /* 0x0000000400007213 */ /* 0x082fe40000000000 */
[----:B------:R-:W-:Y:S02]  /*128a0*/  IABS R7, R4 ;  /* 0x0000000400077213 */ /* 0x000fe40000000000 */
[----:B------:R-:W1:Y:S03]  /*128b0*/  I2F.RP R8, R0 ;  /* 0x0000000000087306 */ /* 0x000e660000209400 */
[----:B------:R-:W-:-:S05]  /*128c0*/  IMAD.MOV R7, RZ, RZ, -R7 ;  /* 0x000000ffff077224 */ /* 0x000fca00078e0a07 */
[----:B-1----:R-:W1:Y:S02]  /*128d0*/  MUFU.RCP R8, R8 ;  /* 0x0000000800087308 */ /* 0x002e640000001000 */
[----:B-1----:R-:W-:-:S06]  /*128e0*/  VIADD R9, R8, 0xffffffe ;  /* 0x0ffffffe08097836 */ /* 0x002fcc0000000000 */
[----:B------:R-:W1:Y:S02]  /*128f0*/  F2I.FTZ.U32.TRUNC.NTZ R3, R9 ;  /* 0x0000000900037305 */ /* 0x000e64000021f000 */
[----:B-1----:R-:W-:-:S04]  /*12900*/  IMAD.MOV R2, RZ, RZ, -R3 ;  /* 0x000000ffff027224 */ /* 0x002fc800078e0a03 */
[----:B0-----:R-:W-:Y:S02]  /*12910*/  IMAD R5, R2, R0, RZ ;  /* 0x0000000002057224 */ /* 0x001fe400078e02ff */
[----:B------:R-:W-:-:S04]  /*12920*/  IMAD.MOV.U32 R2, RZ, RZ, RZ ;  /* 0x000000ffff027224 */ /* 0x000fc800078e00ff */
[----:B------:R-:W-:Y:S01]  /*12930*/  IMAD.HI.U32 R5, R3, R5, R2 ;  /* 0x0000000503057227 */ /* 0x000fe200078e0002 */
[----:B------:R-:W-:-:S05]  /*12940*/  IADD3 R3, R4, -0x1, R6 ;  /* 0xffffffff04037810 */ /* 0x000fca0007ffe006 */
[----:B------:R-:W-:-:S05]  /*12950*/  IMAD.IADD R3, R3, 0x1, -R11 ;  /* 0x0000000103037824 */ /* 0x000fca00078e0a0b */
        /* <DEDUP_REMOVED lines=15> */
.L_x_1191:
[----:B------:R-:W-:Y:S05]  /*12a50*/  BSYNC B0 ;  /* 0x0000000000007941 */ /* 0x000fea0003800000 */
.L_x_1190:
[----:B------:R-:W-:Y:S01]  /*12a60*/  IMAD.MOV.U32 R0, RZ, RZ, R12 ;  /* 0x000000ffff007224 */ /* 0x000fe200078e000c */
[----:B------:R-:W-:Y:S03]  /*12a70*/  BSSY B7, `(.L_x_1192) ;  /* 0x0000420000077945 */ /* 0x000fe60003800000 */
[----:B------:R-:W-:-:S05]  /*12a80*/  IMAD R29, R10, R0, R11 ;  /* 0x000000000a1d7224 */ /* 0x000fca00078e020b */
[----:B------:R-:W-:-:S04]  /*12a90*/  VIADDMNMX R22, R29, R0, R6, PT ;  /* 0x000000001d167246 */ /* 0x000fc80003800106 */
[----:B------:R-:W-:Y:S01]  /*12aa0*/  ISETP.GT.AND P0, PT, R22, R29, PT ;  /* 0x0000001d1600720c */ /* 0x000fe20003f04270 */
[----:B------:R3:W-:-:S12]  /*12ab0*/  STL [R1+0x1c], R22 ;  /* 0x00001c1601007387 */ /* 0x0007d80000100800 */
[----:B---3--:R-:W-:Y:S05]  /*12ac0*/  @P0 BRA `(.L_x_1193) ;  /* 0x0000000000440947 */ /* 0x008fea0003800000 */
[----:B------:R-:W3:Y:S02]  /*12ad0*/  S2R R0, SR_TID.X ;  /* 0x0000000000007919 */ /* 0x000ee40000002100 */
[----:B---3--:R-:W-:-:S04]  /*12ae0*/  LOP3.LUT R0, R0, 0x7f, RZ, 0xc0, !PT ;  /* 0x0000007f00007812 */ /* 0x008fc800078ec0ff */
[----:B------:R-:W-:-:S13]  /*12af0*/  ISETP.NE.AND P0, PT, R0, RZ, PT ;  /* 0x000000ff0000720c */ /* 0x000fda0003f05270 */
[----:B------:R-:W-:Y:S05]  /*12b00*/  @P0 BRA `(.L_x_1194) ;  /* 0x0000004000580947 */ /* 0x000fea0003800000 */
[----:B0-----:R-:W0:Y:S01]  /*12b10*/  S2R R5, SR_LANEID ;  /* 0x0000000000057919 */ /* 0x001e220000000000 */
[----:B------:R-:W-:Y:S01]  /*12b20*/  VOTEU.ANY UR4, UPT, PT ;  /* 0x0000000000047886 */ /* 0x000fe200038e0100 */
[----:B------:R-:W3:Y:S01]  /*12b30*/  LDC.64 R2, c[0x0][0xc60] ;  /* 0x00031800ff027b82 */ /* 0x000ee20000000a00 */
[----:B------:R-:W0:Y:S02]  /*12b40*/  FLO.U32 R0, UR4 ;  /* 0x0000000400007d00 */ /* 0x000e2400080e0000 */
[----:B0-----:R-:W-:-:S06]  /*12b50*/  ISETP.EQ.U32.AND P0, PT, R0, R5, PT ;  /* 0x000000050000720c */ /* 0x001fcc0003f02070 */
[----:B------:R-:W3:Y:S07]  /*12b60*/  POPC R5, UR4 ;  /* 0x0000000400057d09 */ /* 0x000eee0008000000 */
[----:B---3--:R-:W3:Y:S01]  /*12b70*/  @P0 ATOMG.E.ADD.STRONG.GPU PT, R3, desc[UR52][R2.64], R5 ;  /* 0x00000005020309a8 */ /* 0x008ee200081ee1f4 */
[----:B-1----:R-:W0:Y:S02]  /*12b80*/  S2R R4, SR_LTMASK ;  /* 0x0000000000047919 */ /* 0x002e240000003900 */
[----:B0-----:R-:W-:-:S04]  /*12b90*/  LOP3.LUT R4, R4, UR4, RZ, 0xc0, !PT ;  /* 0x0000000404047c12 */ /* 0x001fc8000f8ec0ff */
[----:B------:R-:W0:Y:S01]  /*12ba0*/  POPC R7, R4 ;  /* 0x0000000400077309 */ /* 0x000e220000000000 */
[----:B---3--:R-:W0:Y:S02]  /*12bb0*/  SHFL.IDX PT, R0, R3, R0, 0x1f ;  /* 0x00001f0003007589 */ /* 0x008e2400000e0000 */
[----:B0-----:R-:W-:Y:S01]  /*12bc0*/  IADD3 R24, R0, UR37, R7 ;  /* 0x0000002500187c10 */ /* 0x001fe2000fffe007 */
[----:B------:R-:W-:Y:S06]  /*12bd0*/  BRA `(.L_x_1194) ;  /* 0x0000004000247947 */ /* 0x000fec0003800000 */
.L_x_1193:
        /* <DEDUP_REMOVED lines=8> */
[----:B-1----:R-:W-:Y:S02]  /*12c60*/  IMAD.U32 R4, RZ, RZ, UR6 ;  /* 0x00000006ff047e24 */ /* 0x002fe4000f8e00ff */
[----:B------:R-:W1:Y:S01]  /*12c70*/  LDC.64 R2, c[0x4][R2] ;  /* 0x0100000002027b82 */ /* 0x000e620000000a00 */
[----:B0-----:R-:W-:Y:S02]  /*12c80*/  IMAD.U32 R5, RZ, RZ, UR7 ;  /* 0x00000007ff057e24 */ /* 0x001fe4000f8e00ff */
[----:B------:R-:W-:Y:S02]  /*12c90*/  IMAD.U32 R6, RZ, RZ, UR8 ;  /* 0x00000008ff067e24 */ /* 0x000fe4000f8e00ff */
[----:B------:R-:W-:-:S02]  /*12ca0*/  IMAD.U32 R7, RZ, RZ, UR9 ;  /* 0x00000009ff077e24 */ /* 0x000fc4000f8e00ff */
[----:B------:R-:W-:Y:S02]  /*12cb0*/  IMAD.U32 R10, RZ, RZ, UR4 ;  /* 0x00000004ff0a7e24 */ /* 0x000fe4000f8e00ff */
[----:B------:R-:W-:Y:S02]  /*12cc0*/  IMAD.U32 R11, RZ, RZ, UR5 ;  /* 0x00000005ff0b7e24 */ /* 0x000fe4000f8e00ff */
[----:B------:R-:W-:Y:S02]  /*12cd0*/  IMAD.MOV.U32 R8, RZ, RZ, 0x70 ;  /* 0x00000070ff087424 */ /* 0x000fe400078e00ff */
[----:B--2---:R-:W-:Y:S02]  /*12ce0*/  IMAD.MOV.U32 R12, RZ, RZ, 0x1 ;  /* 0x00000001ff0c7424 */ /* 0x004fe400078e00ff */
[----:B------:R-:W-:-:S07]  /*12cf0*/  IMAD.MOV.U32 R13, RZ, RZ, RZ ;  /* 0x000000ffff0d7224 */ /* 0x000fce00078e00ff */
[----:B------:R-:W-:-:S07]  /*12d00*/  LEPC R20, `(.L_x_1196) ;  /* 0x000000001014794e */ /* 0x000fce0000000000 */
[----:B-1----:R-:W-:Y:S05]  /*12d10*/  CALL.ABS.NOINC R2 ;  /* 0x0000000002007343 */ /* 0x002fea0003c00000 */
.L_x_1196:
[----:B------:R-:W-:Y:S05]  /*12d20*/  BSYNC B6 ;  /* 0x0000000000067941 */ /* 0x000fea0003800000 */
.L_x_1195:
        /* <DEDUP_REMOVED lines=9> */
[----:B-1----:R-:W-:Y:S02]  /*12dc0*/  IMAD.U32 R4, RZ, RZ, UR6 ;  /* 0x00000006ff047e24 */ /* 0x002fe4000f8e00ff */
[----:B0-----:R-:W-:Y:S02]  /*12dd0*/  IMAD.U32 R5, RZ, RZ, UR7 ;  /* 0x00000007ff057e24 */ /* 0x001fe4000f8e00ff */
[----:B------:R-:W-:Y:S02]  /*12de0*/  IMAD.U32 R6, RZ, RZ, UR8 ;  /* 0x00000008ff067e24 */ /* 0x000fe4000f8e00ff */
[----:B------:R-:W-:-:S02]  /*12df0*/  IMAD.U32 R7, RZ, RZ, UR9 ;  /* 0x00000009ff077e24 */ /* 0x000fc4000f8e00ff */
[----:B------:R-:W-:Y:S02]  /*12e00*/  IMAD.U32 R10, RZ, RZ, UR4 ;  /* 0x00000004ff0a7e24 */ /* 0x000fe4000f8e00ff */
[----:B------:R-:W-:Y:S02]  /*12e10*/  IMAD.U32 R11, RZ, RZ, UR5 ;  /* 0x00000005ff0b7e24 */ /* 0x000fe4000f8e00ff */
[----:B------:R-:W-:Y:S02]  /*12e20*/  IMAD.MOV.U32 R8, RZ, RZ, 0x70 ;  /* 0x00000070ff087424 */ /* 0x000fe400078e00ff */
[----:B--2---:R-:W-:Y:S02]  /*12e30*/  IMAD.MOV.U32 R12, RZ, RZ, 0x1 ;  /* 0x00000001ff0c7424 */ /* 0x004fe400078e00ff */
[----:B---3--:R-:W-:-:S07]  /*12e40*/  IMAD.MOV.U32 R13, RZ, RZ, RZ ;  /* 0x000000ffff0d7224 */ /* 0x008fce00078e00ff */
[----:B------:R-:W-:-:S07]  /*12e50*/  LEPC R20, `(.L_x_1199) ;  /* 0x000000001014794e */ /* 0x000fce0000000000 */
[----:B----4-:R-:W-:Y:S05]  /*12e60*/  CALL.ABS.NOINC R2 ;  /* 0x0000000002007343 */ /* 0x010fea0003c00000 */
.L_x_1199:
[----:B------:R0:W1:Y:S01]  /*12e70*/  LDC.64 R2, c[0x4][R19] ;  /* 0x0100000013027b82 */ /* 0x0000620000000a00 */
[----:B------:R-:W-:Y:S01]  /*12e80*/  ULDC.64 UR6, c[0x4][0xa8] ;  /* 0x01002a0000067ab9 */ /* 0x000fe20000000a00 */
[----:B------:R-:W-:Y:S01]  /*12e90*/  ULDC.64 UR8, c[0x4][0xb0] ;  /* 0x01002c0000087ab9 */ /* 0x000fe20000000a00 */
[----:B------:R-:W-:Y:S01]  /*12ea0*/  ULDC.64 UR4, c[0x4][0x40] ;  /* 0x0100100000047ab9 */ /* 0x000fe20000000a00 */
[----:B------:R-:W-:Y:S02]  /*12eb0*/  IMAD.U32 R4, RZ, RZ, UR6 ;  /* 0x00000006ff047e24 */ /* 0x000fe4000f8e00ff */
[----:B------:R-:W-:Y:S02]  /*12ec0*/  IMAD.U32 R5, RZ, RZ, UR7 ;  /* 0x00000007ff057e24 */ /* 0x000fe4000f8e00ff */
[----:B------:R-:W-:Y:S02]  /*12ed0*/  IMAD.U32 R6, RZ, RZ, UR8 ;  /* 0x00000008ff067e24 */ /* 0x000fe4000f8e00ff */
[----:B------:R-:W-:-:S02]  /*12ee0*/  IMAD.U32 R7, RZ, RZ, UR9 ;  /* 0x00000009ff077e24 */ /* 0x000fc4000f8e00ff */
[----:B------:R-:W-:Y:S02]  /*12ef0*/  IMAD.U32 R10, RZ, RZ, UR4 ;  /* 0x00000004ff0a7e24 */ /* 0x000fe4000f8e00ff */
[----:B------:R-:W-:Y:S02]  /*12f00*/  IMAD.U32 R11, RZ, RZ, UR5 ;  /* 0x00000005ff0b7e24 */ /* 0x000fe4000f8e00ff */
[----:B------:R-:W-:Y:S02]  /*12f10*/  IMAD.MOV.U32 R8, RZ, RZ, 0x70 ;  /* 0x00000070ff087424 */ /* 0x000fe400078e00ff */
[----:B------:R-:W-:Y:S02]  /*12f20*/  IMAD.MOV.U32 R12, RZ, RZ, 0x1 ;  /* 0x00000001ff0c7424 */ /* 0x000fe400078e00ff */
[----:B0-----:R-:W-:-:S07]  /*12f30*/  IMAD.MOV.U32 R13, RZ, RZ, RZ ;  /* 0x000000ffff0d7224 */ /* 0x001fce00078e00ff */
[----:B------:R-:W-:-:S07]  /*12f40*/  LEPC R20, `(.L_x_1198) ;  /* 0x000000001014794e */ /* 0x000fce0000000000 */
[----:B-1----:R-:W-:Y:S05]  /*12f50*/  CALL.ABS.NOINC R2 ;  /* 0x0000000002007343 */ /* 0x002fea0003c00000 */
.L_x_1198:
[----:B------:R-:W-:Y:S05]  /*12f60*/  BSYNC B6 ;  /* 0x0000000000067941 */ /* 0x000fea0003800000 */
.L_x_1197:
[----:B------:R-:W-:Y:S01]  /*12f70*/  ULDC.64 UR4, c[0x0][0x9f8] ;  /* 0x00027e0000047ab9 */ /* 0x000fe20000000a00 */
[----:B------:R-:W-:Y:S01]  /*12f80*/  IMAD.MOV.U32 R23, RZ, RZ, R27 ;  /* 0x000000ffff177224 */ /* 0x000fe200078e001b */
[----:B------:R-:W-:-:S04]  /*12f90*/  ISETP.NE.U32.AND P0, PT, RZ, UR4, PT ;  /* 0x00000004ff007c0c */ /* 0x000fc8000bf05070 */
[----:B------:R-:W-:Y:S01]  /*12fa0*/  ISETP.NE.AND.EX P0, PT, RZ, UR5, PT, P0 ;  /* 0x00000005ff007c0c */ /* 0x000fe2000bf05300 */
[----:B------:R-:W-:-:S12]  /*12fb0*/  ULDC.64 UR4, c[0x0][0xa08] ;  /* 0x0002820000047ab9 */ /* 0x000fd80000000a00 */
[----:B------:R-:W3:Y:S02]  /*12fc0*/  @P0 LDC.64 R2, c[0x0][0x9f8] ;  /* 0x00027e00ff020b82 */ /* 0x000ee40000000a00 */
[----:B---3--:R-:W-:-:S05]  /*12fd0*/  @P0 IMAD.WIDE R2, R27, 0x4, R2 ;  /* 0x000000041b020825 */ /* 0x008fca00078e0202 */
[----:B------:R3:W4:Y:S01]  /*12fe0*/  @P0 LDG.E R23, desc[UR52][R2.64] ;  /* 0x0000003402170981 */ /* 0x000722000c1e1900 */
[----:B------:R-:W-:Y:S01]  /*12ff0*/  VIADD R22, R22, 0xffffffff ;  /* 0xffffffff16167836 */ /* 0x000fe20000000000 */
[----:B---3--:R-:W3:Y:S02]  /*13000*/  LDC.64 R2, c[0x0][0x418] ;  /* 0x00010600ff027b82 */ /* 0x008ee40000000a00 */
[----:B---3--:R-:W-:Y:S01]  /*13010*/  LOP3.LUT P0, RZ, R2, UR4, RZ, 0xfc, !PT ;  /* 0x0000000402ff7c12 */ /* 0x008fe2000f80fcff */
[----:B------:R-:W-:-:S03]  /*13020*/  UMOV UR4, 0xffffffff ;  /* 0xffffffff00047882 */ /* 0x000fc60000000000 */
[----:B------:R-:W-:Y:S02]  /*13030*/  LOP3.LUT P0, RZ, R3, UR5, RZ, 0xfc, P0 ;  /* 0x0000000503ff7c12 */ /* 0x000fe4000800fcff */
[----:B----4-:R-:W-:Y:S02]  /*13040*/  SHF.R.S32.HI R25, RZ, 0x1f, R23 ;  /* 0x0000001fff197819 */ /* 0x010fe40000011417 */
[----:B------:R-:W-:Y:S01]  /*13050*/  SEL R19, R23, RZ, !P0 ;  /* 0x000000ff17137207 */ /* 0x000fe20004000000 */
[----:B------:R-:W-:Y:S08]  /*13060*/  BRA.DIV UR4, `(.L_x_1200) ;  /* 0x0000005204d47947 */ /* 0x000ff0000b800000 */
[----:B------:R-:W3:Y:S02]  /*13070*/  S2R R0, SR_TID.X ;  /* 0x0000000000007919 */ /* 0x000ee40000002100 */
[----:B---3--:R-:W-:-:S04]  /*13080*/  SHF.R.U32.HI R0, RZ, 0x5, R0 ;  /* 0x00000005ff007819 */ /* 0x008fc80000011600 */
[----:B------:R-:W-:-:S05]  /*13090*/  LOP3.LUT R0, R0, 0x3, RZ, 0xc0, !PT ;  /* 0x0000000300007812 */ /* 0x000fca00078ec0ff */
[----:B------:R3:W4:Y:S02]  /*130a0*/  SHFL.IDX PT, R14, R0, RZ, 0x1f ;  /* 0x00001fff000e7589 */ /* 0x00072400000e0000 */
.L_x_1308:
[----:B---3--:R-:W3:Y:S01]  /*130b0*/  LDL.LU R0, [R1] ;  /* 0x0000000001007983 */ /* 0x008ee20000300800 */
[----:B------:R-:W-:Y:S02]  /*130c0*/  PLOP3.LUT P1, PT, PT, PT, PT, 0x8, 0x0 ;  /* 0x000000000000781c */ /* 0x000fe40003f2e170 */
[----:B----4-:R-:W-:Y:S02]  /*130d0*/  ISETP.NE.AND P0, PT, R14, RZ, PT ;  /* 0x000000ff0e00720c */ /* 0x010fe40003f05270 */
[----:B---3--:R-:W-:-:S09]  /*130e0*/  LOP3.LUT R0, R0, 0xfffffffe, RZ, 0xc0, !PT ;  /* 0xfffffffe00007812 */ /* 0x008fd200078ec0ff */
[----:B------:R-:W-:-:S05]  /*130f0*/  @P1 LOP3.LUT R0, R0, 0x1, RZ, 0xfc, !PT ;  /* 0x0000000100001812 */ /* 0x000fca00078efcff */
[----:B------:R3:W-:Y:S01]  /*13100*/  STL [R1], R0 ;  /* 0x0000000001007387 */ /* 0x0007e20000100800 */
[----:B------:R-:W-:Y:S05]  /*13110*/  @P0 BRA `(.L_x_1201) ;  /* 0x0000000400200947 */ /* 0x000fea0003800000 */
[----:B------:R-:W-:-:S03]  /*13120*/  UMOV UR4, 0xffffffff ;  /* 0xffffffff00047882 */ /* 0x000fc60000000000 */
[----:B------:R-:W-:Y:S05]  /*13130*/  BRA.DIV UR4, `(.L_x_1202) ;  /* 0x0000005204d47947 */ /* 0x000fea000b800000 */
[----:B------:R-:W-:-:S13]  /*13140*/  ELECT P6, URZ, PT ;  /* 0x00000000003f782f */ /* 0x000fda00038c0000 */
.L_x_1311:
[----:B------:R-:W-:Y:S05]  /*13150*/  @!P6 BRA `(.L_x_1201) ;  /* 0x000000040010e947 */ /* 0x000fea0003800000 */
[----:B------:R-:W-:-:S04]  /*13160*/  ISETP.NE.U32.AND P0, PT, R2, RZ, PT ;  /* 0x000000ff0200720c */ /* 0x000fc80003f05070 */
[----:B------:R-:W-:-:S13]  /*13170*/  ISETP.NE.AND.EX P0, PT, R3, RZ, PT, P0 ;  /* 0x000000ff0300720c */ /* 0x000fda0003f05300 */
[----:B------:R-:W-:Y:S05]  /*13180*/  @!P0 BRA `(.L_x_1203) ;  /* 0x0000000000448947 */ /* 0x000fea0003800000 */
[----:B------:R-:W4:Y:S01]  /*13190*/  LDC R6, c[0x0][0x43c] ;  /* 0x00010f00ff067b82 */ /* 0x000f220000000800 */
[----:B------:R-:W-:Y:S01]  /*131a0*/  ULDC.64 UR4, c[0x0][0x428] ;  /* 0x00010a0000047ab9 */ /* 0x000fe20000000a00 */
[----:B----4-:R-:W-:-:S13]  /*131b0*/  ISETP.NE.AND P0, PT, R6, 0x1, PT ;  /* 0x000000010600780c */ /* 0x010fda0003f05270 */
[----:B01----:R-:W3:Y:S02]  /*131c0*/  @P0 LDC.64 R4, c[0x0][0x440] ;  /* 0x00011000ff040b82 */ /* 0x003ee40000000a00 */
[----:B---3--:R-:W-:-:S04]  /*131d0*/  @P0 IMAD.HI.U32 R0, R22, R4, RZ ;  /* 0x0000000416000227 */ /* 0x008fc800078e00ff */
[----:B------:R-:W-:Y:S01]  /*131e0*/  IMAD.MOV.U32 R4, RZ, RZ, R22 ;  /* 0x000000ffff047224 */ /* 0x000fe200078e0016 */
[----:B------:R-:W-:-:S04]  /*131f0*/  @P0 SHF.R.U32.HI R4, RZ, R5, R0 ;  /* 0x00000005ff040219 */ /* 0x000fc80000011600 */
[--C-:B------:R-:W-:Y:S01]  /*13200*/  SHF.R.S32.HI R5, RZ, 0x1f, R4.reuse ;  /* 0x0000001fff057819 */ /* 0x100fe20000011404 */
[----:B------:R-:W-:-:S04]  /*13210*/  IMAD.MOV R0, RZ, RZ, -R4 ;  /* 0x000000ffff007224 */ /* 0x000fc800078e0a04 */
[----:B------:R-:W-:Y:S02]  /*13220*/  IMAD R22, R6, R0, R22 ;  /* 0x0000000006167224 */ /* 0x000fe400078e0216 */
[----:B------:R-:W-:Y:S02]  /*13230*/  IMAD R0, R25, UR4, RZ ;  /* 0x0000000419007c24 */ /* 0x000fe4000f8e02ff */
[----:B------:R-:W-:-:S04]  /*13240*/  IMAD.WIDE.U32 R4, R23, UR4, R4 ;  /* 0x0000000417047c25 */ /* 0x000fc8000f8e0004 */
[----:B------:R-:W-:Y:S01]  /*13250*/  IMAD R0, R23, UR5, R0 ;  /* 0x0000000517007c24 */ /* 0x000fe2000f8e0200 */
[----:B------:R-:W-:-:S03]  /*13260*/  LEA R2, P0, R4, R2, 0x2 ;  /* 0x0000000204027211 */ /* 0x000fc600078010ff */
[----:B------:R-:W-:-:S05]  /*13270*/  IMAD.IADD R0, R5, 0x1, R0 ;  /* 0x0000000105007824 */ /* 0x000fca00078e0200 */
[----:B------:R-:W-:-:S05]  /*13280*/  LEA.HI.X R3, R4, R3, R0, 0x2, P0 ;  /* 0x0000000304037211 */ /* 0x000fca00000f1400 */
[----:B------:R4:W5:Y:S02]  /*13290*/  LDG.E R19, desc[UR52][R2.64] ;  /* 0x0000003402137981 */ /* 0x000964000c1e1900 */
.L_x_1203:
[----:B---3--:R-:W-:Y:S01]  /*132a0*/  IMAD R0, R18, 0x8, R17 ;  /* 0x0000000812007824 */ /* 0x008fe200078e0211 */
[----:B----4-:R-:W-:-:S04]  /*132b0*/  SHF.L.U32 R2, R28, 0x1f, RZ ;  /* 0x0000001f1c027819 */ /* 0x010fc800000006ff */
[----:B------:R-:W3:Y:S02]  /*132c0*/  SYNCS.PHASECHK.TRANS64.TRYWAIT P0, [R0+URZ+0x2d840], R2 ;  /* 0x02d84002000075a7 */ /* 0x000ee4000800017f */
[----:B---3--:R-:W-:Y:S05]  /*132d0*/  @!P0 BRA `(.L_x_1204) ;  /* 0x00000050008c8947 */ /* 0x008fea0003800000 */
.L_x_1312:
[----:B------:R-:W4:Y:S02]  /*132e0*/  S2R R3, SR_TID.X ;  /* 0x0000000000037919 */ /* 0x000f240000002100 */
[----:B----4-:R-:W-:-:S04]  /*132f0*/  LOP3.LUT R3, R3, 0x7f, RZ, 0xc0, !PT ;  /* 0x0000007f03037812 */ /* 0x010fc800078ec0ff */
[----:B------:R-:W-:-:S13]  /*13300*/  ISETP.NE.AND P0, PT, R3, RZ, PT ;  /* 0x000000ff0300720c */ /* 0x000fda0003f05270 */
[----:B------:R-:W-:Y:S05]  /*13310*/  @P0 BRA `(.L_x_1205) ;  /* 0x00000000001c0947 */ /* 0x000fea0003800000 */
[----:B------:R-:W4:Y:S01]  /*13320*/  S2R R3, SR_TID.X ;  /* 0x0000000000037919 */ /* 0x000f220000002100 */
[----:B---3--:R-:W-:-:S04]  /*13330*/  IMAD.MOV.U32 R2, RZ, RZ, 0x6000 ;  /* 0x00006000ff027424 */ /* 0x008fc800078e00ff */
[----:B------:R3:W-:Y:S01]  /*13340*/  SYNCS.ARRIVE.TRANS64 RZ, [R0+URZ+0x2d830], R2 ;  /* 0x02d8300200ff79a7 */ /* 0x0007e2000800003f */
[----:B----4-:R-:W-:-:S04]  /*13350*/  LOP3.LUT R3, R3, 0x1f, RZ, 0xc0, !PT ;  /* 0x0000001f03037812 */ /* 0x010fc800078ec0ff */
[----:B------:R-:W-:-:S13]  /*13360*/  ISETP.NE.AND P0, PT, R3, RZ, PT ;  /* 0x000000ff0300720c */ /* 0x000fda0003f05270 */
[----:B---3--:R-:W-:Y:S05]  /*13370*/  @!P0 BRA `(.L_x_1205) ;  /* 0x0000000000048947 */ /* 0x008fea0003800000 */
[----:B------:R-:W-:Y:S01]  /*13380*/  BPT.TRAP 0x1 ;  /* 0x000000040000795c */ /* 0x000fe20000300000 */
.L_x_1205:
[----:B---3--:R-:W3:Y:S01]  /*13390*/  LDL.LU R2, [R1] ;  /* 0x0000000001027983 */ /* 0x008ee20000300800 */
        /* <DEDUP_REMOVED lines=14> */
[----:B------:R-:W-:Y:S02]  /*13480*/  ULEA UR11, UR11, UR5, 0x7 ;  /* 0x000000050b0b7291 */ /* 0x000fe4000f8e383f */
[----:B------:R-:W-:Y:S02]  /*13490*/  UIADD3 UR14, UR8, 0x15400, URZ ;  /* 0x00015400080e7890 */ /* 0x000fe4000fffe03f */
[----:B------:R-:W-:Y:S02]  /*134a0*/  UIADD3.X UR5, URZ, UR39, URZ, UP0, !UPT ;  /* 0x000000273f057290 */ /* 0x000fe400087fe43f */
[----:B------:R-:W-:Y:S02]  /*134b0*/  UIADD3 UR15, UR8, 0x17400, URZ ;  /* 0x00017400080f7890 */ /* 0x000fe4000fffe03f */
[----:B------:R-:W-:-:S03]  /*134c0*/  UIADD3 UR17, UR8, 0x19400, URZ ;  /* 0x0001940008117890 */ /* 0x000fc6000fffe03f */
[----:B------:R-:W-:Y:S01]  /*134d0*/  UMOV UR8, UR14 ;  /* 0x0000000e00087c82 */ /* 0x000fe20008000000 */
[----:B------:R-:W-:Y:S01]  /*134e0*/  UMOV UR14, 0x40 ;  /* 0x00000040000e7882 */ /* 0x000fe20000000000 */
[----:B------:R4:W-:Y:S02]  /*134f0*/  UTMALDG.4D [UR8], [UR4], desc[UR6] ;  /* 0x00000608040075b4 */ /* 0x0009e40008019000 */
[----:B----4-:R-:W-:Y:S01]  /*13500*/  UMOV UR8, UR15 ;  /* 0x0000000f00087c82 */ /* 0x010fe20008000000 */
[----:B------:R-:W-:Y:S02]  /*13510*/  UMOV UR10, UR16 ;  /* 0x00000010000a7c82 */ /* 0x000fe40008000000 */
[----:B------:R4:W-:Y:S02]  /*13520*/  UTMALDG.4D [UR8], [UR4], desc[UR6] ;  /* 0x00000608040075b4 */ /* 0x0009e40008019000 */
[----:B----4-:R-:W-:Y:S01]  /*13530*/  UMOV UR8, UR17 ;  /* 0x0000001100087c82 */ /* 0x010fe20008000000 */
[----:B------:R-:W-:-:S02]  /*13540*/  UMOV UR10, UR14 ;  /* 0x0000000e000a7c82 */ /* 0x000fc40008000000 */
[----:B------:R4:W-:Y:S01]  /*13550*/  UTMALDG.4D [UR8], [UR4], desc[UR6] ;  /* 0x00000608040075b4 */ /* 0x0009e20008019000 */
[----:B---3--:R-:W-:-:S04]  /*13560*/  LOP3.LUT R2, R2, 0xfffffffe, RZ, 0xc0, !PT ;  /* 0xfffffffe02027812 */ /* 0x008fc800078ec0ff */
[----:B------:R-:W-:-:S05]  /*13570*/  @P0 LOP3.LUT R2, R2, 0x1, RZ, 0xfc, !PT ;  /* 0x0000000102020812 */ /* 0x000fca00078efcff */
[----:B------:R4:W-:Y:S01]  /*13580*/  STL [R1], R2 ;  /* 0x0000000201007387 */ /* 0x0009e20000100800 */
[----:B------:R-:W-:Y:S01]  /*13590*/  NOP ;  /* 0x0000000000007918 */ /* 0x000fe20000000000 */
.L_x_1201:
[----:B------:R-:W5:Y:S01]  /*135a0*/  LDL.LU R3, [R1+0x10] ;  /* 0x0000100001037983 */ /* 0x000f620000300800 */
[----:B------:R-:W-:Y:S05]  /*135b0*/  WARPSYNC.ALL ;  /* 0x0000000000007948 */ /* 0x000fea0003800000 */
[----:B----4-:R-:W-:Y:S01]  /*135c0*/  ULDC.64 UR4, c[0x0][0x298] ;  /* 0x0000a60000047ab9 */ /* 0x010fe20000000a00 */
[----:B---3--:R-:W-:Y:S01]  /*135d0*/  VIADD R0, R17, 0xc400 ;  /* 0x0000c40011007836 */ /* 0x008fe20000000000 */
[----:B------:R-:W-:Y:S01]  /*135e0*/  ULDC.64 UR6, c[0x0][0xa00] ;  /* 0x0002800000067ab9 */ /* 0x000fe20000000a00 */
[----:B------:R-:W-:Y:S01]  /*135f0*/  BSSY B6, `(.L_x_1206) ;  /* 0x0000022000067945 */ /* 0x000fe20003800000 */
[----:B------:R-:W-:Y:S01]  /*13600*/  BAR.SYNC.DEFER_BLOCKING 0x8, 0x200 ;  /* 0x0208000000007b1d */ /* 0x000fe20000010000 */
[----:B------:R-:W-:-:S02]  /*13610*/  ISETP.NE.U32.AND P0, PT, RZ, UR6, PT ;  /* 0x00000006ff007c0c */ /* 0x000fc4000bf05070 */
[----:B------:R-:W-:Y:S02]  /*13620*/  LOP3.LUT P1, RZ, R0, 0x1bf, RZ, 0xc0, !PT ;  /* 0x000001bf00ff7812 */ /* 0x000fe4000782c0ff */
[----:B------:R-:W-:Y:S02]  /*13630*/  ISETP.NE.AND.EX P0, PT, RZ, UR7, PT, P0 ;  /* 0x00000007ff007c0c */ /* 0x000fe4000bf05300 */
[----:B-----5:R-:W-:Y:S01]  /*13640*/  SHF.R.S32.HI R2, RZ, 0x1f, R3 ;  /* 0x0000001fff027819 */ /* 0x020fe20000011403 */
[----:B01----:R-:W-:-:S04]  /*13650*/  IMAD.WIDE.U32 R4, R3, UR4, RZ ;  /* 0x0000000403047c25 */ /* 0x003fc8000f8e00ff */
[----:B------:R-:W-:Y:S01]  /*13660*/  IMAD R2, R2, UR4, RZ ;  /* 0x0000000402027c24 */ /* 0x000fe2000f8e02ff */
[----:B------:R0:W-:Y:S03]  /*13670*/  STL.64 [R1+0x28], R4 ;  /* 0x0000280401007387 */ /* 0x0001e60000100a00 */
[----:B------:R-:W-:Y:S01]  /*13680*/  IMAD R0, R3, UR5, R2 ;  /* 0x0000000503007c24 */ /* 0x000fe2000f8e0202 */
[----:B------:R-:W-:-:S03]  /*13690*/  SHF.R.S32.HI R2, RZ, 0x1f, R27 ;  /* 0x0000001fff027819 */ /* 0x000fc6000001141b */
[----:B------:R-:W-:Y:S01]  /*136a0*/  IMAD.IADD R3, R5, 0x1, R0 ;  /* 0x0000000105037824 */ /* 0x000fe200078e0200 */
[----:B------:R-:W-:Y:S02]  /*136b0*/  SEL R0, R27, RZ, !P0 ;  /* 0x000000ff1b007207 */ /* 0x000fe40004000000 */
[----:B------:R-:W-:Y:S02]  /*136c0*/  SEL R2, R2, RZ, !P0 ;  /* 0x000000ff02027207 */ /* 0x000fe40004000000 */
        /* <DEDUP_REMOVED lines=19> */
[----:B0-----:R-:W-:Y:S05]  /*13800*/  CALL.ABS.NOINC R2 ;  /* 0x0000000002007343 */ /* 0x001fea0003c00000 */
.L_x_1207:
[----:B------:R-:W-:Y:S05]  /*13810*/  BSYNC B6 ;  /* 0x0000000000067941 */ /* 0x000fea0003800000 */
.L_x_1206:
[----:B------:R-:W3:Y:S01]  /*13820*/  LDL.LU R20, [R1+0x34] ;  /* 0x0000340001147983 */ /* 0x000ee20000300800 */
[----:B------:R-:W-:Y:S01]  /*13830*/  ULDC.64 UR6, c[0x0][0x2e0] ;  /* 0x0000b80000067ab9 */ /* 0x000fe20000000a00 */
[----:B------:R-:W-:Y:S01]  /*13840*/  ULDC.64 UR4, c[0x0][0x2d8] ;  /* 0x0000b60000047ab9 */ /* 0x000fe20000000a00 */
[----:B------:R-:W1:Y:S01]  /*13850*/  LDC R9, c[0x0][0x448] ;  /* 0x00011200ff097b82 */ /* 0x000e620000000800 */
[----:B0-----:R-:W3:Y:S01]  /*13860*/  LDL.LU.64 R2, [R1+0x28] ;  /* 0x0000280001027983 */ /* 0x001ee20000300a00 */
[----:B------:R-:W-:-:S03]  /*13870*/  ULDC.64 UR8, c[0x0][0x280] ;  /* 0x0000a00000087ab9 */ /* 0x000fc60000000a00 */
[----:B------:R-:W4:Y:S04]  /*13880*/  LDL.LU R21, [R1+0x38] ;  /* 0x0000380001157983 */ /* 0x000f280000300800 */
[----:B------:R-:W2:Y:S04]  /*13890*/  LDL.LU R4, [R1+0x10] ;  /* 0x0000100001047983 */ /* 0x000ea80000300800 */
[----:B------:R-:W2:Y:S01]  /*138a0*/  LDL R10, [R1+0x8] ;  /* 0x00000800010a7983 */ /* 0x000ea20000100800 */
[----:B------:R-:W0:Y:S01]  /*138b0*/  S2R R11, SR_TID.X ;  /* 0x00000000000b7919 */ /* 0x000e220000002100 */
[----:B-1----:R-:W-:-:S13]  /*138c0*/  ISETP.NE.AND P1, PT, R9, 0x1, PT ;  /* 0x000000010900780c */ /* 0x002fda0003f25270 */
[----:B------:R-:W1:Y:S08]  /*138d0*/  @P1 LDC R6, c[0x0][0x450] ;  /* 0x00011400ff061b82 */ /* 0x000e700000000800 */
[----:B------:R-:W1:Y:S01]  /*138e0*/  @P1 LDC R8, c[0x0][0x450] ;  /* 0x00011400ff081b82 */ /* 0x000e620000000800 */
[----:B---3--:R-:W-:Y:S02]  /*138f0*/  IMAD.MOV.U32 R3, RZ, RZ, R20 ;  /* 0x000000ffff037224 */ /* 0x008fe400078e0014 */
[----:B------:R-:W3:Y:S01]  /*13900*/  S2R R20, SR_TID.X ;  /* 0x0000000000147919 */ /* 0x000ee20000002100 */
[----:B----4-:R-:W-:-:S02]  /*13910*/  IMAD R0, R21, UR6, RZ ;  /* 0x0000000615007c24 */ /* 0x010fc4000f8e02ff */
[----:B------:R-:W-:-:S04]  /*13920*/  IMAD.WIDE.U32 R2, R16, UR4, R2 ;  /* 0x0000000410027c25 */ /* 0x000fc8000f8e0002 */
[----:B------:R-:W-:Y:S01]  /*13930*/  IMAD R3, R16, UR5, R3 ;  /* 0x0000000510037c24 */ /* 0x000fe2000f8e0203 */
[----:B------:R-:W-:Y:S01]  /*13940*/  ULDC.64 UR4, c[0x0][0x2d0] ;  /* 0x0000b40000047ab9 */ /* 0x000fe20000000a00 */
[C---:B--2---:R-:W-:Y:S02]  /*13950*/  IMAD R0, R4.reuse, UR7, R0 ;  /* 0x0000000704007c24 */ /* 0x044fe4000f8e0200 */
[----:B------:R-:W-:Y:S01]  /*13960*/  IMAD.WIDE.U32 R2, R4, UR6, R2 ;  /* 0x0000000604027c25 */ /* 0x000fe2000f8e0002 */
        /* <DEDUP_REMOVED lines=8> */
[----:B------:R-:W-:Y:S01]  /*139f0*/  IMAD.IADD R0, R20, 0x1, R10 ;  /* 0x0000000114007824 */ /* 0x000fe200078e020a */
[----:B------:R-:W-:Y:S01]  /*13a00*/  LOP3.LUT R21, R21, 0x18, RZ, 0xc0, !PT ;  /* 0x0000001815157812 */ /* 0x000fe200078ec0ff */
[----:B------:R-:W-:Y:S02]  /*13a10*/  IMAD.SHL.U32 R20, R11, 0x8, RZ ;  /* 0x000000080b147824 */ /* 0x000fe400078e00ff */
[----:B--2---:R-:W-:-:S03]  /*13a20*/  @P1 IMAD.HI.U32 R5, R0, R4, RZ ;  /* 0x0000000400051227 */ /* 0x004fc600078e00ff */
[----:B------:R-:W-:Y:S01]  /*13a30*/  LOP3.LUT R20, R20, 0x18, RZ, 0xc0, !PT ;  /* 0x0000001814147812 */ /* 0x000fe200078ec0ff */
[----:B------:R-:W-:Y:S01]  /*13a40*/  IMAD.MOV.U32 R4, RZ, RZ, R0 ;  /* 0x000000ffff047224 */ /* 0x000fe200078e0000 */
[----:B-1----:R-:W-:Y:S02]  /*13a50*/  @P1 SHF.R.U32.HI R4, RZ, R6, R5 ;  /* 0x00000006ff041219 */ /* 0x002fe40000011605 */
[C---:B------:R-:W-:Y:S02]  /*13a60*/  LOP3.LUT R12, R20.reuse, 0x20, RZ, 0xfc, !PT ;  /* 0x00000020140c7812 */ /* 0x040fe400078efcff */
[----:B------:R-:W-:Y:S01]  /*13a70*/  LOP3.LUT R11, R20, 0x40, RZ, 0xfc, !PT ;  /* 0x00000040140b7812 */ /* 0x000fe200078efcff */
[--C-:B------:R-:W-:Y:S01]  /*13a80*/  IMAD.MOV R6, RZ, RZ, -R4.reuse ;  /* 0x000000ffff067224 */ /* 0x100fe200078e0a04 */
[----:B------:R0:W5:Y:S01]  /*13a90*/  LDL R20, [R1+0x4] ;  /* 0x0000040001147983 */ /* 0x0001620000100800 */
[----:B------:R-:W-:Y:S02]  /*13aa0*/  SHF.R.S32.HI R5, RZ, 0x1f, R4 ;  /* 0x0000001fff057819 */ /* 0x000fe40000011404 */
[----:B------:R-:W-:-:S02]  /*13ab0*/  IMAD R6, R9, R6, R0 ;  /* 0x0000000609067224 */ /* 0x000fc400078e0200 */
[----:B------:R-:W-:Y:S02]  /*13ac0*/  VIADD R0, R0, 0x80 ;  /* 0x0000008000007836 */ /* 0x000fe40000000000 */
[----:B------:R-:W-:-:S04]  /*13ad0*/  IMAD R5, R5, UR4, RZ ;  /* 0x0000000405057c24 */ /* 0x000fc8000f8e02ff */
[C---:B------:R-:W-:Y:S02]  /*13ae0*/  IMAD R7, R4.reuse, UR5, R5 ;  /* 0x0000000504077c24 */ /* 0x040fe4000f8e0205 */
[----:B------:R-:W-:-:S04]  /*13af0*/  IMAD.WIDE.U32 R4, R4, UR4, R2 ;  /* 0x0000000404047c25 */ /* 0x000fc8000f8e0002 */
[----:B------:R-:W-:Y:S01]  /*13b00*/  IMAD.IADD R5, R5, 0x1, R7 ;  /* 0x0000000105057824 */ /* 0x000fe200078e0207 */
[----:B------:R-:W-:Y:S01]  /*13b10*/  SHF.R.S32.HI R7, RZ, 0x1f, R6 ;  /* 0x0000001fff077819 */ /* 0x000fe20000011406 */
[----:B------:R-:W-:-:S04]  /*13b20*/  IMAD.WIDE.U32 R4, R6, UR6, R4 ;  /* 0x0000000606047c25 */ /* 0x000fc8000f8e0004 */
[----:B------:R-:W-:-:S04]  /*13b30*/  IMAD R7, R7, UR6, RZ ;  /* 0x0000000607077c24 */ /* 0x000fc8000f8e02ff */
[----:B------:R-:W-:Y:S01]  /*13b40*/  IMAD R7, R6, UR7, R7 ;  /* 0x0000000706077c24 */ /* 0x000fe2000f8e0207 */
[----:B------:R-:W-:-:S03]  /*13b50*/  LEA R6, P0, R4, UR8, 0x1 ;  /* 0x0000000804067c11 */ /* 0x000fc6000f8008ff */
[----:B------:R-:W-:Y:S02]  /*13b60*/  IMAD.IADD R5, R5, 0x1, R7 ;  /* 0x0000000105057824 */ /* 0x000fe400078e0207 */
[----:B------:R-:W1:Y:S03]  /*13b70*/  @P1 LDC R7, c[0x0][0x44c] ;  /* 0x00011300ff071b82 */ /* 0x000e660000000800 */
[----:B------:R-:W-:Y:S01]  /*13b80*/  LEA.HI.X R4, R4, UR9, R5, 0x1, P0 ;  /* 0x0000000904047c11 */ /* 0x000fe200080f0c05 */
[----:B------:R-:W-:Y:S02]  /*13b90*/  IMAD.MOV.U32 R5, RZ, RZ, R0 ;  /* 0x000000ffff057224 */ /* 0x000fe400078e0000 */
[----:B-1----:R-:W-:-:S05]  /*13ba0*/  @P1 IMAD.HI.U32 R7, R0, R7, RZ ;  /* 0x0000000700071227 */ /* 0x002fca00078e00ff */
        /* <DEDUP_REMOVED lines=18> */
[----:B------:R-:W-:-:S04]  /*13cd0*/  UMOV UR4, 0xffffffff ;  /* 0xffffffff00047882 */ /* 0x000fc80000000000 */
[----:B------:R-:W-:Y:S01]  /*13ce0*/  LEA.HI.X R7, R2, UR9, R5, 0x1, P3 ;  /* 0x0000000902077c11 */ /* 0x000fe200098f0c05 */
[----:B0-----:R-:W-:Y:S06]  /*13cf0*/  BRA.DIV UR4, `(.L_x_1208) ;  /* 0x0000004a04187947 */ /* 0x001fec000b800000 */
[----:B------:R-:W0:Y:S02]  /*13d00*/  S2R R3, SR_TID.X ;  /* 0x0000000000037919 */ /* 0x000e240000002100 */
[----:B0-----:R-:W-:Y:S02]  /*13d10*/  LOP3.LUT R10, R3, 0x7f, RZ, 0xc0, !PT ;  /* 0x0000007f030a7812 */ /* 0x001fe400078ec0ff */
[----:B------:R-:W2:Y:S04]  /*13d20*/  LDL.LU R3, [R1+0xc] ;  /* 0x00000c0001037983 */ /* 0x000ea80000300800 */
[----:B------:R-:W3:Y:S01]  /*13d30*/  LDL.LU R11, [R1+0x8] ;  /* 0x00000800010b7983 */ /* 0x000ee20000300800 */
[----:B------:R-:W-:-:S03]  /*13d40*/  SHF.R.U32.HI R10, RZ, 0x2, R10 ;  /* 0x00000002ff0a7819 */ /* 0x000fc6000001160a */
[----:B------:R-:W-:Y:S01]  /*13d50*/  SHFL.IDX PT, R2, R4, RZ, 0x1c1f ;  /* 0x001c1fff04027589 */ /* 0x000fe200000e0000 */
[----:B--2---:R-:W-:-:S03]  /*13d60*/  IMAD R5, R3, R9, RZ ;  /* 0x0000000903057224 */ /* 0x004fc600078e02ff */
[----:B------:R-:W0:Y:S01]  /*13d70*/  SHFL.IDX PT, R3, R6, RZ, 0x1c1f ;  /* 0x001c1fff06037589 */ /* 0x000e2200000e0000 */
[----:B---3--:R-:W-:-:S05]  /*13d80*/  IMAD.IADD R0, R10, 0x1, R11 ;  /* 0x000000010a007824 */ /* 0x008fca00078e020b */
        /* <DEDUP_REMOVED lines=36> */
[----:B------:R-:W-:-:S05]  /*13fd0*/  VIADD R2, R0, 0x80 ;  /* 0x0000008000027836 */ /* 0x000fca0000000000 */
[----:B------:R-:W-:Y:S01]  /*13fe0*/  ISETP.GE.AND P3, PT, R2, R5, PT ;  /* 0x000000050200720c */ /* 0x000fe20003f66270 */
[----:B------:R-:W-:-:S05]  /*13ff0*/  VIADD R2, R0, 0x60 ;  /* 0x0000006000027836 */ /* 0x000fca0000000000 */
[----:B------:R-:W-:Y:S02]  /*14000*/  ISETP.GE.AND P4, PT, R2, R5, PT ;  /* 0x000000050200720c */ /* 0x000fe40003f86270 */
[----:B------:R-:W-:Y:S04]  /*14010*/  SHFL.IDX PT, R2, R7, RZ, 0x1c1f ;  /* 0x001c1fff07027589 */ /* 0x000fe800000e0000 */
[----:B------:R-:W-:Y:S07]  /*14020*/  SHFL.IDX PT, R7, R7, 0x1, 0x1c1f ;  /* 0x003c1f0007077f89 */ /* 0x000fee00000e0000 */
[----:B0-----:R-:W-:-:S05]  /*14030*/  @!P4 LEA R3, P5, R21, R3, 0x1 ;  /* 0x000000031503c211 */ /* 0x001fca00078a08ff */
[----:B------:R-:W-:Y:S02]  /*14040*/  @!P4 IMAD.X R9, RZ, RZ, R4, P5 ;  /* 0x000000ffff09c224 */ /* 0x000fe400028e0604 */
[----:B------:R-:W0:Y:S02]  /*14050*/  SHFL.IDX PT, R4, R8, RZ, 0x1c1f ;  /* 0x001c1fff08047589 */ /* 0x000e2400000e0000 */
[----:B0-----:R-:W-:-:S05]  /*14060*/  @!P3 LEA R4, P5, R21, R4, 0x1 ;  /* 0x000000041504b211 */ /* 0x001fca00078a08ff */
[----:B------:R-:W-:Y:S02]  /*14070*/  @!P3 IMAD.X R6, RZ, RZ, R2, P5 ;  /* 0x000000ffff06b224 */ /* 0x000fe400028e0602 */
[----:B------:R-:W-:Y:S02]  /*14080*/  @!P4 IMAD.MOV.U32 R2, RZ, RZ, R3 ;  /* 0x000000ffff02c224 */ /* 0x000fe400078e0003 */
[----:B------:R-:W-:-:S05]  /*14090*/  @!P4 IMAD.MOV.U32 R3, RZ, RZ, R9 ;  /* 0x000000ffff03c224 */ /* 0x000fca00078e0009 */
[----:B------:R-:W-:Y:S04]  /*140a0*/  @!P4 LDGSTS.E.BYPASS.LTC128B.128 [R20+0xdc00], desc[UR52][R2.64], !P2 ;  /* 0x0dc000000214cfae */ /* 0x000fe8000d101d74 */
[----:B------:R-:W-:Y:S04]  /*140b0*/  @!P4 LDGSTS.E.BYPASS.LTC128B.128 [R20+0x10c00], desc[UR52][R2.64+0x40], !P1 ;  /* 0x10c000400214cfae */ /* 0x000fe8000c901d74 */
[----:B------:R0:W-:Y:S02]  /*140c0*/  @!P4 LDGSTS.E.BYPASS.LTC128B.128 [R20+0x13c00], desc[UR52][R2.64+0x80], !P0 ;  /* 0x13c000800214cfae */ /* 0x0001e4000c101d74 */
[----:B0-----:R-:W-:-:S02]  /*140d0*/  @!P3 IMAD.MOV.U32 R2, RZ, RZ, R4 ;  /* 0x000000ffff02b224 */ /* 0x001fc400078e0004 */
[----:B------:R-:W-:-:S05]  /*140e0*/  @!P3 IMAD.MOV.U32 R3, RZ, RZ, R6 ;  /* 0x000000ffff03b224 */ /* 0x000fca00078e0006 */
[----:B------:R-:W-:Y:S04]  /*140f0*/  @!P3 LDGSTS.E.BYPASS.LTC128B.128 [R20+0xe400], desc[UR52][R2.64], !P2 ;  /* 0x0e4000000214bfae */ /* 0x000fe8000d101d74 */
[----:B------:R-:W-:Y:S04]  /*14100*/  @!P3 LDGSTS.E.BYPASS.LTC128B.128 [R20+0x11400], desc[UR52][R2.64+0x40], !P1 ;  /* 0x114000400214bfae */ /* 0x000fe8000c901d74 */
[----:B------:R0:W-:Y:S04]  /*14110*/  @!P3 LDGSTS.E.BYPASS.LTC128B.128 [R20+0x14400], desc[UR52][R2.64+0x80], !P0 ;  /* 0x144000800214bfae */ /* 0x0001e8000c101d74 */
[----:B0-----:R0:W1:Y:S02]  /*14120*/  SHFL.IDX PT, R2, R8, 0x1, 0x1c1f ;  /* 0x003c1f0008027f89 */ /* 0x00106400000e0000 */
.L_x_1325:
[----:B------:R-:W-:Y:S02]  /*14130*/  VIADD R0, R0, 0xa0 ;  /* 0x000000a000007836 */ /* 0x000fe40000000000 */
[----:B0-----:R-:W-:-:S03]  /*14140*/  VIADD R8, R17, 0x2d800 ;  /* 0x0002d80011087836 */ /* 0x001fc60000000000 */
        /* <DEDUP_REMOVED lines=11> */
.L_x_1209:
[----:B------:R-:W-:Y:S02]  /*14200*/  PLOP3.LUT P1, PT, P1, P0, PT, 0xa2, 0x0 ;  /* 0x000000000000781c */ /* 0x000fe40000f21472 */
[----:B------:R-:W-:-:S08]  /*14210*/  @P0 R2UR P1, UR4, R17 ;  /* 0x00000000110402ca */ /* 0x000fd00000020000 */
[----:B------:R-:W-:-:S05]  /*14220*/  @P0 PLOP3.LUT P0, PT, P1, PT, PT, 0x80, 0x0 ;  /* 0x000000000000081c */ /* 0x000fca0000f0f070 */
[----:B------:R-:W-:Y:S01]  /*14230*/  @!P1 SYNCS.ARRIVE.TRANS64.RED.A0T1 RZ, [UR4+0x2d800], RZ ;  /* 0x02d800ffffff99a7 */ /* 0x000fe20008200404 */
[----:B------:R-:W-:Y:S07]  /*14240*/  @!P1 ARRIVES.LDGSTSBAR.64.TRANSCNT [UR4+0x2d800] ;  /* 0x02d80000ff0099b0 */ /* 0x000fee0008000a84 */
[----:B------:R-:W-:Y:S05]  /*14250*/  @P0 BRA.U.ANY `(.L_x_1209) ;  /* 0xfffffffd00e80947 */ /* 0x000fea000393ffff */
[----:B0-----:R-:W2:Y:S02]  /*14260*/  LDL.LU R2, [R1+0x24] ;  /* 0x0000240001027983 */ /* 0x001ea40000300800 */
        /* <DEDUP_REMOVED lines=9> */
[----:B------:R-:W1:Y:S03]  /*14300*/  SYNCS.PHASECHK.TRANS64.TRYWAIT P0, [R17+URZ+0x2d820], R0 ;  /* 0x02d82000110075a7 */ /* 0x000e66000800017f */
[----:B01----:R-:W-:Y:S05]  /*14310*/  @!P0 BRA `(.L_x_1211) ;  /* 0x0000004800b48947 */ /* 0x003fea0003800000 */
.L_x_1326:
[----:B------:R-:W-:Y:S05]  /*14320*/  BSYNC B0 ;  /* 0x0000000000007941 */ /* 0x000fea0003800000 */
.L_x_1210:
[----:B------:R-:W0:Y:S01]  /*14330*/  LDL R2, [R1+0x1c] ;  /* 0x00001c0001027983 */ /* 0x000e220000100800 */
[----:B------:R-:W-:Y:S01]  /*14340*/  BSSY B0, `(.L_x_1212) ;  /* 0x0000233000007945 */ /* 0x000fe20003800000 */
[----:B0-----:R-:W-:-:S05]  /*14350*/  VIADD R0, R2, 0xfffffffe ;  /* 0xfffffffe02007836 */ /* 0x001fca0000000000 */
[----:B------:R-:W-:-:S13]  /*14360*/  ISETP.GE.AND P0, PT, R0, R29, PT ;  /* 0x0000001d0000720c */ /* 0x000fda0003f06270 */
[----:B------:R-:W-:Y:S05]  /*14370*/  @!P0 BRA `(.L_x_1213) ;  /* 0x0000002000bc8947 */ /* 0x000fea0003800000 */
[----:B------:R-:W2:Y:S04]  /*14380*/  LDL.LU R2, [R1+0x30] ;  /* 0x0000300001027983 */ /* 0x000ea80000300800 */
[----:B------:R-:W3:Y:S04]  /*14390*/  LDL.LU R6, [R1+0x18] ;  /* 0x0000180001067983 */ /* 0x000ee80000300800 */
[----:B------:R-:W4:Y:S04]  /*143a0*/  LDL.LU R3, [R1+0x3c] ;  /* 0x00003c0001037983 */ /* 0x000f280000300800 */
[----:B------:R-:W5:Y:S04]  /*143b0*/  LDL.LU R5, [R1+0x14] ;  /* 0x0000140001057983 */ /* 0x000f680000300800 */
[----:B------:R-:W5:Y:S01]  /*143c0*/  LDL.LU R4, [R1+0x40] ;  /* 0x0000400001047983 */ /* 0x000f620000300800 */
[----:B------:R-:W-:Y:S01]  /*143d0*/  BSSY B2, `(.L_x_1214) ;  /* 0x00000c3000027945 */ /* 0x000fe20003800000 */
[----:B--2---:R-:W-:-:S04]  /*143e0*/  VIADD R2, R2, 0x1 ;  /* 0x0000000102027836 */ /* 0x004fc80000000000 */
[----:B---3--:R-:W-:Y:S01]  /*143f0*/  IMAD R2, R2, R6, RZ ;  /* 0x0000000602027224 */ /* 0x008fe200078e02ff */
[----:B----4-:R-:W-:-:S04]  /*14400*/  LOP3.LUT R3, RZ, R3, RZ, 0x33, !PT ;  /* 0x00000003ff037212 */ /* 0x010fc800078e33ff */
[----:B------:R-:W-:-:S04]  /*14410*/  LOP3.LUT R2, RZ, R2, RZ, 0x33, !PT ;  /* 0x00000002ff027212 */ /* 0x000fc800078e33ff */
[----:B-----5:R-:W-:Y:S02]  /*14420*/  VIADDMNMX R2, R2, -R5, R3, !PT ;  /* 0x8000000502027246 */ /* 0x020fe40007800103 */
[----:B------:R-:W-:-:S04]  /*14430*/  LOP3.LUT R3, RZ, R4, RZ, 0x33, !PT ;  /* 0x00000004ff037212 */ /* 0x000fc800078e33ff */
[----:B------:R-:W-:Y:S02]  /*14440*/  VIMNMX R6, R2, R3, !PT ;  /* 0x0000000302067248 */ /* 0x000fe40007fe0100 */
[----:B------:R-:W-:-:S04]  /*14450*/  LOP3.LUT R3, RZ, R29, RZ, 0x33, !PT ;  /* 0x0000001dff037212 */ /* 0x000fc800078e33ff */
[----:B------:R-:W-:Y:S02]  /*14460*/  VIADDMNMX R10, R6, 0x2, R3, !PT ;  /* 0x00000002060a7846 */ /* 0x000fe40007800103 */
[----:B------:R-:W-:-:S05]  /*14470*/  LOP3.LUT R3, RZ, R6, RZ, 0x33, !PT ;  /* 0x00000006ff037212 */ /* 0x000fca00078e33ff */
[----:B------:R-:W-:-:S05]  /*14480*/  IMAD.IADD R3, R10, 0x1, R3 ;  /* 0x000000010a037824 */ /* 0x000fca00078e0203 */
[----:B------:R-:W-:-:S04]  /*14490*/  LOP3.LUT R3, R3, 0x1, RZ, 0xc0, !PT ;  /* 0x0000000103037812 */ /* 0x000fc800078ec0ff */
[----:B------:R-:W-:-:S13]  /*144a0*/  ISETP.NE.U32.AND P0, PT, R3, 0x1, PT ;  /* 0x000000010300780c */ /* 0x000fda0003f05070 */
[----:B------:R-:W-:Y:S05]  /*144b0*/  @P0 BRA `(.L_x_1215) ;  /* 0x0000000800d00947 */ /* 0x000fea0003800000 */
[----:B------:R-:W2:Y:S01]  /*144c0*/  LDL R4, [R1] ;  /* 0x0000000001047983 */ /* 0x000ea20000100800 */
        /* <DEDUP_REMOVED lines=13> */
[----:B------:R-:W0:Y:S01]  /*145a0*/  LDC R5, c[0x0][0x43c] ;  /* 0x00010f00ff057b82 */ /* 0x000e220000000800 */
[----:B------:R-:W-:Y:S01]  /*145b0*/  ULDC.64 UR6, c[0x0][0x428] ;  /* 0x00010a0000067ab9 */ /* 0x000fe20000000a00 */
[----:B0-----:R-:W-:-:S13]  /*145c0*/  ISETP.NE.AND P0, PT, R5, 0x1, PT ;  /* 0x000000010500780c */ /* 0x001fda0003f05270 */
[----:B------:R-:W0:Y:S02]  /*145d0*/  @P0 LDC.64 R2, c[0x0][0x440] ;  /* 0x00011000ff020b82 */ /* 0x000e240000000a00 */
[----:B0-----:R-:W-:-:S04]  /*145e0*/  @P0 IMAD.HI.U32 R4, R0, R2, RZ ;  /* 0x0000000200040227 */ /* 0x001fc800078e00ff */
[----:B------:R-:W-:Y:S01]  /*145f0*/  IMAD.MOV.U32 R2, RZ, RZ, R0 ;  /* 0x000000ffff027224 */ /* 0x000fe200078e0000 */
[----:B------:R-:W-:Y:S01]  /*14600*/  @P0 SHF.R.U32.HI R2, RZ, R3, R4 ;  /* 0x00000003ff020219 */ /* 0x000fe20000011604 */
[----:B------:R-:W-:-:S04]  /*14610*/  IMAD R4, R25, UR6, RZ ;  /* 0x0000000619047c24 */ /* 0x000fc8000f8e02ff */
[----:B------:R-:W-:Y:S02]  /*14620*/  IMAD.MOV R3, RZ, RZ, -R2 ;  /* 0x000000ffff037224 */ /* 0x000fe400078e0a02 */
[----:B------:R-:W-:Y:S02]  /*14630*/  IMAD R4, R23, UR7, R4 ;  /* 0x0000000717047c24 */ /* 0x000fe4000f8e0204 */
[----:B------:R-:W-:Y:S01]  /*14640*/  IMAD R0, R5, R3, R0 ;  /* 0x0000000305007224 */ /* 0x000fe200078e0200 */
[----:B------:R-:W-:-:S03]  /*14650*/  SHF.R.S32.HI R3, RZ, 0x1f, R2 ;  /* 0x0000001fff037819 */ /* 0x000fc60000011402 */
[----:B------:R-:W-:-:S04]  /*14660*/  IMAD.WIDE.U32 R2, R23, UR6, R2 ;  /* 0x0000000617027c25 */ /* 0x000fc8000f8e0002 */
[----:B------:R-:W-:Y:S01]  /*14670*/  IMAD.IADD R3, R4, 0x1, R3 ;  /* 0x0000000104037824 */ /* 0x000fe200078e0203 */
[----:B------:R-:W-:-:S04]  /*14680*/  LEA R4, P0, R2, UR4, 0x2 ;  /* 0x0000000402047c11 */ /* 0x000fc8000f8010ff */
[----:B------:R-:W-:-:S06]  /*14690*/  LEA.HI.X R5, R2, UR5, R3, 0x2, P0 ;  /* 0x0000000502057c11 */ /* 0x000fcc00080f1403 */
[----:B------:R0:W5:Y:S03]  /*146a0*/  LDG.E R5, desc[UR52][R4.64] ;  /* 0x0000003404057981 */ /* 0x000166000c1e1900 */
.L_x_1218:
[----:B------:R-:W-:Y:S01]  /*146b0*/  IMAD R3, R7, 0x8, R17 ;  /* 0x0000000807037824 */ /* 0x000fe200078e0211 */
[----:B------:R-:W-:Y:S01]  /*146c0*/  SHF.L.U32 R2, R9, 0x1f, RZ ;  /* 0x0000001f09027819 */ /* 0x000fe200000006ff */
[----:B------:R-:W-:Y:S03]  /*146d0*/  BSSY B3, `(.L_x_1219) ;  /* 0x0000003000037945 */ /* 0x000fe60003800000 */
[----:B------:R-:W1:Y:S02]  /*146e0*/  SYNCS.PHASECHK.TRANS64.TRYWAIT P0, [R3+URZ+0x2d840], R2 ;  /* 0x02d84002030075a7 */ /* 0x000e64000800017f */
[----:B-1----:R-:W-:Y:S05]  /*146f0*/  @!P0 BRA `(.L_x_1220) ;  /* 0x0000004400d08947 */ /* 0x002fea0003800000 */
.L_x_1327:
[----:B------:R-:W-:Y:S05]  /*14700*/  BSYNC B3 ;  /* 0x0000000000037941 */ /* 0x000fea0003800000 */
.L_x_1219:
        /* <DEDUP_REMOVED lines=12> */
.L_x_1222:
[----:B------:R-:W-:Y:S05]  /*147d0*/  BSYNC B3 ;  /* 0x0000000000037941 */ /* 0x000fea0003800000 */
.L_x_1221:
        /* <DEDUP_REMOVED lines=11> */
.L_x_1223:
        /* <DEDUP_REMOVED lines=16> */
.L_x_1224:
        /* <DEDUP_REMOVED lines=16> */
.L_x_1225:
        /* <DEDUP_REMOVED lines=15> */
.L_x_1328:
[----:B------:R-:W-:Y:S05]  /*14b80*/  BSYNC B3 ;  /* 0x0000000000037941 */ /* 0x000fea0003800000 */
.L_x_1226:
        /* <DEDUP_REMOVED lines=12> */
.L_x_1229:
[----:B------:R-:W-:Y:S05]  /*14c50*/  BSYNC B3 ;  /* 0x0000000000037941 */ /* 0x000fea0003800000 */
.L_x_1228:
        /* <DEDUP_REMOVED lines=11> */
.L_x_1230:
        /* <DEDUP_REMOVED lines=15> */
.L_x_1231:
        /* <DEDUP_REMOVED lines=15> */
.L_x_1232:
        /* <DEDUP_REMOVED lines=12> */
.L_x_1217:
[----:B------:R-:W-:Y:S05]  /*14fb0*/  BSYNC B1 ;  /* 0x0000000000017941 */ /* 0x000fea0003800000 */
.L_x_1216:
[----:B------:R-:W2:Y:S01]  /*14fc0*/  LDL.LU R0, [R1+0x1c] ;  /* 0x00001c0001007983 */ /* 0x000ea20000300800 */
[----:B------:R-:W-:Y:S02]  /*14fd0*/  IMAD.MOV.U32 R18, RZ, RZ, R7 ;  /* 0x000000ffff127224 */ /* 0x000fe400078e0007 */
[----:B------:R-:W-:Y:S02]  /*14fe0*/  IMAD.MOV.U32 R28, RZ, RZ, R9 ;  /* 0x000000ffff1c7224 */ /* 0x000fe400078e0009 */
[----:B--2---:R-:W-:-:S07]  /*14ff0*/  VIADD R0, R0, 0xfffffffd ;  /* 0xfffffffd00007836 */ /* 0x004fce0000000000 */
.L_x_1215:
[----:B------:R-:W-:Y:S05]  /*15000*/  BSYNC B2 ;  /* 0x0000000000027941 */ /* 0x000fea0003800000 */
.L_x_1214:
[----:B------:R-:W-:-:S05]  /*15010*/  VIADD R3, R10, 0xfffffffe ;  /* 0xfffffffe0a037836 */ /* 0x000fca0000000000 */
[----:B------:R-:W-:-:S13]  /*15020*/  ISETP.NE.AND P0, PT, R3, R6, PT ;  /* 0x000000060300720c */ /* 0x000fda0003f05270 */
[----:B------:R-:W-:Y:S05]  /*15030*/  @!P0 BRA `(.L_x_1213) ;  /* 0x00000014008c8947 */ /* 0x000fea0003800000 */
[----:B------:R-:W-:-:S07]  /*15040*/  IMAD.MOV.U32 R4, RZ, RZ, R19 ;  /* 0x000000ffff047224 */ /* 0x000fce00078e0013 */
.L_x_1267:
[----:B------:R-:W2:Y:S01]  /*15050*/  LDL R2, [R1] ;  /* 0x0000000001027983 */ /* 0x000ea20000100800 */
[----:B------:R-:W-:Y:S01]  /*15060*/  VIADD R6, R18, 0x1 ;  /* 0x0000000112067836 */ /* 0x000fe20000000000 */
[----:B------:R-:W-:Y:S05]  /*15070*/  YIELD ;  /* 0x0000000000007946 */ /* 0x000fea0003800000 */
[----:B------:R-:W-:Y:S01]  /*15080*/  ISETP.NE.AND P0, PT, R6, 0x2, PT ;  /* 0x000000020600780c */ /* 0x000fe20003f05270 */
[----:B------:R-:W-:Y:S03]  /*15090*/  BSSY B1, `(.L_x_1233) ;  /* 0x00000aa000017945 */ /* 0x000fe60003800000 */
[----:B------:R-:W-:-:S02]  /*150a0*/  SEL R7, RZ, 0x1, P0 ;  /* 0x00000001ff077807 */ /* 0x000fc40000000000 */
        /* <DEDUP_REMOVED lines=24> */
[----:B------:R-:W-:-:S05]  /*15230*/  LEA.HI.X R5, R2, UR5, R3, 0x2, P0 ;  /* 0x0000000502057c11 */ /* 0x000fca00080f1403 */
[----:B------:R0:W5:Y:S04]  /*15240*/  LDG.E R4, desc[UR52][R4.64] ;  /* 0x0000003404047981 */ /* 0x000168000c1e1900 */
.L_x_1235:
[----:B------:R-:W-:Y:S01]  /*15250*/  IMAD R3, R6, 0x8, R17 ;  /* 0x0000000806037824 */ /* 0x000fe200078e0211 */
[----:B------:R-:W-:Y:S01]  /*15260*/  SHF.L.U32 R2, R7, 0x1f, RZ ;  /* 0x0000001f07027819 */ /* 0x000fe200000006ff */
[----:B------:R-:W-:Y:S03]  /*15270*/  BSSY B2, `(.L_x_1236) ;  /* 0x0000003000027945 */ /* 0x000fe60003800000 */
[----:B------:R-:W1:Y:S02]  /*15280*/  SYNCS.PHASECHK.TRANS64.TRYWAIT P0, [R3+URZ+0x2d840], R2 ;  /* 0x02d84002030075a7 */ /* 0x000e64000800017f */
[----:B-1----:R-:W-:Y:S05]  /*15290*/  @!P0 BRA `(.L_x_1237) ;  /* 0x0000003c00108947 */ /* 0x002fea0003800000 */
.L_x_1329:
[----:B------:R-:W-:Y:S05]  /*152a0*/  BSYNC B2 ;  /* 0x0000000000027941 */ /* 0x000fea0003800000 */
.L_x_1236:
        /* <DEDUP_REMOVED lines=12> */
.L_x_1239:
[----:B------:R-:W-:Y:S05]  /*15370*/  BSYNC B2 ;  /* 0x0000000000027941 */ /* 0x000fea0003800000 */
.L_x_1238:
        /* <DEDUP_REMOVED lines=11> */
.L_x_1240:
        /* <DEDUP_REMOVED lines=16> */
.L_x_1241:
        /* <DEDUP_REMOVED lines=16> */
.L_x_1242:
        /* <DEDUP_REMOVED lines=15> */
.L_x_1330:
[----:B------:R-:W-:Y:S05]  /*15720*/  BSYNC B2 ;  /* 0x0000000000027941 */ /* 0x000fea0003800000 */
.L_x_1243:
        /* <DEDUP_REMOVED lines=11> */
.L_x_1246:
[----:B------:R-:W-:Y:S05]  /*157e0*/  BSYNC B2 ;  /* 0x0000000000027941 */ /* 0x000fea0003800000 */
.L_x_1245:
        /* <DEDUP_REMOVED lines=10> */
.L_x_1247:
        /* <DEDUP_REMOVED lines=15> */
.L_x_1248:
        /* <DEDUP_REMOVED lines=15> */
.L_x_1249:
        /* <DEDUP_REMOVED lines=12> */
.L_x_1234:
[----:B------:R-:W-:Y:S05]  /*15b30*/  BSYNC B1 ;  /* 0x0000000000017941 */ /* 0x000fea0003800000 */
.L_x_1233:
[----:B------:R-:W2:Y:S01]  /*15b40*/  LDL R2, [R1] ;  /* 0x0000000001027983 */ /* 0x000ea20000100800 */
        /* <DEDUP_REMOVED lines=31> */
.L_x_1252:
[----:B------:R-:W-:Y:S01]  /*15d40*/  IMAD R2, R18, 0x8, R17 ;  /* 0x0000000812027824 */ /* 0x000fe200078e0211 */
[----:B------:R-:W-:Y:S01]  /*15d50*/  SHF.L.U32 R3, R28, 0x1f, RZ ;  /* 0x0000001f1c037819 */ /* 0x000fe200000006ff */
[----:B------:R-:W-:Y:S03]  /*15d60*/  BSSY B2, `(.L_x_1253) ;  /* 0x0000003000027945 */ /* 0x000fe60003800000 */
[----:B------:R-:W1:Y:S02]  /*15d70*/  SYNCS.PHASECHK.TRANS64.TRYWAIT P0, [R2+URZ+0x2d840], R3 ;  /* 0x02d84003020075a7 */ /* 0x000e64000800017f */
[----:B-1----:R-:W-:Y:S05]  /*15d80*/  @!P0 BRA `(.L_x_1254) ;  /* 0x00000030007c8947 */ /* 0x002fea0003800000 */
.L_x_1331:
[----:B------:R-:W-:Y:S05]  /*15d90*/  BSYNC B2 ;  /* 0x0000000000027941 */ /* 0x000fea0003800000 */
.L_x_1253:
        /* <DEDUP_REMOVED lines=12> */
.L_x_1256:
[----:B------:R-:W-:Y:S05]  /*15e60*/  BSYNC B2 ;  /* 0x0000000000027941 */ /* 0x000fea0003800000 */
.L_x_1255:
        /* <DEDUP_REMOVED lines=12> */
.L_x_1257:
        /* <DEDUP_REMOVED lines=16> */
.L_x_1258:
        /* <DEDUP_REMOVED lines=16> */
.L_x_1259:
        /* <DEDUP_REMOVED lines=15> */
.L_x_1332:
[----:B------:R-:W-:Y:S05]  /*16220*/  BSYNC B2 ;  /* 0x0000000000027941 */ /* 0x000fea0003800000 */
.L_x_1260:
        /* <DEDUP_REMOVED lines=11> */
.L_x_1263:
[----:B------:R-:W-:Y:S05]  /*162e0*/  BSYNC B2 ;  /* 0x0000000000027941 */ /* 0x000fea0003800000 */
.L_x_1262:
        /* <DEDUP_REMOVED lines=10> */
.L_x_1264:
        /* <DEDUP_REMOVED lines=15> */
.L_x_1265:
        /* <DEDUP_REMOVED lines=15> */
.L_x_1266:
        /* <DEDUP_REMOVED lines=12> */
.L_x_1251:
[----:B------:R-:W-:Y:S05]  /*16630*/  BSYNC B1 ;  /* 0x0000000000017941 */ /* 0x000fea0003800000 */
.L_x_1250:
[----:B------:R-:W-:Y:S01]  /*16640*/  ISETP.GT.AND P0, PT, R9, R29, PT ;  /* 0x0000001d0900720c */ /* 0x000fe20003f04270 */
[----:B------:R-:W-:-:S12]  /*16650*/  VIADD R0, R0, 0xfffffffe ;  /* 0xfffffffe00007836 */ /* 0x000fd80000000000 */
[----:B------:R-:W-:Y:S05]  /*16660*/  @P0 BRA `(.L_x_1267) ;  /* 0xffffffe800780947 */ /* 0x000fea000383ffff */
.L_x_1213:
[----:B------:R-:W-:Y:S05]  /*16670*/  BSYNC B0 ;  /* 0x0000000000007941 */ /* 0x000fea0003800000 */
.L_x_1212:
[----:B------:R-:W0:Y:S01]  /*16680*/  S2R R2, SR_TID.X ;  /* 0x0000000000027919 */ /* 0x000e220000002100 */
[----:B------:R-:W-:Y:S01]  /*16690*/  BSSY B0, `(.L_x_1268) ;  /* 0x0000010000007945 */ /* 0x000fe20003800000 */
[----:B0-----:R-:W-:-:S04]  /*166a0*/  LOP3.LUT R6, R2, 0x7f, RZ, 0xc0, !PT ;  /* 0x0000007f02067812 */ /* 0x001fc800078ec0ff */
[----:B------:R-:W-:-:S13]  /*166b0*/  ISETP.NE.AND P0, PT, R6, RZ, PT ;  /* 0x000000ff0600720c */ /* 0x000fda0003f05270 */
[----:B------:R-:W-:Y:S05]  /*166c0*/  @P0 BRA `(.L_x_1269) ;  /* 0x0000000000300947 */ /* 0x000fea0003800000 */
[----:B------:R-:W0:Y:S01]  /*166d0*/  S2R R5, SR_LANEID ;  /* 0x0000000000057919 */ /* 0x000e220000000000 */
[----:B------:R-:W-:Y:S01]  /*166e0*/  VOTEU.ANY UR4, UPT, PT ;  /* 0x0000000000047886 */ /* 0x000fe200038e0100 */
[----:B------:R-:W1:Y:S01]  /*166f0*/  LDC.64 R2, c[0x0][0xc60] ;  /* 0x00031800ff027b82 */ /* 0x000e620000000a00 */
[----:B------:R-:W0:Y:S02]  /*16700*/  FLO.U32 R0, UR4 ;  /* 0x0000000400007d00 */ /* 0x000e2400080e0000 */
[----:B0-----:R-:W-:-:S06]  /*16710*/  ISETP.EQ.U32.AND P0, PT, R0, R5, PT ;  /* 0x000000050000720c */ /* 0x001fcc0003f02070 */
[----:B------:R-:W1:Y:S07]  /*16720*/  POPC R5, UR4 ;  /* 0x0000000400057d09 */ /* 0x000e6e0008000000 */
[----:B-1----:R-:W2:Y:S01]  /*16730*/  @P0 ATOMG.E.ADD.STRONG.GPU PT, R3, desc[UR52][R2.64], R5 ;  /* 0x00000005020309a8 */ /* 0x002ea200081ee1f4 */
[----:B------:R-:W0:Y:S02]  /*16740*/  S2R R4, SR_LTMASK ;  /* 0x0000000000047919 */ /* 0x000e240000003900 */
[----:B0-----:R-:W-:-:S04]  /*16750*/  LOP3.LUT R4, R4, UR4, RZ, 0xc0, !PT ;  /* 0x0000000404047c12 */ /* 0x001fc8000f8ec0ff */
[----:B------:R-:W0:Y:S01]  /*16760*/  POPC R7, R4 ;  /* 0x0000000400077309 */ /* 0x000e220000000000 */
[----:B--2---:R-:W0:Y:S02]  /*16770*/  SHFL.IDX PT, R0, R3, R0, 0x1f ;  /* 0x00001f0003007589 */ /* 0x004e2400000e0000 */
[----:B0-----:R-:W-:-:S07]  /*16780*/  IADD3 R24, R0, UR37, R7 ;  /* 0x0000002500187c10 */ /* 0x001fce000fffe007 */
.L_x_1269:
[----:B------:R-:W-:Y:S05]  /*16790*/  BSYNC B0 ;  /* 0x0000000000007941 */ /* 0x000fea0003800000 */
.L_x_1268:
[----:B------:R-:W2:Y:S01]  /*167a0*/  LDL R0, [R1] ;  /* 0x0000000001007983 */ /* 0x000ea20000100800 */
[----:B------:R-:W-:Y:S01]  /*167b0*/  BSSY B0, `(.L_x_1270) ;  /* 0x0000046000007945 */ /* 0x000fe20003800000 */
[----:B--2---:R-:W-:-:S13]  /*167c0*/  LOP3.LUT P0, RZ, R0, 0x1, RZ, 0xc0, !PT ;  /* 0x0000000100ff7812 */ /* 0x004fda000780c0ff */
[----:B------:R-:W-:Y:S05]  /*167d0*/  @!P0 BRA `(.L_x_1271) ;  /* 0x00000004000c8947 */ /* 0x000fea0003800000 */
[----:B------:R-:W-:Y:S01]  /*167e0*/  IMAD R3, R18, 0x8, R17 ;  /* 0x0000000812037824 */ /* 0x000fe200078e0211 */
[----:B------:R-:W-:Y:S01]  /*167f0*/  SHF.L.U32 R0, R28, 0x1f, RZ ;  /* 0x0000001f1c007819 */ /* 0x000fe200000006ff */
[----:B------:R-:W-:Y:S01]  /*16800*/  BSSY B1, `(.L_x_1272) ;  /* 0x0000004000017945 */ /* 0x000fe20003800000 */
[----:B------:R-:W-:Y:S02]  /*16810*/  ISETP.NE.AND P1, PT, R6, RZ, PT ;  /* 0x000000ff0600720c */ /* 0x000fe40003f25270 */
[----:B------:R-:W0:Y:S02]  /*16820*/  SYNCS.PHASECHK.TRANS64.TRYWAIT P0, [R3+URZ+0x2d860], R0 ;  /* 0x02d86000030075a7 */ /* 0x000e24000800017f */
[----:B0-----:R-:W-:Y:S09]  /*16830*/  @!P0 BRA `(.L_x_1273) ;  /* 0x0000002400f88947 */ /* 0x001ff20003800000 */
.L_x_1333:
[----:B------:R-:W-:Y:S05]  /*16840*/  BSYNC B1 ;  /* 0x0000000000017941 */ /* 0x000fea0003800000 */
.L_x_1272:
[----:B------:R-:W-:Y:S04]  /*16850*/  BSSY B1, `(.L_x_1274) ;  /* 0x0000009000017945 */ /* 0x000fe80003800000 */
[----:B------:R-:W-:Y:S05]  /*16860*/  @P1 BRA `(.L_x_1275) ;  /* 0x00000000001c1947 */ /* 0x000fea0003800000 */
[----:B------:R-:W1:Y:S01]  /*16870*/  S2R R2, SR_TID.X ;  /* 0x0000000000027919 */ /* 0x000e620000002100 */
[----:B0-----:R-:W-:-:S04]  /*16880*/  IMAD.MOV.U32 R0, RZ, RZ, 0x6000 ;  /* 0x00006000ff007424 */ /* 0x001fc800078e00ff */
[----:B------:R2:W-:Y:S01]  /*16890*/  SYNCS.ARRIVE.TRANS64 RZ, [R3+URZ+0x2d850], R0 ;  /* 0x02d8500003ff79a7 */ /* 0x0005e2000800003f */
[----:B-1----:R-:W-:-:S04]  /*168a0*/  LOP3.LUT R2, R2, 0x1f, RZ, 0xc0, !PT ;  /* 0x0000001f02027812 */ /* 0x002fc800078ec0ff */
[----:B------:R-:W-:-:S13]  /*168b0*/  ISETP.NE.AND P0, PT, R2, RZ, PT ;  /* 0x000000ff0200720c */ /* 0x000fda0003f05270 */
[----:B--2---:R-:W-:Y:S05]  /*168c0*/  @!P0 BRA `(.L_x_1275) ;  /* 0x0000000000048947 */ /* 0x004fea0003800000 */
[----:B------:R-:W-:Y:S01]  /*168d0*/  BPT.TRAP 0x1 ;  /* 0x000000040000795c */ /* 0x000fe20000300000 */
.L_x_1275:
[----:B------:R-:W-:Y:S05]  /*168e0*/  BSYNC B1 ;  /* 0x0000000000017941 */ /* 0x000fea0003800000 */
.L_x_1274:
[----:B0-----:R-:W-:Y:S01]  /*168f0*/  IMAD R0, R18, 0x6000, R17 ;  /* 0x0000600012007824 */ /* 0x001fe200078e0211 */
        /* <DEDUP_REMOVED lines=9> */
.L_x_1276:
        /* <DEDUP_REMOVED lines=10> */
[----:B------:R-:W-:Y:S01]  /*16a30*/  PLOP3.LUT P0, PT, PT, PT, PT, 0x80, 0x0 ;  /* 0x000000000000781c */ /* 0x000fe20003f0f070 */
[----:B------:R-:W-:Y:S01]  /*16a40*/  VIADD R3, R0, 0x2400 ;  /* 0x0000240000037836 */ /* 0x000fe20000000000 */
[----:B------:R-:W-:Y:S01]  /*16a50*/  UMOV UR6, 0x0 ;  /* 0x0000000000067882 */ /* 0x000fe20000000000 */
[----:B------:R-:W-:Y:S01]  /*16a60*/  UMOV UR7, 0x14f00000 ;  /* 0x14f0000000077882 */ /* 0x000fe20000000000 */
[----:B------:R-:W-:-:S09]  /*16a70*/  UMOV UR10, 0x20 ;  /* 0x00000020000a7882 */ /* 0x000fd20000000000 */
.L_x_1277:
        /* <DEDUP_REMOVED lines=15> */
.L_x_1278:
        /* <DEDUP_REMOVED lines=10> */
.L_x_1271:
[----:B------:R-:W-:Y:S05]  /*16c10*/  BSYNC B0 ;  /* 0x0000000000007941 */ /* 0x000fea0003800000 */
.L_x_1270:
[----:B------:R-:W-:-:S05]  /*16c20*/  VIADD R18, R18, 0x1 ;  /* 0x0000000112127836 */ /* 0x000fca0000000000 */
[----:B------:R-:W-:-:S04]  /*16c30*/  ISETP.NE.AND P0, PT, R18, 0x2, PT ;  /* 0x000000021200780c */ /* 0x000fc80003f05270 */
[----:B------:R-:W-:Y:S02]  /*16c40*/  SEL R3, RZ, 0x1, P0 ;  /* 0x00000001ff037807 */ /* 0x000fe40000000000 */
[----:B------:R-:W-:Y:S02]  /*16c50*/  SEL R18, R18, RZ, P0 ;  /* 0x000000ff12127207 */ /* 0x000fe40000000000 */
[----:B------:R-:W-:-:S07]  /*16c60*/  LOP3.LUT R28, R28, R3, RZ, 0x3c, !PT ;  /* 0x000000031c1c7212 */ /* 0x000fce00078e3cff */
.L_x_1194:
[----:B------:R-:W-:Y:S05]  /*16c70*/  BSYNC B7 ;  /* 0x0000000000077941 */ /* 0x000fea0003800000 */
.L_x_1192:
[----:B------:R-:W3:Y:S02]  /*16c80*/  LDL R0, [R1] ;  /* 0x0000000001007983 */ /* 0x000ee40000100800 */
[----:B---3--:R-:W-:-:S13]  /*16c90*/  LOP3.LUT P0, RZ, R0, 0x2, RZ, 0xc0, !PT ;  /* 0x0000000200ff7812 */ /* 0x008fda000780c0ff */
        /* <DEDUP_REMOVED lines=10> */
.L_x_1279:
[----:B------:R-:W3:Y:S01]  /*16d40*/  S2R R0, SR_TID.X ;  /* 0x0000000000007919 */ /* 0x000ee20000002100 */
[----:B------:R-:W-:Y:S01]  /*16d50*/  UMOV UR4, 0xffffffff ;  /* 0xffffffff00047882 */ /* 0x000fe20000000000 */
[----:B---3--:R-:W-:-:S04]  /*16d60*/  LOP3.LUT R8, R0, 0x1f, RZ, 0xc0, !PT ;  /* 0x0000001f00087812 */ /* 0x008fc800078ec0ff */
[----:B------:R-:W-:Y:S01]  /*16d70*/  ISETP.NE.AND P0, PT, R8, 0x1f, PT ;  /* 0x0000001f0800780c */ /* 0x000fe20003f05270 */
[----:B------:R-:W-:-:S12]  /*16d80*/  BRA.DIV UR4, `(.L_x_1281) ;  /* 0x0000002204b87947 */ /* 0x000fd8000b800000 */
[----:B------:R-:W-:Y:S01]  /*16d90*/  IMAD.IADD R9, R27, 0x1, R8 ;  /* 0x000000011b097824 */ /* 0x000fe200078e0208 */
[----:B------:R-:W-:-:S04]  /*16da0*/  ULDC UR4, c[0x0][0xc3c] ;  /* 0x00030f0000047ab9 */ /* 0x000fc80000000800 */
[----:B------:R-:W-:-:S13]  /*16db0*/  ISETP.GE.OR P1, PT, R9, UR4, !P0 ;  /* 0x0000000409007c0c */ /* 0x000fda000c726670 */
[----:B------:R-:W3:Y:S08]  /*16dc0*/  @!P1 LDC.64 R2, c[0x0][0xc80] ;  /* 0x00032000ff029b82 */ /* 0x000ef00000000a00 */
[----:B01----:R-:W0:Y:S01]  /*16dd0*/  @!P1 LDC.64 R4, c[0x0][0xc78] ;  /* 0x00031e00ff049b82 */ /* 0x003e220000000a00 */
[----:B---3--:R-:W-:-:S05]  /*16de0*/  @!P1 IMAD.WIDE R2, R9, 0x4, R2 ;  /* 0x0000000409029825 */ /* 0x008fca00078e0202 */
[----:B------:R0:W3:Y:S02]  /*16df0*/  @!P1 LDG.E R7, desc[UR52][R2.64] ;  /* 0x0000003402079981 */ /* 0x0000e4000c1e1900 */
[----:B0-----:R-:W-:-:S05]  /*16e00*/  @!P1 IMAD.WIDE R2, R9, 0x4, R4 ;  /* 0x0000000409029825 */ /* 0x001fca00078e0204 */
[----:B------:R-:W4:Y:S01]  /*16e10*/  @!P1 LDG.E R4, desc[UR52][R2.64] ;  /* 0x0000003402049981 */ /* 0x000f22000c1e1900 */
        /* <DEDUP_REMOVED lines=9> */
[----:B---3--:R-:W-:Y:S02]  /*16eb0*/  @!P1 IMAD.MOV.U32 R25, RZ, RZ, R7 ;  /* 0x000000ffff199224 */ /* 0x008fe400078e0007 */
[----:B----4-:R-:W-:Y:S01]  /*16ec0*/  @!P1 IMAD.MOV.U32 R5, RZ, RZ, R4 ;  /* 0x000000ffff059224 */ /* 0x010fe200078e0004 */
        /* <DEDUP_REMOVED lines=18> */
.L_x_1343:
[----:B------:R-:W-:Y:S02]  /*16ff0*/  ULDC UR4, c[0x0][0xc38] ;  /* 0x00030e0000047ab9 */ /* 0x000fe40000000800 */
[----:B------:R-:W-:-:S04]  /*17000*/  IMAD.U32 R4, RZ, RZ, UR4 ;  /* 0x00000004ff047e24 */ /* 0x000fc8000f8e00ff */
[----:B-1----:R-:W-:-:S04]  /*17010*/  IMAD R3, R14, R4, RZ ;  /* 0x000000040e037224 */ /* 0x002fc800078e02ff */
[----:B------:R-:W-:-:S05]  /*17020*/  IMAD.IADD R6, R6, 0x1, R3 ;  /* 0x0000000106067824 */ /* 0x000fca00078e0203 */
[----:B------:R-:W-:-:S13]  /*17030*/  ISETP.GT.AND P6, PT, R6, R0, PT ;  /* 0x000000000600720c */ /* 0x000fda0003fc4270 */
[----:B------:R-:W-:Y:S05]  /*17040*/  @P6 BRA `(.L_x_1282) ;  /* 0x0000000000a46947 */ /* 0x000fea0003800000 */
.L_x_1285:
[----:B0-----:R-:W0:Y:S01]  /*17050*/  LDC R2, c[0x0][0xc3c] ;  /* 0x00030f00ff027b82 */ /* 0x001e220000000800 */
[----:B------:R-:W-:-:S05]  /*17060*/  VIADD R27, R27, 0x1f ;  /* 0x0000001f1b1b7836 */ /* 0x000fca0000000000 */
[----:B0-----:R-:W-:-:S13]  /*17070*/  ISETP.GE.AND P6, PT, R27, R2, PT ;  /* 0x000000021b00720c */ /* 0x001fda0003fc6270 */
[----:B------:R-:W-:Y:S05]  /*17080*/  @P6 BRA `(.L_x_1283) ;  /* 0x0000000800bc6947 */ /* 0x000fea0003800000 */
[----:B------:R-:W0:Y:S01]  /*17090*/  S2R R3, SR_TID.X ;  /* 0x0000000000037919 */ /* 0x000e220000002100 */
[----:B------:R-:W-:Y:S01]  /*170a0*/  IMAD.MOV.U32 R25, RZ, RZ, RZ ;  /* 0x000000ffff197224 */ /* 0x000fe200078e00ff */
[----:B0-----:R-:W-:-:S05]  /*170b0*/  LOP3.LUT R3, R3, 0x1f, RZ, 0xc0, !PT ;  /* 0x0000001f03037812 */ /* 0x001fca00078ec0ff */
[----:B------:R-:W-:-:S05]  /*170c0*/  IMAD.IADD R7, R27, 0x1, R3 ;  /* 0x000000011b077824 */ /* 0x000fca00078e0203 */
[----:B------:R-:W-:-:S13]  /*170d0*/  ISETP.GE.OR P6, PT, R7, R2, !P0 ;  /* 0x000000020700720c */ /* 0x000fda00047c6670 */
[----:B------:R-:W0:Y:S08]  /*170e0*/  @!P6 LDC.64 R2, c[0x0][0xc80] ;  /* 0x00032000ff02eb82 */ /* 0x000e300000000a00 */
[----:B------:R-:W1:Y:S01]  /*170f0*/  @!P6 LDC.64 R4, c[0x0][0xc78] ;  /* 0x00031e00ff04eb82 */ /* 0x000e620000000a00 */
[----:B0-----:R-:W-:-:S05]  /*17100*/  @!P6 IMAD.WIDE R2, R7, 0x4, R2 ;  /* 0x000000040702e825 */ /* 0x001fca00078e0202 */
[----:B------:R1:W3:Y:S02]  /*17110*/  @!P6 LDG.E R25, desc[UR52][R2.64] ;  /* 0x000000340219e981 */ /* 0x0002e4000c1e1900 */
[----:B-1----:R-:W-:-:S04]  /*17120*/  @!P6 IMAD.WIDE R2, R7, 0x4, R4 ;  /* 0x000000040702e825 */ /* 0x002fc800078e0204 */
[----:B------:R-:W-:-:S06]  /*17130*/  IMAD.MOV.U32 R5, RZ, RZ, RZ ;  /* 0x000000ffff057224 */ /* 0x000fcc00078e00ff */
[----:B------:R-:W3:Y:S01]  /*17140*/  @!P6 LDG.E R5, desc[UR52][R2.64] ;  /* 0x000000340205e981 */ /* 0x000ee2000c1e1900 */
[----:B------:R-:W-:Y:S01]  /*17150*/  UMOV UR4, 0xffffffff ;  /* 0xffffffff00047882 */ /* 0x000fe20000000000 */
[----:B---3--:R-:W-:Y:S02]  /*17160*/  IMAD R13, R5, R25, RZ ;  /* 0x00000019050d7224 */ /* 0x008fe400078e02ff */
        /* <DEDUP_REMOVED lines=17> */
.L_x_1351:
[----:B------:R-:W-:Y:S02]  /*17280*/  ULDC UR4, c[0x0][0xc38] ;  /* 0x00030e0000047ab9 */ /* 0x000fe40000000800 */
[----:B------:R-:W-:-:S04]  /*17290*/  IMAD.U32 R4, RZ, RZ, UR4 ;  /* 0x00000004ff047e24 */ /* 0x000fc8000f8e00ff */
[----:B-1----:R-:W-:-:S04]  /*172a0*/  IMAD R3, R14, R4, RZ ;  /* 0x000000040e037224 */ /* 0x002fc800078e02ff */
[----:B------:R-:W-:-:S05]  /*172b0*/  IMAD.IADD R6, R3, 0x1, R6 ;  /* 0x0000000103067824 */ /* 0x000fca00078e0206 */
[----:B------:R-:W-:-:S13]  /*172c0*/  ISETP.GT.AND P6, PT, R6, R0, PT ;  /* 0x000000000600720c */ /* 0x000fda0003fc4270 */
[----:B------:R-:W-:Y:S05]  /*172d0*/  @!P6 BRA `(.L_x_1285) ;  /* 0xfffffffc005ce947 */ /* 0x000fea000383ffff */
.L_x_1282:
[----:B------:R-:W-:Y:S01]  /*172e0*/  IMAD.IADD R6, R6, 0x1, -R3 ;  /* 0x0000000106067824 */ /* 0x000fe200078e0a03 */
[----:B------:R-:W-:-:S03]  /*172f0*/  UMOV UR4, 0xffffffff ;  /* 0xffffffff00047882 */ /* 0x000fc60000000000 */
[----:B------:R-:W-:-:S05]  /*17300*/  IMAD R3, R2, R4, R6 ;  /* 0x0000000402037224 */ /* 0x000fca00078e0206 */
[----:B------:R-:W-:Y:S01]  /*17310*/  ISETP.GT.AND P6, PT, R3, R0, PT ;  /* 0x000000000300720c */ /* 0x000fe20003fc4270 */
[----:B------:R-:W-:-:S12]  /*17320*/  BRA.DIV UR4, `(.L_x_1286) ;  /* 0x0000002604407947 */ /* 0x000fd8000b800000 */
[----:B------:R-:W-:-:S04]  /*17330*/  VOTE.ANY R3, PT, !P6 ;  /* 0x0000000000037806 */ /* 0x000fc800070e0100 */
[----:B------:R-:W1:Y:S02]  /*17340*/  POPC R7, R3 ;  /* 0x0000000300077309 */ /* 0x000e640000000000 */
[----:B-1----:R1:W3:Y:S01]  /*17350*/  SHFL.IDX PT, R25, R25, R7, 0x1f ;  /* 0x00001f0719197589 */ /* 0x0022e200000e0000 */
[----:B------:R-:W-:-:S03]  /*17360*/  IMAD.IADD R27, R7, 0x1, R27 ;  /* 0x00000001071b7824 */ /* 0x000fc600078e021b */
[----:B------:R1:W4:Y:S04]  /*17370*/  SHFL.IDX PT, R5, R5, R7, 0x1f ;  /* 0x00001f0705057589 */ /* 0x00032800000e0000 */
.L_x_1356:
[----:B------:R-:W-:-:S13]  /*17380*/  ISETP.NE.AND P0, PT, R3, RZ, PT ;  /* 0x000000ff0300720c */ /* 0x000fda0003f05270 */
[----:B------:R-:W-:Y:S05]  /*17390*/  @!P0 BRA `(.L_x_1287) ;  /* 0x0000000000108947 */ /* 0x000fea0003800000 */
[----:B------:R-:W-:Y:S01]  /*173a0*/  UMOV UR4, 0xffffffff ;  /* 0xffffffff00047882 */ /* 0x000fe20000000000 */
[----:B--2---:R-:W-:Y:S02]  /*173b0*/  VIADD R12, R7, 0xffffffff ;  /* 0xffffffff070c7836 */ /* 0x004fe40000000000 */
[----:B------:R-:W-:Y:S05]  /*173c0*/  BRA.DIV UR4, `(.L_x_1288) ;  /* 0x0000002604787947 */ /* 0x000fea000b800000 */
[----:B------:R2:W0:Y:S02]  /*173d0*/  SHFL.IDX PT, R24, R2, R12, 0x1f ;  /* 0x00001f0c02187589 */ /* 0x00042400000e0000 */
.L_x_1287:
[----:B----4-:R-:W-:Y:S01]  /*173e0*/  ISETP.NE.AND P0, PT, R5, 0x1, PT ;  /* 0x000000010500780c */ /* 0x010fe20003f05270 */
[----:B0-----:R-:W-:-:S04]  /*173f0*/  IMAD R24, R24, R4, R6 ;  /* 0x0000000418187224 */ /* 0x001fc800078e0206 */
[----:B------:R-:W-:-:S08]  /*17400*/  IMAD.IADD R0, R0, 0x1, -R24 ;  /* 0x0000000100007824 */ /* 0x000fd000078e0a18 */
[----:B------:R-:W-:Y:S05]  /*17410*/  @!P0 BRA `(.L_x_1289) ;  /* 0x0000000000dc8947 */ /* 0x000fea0003800000 */
[----:B---3--:R-:W-:Y:S01]  /*17420*/  IABS R4, R25 ;  /* 0x0000001900047213 */ /* 0x008fe20000000000 */
[----:B--2---:R-:W-:Y:S01]  /*17430*/  IMAD.MOV.U32 R2, RZ, RZ, RZ ;  /* 0x000000ffff027224 */ /* 0x004fe200078e00ff */
[----:B------:R-:W-:Y:S02]  /*17440*/  IABS R6, R5 ;  /* 0x0000000500067213 */ /* 0x000fe40000000000 */
[----:B-1----:R-:W0:Y:S08]  /*17450*/  I2F.RP R7, R4 ;  /* 0x0000000400077306 */ /* 0x002e300000209400 */
[----:B------:R-:W-:Y:S08]  /*17460*/  I2F.RP R10, R6 ;  /* 0x00000006000a7306 */ /* 0x000ff00000209400 */
[----:B0-----:R-:W0:Y:S02]  /*17470*/  MUFU.RCP R7, R7 ;  /* 0x0000000700077308 */ /* 0x001e240000001000 */
[----:B0-----:R-:W-:-:S06]  /*17480*/  VIADD R3, R7, 0xffffffe ;  /* 0x0ffffffe07037836 */ /* 0x001fcc0000000000 */
[----:B------:R-:W0:Y:S02]  /*17490*/  F2I.FTZ.U32.TRUNC.NTZ R3, R3 ;  /* 0x0000000300037305 */ /* 0x000e24000021f000 */
[----:B0-----:R-:W-:-:S04]  /*174a0*/  IMAD.MOV R9, RZ, RZ, -R3 ;  /* 0x000000ffff097224 */ /* 0x001fc800078e0a03 */
[----:B------:R-:W-:-:S04]  /*174b0*/  IMAD R9, R9, R4, RZ ;  /* 0x0000000409097224 */ /* 0x000fc800078e02ff */
[----:B------:R-:W-:Y:S01]  /*174c0*/  IMAD.HI.U32 R8, R3, R9, R2 ;  /* 0x0000000903087227 */ /* 0x000fe200078e0002 */
[----:B------:R-:W-:Y:S01]  /*174d0*/  IABS R9, R0 ;  /* 0x0000000000097213 */ /* 0x000fe20000000000 */
[----:B------:R-:W0:Y:S01]  /*174e0*/  MUFU.RCP R2, R10 ;  /* 0x0000000a00027308 */ /* 0x000e220000001000 */
[----:B------:R-:W-:-:S03]  /*174f0*/  IABS R3, R25 ;  /* 0x0000001900037213 */ /* 0x000fc60000000000 */
[----:B------:R-:W-:-:S04]  /*17500*/  IMAD.HI.U32 R7, R8, R9, RZ ;  /* 0x0000000908077227 */ /* 0x000fc800078e00ff */
[----:B------:R-:W-:-:S04]  /*17510*/  IMAD.MOV R12, RZ, RZ, -R3 ;  /* 0x000000ffff0c7224 */ /* 0x000fc800078e0a03 */
[----:B------:R-:W-:Y:S02]  /*17520*/  IMAD R9, R7, R12, R9 ;  /* 0x0000000c07097224 */ /* 0x000fe400078e0209 */
[----:B0-----:R-:W-:-:S03]  /*17530*/  VIADD R3, R2, 0xffffffe ;  /* 0x0ffffffe02037836 */ /* 0x001fc60000000000 */
[----:B------:R-:W-:Y:S01]  /*17540*/  ISETP.GT.U32.AND P1, PT, R4, R9, PT ;  /* 0x000000090400720c */ /* 0x000fe20003f24070 */
[----:B------:R-:W-:Y:S02]  /*17550*/  IMAD.MOV.U32 R2, RZ, RZ, RZ ;  /* 0x000000ffff027224 */ /* 0x000fe400078e00ff */
[----:B------:R-:W0:Y:S10]  /*17560*/  F2I.FTZ.U32.TRUNC.NTZ R3, R3 ;  /* 0x0000000300037305 */ /* 0x000e34000021f000 */
[----:B------:R-:W-:-:S02]  /*17570*/  @!P1 IMAD.IADD R9, R9, 0x1, -R4 ;  /* 0x0000000109099824 */ /* 0x000fc400078e0a04 */
[----:B------:R-:W-:Y:S01]  /*17580*/  @!P1 VIADD R7, R7, 0x1 ;  /* 0x0000000107079836 */ /* 0x000fe20000000000 */
[----:B------:R-:W-:Y:S02]  /*17590*/  ISETP.NE.AND P1, PT, R25, RZ, PT ;  /* 0x000000ff1900720c */ /* 0x000fe40003f25270 */
[----:B------:R-:W-:Y:S01]  /*175a0*/  ISETP.GE.U32.AND P0, PT, R9, R4, PT ;  /* 0x000000040900720c */ /* 0x000fe20003f06070 */
[----:B0-----:R-:W-:-:S04]  /*175b0*/  IMAD.MOV R9, RZ, RZ, -R3 ;  /* 0x000000ffff097224 */ /* 0x001fc800078e0a03 */
[----:B------:R-:W-:-:S04]  /*175c0*/  IMAD R9, R9, R6, RZ ;  /* 0x0000000609097224 */ /* 0x000fc800078e02ff */
[----:B------:R-:W-:Y:S01]  /*175d0*/  IMAD.HI.U32 R4, R3, R9, R2 ;  /* 0x0000000903047227 */ /* 0x000fe200078e0002 */
[----:B------:R-:W-:-:S03]  /*175e0*/  LOP3.LUT R2, R0, R25, RZ, 0x3c, !PT ;  /* 0x0000001900027212 */ /* 0x000fc600078e3cff */
[----:B------:R-:W-:Y:S01]  /*175f0*/  @P0 VIADD R7, R7, 0x1 ;  /* 0x0000000107070836 */ /* 0x000fe20000000000 */
[----:B------:R-:W-:Y:S02]  /*17600*/  ISETP.GE.AND P2, PT, R2, RZ, PT ;  /* 0x000000ff0200720c */ /* 0x000fe40003f46270 */
[----:B------:R-:W-:-:S05]  /*17610*/  IABS R2, R5 ;  /* 0x0000000500027213 */ /* 0x000fca0000000000 */
[----:B------:R-:W-:-:S06]  /*17620*/  IMAD.MOV R2, RZ, RZ, -R2 ;  /* 0x000000ffff027224 */ /* 0x000fcc00078e0a02 */
[----:B------:R-:W-:Y:S01]  /*17630*/  @!P2 IMAD.MOV R7, RZ, RZ, -R7 ;  /* 0x000000ffff07a224 */ /* 0x000fe200078e0a07 */
[----:B------:R-:W-:-:S04]  /*17640*/  @!P1 LOP3.LUT R7, RZ, R25, RZ, 0x33, !PT ;  /* 0x00000019ff079212 */ /* 0x000fc800078e33ff */
[----:B------:R-:W-:-:S05]  /*17650*/  IABS R3, R7 ;  /* 0x0000000700037213 */ /* 0x000fca0000000000 */
        /* <DEDUP_REMOVED lines=9> */
[----:B------:R-:W-:-:S04]  /*176f0*/  IMAD.MOV R3, RZ, RZ, -R7 ;  /* 0x000000ffff037224 */ /* 0x000fc800078e0a07 */
[----:B------:R-:W-:-:S08]  /*17700*/  IMAD R3, R25, R3, R0 ;  /* 0x0000000319037224 */ /* 0x000fd000078e0200 */
[----:B------:R-:W-:-:S04]  /*17710*/  @P0 VIADD R4, R4, 0x1 ;  /* 0x0000000104040836 */ /* 0x000fc80000000000 */
[----:B------:R-:W-:Y:S01]  /*17720*/  @!P2 IMAD.MOV R4, RZ, RZ, -R4 ;  /* 0x000000ffff04a224 */ /* 0x000fe200078e0a04 */
[----:B------:R-:W-:-:S05]  /*17730*/  @!P1 LOP3.LUT R4, RZ, R5, RZ, 0x33, !PT ;  /* 0x00000005ff049212 */ /* 0x000fca00078e33ff */
[--C-:B------:R-:W-:Y:S02]  /*17740*/  IMAD.MOV R2, RZ, RZ, -R4.reuse ;  /* 0x000000ffff027224 */ /* 0x100fe400078e0a04 */
[C---:B------:R-:W-:Y:S02]  /*17750*/  IMAD R4, R5.reuse, 0x1000000, R4 ;  /* 0x0100000005047824 */ /* 0x040fe400078e0204 */
[----:B------:R-:W-:-:S04]  /*17760*/  IMAD R5, R5, R2, R7 ;  /* 0x0000000205057224 */ /* 0x000fc800078e0207 */
[----:B------:R-:W-:Y:S01]  /*17770*/  IMAD R26, R5, 0x10000, R4 ;  /* 0x00010000051a7824 */ /* 0x000fe200078e0204 */
[----:B------:R-:W-:Y:S06]  /*17780*/  BRA `(.L_x_1290) ;  /* 0x0000000000f07947 */ /* 0x000fec0003800000 */
.L_x_1289:
[----:B--2---:R-:W0:Y:S02]  /*17790*/  LDC.64 R2, c[0x0][0xc90] ;  /* 0x00032400ff027b82 */ /* 0x004e240000000a00 */
[----:B0-----:R-:W-:-:S05]  /*177a0*/  IMAD.WIDE R2, R27, 0x4, R2 ;  /* 0x000000041b027825 */ /* 0x001fca00078e0202 */
[----:B------:R0:W3:Y:S02]  /*177b0*/  LDG.E R6, desc[UR52][R2.64] ;  /* 0x0000003402067981 */ /* 0x0000e4000c1e1900 */
[----:B0-----:R-:W-:Y:S02]  /*177c0*/  IMAD.MOV.U32 R2, RZ, RZ, RZ ;  /* 0x000000ffff027224 */ /* 0x001fe400078e00ff */
[----:B---3--:R-:W-:-:S05]  /*177d0*/  IMAD R5, R25, R6, RZ ;  /* 0x0000000619057224 */ /* 0x008fca00078e02ff */
[----:B-1----:R-:W-:-:S04]  /*177e0*/  IABS R7, R5 ;  /* 0x0000000500077213 */ /* 0x002fc80000000000 */
[----:B------:R-:W0:Y:S08]  /*177f0*/  I2F.RP R8, R7 ;  /* 0x0000000700087306 */ /* 0x000e300000209400 */
[----:B0-----:R-:W0:Y:S02]  /*17800*/  MUFU.RCP R8, R8 ;  /* 0x0000000800087308 */ /* 0x001e240000001000 */
[----:B0-----:R-:W-:-:S06]  /*17810*/  VIADD R9, R8, 0xffffffe ;  /* 0x0ffffffe08097836 */ /* 0x001fcc0000000000 */
[----:B------:R-:W0:Y:S02]  /*17820*/  F2I.FTZ.U32.TRUNC.NTZ R3, R9 ;  /* 0x0000000900037305 */ /* 0x000e24000021f000 */
[----:B0-----:R-:W-:-:S04]  /*17830*/  IMAD.MOV R10, RZ, RZ, -R3 ;  /* 0x000000ffff0a7224 */ /* 0x001fc800078e0a03 */
[----:B------:R-:W-:Y:S01]  /*17840*/  IMAD R11, R10, R7, RZ ;  /* 0x000000070a0b7224 */ /* 0x000fe200078e02ff */
[----:B------:R-:W-:-:S03]  /*17850*/  IABS R10, R5 ;  /* 0x00000005000a7213 */ /* 0x000fc60000000000 */
[----:B------:R-:W-:Y:S01]  /*17860*/  IMAD.HI.U32 R2, R3, R11, R2 ;  /* 0x0000000b03027227 */ /* 0x000fe200078e0002 */
[----:B------:R-:W-:-:S03]  /*17870*/  IABS R3, R0 ;  /* 0x0000000000037213 */ /* 0x000fc60000000000 */
        /* <DEDUP_REMOVED lines=16> */
[----:B------:R-:W-:-:S03]  /*17980*/  IMAD R0, R5, R9, R0 ;  /* 0x0000000905007224 */ /* 0x000fc600078e0200 */
[----:B------:R-:W-:-:S04]  /*17990*/  VIADDMNMX R4, R3, R4, R6, PT ;  /* 0x0000000403047246 */ /* 0x000fc80003800106 */
[----:B------:R-:W-:-:S04]  /*179a0*/  IABS R6, R4 ;  /* 0x0000000400067213 */ /* 0x000fc80000000000 */
[----:B------:R-:W0:Y:S08]  /*179b0*/  I2F.RP R8, R6 ;  /* 0x0000000600087306 */ /* 0x000e300000209400 */
[----:B0-----:R-:W0:Y:S02]  /*179c0*/  MUFU.RCP R8, R8 ;  /* 0x0000000800087308 */ /* 0x001e240000001000 */
[----:B0-----:R-:W-:Y:S01]  /*179d0*/  VIADD R2, R8, 0xffffffe ;  /* 0x0ffffffe08027836 */ /* 0x001fe20000000000 */
[----:B------:R-:W-:-:S05]  /*179e0*/  IABS R8, R0 ;  /* 0x0000000000087213 */ /* 0x000fca0000000000 */
[----:B------:R0:W1:Y:S02]  /*179f0*/  F2I.FTZ.U32.TRUNC.NTZ R3, R2 ;  /* 0x0000000200037305 */ /* 0x000064000021f000 */
[----:B0-----:R-:W-:Y:S02]  /*17a00*/  IMAD.MOV.U32 R2, RZ, RZ, RZ ;  /* 0x000000ffff027224 */ /* 0x001fe400078e00ff */
[----:B-1----:R-:W-:-:S04]  /*17a10*/  IMAD.MOV R5, RZ, RZ, -R3 ;  /* 0x000000ffff057224 */ /* 0x002fc800078e0a03 */
[----:B------:R-:W-:-:S04]  /*17a20*/  IMAD R5, R5, R6, RZ ;  /* 0x0000000605057224 */ /* 0x000fc800078e02ff */
[----:B------:R-:W-:Y:S01]  /*17a30*/  IMAD.HI.U32 R3, R3, R5, R2 ;  /* 0x0000000503037227 */ /* 0x000fe200078e0002 */
[-C--:B------:R-:W-:Y:S02]  /*17a40*/  IABS R5, R4.reuse ;  /* 0x0000000400057213 */ /* 0x080fe40000000000 */
[----:B------:R-:W-:Y:S02]  /*17a50*/  LOP3.LUT R2, R0, R4, RZ, 0x3c, !PT ;  /* 0x0000000400027212 */ /* 0x000fe400078e3cff */
[----:B------:R-:W-:Y:S01]  /*17a60*/  IADD3 R0, R7, 0x1000000, R0 ;  /* 0x0100000007007810 */ /* 0x000fe20007ffe000 */
[----:B------:R-:W-:Y:S01]  /*17a70*/  IMAD.MOV R5, RZ, RZ, -R5 ;  /* 0x000000ffff057224 */ /* 0x000fe200078e0a05 */
[----:B------:R-:W-:Y:S01]  /*17a80*/  ISETP.GE.AND P2, PT, R2, RZ, PT ;  /* 0x000000ff0200720c */ /* 0x000fe20003f46270 */
        /* <DEDUP_REMOVED lines=9> */
[----:B------:R-:W-:Y:S01]  /*17b20*/  @!P1 LOP3.LUT R3, RZ, R4, RZ, 0x33, !PT ;  /* 0x00000004ff039212 */ /* 0x000fe200078e33ff */
[----:B------:R-:W-:-:S04]  /*17b30*/  IMAD.MOV R4, RZ, RZ, -R4 ;  /* 0x000000ffff047224 */ /* 0x000fc800078e0a04 */
[----:B------:R-:W-:-:S07]  /*17b40*/  IMAD R26, R3, R4, R0 ;  /* 0x00000004031a7224 */ /* 0x000fce00078e0200 */
.L_x_1290:
[----:B------:R-:W-:-:S05]  /*17b50*/  LOP3.LUT R0, RZ, R3, RZ, 0x33, !PT ;  /* 0x00000003ff007212 */ /* 0x000fca00078e33ff */
[----:B------:R-:W-:Y:S01]  /*17b60*/  IMAD.IADD R25, R25, 0x1, R0 ;  /* 0x0000000119197824 */ /* 0x000fe200078e0200 */
[----:B------:R-:W-:Y:S06]  /*17b70*/  BRA `(.L_x_1291) ;  /* 0x00000000001c7947 */ /* 0x000fec0003800000 */
.L_x_1283:
[----:B------:R-:W-:Y:S01]  /*17b80*/  UMOV UR4, URZ ;  /* 0x0000003f00047c82 */ /* 0x000fe20008000000 */
[----:B------:R-:W-:Y:S01]  /*17b90*/  UMOV UR5, URZ ;  /* 0x0000003f00057c82 */ /* 0x000fe20008000000 */
[----:B------:R-:W-:Y:S01]  /*17ba0*/  ULDC UR6, c[0x0][0xc3c] ;  /* 0x00030f0000067ab9 */ /* 0x000fe20000000800 */
[----:B------:R-:W-:Y:S02]  /*17bb0*/  IMAD.MOV.U32 R24, RZ, RZ, R0 ;  /* 0x000000ffff187224 */ /* 0x000fe400078e0000 */
[----:B------:R-:W-:Y:S02]  /*17bc0*/  IMAD.U32 R25, RZ, RZ, UR4 ;  /* 0x00000004ff197e24 */ /* 0x000fe4000f8e00ff */
[----:B------:R-:W-:Y:S02]  /*17bd0*/  IMAD.U32 R26, RZ, RZ, UR5 ;  /* 0x00000005ff1a7e24 */ /* 0x000fe4000f8e00ff */
[----:B------:R-:W-:-:S07]  /*17be0*/  IMAD.U32 R27, RZ, RZ, UR6 ;  /* 0x00000006ff1b7e24 */ /* 0x000fce000f8e00ff */
.L_x_1291:
[----:B------:R-:W0:Y:S01]  /*17bf0*/  S2R R0, SR_TID.X ;  /* 0x0000000000007919 */ /* 0x000e220000002100 */
[----:B------:R-:W-:Y:S05]  /*17c00*/  WARPSYNC.ALL ;  /* 0x0000000000007948 */ /* 0x000fea0003800000 */
[----:B------:R-:W-:Y:S01]  /*17c10*/  BAR.SYNC.DEFER_BLOCKING 0x4, 0x200 ;  /* 0x0108000000007b1d */ /* 0x000fe20000010000 */
[----:B0-----:R-:W-:-:S04]  /*17c20*/  LOP3.LUT R0, R0, 0x1f, RZ, 0xc0, !PT ;  /* 0x0000001f00007812 */ /* 0x001fc800078ec0ff */
[----:B------:R-:W-:-:S13]  /*17c30*/  ISETP.NE.AND P0, PT, R0, RZ, PT ;  /* 0x000000ff0000720c */ /* 0x000fda0003f05270 */
[----:B------:R-:W0:Y:S01]  /*17c40*/  @!P0 S2R R3, SR_CgaCtaId ;  /* 0x0000000000038919 */ /* 0x000e220000008800 */
[----:B------:R-:W-:-:S04]  /*17c50*/  @!P0 MOV R0, 0x400 ;  /* 0x0000040000008802 */ /* 0x000fc80000000f00 */
[----:B0-----:R-:W-:-:S05]  /*17c60*/  @!P0 LEA R17, R3, R0, 0x18 ;  /* 0x0000000003118211 */ /* 0x001fca00078ec0ff */
[----:B------:R0:W-:Y:S01]  /*17c70*/  @!P0 STS.128 [R17+0x2d8d0], R24 ;  /* 0x02d8d01811008388 */ /* 0x0001e20000000c00 */
[----:B------:R-:W-:Y:S06]  /*17c80*/  BAR.ARV 0x5, 0x200 ;  /* 0x0148000000007b1d */ /* 0x000fec0000002000 */
.L_x_1280:
[----:B------:R-:W-:Y:S02]  /*17c90*/  ULDC UR4, c[0x0][0xc3c] ;  /* 0x00030f0000047ab9 */ /* 0x000fe40000000800 */
[----:B----4-:R-:W-:-:S13]  /*17ca0*/  ISETP.GE.AND P0, PT, R27, UR4, PT ;  /* 0x000000041b007c0c */ /* 0x010fda000bf06270 */
[----:B------:R-:W-:Y:S05]  /*17cb0*/  @!P0 BRA `(.L_x_1292) ;  /* 0xffffffa000988947 */ /* 0x000fea000383ffff */
[----:B------:R-:W-:Y:S05]  /*17cc0*/  BSYNC B8 ;  /* 0x0000000000087941 */ /* 0x000fea0003800000 */
.L_x_1178:
[----:B--2---:R-:W2:Y:S01]  /*17cd0*/  LDL.LU R0, [R1+0x24] ;  /* 0x0000240001007983 */ /* 0x004ea20000300800 */
[----:B------:R-:W-:Y:S01]  /*17ce0*/  BSSY B0, `(.L_x_1293) ;  /* 0x000000b000007945 */ /* 0x000fe20003800000 */
[----:B0-----:R-:W0:Y:S01]  /*17cf0*/  S2R R5, SR_CgaCtaId ;  /* 0x0000000000057919 */ /* 0x001e220000008800 */
[----:B--2---:R-:W-:-:S05]  /*17d00*/  VIADD R0, R0, 0x1 ;  /* 0x0000000100007836 */ /* 0x004fca0000000000 */
[----:B------:R-:W-:-:S04]  /*17d10*/  LEA.HI R2, R0, R0, RZ, 0x1 ;  /* 0x0000000000027211 */ /* 0x000fc800078f08ff */
[----:B------:R-:W-:Y:S02]  /*17d20*/  LOP3.LUT R3, R2, 0xfffffffe, RZ, 0xc0, !PT ;  /* 0xfffffffe02037812 */ /* 0x000fe400078ec0ff */
[----:B------:R-:W-:-:S03]  /*17d30*/  MOV R2, 0x400 ;  /* 0x0000040000027802 */ /* 0x000fc60000000f00 */
[----:B------:R-:W-:Y:S01]  /*17d40*/  IMAD.IADD R0, R0, 0x1, -R3 ;  /* 0x0000000100007824 */ /* 0x000fe200078e0a03 */
[----:B0-----:R-:W-:-:S04]  /*17d50*/  LEA R9, R5, R2, 0x18 ;  /* 0x0000000205097211 */ /* 0x001fc800078ec0ff */
[----:B------:R-:W-:-:S04]  /*17d60*/  SHF.L.U32 R0, R0, 0x1f, RZ ;  /* 0x0000001f00007819 */ /* 0x000fc800000006ff */
[----:B------:R-:W0:Y:S02]  /*17d70*/  SYNCS.PHASECHK.TRANS64.TRYWAIT P0, [R9+URZ+0x2d820], R0 ;  /* 0x02d82000090075a7 */ /* 0x000e24000800017f */
[----:B0-----:R-:W-:Y:S05]  /*17d80*/  @!P0 BRA `(.L_x_1294) ;  /* 0x0000001c00308947 */ /* 0x001fea0003800000 */
.L_x_1359:
[----:B------:R-:W-:Y:S05]  /*17d90*/  BSYNC B0 ;  /* 0x0000000000007941 */ /* 0x000fea0003800000 */
.L_x_1293:
[----:B------:R-:W-:-:S03]  /*17da0*/  UMOV UR4, 0xffffffff ;  /* 0xffffffff00047882 */ /* 0x000fc60000000000 */
[----:B------:R-:W-:Y:S05]  /*17db0*/  BRA.DIV UR4, `(.L_x_1295) ;  /* 0x0000001e04387947 */ /* 0x000fea000b800000 */
[----:B0-----:R-:W0:Y:S02]  /*17dc0*/  S2R R0, SR_TID.X ;  /* 0x0000000000007919 */ /* 0x001e240000002100 */
[----:B0-----:R-:W-:-:S04]  /*17dd0*/  SHF.R.U32.HI R0, RZ, 0x5, R0 ;  /* 0x00000005ff007819 */ /* 0x001fc80000011600 */
[----:B------:R-:W-:-:S05]  /*17de0*/  LOP3.LUT R0, R0, 0x3, RZ, 0xc0, !PT ;  /* 0x0000000300007812 */ /* 0x000fca00078ec0ff */
[----:B------:R0:W2:Y:S02]  /*17df0*/  SHFL.IDX PT, R14, R0, RZ, 0x1f ;  /* 0x00001fff000e7589 */ /* 0x0000a400000e0000 */
.L_x_1362:
[----:B--2---:R-:W-:Y:S01]  /*17e00*/  ISETP.NE.AND P0, PT, R14, RZ, PT ;  /* 0x000000ff0e00720c */ /* 0x004fe20003f05270 */
[----:B------:R-:W-:-:S12]  /*17e10*/  BSSY B0, `(.L_x_1296) ;  /* 0x0000024000007945 */ /* 0x000fd80003800000 */
[----:B------:R-:W-:Y:S05]  /*17e20*/  @P0 BRA `(.L_x_1297) ;  /* 0x0000000000880947 */ /* 0x000fea0003800000 */
[----:B------:R-:W-:-:S03]  /*17e30*/  UMOV UR4, 0xffffffff ;  /* 0xffffffff00047882 */ /* 0x000fc60000000000 */
[----:B------:R-:W-:Y:S05]  /*17e40*/  BRA.DIV UR4, `(.L_x_1298) ;  /* 0x0000001e04487947 */ /* 0x000fea000b800000 */
[----:B------:R-:W-:-:S13]  /*17e50*/  ELECT P6, URZ, PT ;  /* 0x00000000003f782f */ /* 0x000fda00038c0000 */
.L_x_1365:
[----:B------:R-:W-:Y:S05]  /*17e60*/  @!P6 BRA `(.L_x_1297) ;  /* 0x000000000078e947 */ /* 0x000fea0003800000 */
[----:B------:R-:W-:-:S06]  /*17e70*/  ULOP3.LUT UR4, UR36, 0x2, URZ, 0xfc, !UPT ;  /* 0x0000000224047892 */ /* 0x000fcc000f8efc3f */
[----:B0-----:R-:W-:-:S05]  /*17e80*/  IMAD.U32 R0, RZ, RZ, UR4 ;  /* 0x00000004ff007e24 */ /* 0x001fca000f8e00ff */
[----:B------:R-:W-:-:S13]  /*17e90*/  ISETP.NE.AND P2, PT, R0, 0x3, PT ;  /* 0x000000030000780c */ /* 0x000fda0003f45270 */
[----:B------:R-:W-:Y:S05]  /*17ea0*/  @!P2 BRA `(.L_x_1299) ;  /* 0x000000000004a947 */ /* 0x000fea0003800000 */
[----:B------:R-:W-:Y:S01]  /*17eb0*/  BPT.TRAP 0x1 ;  /* 0x000000040000795c */ /* 0x000fe20000300000 */
.L_x_1299:
[----:B------:R-:W-:Y:S01]  /*17ec0*/  VIADD R3, R9, 0x2d840 ;  /* 0x0002d84009037836 */ /* 0x000fe20000000000 */
[----:B------:R-:W-:Y:S01]  /*17ed0*/  SHF.L.U32 R2, R28, 0x1f, RZ ;  /* 0x0000001f1c027819 */ /* 0x000fe200000006ff */
[C---:B------:R-:W-:Y:S02]  /*17ee0*/  VIADD R0, R18.reuse, 0x1 ;  /* 0x0000000112007836 */ /* 0x040fe40000000000 */
[----:B------:R-:W-:-:S03]  /*17ef0*/  IMAD R7, R18, 0x8, R3 ;  /* 0x0000000812077824 */ /* 0x000fc600078e0203 */
[C---:B------:R-:W-:Y:S01]  /*17f00*/  ISETP.NE.AND P1, PT, R0.reuse, 0x2, PT ;  /* 0x000000020000780c */ /* 0x040fe20003f25270 */
[----:B------:R-:W0:Y:S03]  /*17f10*/  SYNCS.PHASECHK.TRANS64.TRYWAIT P0, [R7+URZ], R2 ;  /* 0x00000002070075a7 */ /* 0x000e26000800017f */
[----:B------:R-:W-:Y:S02]  /*17f20*/  SEL R5, RZ, 0x1, P1 ;  /* 0x00000001ff057807 */ /* 0x000fe40000800000 */
[----:B-1----:R-:W-:Y:S02]  /*17f30*/  SEL R4, R0, RZ, P1 ;  /* 0x000000ff00047207 */ /* 0x002fe40000800000 */
[----:B------:R-:W-:-:S03]  /*17f40*/  LOP3.LUT R0, R28, R5, RZ, 0x3c, !PT ;  /* 0x000000051c007212 */ /* 0x000fc600078e3cff */
[----:B------:R-:W-:Y:S01]  /*17f50*/  IMAD R3, R4, 0x8, R3 ;  /* 0x0000000804037824 */ /* 0x000fe200078e0203 */
[----:B------:R-:W-:Y:S01]  /*17f60*/  SHF.L.U32 R0, R0, 0x1f, RZ ;  /* 0x0000001f00007819 */ /* 0x000fe200000006ff */
[----:B0-----:R-:W-:Y:S06]  /*17f70*/  @!P0 BRA `(.L_x_1300) ;  /* 0x0000001c001c8947 */ /* 0x001fec0003800000 */
.L_x_1366:
[----:B------:R-:W1:Y:S02]  /*17f80*/  SYNCS.PHASECHK.TRANS64.TRYWAIT P0, [R3+URZ], R0 ;  /* 0x00000000030075a7 */ /* 0x000e64000800017f */
[----:B-1----:R-:W-:Y:S05]  /*17f90*/  @!P0 BRA `(.L_x_1301) ;  /* 0x0000001c00288947 */ /* 0x002fea0003800000 */
.L_x_1367:
[----:B------:R-:W-:Y:S05]  /*17fa0*/  @!P2 BRA `(.L_x_1302) ;  /* 0x000000000004a947 */ /* 0x000fea0003800000 */
[----:B------:R-:W-:Y:S01]  /*17fb0*/  BPT.TRAP 0x1 ;  /* 0x000000040000795c */ /* 0x000fe20000300000 */
.L_x_1302:
[----:B-1----:R-:W-:-:S04]  /*17fc0*/  VIADD R3, R9, 0x2d860 ;  /* 0x0002d86009037836 */ /* 0x002fc80000000000 */
[----:B------:R-:W-:-:S04]  /*17fd0*/  IMAD R5, R18, 0x8, R3 ;  /* 0x0000000812057824 */ /* 0x000fc800078e0203 */
[----:B------:R-:W1:Y:S02]  /*17fe0*/  SYNCS.PHASECHK.TRANS64.TRYWAIT P0, [R5+URZ], R2 ;  /* 0x00000002050075a7 */ /* 0x000e64000800017f */
[----:B-1----:R-:W-:Y:S05]  /*17ff0*/  @!P0 BRA `(.L_x_1303) ;  /* 0x0000001c00248947 */ /* 0x002fea0003800000 */
.L_x_1368:
[----:B------:R-:W-:-:S07]  /*18000*/  IMAD R3, R4, 0x8, R3 ;  /* 0x0000000804037824 */ /* 0x000fce00078e0203 */
.L_x_1304:
[----:B--2---:R2:W4:Y:S02]  /*18010*/  SYNCS.PHASECHK.TRANS64.TRYWAIT P0, [R3+URZ], R0 ;  /* 0x00000000030075a7 */ /* 0x004524000800017f */
[----:B----4-:R-:W-:Y:S05]  /*18020*/  @!P0 NANOSLEEP.SYNCS 0x989680 ;  /* 0x009896800000895d */ /* 0x010fea0003900000 */
[----:B------:R-:W4:Y:S02]  /*18030*/  @!P0 SYNCS.PHASECHK.TRANS64 P0, [R3+URZ], R0 ;  /* 0x00000000030085a7 */ /* 0x000f24000800007f */
[----:B----4-:R-:W-:Y:S05]  /*18040*/  @!P0 BRA `(.L_x_1304) ;  /* 0xfffffffc00f08947 */ /* 0x010fea000383ffff */
.L_x_1297:
[----:B------:R-:W-:Y:S05]  /*18050*/  BSYNC B0 ;  /* 0x0000000000007941 */ /* 0x000fea0003800000 */
.L_x_1296:
[----:B------:R-:W-:Y:S05]  /*18060*/  EXIT ;  /* 0x000000000000794d */ /* 0x000fea0003800000 */
.L_x_1085:
[----:B0-----:R-:W-:-:S04]  /*18070*/  IMAD.U32 R3, RZ, RZ, UR42 ;  /* 0x0000002aff037e24 */ /* 0x001fc8000f8e00ff */
[----:B------:R0:W1:Y:S03]  /*18080*/  SYNCS.PHASECHK.TRANS64.TRYWAIT P1, [R3+URZ+0x2d800], R0 ;  /* 0x02d80000030075a7 */ /* 0x000066000802017f */
[----:B-1----:R-:W-:Y:S05]  /*18090*/  @!P1 NANOSLEEP.SYNCS 0x989680 ;  /* 0x009896800000995d */ /* 0x002fea0003900000 */
[----:B------:R-:W1:Y:S02]  /*180a0*/  @!P1 SYNCS.PHASECHK.TRANS64 P1, [R3+URZ+0x2d800], R0 ;  /* 0x02d80000030095a7 */ /* 0x000e64000802007f */
[----:B-1----:R-:W-:Y:S05]  /*180b0*/  @!P1 BRA `(.L_x_1085) ;  /* 0xfffffffc00ec9947 */ /* 0x002fea000383ffff */
[----:B------:R-:W-:Y:S05]  /*180c0*/  BRA `(.L_x_1305) ;  /* 0xfffffea0002c7947 */ /* 0x000fea000383ffff */
.L_x_1089:
[----:B-1----:R1:W2:Y:S02]  /*180d0*/  SYNCS.PHASECHK.TRANS64.TRYWAIT P2, [R3+URZ+0x2d830], R0 ;  /* 0x02d83000030075a7 */ /* 0x0022a4000804017f */
[----:B--2---:R-:W-:Y:S05]  /*180e0*/  @!P2 NANOSLEEP.SYNCS 0x989680 ;  /* 0x009896800000a95d */ /* 0x004fea0003900000 */
[----:B------:R-:W2:Y:S02]  /*180f0*/  @!P2 SYNCS.PHASECHK.TRANS64 P2, [R3+URZ+0x2d830], R0 ;  /* 0x02d830000300a5a7 */ /* 0x000ea4000804007f */
[----:B--2---:R-:W-:Y:S05]  /*18100*/  @!P2 BRA `(.L_x_1089) ;  /* 0xfffffffc00f0a947 */ /* 0x004fea000383ffff */
[----:B------:R-:W-:Y:S05]  /*18110*/  BRA `(.L_x_1088) ;  /* 0xfffffea000507947 */ /* 0x000fea000383ffff */
.L_x_1105:
[----:B-1----:R-:W-:-:S04]  /*18120*/  IMAD.U32 R7, RZ, RZ, UR6 ;  /* 0x00000006ff077e24 */ /* 0x002fc8000f8e00ff */
[----:B------:R1:W2:Y:S03]  /*18130*/  SYNCS.PHASECHK.TRANS64.TRYWAIT P2, [R7+URZ+0x2d830], R6 ;  /* 0x02d83006070075a7 */ /* 0x0002a6000804017f */
[----:B--2---:R-:W-:Y:S05]  /*18140*/  @!P2 NANOSLEEP.SYNCS 0x989680 ;  /* 0x009896800000a95d */ /* 0x004fea0003900000 */
[----:B------:R-:W2:Y:S02]  /*18150*/  @!P2 SYNCS.PHASECHK.TRANS64 P2, [R7+URZ+0x2d830], R6 ;  /* 0x02d830060700a5a7 */ /* 0x000ea4000804007f */
[----:B--2---:R-:W-:Y:S05]  /*18160*/  @!P2 BRA `(.L_x_1105) ;  /* 0xfffffffc00eca947 */ /* 0x004fea000383ffff */
[----:B------:R-:W-:Y:S05]  /*18170*/  BRA `(.L_x_1102) ;  /* 0xfffffed400347947 */ /* 0x000fea000383ffff */
.L_x_1109:
[----:B-1----:R-:W-:-:S04]  /*18180*/  IMAD.U32 R7, RZ, RZ, UR6 ;  /* 0x00000006ff077e24 */ /* 0x002fc8000f8e00ff */
[----:B------:R1:W2:Y:S03]  /*18190*/  SYNCS.PHASECHK.TRANS64.TRYWAIT P2, [R7+URZ+0x2d850], R6 ;  /* 0x02d85006070075a7 */ /* 0x0002a6000804017f */
[----:B--2---:R-:W-:Y:S05]  /*181a0*/  @!P2 NANOSLEEP.SYNCS 0x989680 ;  /* 0x009896800000a95d */ /* 0x004fea0003900000 */
[----:B------:R-:W2:Y:S02]  /*181b0*/  @!P2 SYNCS.PHASECHK.TRANS64 P2, [R7+URZ+0x2d850], R6 ;  /* 0x02d850060700a5a7 */ /* 0x000ea4000804007f */
[----:B--2---:R-:W-:Y:S05]  /*181c0*/  @!P2 BRA `(.L_x_1109) ;  /* 0xfffffffc00eca947 */ /* 0x004fea000383ffff */
[----:B------:R-:W-:Y:S05]  /*181d0*/  BRA `(.L_x_1106) ;  /* 0xfffffed400d47947 */ /* 0x000fea000383ffff */
.L_x_1126:
[----:B--2---:R-:W-:-:S04]  /*181e0*/  IMAD.U32 R5, RZ, RZ, UR6 ;  /* 0x00000006ff057e24 */ /* 0x004fc8000f8e00ff */
[----:B------:R2:W4:Y:S03]  /*181f0*/  SYNCS.PHASECHK.TRANS64.TRYWAIT P2, [R5+URZ+0x2d830], R0 ;  /* 0x02d83000050075a7 */ /* 0x000526000804017f */
[----:B----4-:R-:W-:Y:S05]  /*18200*/  @!P2 NANOSLEEP.SYNCS 0x989680 ;  /* 0x009896800000a95d */ /* 0x010fea0003900000 */
[----:B------:R-:W4:Y:S02]  /*18210*/  @!P2 SYNCS.PHASECHK.TRANS64 P2, [R5+URZ+0x2d830], R0 ;  /* 0x02d830000500a5a7 */ /* 0x000f24000804007f */
[----:B----4-:R-:W-:Y:S05]  /*18220*/  @!P2 BRA `(.L_x_1126) ;  /* 0xfffffffc00eca947 */ /* 0x010fea000383ffff */
[----:B------:R-:W-:Y:S05]  /*18230*/  BRA `(.L_x_1123) ;  /* 0xffffff08000c7947 */ /* 0x000fea000383ffff */
.L_x_1130:
[----:B-1----:R-:W-:-:S04]  /*18240*/  IMAD.U32 R5, RZ, RZ, UR6 ;  /* 0x00000006ff057e24 */ /* 0x002fc8000f8e00ff */
[----:B------:R1:W2:Y:S03]  /*18250*/  SYNCS.PHASECHK.TRANS64.TRYWAIT P2, [R5+URZ+0x2d850], R0 ;  /* 0x02d85000050075a7 */ /* 0x0002a6000804017f */
[----:B--2---:R-:W-:Y:S05]  /*18260*/  @!P2 NANOSLEEP.SYNCS 0x989680 ;  /* 0x009896800000a95d */ /* 0x004fea0003900000 */
[----:B------:R-:W2:Y:S02]  /*18270*/  @!P2 SYNCS.PHASECHK.TRANS64 P2, [R5+URZ+0x2d850], R0 ;  /* 0x02d850000500a5a7 */ /* 0x000ea4000804007f */
[----:B--2---:R-:W-:Y:S05]  /*18280*/  @!P2 BRA `(.L_x_1130) ;  /* 0xfffffffc00eca947 */ /* 0x004fea000383ffff */
[----:B------:R-:W-:Y:S05]  /*18290*/  BRA `(.L_x_1127) ;  /* 0xffffff0800ac7947 */ /* 0x000fea000383ffff */
.L_x_1136:
[----:B-1----:R-:W-:-:S04]  /*182a0*/  IMAD.U32 R5, RZ, RZ, UR6 ;  /* 0x00000006ff057e24 */ /* 0x002fc8000f8e00ff */
[----:B------:R1:W2:Y:S03]  /*182b0*/  SYNCS.PHASECHK.TRANS64.TRYWAIT P2, [R5+URZ+0x2d830], R0 ;  /* 0x02d83000050075a7 */ /* 0x0002a6000804017f */
[----:B--2---:R-:W-:Y:S05]  /*182c0*/  @!P2 NANOSLEEP.SYNCS 0x989680 ;  /* 0x009896800000a95d */ /* 0x004fea0003900000 */
[----:B------:R-:W2:Y:S02]  /*182d0*/  @!P2 SYNCS.PHASECHK.TRANS64 P2, [R5+URZ+0x2d830], R0 ;  /* 0x02d830000500a5a7 */ /* 0x000ea4000804007f */
[----:B--2---:R-:W-:Y:S05]  /*182e0*/  @!P2 BRA `(.L_x_1136) ;  /* 0xfffffffc00eca947 */ /* 0x004fea000383ffff */
[----:B------:R-:W-:Y:S05]  /*182f0*/  BRA `(.L_x_1133) ;  /* 0xffffff2800147947 */ /* 0x000fea000383ffff */
.L_x_1140:
[----:B-1----:R-:W-:-:S04]  /*18300*/  IMAD.U32 R5, RZ, RZ, UR6 ;  /* 0x00000006ff057e24 */ /* 0x002fc8000f8e00ff */
[----:B------:R1:W2:Y:S03]  /*18310*/  SYNCS.PHASECHK.TRANS64.TRYWAIT P2, [R5+URZ+0x2d850], R0 ;  /* 0x02d85000050075a7 */ /* 0x0002a6000804017f */
[----:B--2---:R-:W-:Y:S05]  /*18320*/  @!P2 NANOSLEEP.SYNCS 0x989680 ;  /* 0x009896800000a95d */ /* 0x004fea0003900000 */
[----:B------:R-:W2:Y:S02]  /*18330*/  @!P2 SYNCS.PHASECHK.TRANS64 P2, [R5+URZ+0x2d850], R0 ;  /* 0x02d850000500a5a7 */ /* 0x000ea4000804007f */
[----:B--2---:R-:W-:Y:S05]  /*18340*/  @!P2 BRA `(.L_x_1140) ;  /* 0xfffffffc00eca947 */ /* 0x004fea000383ffff */
[----:B------:R-:W-:Y:S05]  /*18350*/  BRA `(.L_x_1137) ;  /* 0xffffff2800b47947 */ /* 0x000fea000383ffff */
.L_x_1153:
[----:B------:R-:W-:-:S04]  /*18360*/  IMAD.U32 R7, RZ, RZ, UR9 ;  /* 0x00000009ff077e24 */ /* 0x000fc8000f8e00ff */
[----:B------:R0:W0:Y:S03]  /*18370*/  SYNCS.PHASECHK.TRANS64.TRYWAIT P0, [R7+URZ+0x2d850], R2 ;  /* 0x02d85002070075a7 */ /* 0x000026000800017f */
[----:B0-----:R-:W-:Y:S05]  /*18380*/  @!P0 NANOSLEEP.SYNCS 0x989680 ;  /* 0x009896800000895d */ /* 0x001fea0003900000 */
[----:B------:R-:W0:Y:S02]  /*18390*/  @!P0 SYNCS.PHASECHK.TRANS64 P0, [R7+URZ+0x2d850], R2 ;  /* 0x02d85002070085a7 */ /* 0x000e24000800007f */
[----:B0-----:R-:W-:Y:S05]  /*183a0*/  @!P0 BRA `(.L_x_1153) ;  /* 0xfffffffc00ec8947 */ /* 0x001fea000383ffff */
[----:B------:R-:W-:Y:S05]  /*183b0*/  BRA `(.L_x_1152) ;  /* 0xffffff5400f47947 */ /* 0x000fea000383ffff */
.L_x_1200:
[----:B------:R-:W3:Y:S01]  /*183c0*/  S2R R20, SR_TID.X ;  /* 0x0000000000147919 */ /* 0x000ee20000002100 */
[----:B------:R-:W-:Y:S01]  /*183d0*/  BSSY B0, `(.L_x_1306) ;  /* 0x000000a000007945 */ /* 0x000fe20003800000 */
[----:B--2---:R-:W-:Y:S02]  /*183e0*/  IMAD.MOV.U32 R12, RZ, RZ, RZ ;  /* 0x000000ffff0c7224 */ /* 0x004fe400078e00ff */
[----:B0-----:R-:W-:Y:S02]  /*183f0*/  IMAD.MOV.U32 R11, RZ, RZ, 0x1f ;  /* 0x0000001fff0b7424 */ /* 0x001fe400078e00ff */
[----:B------:R-:W-:Y:S01]  /*18400*/  IMAD.MOV.U32 R15, RZ, RZ, -0x1 ;  /* 0xffffffffff0f7424 */ /* 0x000fe200078e00ff */
[----:B---3--:R-:W-:-:S04]  /*18410*/  SHF.R.U32.HI R20, RZ, 0x5, R20 ;  /* 0x00000005ff147819 */ /* 0x008fc80000011614 */
[----:B------:R-:W-:-:S05]  /*18420*/  LOP3.LUT R20, R20, 0x3, RZ, 0xc0, !PT ;  /* 0x0000000314147812 */ /* 0x000fca00078ec0ff */
[----:B------:R-:W-:-:S07]  /*18430*/  IMAD.MOV.U32 R13, RZ, RZ, R20 ;  /* 0x000000ffff0d7224 */ /* 0x000fce00078e0014 */
[----:B-1----:R-:W-:Y:S05]  /*18440*/  WARPSYNC.COLLECTIVE R15, `(.L_x_1307) ;  /* 0x000000000f087348 */ /* 0x002fea0003c00000 */
[----:B------:R0:W2:Y:S02]  /*18450*/  SHFL.IDX P6, R14, R13, R12, R11 ;  /* 0x0000000c0d0e7389 */ /* 0x0000a400000c000b */
[----:B012---:R-:W-:Y:S01]  /*18460*/  ENDCOLLECTIVE ;  /* 0x000000000000791b */ /* 0x007fe20003800000 */
.L_x_1307:
[----:B------:R-:W-:Y:S05]  /*18470*/  BSYNC B0 ;  /* 0x0000000000007941 */ /* 0x000fea0003800000 */
.L_x_1306:
[----:B------:R-:W-:Y:S05]  /*18480*/  BRA `(.L_x_1308) ;  /* 0xffffffac00087947 */ /* 0x000fea000383ffff */
.L_x_1202:
[----:B------:R-:W-:Y:S01]  /*18490*/  BSSY B0, `(.L_x_1309) ;  /* 0x0000006000007945 */ /* 0x000fe20003800000 */
[----:B------:R-:W-:-:S07]  /*184a0*/  IMAD.MOV.U32 R15, RZ, RZ, -0x1 ;  /* 0xffffffffff0f7424 */ /* 0x000fce00078e00ff */
[----:B0123--:R-:W-:Y:S05]  /*184b0*/  WARPSYNC.COLLECTIVE R15, `(.L_x_1310) ;  /* 0x000000000f0c7348 */ /* 0x00ffea0003c00000 */
[----:B------:R-:W-:Y:S02]  /*184c0*/  ELECT P6, UR62, PT ;  /* 0x00000000003e782f */ /* 0x000fe400038c0000 */
[----:B------:R-:W-:Y:S01]  /*184d0*/  MOV R14, UR62 ;  /* 0x0000003e000e7c02 */ /* 0x000fe20008000f00 */
[----:B0123--:R-:W-:Y:S10]  /*184e0*/  ENDCOLLECTIVE ;  /* 0x000000000000791b */ /* 0x00fff40003800000 */
.L_x_1310:
[----:B------:R-:W-:Y:S05]  /*184f0*/  BSYNC B0 ;  /* 0x0000000000007941 */ /* 0x000fea0003800000 */
.L_x_1309:
[----:B------:R-:W-:Y:S05]  /*18500*/  BRA `(.L_x_1311) ;  /* 0xffffffac00107947 */ /* 0x000fea000383ffff */
.L_x_1204:
[----:B---3--:R3:W4:Y:S02]  /*18510*/  SYNCS.PHASECHK.TRANS64.TRYWAIT P0, [R0+URZ+0x2d840], R2 ;  /* 0x02d84002000075a7 */ /* 0x008724000800017f */
[----:B----4-:R-:W-:Y:S05]  /*18520*/  @!P0 NANOSLEEP.SYNCS 0x989680 ;  /* 0x009896800000895d */ /* 0x010fea0003900000 */
[----:B------:R-:W4:Y:S02]  /*18530*/  @!P0 SYNCS.PHASECHK.TRANS64 P0, [R0+URZ+0x2d840], R2 ;  /* 0x02d84002000085a7 */ /* 0x000f24000800007f */
[----:B----4-:R-:W-:Y:S05]  /*18540*/  @!P0 BRA `(.L_x_1204) ;  /* 0xfffffffc00f08947 */ /* 0x010fea000383ffff */
[----:B------:R-:W-:Y:S05]  /*18550*/  BRA `(.L_x_1312) ;  /* 0xffffffac00607947 */ /* 0x000fea000383ffff */
.L_x_1208:
[----:B------:R-:W2:Y:S01]  /*18560*/  LDL.LU R11, [R1+0xc] ;  /* 0x00000c00010b7983 */ /* 0x000ea20000300800 */
[----:B------:R-:W-:Y:S02]  /*18570*/  IMAD.MOV.U32 R13, RZ, RZ, R4 ;  /* 0x000000ffff0d7224 */ /* 0x000fe400078e0004 */
[----:B------:R-:W-:Y:S01]  /*18580*/  IMAD.MOV.U32 R12, RZ, RZ, RZ ;  /* 0x000000ffff0c7224 */ /* 0x000fe200078e00ff */
[----:B------:R-:W0:Y:S01]  /*18590*/  S2R R0, SR_TID.X ;  /* 0x0000000000007919 */ /* 0x000e220000002100 */
[----:B------:R-:W-:Y:S01]  /*185a0*/  IMAD.MOV.U32 R15, RZ, RZ, -0x1 ;  /* 0xffffffffff0f7424 */ /* 0x000fe200078e00ff */
[----:B0-----:R-:W-:-:S04]  /*185b0*/  LOP3.LUT R0, R0, 0x7f, RZ, 0xc0, !PT ;  /* 0x0000007f00007812 */ /* 0x001fc800078ec0ff */
[----:B------:R-:W-:-:S05]  /*185c0*/  SHF.R.U32.HI R0, RZ, 0x2, R0 ;  /* 0x00000002ff007819 */ /* 0x000fca0000011600 */
[----:B------:R-:W-:-:S04]  /*185d0*/  IMAD.IADD R0, R0, 0x1, R10 ;  /* 0x0000000100007824 */ /* 0x000fc800078e020a */
[----:B------:R-:W-:Y:S02]  /*185e0*/  VIADD R10, R0, 0x20 ;  /* 0x00000020000a7836 */ /* 0x000fe40000000000 */
[----:B--2---:R-:W-:Y:S02]  /*185f0*/  IMAD R5, R11, R9, RZ ;  /* 0x000000090b057224 */ /* 0x004fe400078e02ff */
[----:B------:R-:W-:-:S03]  /*18600*/  IMAD.MOV.U32 R11, RZ, RZ, 0x1c1f ;  /* 0x00001c1fff0b7424 */ /* 0x000fc600078e00ff */
[----:B------:R-:W-:-:S13]  /*18610*/  ISETP.GE.AND P4, PT, R0, R5, PT ;  /* 0x000000050000720c */ /* 0x000fda0003f86270 */
[----:B-----5:R-:W-:Y:S05]  /*18620*/  WARPSYNC.COLLECTIVE R15, `(.L_x_1313) ;  /* 0x000000000f087348 */ /* 0x020fea0003c00000 */
[----:B------:R0:W1:Y:S02]  /*18630*/  SHFL.IDX P6, R14, R13, R12, R11 ;  /* 0x0000000c0d0e7389 */ /* 0x00006400000c000b */
[----:B01---5:R-:W-:Y:S01]  /*18640*/  ENDCOLLECTIVE ;  /* 0x000000000000791b */ /* 0x023fe20003800000 */
.L_x_1313:
[----:B------:R-:W-:Y:S02]  /*18650*/  IMAD.MOV.U32 R13, RZ, RZ, R6 ;  /* 0x000000ffff0d7224 */ /* 0x000fe400078e0006 */
[----:B------:R-:W-:-:S07]  /*18660*/  IMAD.MOV.U32 R2, RZ, RZ, R14 ;  /* 0x000000ffff027224 */ /* 0x000fce00078e000e */
[----:B------:R-:W-:Y:S05]  /*18670*/  WARPSYNC.COLLECTIVE R15, `(.L_x_1314) ;  /* 0x000000000f087348 */ /* 0x000fea0003c00000 */
[----:B------:R0:W1:Y:S02]  /*18680*/  SHFL.IDX P6, R14, R13, R12, R11 ;  /* 0x0000000c0d0e7389 */ /* 0x00006400000c000b */
[----:B01----:R-:W-:Y:S01]  /*18690*/  ENDCOLLECTIVE ;  /* 0x000000000000791b */ /* 0x003fe20003800000 */
.L_x_1314:
[----:B------:R-:W-:Y:S02]  /*186a0*/  IMAD.MOV.U32 R13, RZ, RZ, R4 ;  /* 0x000000ffff0d7224 */ /* 0x000fe400078e0004 */
[----:B------:R-:W-:Y:S02]  /*186b0*/  IMAD.MOV.U32 R12, RZ, RZ, 0x1 ;  /* 0x00000001ff0c7424 */ /* 0x000fe400078e00ff */
[----:B------:R-:W-:-:S07]  /*186c0*/  IMAD.MOV.U32 R3, RZ, RZ, R14 ;  /* 0x000000ffff037224 */ /* 0x000fce00078e000e */
[----:B------:R-:W-:Y:S05]  /*186d0*/  WARPSYNC.COLLECTIVE R15, `(.L_x_1315) ;  /* 0x000000000f087348 */ /* 0x000fea0003c00000 */
[----:B------:R0:W1:Y:S02]  /*186e0*/  SHFL.IDX P6, R14, R13, R12, R11 ;  /* 0x0000000c0d0e7389 */ /* 0x00006400000c000b */
[----:B01----:R-:W-:Y:S01]  /*186f0*/  ENDCOLLECTIVE ;  /* 0x000000000000791b */ /* 0x003fe20003800000 */
.L_x_1315:
[----:B------:R-:W-:-:S05]  /*18700*/  @!P4 LEA R3, P3, R21, R3, 0x1 ;  /* 0x000000031503c211 */ /* 0x000fca00078608ff */
[----:B------:R-:W-:Y:S01]  /*18710*/  @!P4 IMAD.X R2, RZ, RZ, R2, P3 ;  /* 0x000000ffff02c224 */ /* 0x000fe200018e0602 */
[----:B------:R-:W-:-:S04]  /*18720*/  ISETP.GE.AND P3, PT, R10, R5, PT ;  /* 0x000000050a00720c */ /* 0x000fc80003f66270 */
        /* <DEDUP_REMOVED lines=10> */
[----:B0-----:R-:W-:-:S07]  /*187d0*/  IMAD.MOV.U32 R2, RZ, RZ, R14 ;  /* 0x000000ffff027224 */ /* 0x001fce00078e000e */
[----:B------:R-:W-:Y:S05]  /*187e0*/  WARPSYNC.COLLECTIVE R15, `(.L_x_1316) ;  /* 0x000000000f087348 */ /* 0x000fea0003c00000 */
[----:B------:R0:W1:Y:S02]  /*187f0*/  SHFL.IDX P6, R14, R13, R12, R11 ;  /* 0x0000000c0d0e7389 */ /* 0x00006400000c000b */
[----:B01----:R-:W-:Y:S01]  /*18800*/  ENDCOLLECTIVE ;  /* 0x000000000000791b */ /* 0x003fe20003800000 */
.L_x_1316:
[----:B------:R-:W-:Y:S02]  /*18810*/  IMAD.MOV.U32 R13, RZ, RZ, R4 ;  /* 0x000000ffff0d7224 */ /* 0x000fe400078e0004 */
[----:B------:R-:W-:Y:S02]  /*18820*/  IMAD.MOV.U32 R12, RZ, RZ, 0x2 ;  /* 0x00000002ff0c7424 */ /* 0x000fe400078e00ff */
[----:B------:R-:W-:-:S07]  /*18830*/  IMAD.MOV.U32 R3, RZ, RZ, R14 ;  /* 0x000000ffff037224 */ /* 0x000fce00078e000e */
[----:B------:R-:W-:Y:S05]  /*18840*/  WARPSYNC.COLLECTIVE R15, `(.L_x_1317) ;  /* 0x000000000f087348 */ /* 0x000fea0003c00000 */
[----:B------:R0:W1:Y:S02]  /*18850*/  SHFL.IDX P6, R14, R13, R12, R11 ;  /* 0x0000000c0d0e7389 */ /* 0x00006400000c000b */
[----:B01----:R-:W-:Y:S01]  /*18860*/  ENDCOLLECTIVE ;  /* 0x000000000000791b */ /* 0x003fe20003800000 */
.L_x_1317:
        /* <DEDUP_REMOVED lines=18> */
.L_x_1318:
[----:B------:R-:W-:Y:S02]  /*18990*/  IMAD.MOV.U32 R13, RZ, RZ, R4 ;  /* 0x000000ffff0d7224 */ /* 0x000fe400078e0004 */
[----:B------:R-:W-:Y:S02]  /*189a0*/  IMAD.MOV.U32 R12, RZ, RZ, 0x3 ;  /* 0x00000003ff0c7424 */ /* 0x000fe400078e00ff */
[----:B------:R-:W-:-:S07]  /*189b0*/  IMAD.MOV.U32 R3, RZ, RZ, R14 ;  /* 0x000000ffff037224 */ /* 0x000fce00078e000e */
[----:B------:R-:W-:Y:S05]  /*189c0*/  WARPSYNC.COLLECTIVE R15, `(.L_x_1319) ;  /* 0x000000000f087348 */ /* 0x000fea0003c00000 */
[----:B------:R0:W1:Y:S02]  /*189d0*/  SHFL.IDX P6, R14, R13, R12, R11 ;  /* 0x0000000c0d0e7389 */ /* 0x00006400000c000b */
[----:B01----:R-:W-:Y:S01]  /*189e0*/  ENDCOLLECTIVE ;  /* 0x000000000000791b */ /* 0x003fe20003800000 */
.L_x_1319:
        /* <DEDUP_REMOVED lines=10> */
.L_x_1320:
        /* <DEDUP_REMOVED lines=8> */
[----:B0-----:R-:W-:Y:S02]  /*18b10*/  VIADD R2, R0, 0x60 ;  /* 0x0000006000027836 */ /* 0x001fe40000000000 */
[----:B------:R-:W-:-:S07]  /*18b20*/  IMAD.MOV.U32 R3, RZ, RZ, R14 ;  /* 0x000000ffff037224 */ /* 0x000fce00078e000e */
[----:B------:R-:W-:Y:S05]  /*18b30*/  WARPSYNC.COLLECTIVE R15, `(.L_x_1321) ;  /* 0x000000000f087348 */ /* 0x000fea0003c00000 */
[----:B------:R0:W1:Y:S02]  /*18b40*/  SHFL.IDX P6, R14, R13, R12, R11 ;  /* 0x0000000c0d0e7389 */ /* 0x00006400000c000b */
[----:B01----:R-:W-:Y:S01]  /*18b50*/  ENDCOLLECTIVE ;  /* 0x000000000000791b */ /* 0x003fe20003800000 */
.L_x_1321:
[----:B------:R-:W-:-:S13]  /*18b60*/  ISETP.GE.AND P3, PT, R2, R5, PT ;  /* 0x000000050200720c */ /* 0x000fda0003f66270 */
[----:B------:R-:W-:Y:S01]  /*18b70*/  @!P3 LEA R3, P5, R21, R3, 0x1 ;  /* 0x000000031503b211 */ /* 0x000fe200078a08ff */
[----:B------:R-:W-:-:S04]  /*18b80*/  IMAD.MOV.U32 R13, RZ, RZ, R8 ;  /* 0x000000ffff0d7224 */ /* 0x000fc800078e0008 */
        /* <DEDUP_REMOVED lines=13> */
.L_x_1322:
[----:B------:R-:W-:-:S05]  /*18c60*/  VIADD R3, R0, 0x80 ;  /* 0x0000008000037836 */ /* 0x000fca0000000000 */
[----:B------:R-:W-:Y:S01]  /*18c70*/  ISETP.GE.AND P3, PT, R3, R5, PT ;  /* 0x000000050300720c */ /* 0x000fe20003f66270 */
[----:B------:R-:W-:Y:S02]  /*18c80*/  IMAD.MOV.U32 R13, RZ, RZ, R7 ;  /* 0x000000ffff0d7224 */ /* 0x000fe400078e0007 */
[----:B------:R-:W-:Y:S02]  /*18c90*/  IMAD.MOV.U32 R12, RZ, RZ, 0x1 ;  /* 0x00000001ff0c7424 */ /* 0x000fe400078e00ff */
[----:B------:R-:W-:-:S08]  /*18ca0*/  IMAD.MOV.U32 R4, RZ, RZ, R14 ;  /* 0x000000ffff047224 */ /* 0x000fd000078e000e */
[----:B------:R-:W-:Y:S05]  /*18cb0*/  WARPSYNC.COLLECTIVE R15, `(.L_x_1323) ;  /* 0x000000000f087348 */ /* 0x000fea0003c00000 */
[----:B------:R0:W1:Y:S02]  /*18cc0*/  SHFL.IDX P6, R14, R13, R12, R11 ;  /* 0x0000000c0d0e7389 */ /* 0x00006400000c000b */
[----:B01----:R-:W-:Y:S01]  /*18cd0*/  ENDCOLLECTIVE ;  /* 0x000000000000791b */ /* 0x003fe20003800000 */
.L_x_1323:
[----:B------:R-:W-:-:S05]  /*18ce0*/  @!P3 LEA R4, P5, R21, R4, 0x1 ;  /* 0x000000041504b211 */ /* 0x000fca00078a08ff */
[----:B------:R-:W-:Y:S02]  /*18cf0*/  @!P3 IMAD.X R6, RZ, RZ, R2, P5 ;  /* 0x000000ffff06b224 */ /* 0x000fe400028e0602 */
[----:B------:R-:W-:Y:S02]  /*18d00*/  @!P3 IMAD.MOV.U32 R2, RZ, RZ, R4 ;  /* 0x000000ffff02b224 */ /* 0x000fe400078e0004 */
[----:B------:R-:W-:Y:S02]  /*18d10*/  @!P3 IMAD.MOV.U32 R3, RZ, RZ, R6 ;  /* 0x000000ffff03b224 */ /* 0x000fe400078e0006 */
[----:B------:R-:W-:-:S03]  /*18d20*/  IMAD.MOV.U32 R13, RZ, RZ, R8 ;  /* 0x000000ffff0d7224 */ /* 0x000fc600078e0008 */
[----:B------:R-:W-:Y:S01]  /*18d30*/  @!PT LDS RZ, [RZ] ;  /* 0x00000000fffff984 */ /* 0x000fe20000000800 */
[----:B------:R-:W-:Y:S01]  /*18d40*/  @!PT LDS RZ, [RZ] ;  /* 0x00000000fffff984 */ /* 0x000fe20000000800 */
[----:B------:R-:W-:Y:S01]  /*18d50*/  @!PT LDS RZ, [RZ] ;  /* 0x00000000fffff984 */ /* 0x000fe20000000800 */
[----:B------:R0:W-:Y:S04]  /*18d60*/  @!P3 LDGSTS.E.BYPASS.LTC128B.128 [R20+0xe400], desc[UR52][R2.64], !P2 ;  /* 0x0e4000000214bfae */ /* 0x0001e8000d101d74 */
[----:B------:R0:W-:Y:S01]  /*18d70*/  @!P3 LDGSTS.E.BYPASS.LTC128B.128 [R20+0x11400], desc[UR52][R2.64+0x40], !P1 ;  /* 0x114000400214bfae */ /* 0x0001e2000c901d74 */
[----:B------:R-:W-:-:S03]  /*18d80*/  IMAD.MOV.U32 R7, RZ, RZ, R14 ;  /* 0x000000ffff077224 */ /* 0x000fc600078e000e */
[----:B------:R0:W-:Y:S04]  /*18d90*/  @!P3 LDGSTS.E.BYPASS.LTC128B.128 [R20+0x14400], desc[UR52][R2.64+0x80], !P0 ;  /* 0x144000800214bfae */ /* 0x0001e8000c101d74 */
[----:B0-----:R-:W-:Y:S05]  /*18da0*/  WARPSYNC.COLLECTIVE R15, `(.L_x_1324) ;  /* 0x000000000f087348 */ /* 0x001fea0003c00000 */
[----:B------:R1:W2:Y:S02]  /*18db0*/  SHFL.IDX P6, R14, R13, R12, R11 ;  /* 0x0000000c0d0e7389 */ /* 0x0002a400000c000b */
[----:B012---:R-:W-:Y:S01]  /*18dc0*/  ENDCOLLECTIVE ;  /* 0x000000000000791b */ /* 0x007fe20003800000 */
.L_x_1324:
[----:B------:R-:W-:Y:S01]  /*18dd0*/  IMAD.MOV.U32 R2, RZ, RZ, R14 ;  /* 0x000000ffff027224 */ /* 0x000fe200078e000e */
[----:B------:R-:W-:Y:S06]  /*18de0*/  BRA `(.L_x_1325) ;  /* 0xffffffb000d07947 */ /* 0x000fec000383ffff */
.L_x_1211:
[----:B0-----:R0:W1:Y:S02]  /*18df0*/  SYNCS.PHASECHK.TRANS64.TRYWAIT P0, [R17+URZ+0x2d820], R0 ;  /* 0x02d82000110075a7 */ /* 0x001064000800017f */
[----:B-1----:R-:W-:Y:S05]  /*18e00*/  @!P0 NANOSLEEP.SYNCS 0x989680 ;  /* 0x009896800000895d */ /* 0x002fea0003900000 */
[----:B------:R-:W1:Y:S02]  /*18e10*/  @!P0 SYNCS.PHASECHK.TRANS64 P0, [R17+URZ+0x2d820], R0 ;  /* 0x02d82000110085a7 */ /* 0x000e64000800007f */
[----:B-1----:R-:W-:Y:S05]  /*18e20*/  @!P0 BRA `(.L_x_1211) ;  /* 0xfffffffc00f08947 */ /* 0x002fea000383ffff */
[----:B------:R-:W-:Y:S05]  /*18e30*/  BRA `(.L_x_1326) ;  /* 0xffffffb400387947 */ /* 0x000fea000383ffff */
.L_x_1220:
[----:B-1----:R1:W2:Y:S02]  /*18e40*/  SYNCS.PHASECHK.TRANS64.TRYWAIT P0, [R3+URZ+0x2d840], R2 ;  /* 0x02d84002030075a7 */ /* 0x0022a4000800017f */
[----:B--2---:R-:W-:Y:S05]  /*18e50*/  @!P0 NANOSLEEP.SYNCS 0x989680 ;  /* 0x009896800000895d */ /* 0x004fea0003900000 */
[----:B------:R-:W2:Y:S02]  /*18e60*/  @!P0 SYNCS.PHASECHK.TRANS64 P0, [R3+URZ+0x2d840], R2 ;  /* 0x02d84002030085a7 */ /* 0x000ea4000800007f */
[----:B--2---:R-:W-:Y:S05]  /*18e70*/  @!P0 BRA `(.L_x_1220) ;  /* 0xfffffffc00f08947 */ /* 0x004fea000383ffff */
[----:B------:R-:W-:Y:S05]  /*18e80*/  BRA `(.L_x_1327) ;  /* 0xffffffb8001c7947 */ /* 0x000fea000383ffff */
.L_x_1227:
[----:B0-----:R0:W1:Y:S02]  /*18e90*/  SYNCS.PHASECHK.TRANS64.TRYWAIT P0, [R3+URZ+0x60], R2 ;  /* 0x00006002030075a7 */ /* 0x001064000800017f */
[----:B-1----:R-:W-:Y:S05]  /*18ea0*/  @!P0 NANOSLEEP.SYNCS 0x989680 ;  /* 0x009896800000895d */ /* 0x002fea0003900000 */
[----:B------:R-:W1:Y:S02]  /*18eb0*/  @!P0 SYNCS.PHASECHK.TRANS64 P0, [R3+URZ+0x60], R2 ;  /* 0x00006002030085a7 */ /* 0x000e64000800007f */
[----:B-1----:R-:W-:Y:S05]  /*18ec0*/  @!P0 BRA `(.L_x_1227) ;  /* 0xfffffffc00f08947 */ /* 0x002fea000383ffff */
[----:B------:R-:W-:Y:S05]  /*18ed0*/  BRA `(.L_x_1328) ;  /* 0xffffffbc00287947 */ /* 0x000fea000383ffff */
.L_x_1237:
[----:B-1----:R1:W2:Y:S02]  /*18ee0*/  SYNCS.PHASECHK.TRANS64.TRYWAIT P0, [R3+URZ+0x2d840], R2 ;  /* 0x02d84002030075a7 */ /* 0x0022a4000800017f */
[----:B--2---:R-:W-:Y:S05]  /*18ef0*/  @!P0 NANOSLEEP.SYNCS 0x989680 ;  /* 0x009896800000895d */ /* 0x004fea0003900000 */
[----:B------:R-:W2:Y:S02]  /*18f00*/  @!P0 SYNCS.PHASECHK.TRANS64 P0, [R3+URZ+0x2d840], R2 ;  /* 0x02d84002030085a7 */ /* 0x000ea4000800007f */
[----:B--2---:R-:W-:Y:S05]  /*18f10*/  @!P0 BRA `(.L_x_1237) ;  /* 0xfffffffc00f08947 */ /* 0x004fea000383ffff */
[----:B------:R-:W-:Y:S05]  /*18f20*/  BRA `(.L_x_1329) ;  /* 0xffffffc000dc7947 */ /* 0x000fea000383ffff */
.L_x_1244:
[----:B0-----:R0:W1:Y:S02]  /*18f30*/  SYNCS.PHASECHK.TRANS64.TRYWAIT P0, [R12+URZ+0x60], R28 ;  /* 0x0000601c0c0075a7 */ /* 0x001064000800017f */
[----:B-1----:R-:W-:Y:S05]  /*18f40*/  @!P0 NANOSLEEP.SYNCS 0x989680 ;  /* 0x009896800000895d */ /* 0x002fea0003900000 */
[----:B------:R-:W1:Y:S02]  /*18f50*/  @!P0 SYNCS.PHASECHK.TRANS64 P0, [R12+URZ+0x60], R28 ;  /* 0x0000601c0c0085a7 */ /* 0x000e64000800007f */
[----:B-1----:R-:W-:Y:S05]  /*18f60*/  @!P0 BRA `(.L_x_1244) ;  /* 0xfffffffc00f08947 */ /* 0x002fea000383ffff */
[----:B------:R-:W-:Y:S05]  /*18f70*/  BRA `(.L_x_1330) ;  /* 0xffffffc400e87947 */ /* 0x000fea000383ffff */
.L_x_1254:
[----:B-1----:R1:W2:Y:S02]  /*18f80*/  SYNCS.PHASECHK.TRANS64.TRYWAIT P0, [R2+URZ+0x2d840], R3 ;  /* 0x02d84003020075a7 */ /* 0x0022a4000800017f */
[----:B--2---:R-:W-:Y:S05]  /*18f90*/  @!P0 NANOSLEEP.SYNCS 0x989680 ;  /* 0x009896800000895d */ /* 0x004fea0003900000 */
[----:B------:R-:W2:Y:S02]  /*18fa0*/  @!P0 SYNCS.PHASECHK.TRANS64 P0, [R2+URZ+0x2d840], R3 ;  /* 0x02d84003020085a7 */ /* 0x000ea4000800007f */
[----:B--2---:R-:W-:Y:S05]  /*18fb0*/  @!P0 BRA `(.L_x_1254) ;  /* 0xfffffffc00f08947 */ /* 0x004fea000383ffff */
[----:B------:R-:W-:Y:S05]  /*18fc0*/  BRA `(.L_x_1331) ;  /* 0xffffffcc00707947 */ /* 0x000fea000383ffff */
.L_x_1261:
[----:B0-----:R0:W1:Y:S02]  /*18fd0*/  SYNCS.PHASECHK.TRANS64.TRYWAIT P0, [R7+URZ+0x60], R2 ;  /* 0x00006002070075a7 */ /* 0x001064000800017f */
[----:B-1----:R-:W-:Y:S05]  /*18fe0*/  @!P0 NANOSLEEP.SYNCS 0x989680 ;  /* 0x009896800000895d */ /* 0x002fea0003900000 */
[----:B------:R-:W1:Y:S02]  /*18ff0*/  @!P0 SYNCS.PHASECHK.TRANS64 P0, [R7+URZ+0x60], R2 ;  /* 0x00006002070085a7 */ /* 0x000e64000800007f */
[----:B-1----:R-:W-:Y:S05]  /*19000*/  @!P0 BRA `(.L_x_1261) ;  /* 0xfffffffc00f08947 */ /* 0x002fea000383ffff */
[----:B------:R-:W-:Y:S05]  /*19010*/  BRA `(.L_x_1332) ;  /* 0xffffffd000807947 */ /* 0x000fea000383ffff */
.L_x_1273:
[----:B0-----:R0:W1:Y:S02]  /*19020*/  SYNCS.PHASECHK.TRANS64.TRYWAIT P0, [R3+URZ+0x2d860], R0 ;  /* 0x02d86000030075a7 */ /* 0x001064000800017f */
[----:B-1----:R-:W-:Y:S05]  /*19030*/  @!P0 NANOSLEEP.SYNCS 0x989680 ;  /* 0x009896800000895d */ /* 0x002fea0003900000 */
[----:B------:R-:W1:Y:S02]  /*19040*/  @!P0 SYNCS.PHASECHK.TRANS64 P0, [R3+URZ+0x2d860], R0 ;  /* 0x02d86000030085a7 */ /* 0x000e64000800007f */
[----:B-1----:R-:W-:Y:S05]  /*19050*/  @!P0 BRA `(.L_x_1273) ;  /* 0xfffffffc00f08947 */ /* 0x002fea000383ffff */
[----:B------:R-:W-:Y:S05]  /*19060*/  BRA `(.L_x_1333) ;  /* 0xffffffd400f47947 */ /* 0x000fea000383ffff */
.L_x_1281:
[----:B------:R-:W-:Y:S01]  /*19070*/  BSSY B0, `(.L_x_1334) ;  /* 0x0000008000007945 */ /* 0x000fe20003800000 */
[----:B------:R-:W-:Y:S02]  /*19080*/  IMAD.MOV.U32 R13, RZ, RZ, R24 ;  /* 0x000000ffff0d7224 */ /* 0x000fe400078e0018 */
[----:B--2---:R-:W-:Y:S02]  /*19090*/  IMAD.MOV.U32 R12, RZ, RZ, RZ ;  /* 0x000000ffff0c7224 */ /* 0x004fe400078e00ff */
[----:B0-----:R-:W-:Y:S02]  /*190a0*/  IMAD.MOV.U32 R11, RZ, RZ, 0x1f ;  /* 0x0000001fff0b7424 */ /* 0x001fe400078e00ff */
[----:B------:R-:W-:-:S07]  /*190b0*/  IMAD.MOV.U32 R15, RZ, RZ, -0x1 ;  /* 0xffffffffff0f7424 */ /* 0x000fce00078e00ff */
[----:B-1----:R-:W-:Y:S05]  /*190c0*/  WARPSYNC.COLLECTIVE R15, `(.L_x_1335) ;  /* 0x000000000f087348 */ /* 0x002fea0003c00000 */
[----:B------:R0:W2:Y:S02]  /*190d0*/  SHFL.IDX P6, R14, R13, R12, R11 ;  /* 0x0000000c0d0e7389 */ /* 0x0000a400000c000b */
[----:B012---:R-:W-:Y:S01]  /*190e0*/  ENDCOLLECTIVE ;  /* 0x000000000000791b */ /* 0x007fe20003800000 */
.L_x_1335:
[----:B------:R-:W-:Y:S05]  /*190f0*/  BSYNC B0 ;  /* 0x0000000000007941 */ /* 0x000fea0003800000 */
.L_x_1334:
        /* <DEDUP_REMOVED lines=9> */
.L_x_1336:
[----:B------:R-:W-:Y:S02]  /*19190*/  ULDC UR4, c[0x0][0xc3c] ;  /* 0x00030f0000047ab9 */ /* 0x000fe40000000800 */
[----:B------:R-:W-:-:S13]  /*191a0*/  ISETP.GE.OR P1, PT, R9, UR4, !P0 ;  /* 0x0000000409007c0c */ /* 0x000fda000c726670 */
[----:B------:R-:W0:Y:S08]  /*191b0*/  @!P1 LDC.64 R2, c[0x0][0xc80] ;  /* 0x00032000ff029b82 */ /* 0x000e300000000a00 */
[----:B------:R-:W1:Y:S01]  /*191c0*/  @!P1 LDC.64 R4, c[0x0][0xc78] ;  /* 0x00031e00ff049b82 */ /* 0x000e620000000a00 */
[----:B------:R-:W-:Y:S01]  /*191d0*/  CS2R R24, SRZ ;  /* 0x0000000000187805 */ /* 0x000fe2000001ff00 */
[----:B------:R-:W-:-:S02]  /*191e0*/  IMAD.MOV.U32 R11, RZ, RZ, RZ ;  /* 0x000000ffff0b7224 */ /* 0x000fc400078e00ff */
[----:B------:R-:W-:Y:S02]  /*191f0*/  IMAD.MOV.U32 R6, RZ, RZ, R14 ;  /* 0x000000ffff067224 */ /* 0x000fe400078e000e */
[----:B0-----:R-:W-:-:S05]  /*19200*/  @!P1 IMAD.WIDE R2, R9, 0x4, R2 ;  /* 0x0000000409029825 */ /* 0x001fca00078e0202 */
[----:B------:R1:W2:Y:S02]  /*19210*/  @!P1 LDG.E R7, desc[UR52][R2.64] ;  /* 0x0000003402079981 */ /* 0x0002a4000c1e1900 */
[----:B-1----:R-:W-:-:S05]  /*19220*/  @!P1 IMAD.WIDE R2, R9, 0x4, R4 ;  /* 0x0000000409029825 */ /* 0x002fca00078e0204 */
[----:B------:R-:W3:Y:S01]  /*19230*/  @!P1 LDG.E R4, desc[UR52][R2.64] ;  /* 0x0000003402049981 */ /* 0x000ee2000c1e1900 */
[----:B------:R-:W-:Y:S01]  /*19240*/  IMAD.MOV.U32 R5, RZ, RZ, RZ ;  /* 0x000000ffff057224 */ /* 0x000fe200078e00ff */
[C---:B------:R-:W-:Y:S02]  /*19250*/  ISETP.GE.U32.AND P2, PT, R8.reuse, 0x2, PT ;  /* 0x000000020800780c */ /* 0x040fe40003f46070 */
[C---:B------:R-:W-:Y:S02]  /*19260*/  ISETP.GE.U32.AND P3, PT, R8.reuse, 0x4, PT ;  /* 0x000000040800780c */ /* 0x040fe40003f66070 */
        /* <DEDUP_REMOVED lines=9> */
.L_x_1337:
[----:B------:R-:W-:Y:S01]  /*19300*/  IMAD.MOV.U32 R12, RZ, RZ, 0x2 ;  /* 0x00000002ff0c7424 */ /* 0x000fe200078e00ff */
[----:B------:R-:W-:-:S05]  /*19310*/  SEL R4, R14, RZ, P1 ;  /* 0x000000ff0e047207 */ /* 0x000fca0000800000 */
[----:B------:R-:W-:-:S04]  /*19320*/  IMAD.IADD R4, R13, 0x1, R4 ;  /* 0x000000010d047824 */ /* 0x000fc800078e0204 */
[----:B------:R-:W-:-:S07]  /*19330*/  IMAD.MOV.U32 R13, RZ, RZ, R4 ;  /* 0x000000ffff0d7224 */ /* 0x000fce00078e0004 */
[----:B------:R-:W-:Y:S05]  /*19340*/  WARPSYNC.COLLECTIVE R15, `(.L_x_1338) ;  /* 0x000000000f087348 */ /* 0x000fea0003c00000 */
[----:B------:R0:W1:Y:S02]  /*19350*/  SHFL.UP P6, R14, R13, R12, R11 ;  /* 0x0400000c0d0e7389 */ /* 0x00006400000c000b */
[----:B01----:R-:W-:Y:S01]  /*19360*/  ENDCOLLECTIVE ;  /* 0x000000000000791b */ /* 0x003fe20003800000 */
.L_x_1338:
[----:B------:R-:W-:Y:S01]  /*19370*/  IMAD.MOV.U32 R12, RZ, RZ, 0x4 ;  /* 0x00000004ff0c7424 */ /* 0x000fe200078e00ff */
[----:B------:R-:W-:-:S05]  /*19380*/  SEL R3, R14, RZ, P2 ;  /* 0x000000ff0e037207 */ /* 0x000fca0001000000 */
[----:B------:R-:W-:-:S04]  /*19390*/  IMAD.IADD R2, R4, 0x1, R3 ;  /* 0x0000000104027824 */ /* 0x000fc800078e0203 */
[----:B------:R-:W-:-:S07]  /*193a0*/  IMAD.MOV.U32 R13, RZ, RZ, R2 ;  /* 0x000000ffff0d7224 */ /* 0x000fce00078e0002 */
[----:B------:R-:W-:Y:S05]  /*193b0*/  WARPSYNC.COLLECTIVE R15, `(.L_x_1339) ;  /* 0x000000000f087348 */ /* 0x000fea0003c00000 */
[----:B------:R0:W1:Y:S02]  /*193c0*/  SHFL.UP P6, R14, R13, R12, R11 ;  /* 0x0400000c0d0e7389 */ /* 0x00006400000c000b */
[----:B01----:R-:W-:Y:S01]  /*193d0*/  ENDCOLLECTIVE ;  /* 0x000000000000791b */ /* 0x003fe20003800000 */
.L_x_1339:
[----:B------:R-:W-:Y:S01]  /*193e0*/  IMAD.MOV.U32 R12, RZ, RZ, 0x8 ;  /* 0x00000008ff0c7424 */ /* 0x000fe200078e00ff */
[----:B------:R-:W-:-:S05]  /*193f0*/  SEL R3, R14, RZ, P3 ;  /* 0x000000ff0e037207 */ /* 0x000fca0001800000 */
[----:B------:R-:W-:-:S04]  /*19400*/  IMAD.IADD R3, R2, 0x1, R3 ;  /* 0x0000000102037824 */ /* 0x000fc800078e0203 */
[----:B------:R-:W-:-:S07]  /*19410*/  IMAD.MOV.U32 R13, RZ, RZ, R3 ;  /* 0x000000ffff0d7224 */ /* 0x000fce00078e0003 */
[----:B------:R-:W-:Y:S05]  /*19420*/  WARPSYNC.COLLECTIVE R15, `(.L_x_1340) ;  /* 0x000000000f087348 */ /* 0x000fea0003c00000 */
[----:B------:R0:W1:Y:S02]  /*19430*/  SHFL.UP P6, R14, R13, R12, R11 ;  /* 0x0400000c0d0e7389 */ /* 0x00006400000c000b */
[----:B01----:R-:W-:Y:S01]  /*19440*/  ENDCOLLECTIVE ;  /* 0x000000000000791b */ /* 0x003fe20003800000 */
.L_x_1340:
[----:B------:R-:W-:Y:S01]  /*19450*/  IMAD.MOV.U32 R12, RZ, RZ, 0x10 ;  /* 0x00000010ff0c7424 */ /* 0x000fe200078e00ff */
[----:B------:R-:W-:-:S05]  /*19460*/  SEL R4, R14, RZ, P4 ;  /* 0x000000ff0e047207 */ /* 0x000fca0002000000 */
[----:B------:R-:W-:-:S04]  /*19470*/  IMAD.IADD R4, R3, 0x1, R4 ;  /* 0x0000000103047824 */ /* 0x000fc800078e0204 */
[----:B------:R-:W-:-:S07]  /*19480*/  IMAD.MOV.U32 R13, RZ, RZ, R4 ;  /* 0x000000ffff0d7224 */ /* 0x000fce00078e0004 */
[----:B------:R-:W-:Y:S05]  /*19490*/  WARPSYNC.COLLECTIVE R15, `(.L_x_1341) ;  /* 0x000000000f087348 */ /* 0x000fea0003c00000 */
[----:B------:R0:W1:Y:S02]  /*194a0*/  SHFL.UP P6, R14, R13, R12, R11 ;  /* 0x0400000c0d0e7389 */ /* 0x00006400000c000b */
[----:B01----:R-:W-:Y:S01]  /*194b0*/  ENDCOLLECTIVE ;  /* 0x000000000000791b */ /* 0x003fe20003800000 */
.L_x_1341:
        /* <DEDUP_REMOVED lines=8> */
.L_x_1342:
[----:B------:R-:W-:Y:S05]  /*19540*/  BRA `(.L_x_1343) ;  /* 0xffffffd800a87947 */ /* 0x000fea000383ffff */
.L_x_1284:
[----:B------:R-:W-:Y:S01]  /*19550*/  BSSY B0, `(.L_x_1344) ;  /* 0x0000007000007945 */ /* 0x000fe20003800000 */
[----:B--2---:R-:W-:Y:S02]  /*19560*/  IMAD.MOV.U32 R12, RZ, RZ, 0x1 ;  /* 0x00000001ff0c7424 */ /* 0x004fe400078e00ff */
[----:B------:R-:W-:Y:S02]  /*19570*/  IMAD.MOV.U32 R11, RZ, RZ, RZ ;  /* 0x000000ffff0b7224 */ /* 0x000fe400078e00ff */
[----:B------:R-:W-:-:S07]  /*19580*/  IMAD.MOV.U32 R15, RZ, RZ, -0x1 ;  /* 0xffffffffff0f7424 */ /* 0x000fce00078e00ff */
[----:B------:R-:W-:Y:S05]  /*19590*/  WARPSYNC.COLLECTIVE R15, `(.L_x_1345) ;  /* 0x000000000f087348 */ /* 0x000fea0003c00000 */
[----:B------:R0:W1:Y:S02]  /*195a0*/  SHFL.UP P6, R14, R13, R12, R11 ;  /* 0x0400000c0d0e7389 */ /* 0x00006400000c000b */
[----:B01----:R-:W-:Y:S01]  /*195b0*/  ENDCOLLECTIVE ;  /* 0x000000000000791b */ /* 0x003fe20003800000 */
.L_x_1345:
[----:B------:R-:W-:Y:S05]  /*195c0*/  BSYNC B0 ;  /* 0x0000000000007941 */ /* 0x000fea0003800000 */
.L_x_1344:
        /* <DEDUP_REMOVED lines=8> */
.L_x_1346:
[----:B------:R-:W-:Y:S01]  /*19650*/  IMAD.MOV.U32 R12, RZ, RZ, 0x4 ;  /* 0x00000004ff0c7424 */ /* 0x000fe200078e00ff */
[----:B------:R-:W-:-:S05]  /*19660*/  SEL R2, R14, RZ, P2 ;  /* 0x000000ff0e027207 */ /* 0x000fca0001000000 */
[----:B------:R-:W-:-:S04]  /*19670*/  IMAD.IADD R2, R13, 0x1, R2 ;  /* 0x000000010d027824 */ /* 0x000fc800078e0202 */
[----:B------:R-:W-:-:S07]  /*19680*/  IMAD.MOV.U32 R13, RZ, RZ, R2 ;  /* 0x000000ffff0d7224 */ /* 0x000fce00078e0002 */
[----:B------:R-:W-:Y:S05]  /*19690*/  WARPSYNC.COLLECTIVE R15, `(.L_x_1347) ;  /* 0x000000000f087348 */ /* 0x000fea0003c00000 */
[----:B------:R0:W1:Y:S02]  /*196a0*/  SHFL.UP P6, R14, R13, R12, R11 ;  /* 0x0400000c0d0e7389 */ /* 0x00006400000c000b */
[----:B01----:R-:W-:Y:S01]  /*196b0*/  ENDCOLLECTIVE ;  /* 0x000000000000791b */ /* 0x003fe20003800000 */
.L_x_1347:
[----:B------:R-:W-:Y:S01]  /*196c0*/  IMAD.MOV.U32 R12, RZ, RZ, 0x8 ;  /* 0x00000008ff0c7424 */ /* 0x000fe200078e00ff */
[----:B------:R-:W-:-:S05]  /*196d0*/  SEL R3, R14, RZ, P3 ;  /* 0x000000ff0e037207 */ /* 0x000fca0001800000 */
[----:B------:R-:W-:-:S04]  /*196e0*/  IMAD.IADD R3, R2, 0x1, R3 ;  /* 0x0000000102037824 */ /* 0x000fc800078e0203 */
[----:B------:R-:W-:-:S07]  /*196f0*/  IMAD.MOV.U32 R13, RZ, RZ, R3 ;  /* 0x000000ffff0d7224 */ /* 0x000fce00078e0003 */
[----:B------:R-:W-:Y:S05]  /*19700*/  WARPSYNC.COLLECTIVE R15, `(.L_x_1348) ;  /* 0x000000000f087348 */ /* 0x000fea0003c00000 */
[----:B------:R0:W1:Y:S02]  /*19710*/  SHFL.UP P6, R14, R13, R12, R11 ;  /* 0x0400000c0d0e7389 */ /* 0x00006400000c000b */
[----:B01----:R-:W-:Y:S01]  /*19720*/  ENDCOLLECTIVE ;  /* 0x000000000000791b */ /* 0x003fe20003800000 */
.L_x_1348:
[----:B------:R-:W-:Y:S01]  /*19730*/  IMAD.MOV.U32 R12, RZ, RZ, 0x10 ;  /* 0x00000010ff0c7424 */ /* 0x000fe200078e00ff */
[----:B------:R-:W-:-:S05]  /*19740*/  SEL R4, R14, RZ, P4 ;  /* 0x000000ff0e047207 */ /* 0x000fca0002000000 */
[----:B------:R-:W-:-:S04]  /*19750*/  IMAD.IADD R4, R3, 0x1, R4 ;  /* 0x0000000103047824 */ /* 0x000fc800078e0204 */
[----:B------:R-:W-:-:S07]  /*19760*/  IMAD.MOV.U32 R13, RZ, RZ, R4 ;  /* 0x000000ffff0d7224 */ /* 0x000fce00078e0004 */
[----:B------:R-:W-:Y:S05]  /*19770*/  WARPSYNC.COLLECTIVE R15, `(.L_x_1349) ;  /* 0x000000000f087348 */ /* 0x000fea0003c00000 */
[----:B------:R0:W1:Y:S02]  /*19780*/  SHFL.UP P6, R14, R13, R12, R11 ;  /* 0x0400000c0d0e7389 */ /* 0x00006400000c000b */
[----:B01----:R-:W-:Y:S01]  /*19790*/  ENDCOLLECTIVE ;  /* 0x000000000000791b */ /* 0x003fe20003800000 */
.L_x_1349:
        /* <DEDUP_REMOVED lines=8> */
.L_x_1350:
[----:B------:R-:W-:Y:S05]  /*19820*/  BRA `(.L_x_1351) ;  /* 0xffffffd800947947 */ /* 0x000fea000383ffff */
.L_x_1286:
[----:B------:R-:W-:Y:S01]  /*19830*/  BSSY B0, `(.L_x_1352) ;  /* 0x0000006000007945 */ /* 0x000fe20003800000 */
[----:B------:R-:W-:Y:S01]  /*19840*/  PLOP3.LUT P6, PT, P6, PT, PT, 0x8, 0x0 ;  /* 0x000000000000781c */ /* 0x000fe200037ce170 */
[----:B------:R-:W-:-:S12]  /*19850*/  IMAD.MOV.U32 R15, RZ, RZ, -0x1 ;  /* 0xffffffffff0f7424 */ /* 0x000fd800078e00ff */
[----:B0-2---:R-:W-:Y:S05]  /*19860*/  WARPSYNC.COLLECTIVE R15, `(.L_x_1353) ;  /* 0x000000000f087348 */ /* 0x005fea0003c00000 */
[----:B------:R-:W-:Y:S01]  /*19870*/  VOTE.ANY R14, PT, P6 ;  /* 0x00000000000e7806 */ /* 0x000fe200030e0100 */
[----:B0-2---:R-:W-:Y:S06]  /*19880*/  ENDCOLLECTIVE ;  /* 0x000000000000791b */ /* 0x005fec0003800000 */
.L_x_1353:
[----:B------:R-:W-:Y:S05]  /*19890*/  BSYNC B0 ;  /* 0x0000000000007941 */ /* 0x000fea0003800000 */
.L_x_1352:
[----:B------:R-:W-:Y:S02]  /*198a0*/  IMAD.MOV.U32 R3, RZ, RZ, R14 ;  /* 0x000000ffff037224 */ /* 0x000fe400078e000e */
[----:B------:R-:W-:Y:S02]  /*198b0*/  IMAD.MOV.U32 R13, RZ, RZ, R25 ;  /* 0x000000ffff0d7224 */ /* 0x000fe400078e0019 */
[----:B------:R-:W0:Y:S01]  /*198c0*/  POPC R7, R3 ;  /* 0x0000000300077309 */ /* 0x000e220000000000 */
[----:B------:R-:W-:Y:S02]  /*198d0*/  IMAD.MOV.U32 R11, RZ, RZ, 0x1f ;  /* 0x0000001fff0b7424 */ /* 0x000fe400078e00ff */
[----:B------:R-:W-:Y:S02]  /*198e0*/  IMAD.MOV.U32 R15, RZ, RZ, -0x1 ;  /* 0xffffffffff0f7424 */ /* 0x000fe400078e00ff */
[----:B0-----:R-:W-:Y:S02]  /*198f0*/  IMAD.MOV.U32 R12, RZ, RZ, R7 ;  /* 0x000000ffff0c7224 */ /* 0x001fe400078e0007 */
[----:B------:R-:W-:-:S07]  /*19900*/  IMAD.IADD R27, R7, 0x1, R27 ;  /* 0x00000001071b7824 */ /* 0x000fce00078e021b */
[----:B------:R-:W-:Y:S05]  /*19910*/  WARPSYNC.COLLECTIVE R15, `(.L_x_1354) ;  /* 0x000000000f087348 */ /* 0x000fea0003c00000 */
[----:B------:R0:W1:Y:S02]  /*19920*/  SHFL.IDX P6, R14, R13, R12, R11 ;  /* 0x0000000c0d0e7389 */ /* 0x00006400000c000b */
[----:B01----:R-:W-:Y:S01]  /*19930*/  ENDCOLLECTIVE ;  /* 0x000000000000791b */ /* 0x003fe20003800000 */
.L_x_1354:
[----:B------:R-:W-:Y:S02]  /*19940*/  IMAD.MOV.U32 R13, RZ, RZ, R5 ;  /* 0x000000ffff0d7224 */ /* 0x000fe400078e0005 */
[----:B------:R-:W-:-:S07]  /*19950*/  IMAD.MOV.U32 R25, RZ, RZ, R14 ;  /* 0x000000ffff197224 */ /* 0x000fce00078e000e */
[----:B------:R-:W-:Y:S05]  /*19960*/  WARPSYNC.COLLECTIVE R15, `(.L_x_1355) ;  /* 0x000000000f087348 */ /* 0x000fea0003c00000 */
[----:B------:R0:W1:Y:S02]  /*19970*/  SHFL.IDX P6, R14, R13, R12, R11 ;  /* 0x0000000c0d0e7389 */ /* 0x00006400000c000b */
[----:B01----:R-:W-:Y:S01]  /*19980*/  ENDCOLLECTIVE ;  /* 0x000000000000791b */ /* 0x003fe20003800000 */
.L_x_1355:
[----:B------:R-:W-:Y:S01]  /*19990*/  IMAD.MOV.U32 R5, RZ, RZ, R14 ;  /* 0x000000ffff057224 */ /* 0x000fe200078e000e */
[----:B------:R-:W-:Y:S06]  /*199a0*/  BRA `(.L_x_1356) ;  /* 0xffffffd800747947 */ /* 0x000fec000383ffff */
.L_x_1288:
[----:B------:R-:W-:Y:S01]  /*199b0*/  BSSY B0, `(.L_x_1357) ;  /* 0x0000007000007945 */ /* 0x000fe20003800000 */
[----:B------:R-:W-:Y:S02]  /*199c0*/  IMAD.MOV.U32 R13, RZ, RZ, R2 ;  /* 0x000000ffff0d7224 */ /* 0x000fe400078e0002 */
[----:B------:R-:W-:Y:S02]  /*199d0*/  IMAD.MOV.U32 R11, RZ, RZ, 0x1f ;  /* 0x0000001fff0b7424 */ /* 0x000fe400078e00ff */
[----:B------:R-:W-:-:S07]  /*199e0*/  IMAD.MOV.U32 R15, RZ, RZ, -0x1 ;  /* 0xffffffffff0f7424 */ /* 0x000fce00078e00ff */
[----:B01-34-:R-:W-:Y:S05]  /*199f0*/  WARPSYNC.COLLECTIVE R15, `(.L_x_1358) ;  /* 0x000000000f087348 */ /* 0x01bfea0003c00000 */
[----:B------:R2:W0:Y:S02]  /*19a00*/  SHFL.IDX P6, R14, R13, R12, R11 ;  /* 0x0000000c0d0e7389 */ /* 0x00042400000c000b */
[----:B01234-:R-:W-:Y:S01]  /*19a10*/  ENDCOLLECTIVE ;  /* 0x000000000000791b */ /* 0x01ffe20003800000 */
.L_x_1358:
[----:B------:R-:W-:Y:S05]  /*19a20*/  BSYNC B0 ;  /* 0x0000000000007941 */ /* 0x000fea0003800000 */
.L_x_1357:
[----:B------:R-:W-:Y:S01]  /*19a30*/  IMAD.MOV.U32 R24, RZ, RZ, R14 ;  /* 0x000000ffff187224 */ /* 0x000fe200078e000e */
[----:B------:R-:W-:Y:S06]  /*19a40*/  BRA `(.L_x_1287) ;  /* 0xffffffd800647947 */ /* 0x000fec000383ffff */
.L_x_1294:
[----:B0-----:R0:W2:Y:S02]  /*19a50*/  SYNCS.PHASECHK.TRANS64.TRYWAIT P0, [R9+URZ+0x2d820], R0 ;  /* 0x02d82000090075a7 */ /* 0x0010a4000800017f */
[----:B--2---:R-:W-:Y:S05]  /*19a60*/  @!P0 NANOSLEEP.SYNCS 0x989680 ;  /* 0x009896800000895d */ /* 0x004fea0003900000 */
[----:B------:R-:W2:Y:S02]  /*19a70*/  @!P0 SYNCS.PHASECHK.TRANS64 P0, [R9+URZ+0x2d820], R0 ;  /* 0x02d82000090085a7 */ /* 0x000ea4000800007f */
[----:B--2---:R-:W-:Y:S05]  /*19a80*/  @!P0 BRA `(.L_x_1294) ;  /* 0xfffffffc00f08947 */ /* 0x004fea000383ffff */
[----:B------:R-:W-:Y:S05]  /*19a90*/  BRA `(.L_x_1359) ;  /* 0xffffffe000bc7947 */ /* 0x000fea000383ffff */
.L_x_1295:
        /* <DEDUP_REMOVED lines=8> */
[----:B01-3--:R-:W-:Y:S05]  /*19b20*/  WARPSYNC.COLLECTIVE R15, `(.L_x_1361) ;  /* 0x000000000f087348 */ /* 0x00bfea0003c00000 */
[----:B------:R2:W4:Y:S02]  /*19b30*/  SHFL.IDX P6, R14, R13, R12, R11 ;  /* 0x0000000c0d0e7389 */ /* 0x00052400000c000b */
[----:B01234-:R-:W-:Y:S01]  /*19b40*/  ENDCOLLECTIVE ;  /* 0x000000000000791b */ /* 0x01ffe20003800000 */
.L_x_1361:
[----:B------:R-:W-:Y:S05]  /*19b50*/  BSYNC B0 ;  /* 0x0000000000007941 */ /* 0x000fea0003800000 */
.L_x_1360:
[----:B------:R-:W-:Y:S05]  /*19b60*/  BRA `(.L_x_1362) ;  /* 0xffffffe000a47947 */ /* 0x000fea000383ffff */
.L_x_1298:
[----:B------:R-:W-:Y:S01]  /*19b70*/  BSSY B1, `(.L_x_1363) ;  /* 0x0000006000017945 */ /* 0x000fe20003800000 */
[----:B------:R-:W-:-:S07]  /*19b80*/  IMAD.MOV.U32 R15, RZ, RZ, -0x1 ;  /* 0xffffffffff0f7424 */ /* 0x000fce00078e00ff */
[----:B01-3--:R-:W-:Y:S05]  /*19b90*/  WARPSYNC.COLLECTIVE R15, `(.L_x_1364) ;  /* 0x000000000f0c7348 */ /* 0x00bfea0003c00000 */
[----:B------:R-:W-:Y:S02]  /*19ba0*/  ELECT P6, UR62, PT ;  /* 0x00000000003e782f */ /* 0x000fe400038c0000 */
[----:B------:R-:W-:Y:S01]  /*19bb0*/  MOV R14, UR62 ;  /* 0x0000003e000e7c02 */ /* 0x000fe20008000f00 */
[----:B01-3--:R-:W-:Y:S10]  /*19bc0*/  ENDCOLLECTIVE ;  /* 0x000000000000791b */ /* 0x00bff40003800000 */
.L_x_1364:
[----:B------:R-:W-:Y:S05]  /*19bd0*/  BSYNC B1 ;  /* 0x0000000000017941 */ /* 0x000fea0003800000 */
.L_x_1363:
[----:B------:R-:W-:Y:S05]  /*19be0*/  BRA `(.L_x_1365) ;  /* 0xffffffe0009c7947 */ /* 0x000fea000383ffff */
.L_x_1300:
[----:B0-----:R0:W1:Y:S02]  /*19bf0*/  SYNCS.PHASECHK.TRANS64.TRYWAIT P0, [R7+URZ], R2 ;  /* 0x00000002070075a7 */ /* 0x001064000800017f */
[----:B-1----:R-:W-:Y:S05]  /*19c00*/  @!P0 NANOSLEEP.SYNCS 0x989680 ;  /* 0x009896800000895d */ /* 0x002fea0003900000 */
[----:B------:R-:W1:Y:S02]  /*19c10*/  @!P0 SYNCS.PHASECHK.TRANS64 P0, [R7+URZ], R2 ;  /* 0x00000002070085a7 */ /* 0x000e64000800007f */
[----:B-1----:R-:W-:Y:S05]  /*19c20*/  @!P0 BRA `(.L_x_1300) ;  /* 0xfffffffc00f08947 */ /* 0x002fea000383ffff */
[----:B------:R-:W-:Y:S05]  /*19c30*/  BRA `(.L_x_1366) ;  /* 0xffffffe000d07947 */ /* 0x000fea000383ffff */
.L_x_1301:
[----:B-1----:R1:W2:Y:S02]  /*19c40*/  SYNCS.PHASECHK.TRANS64.TRYWAIT P0, [R3+URZ], R0 ;  /* 0x00000000030075a7 */ /* 0x0022a4000800017f */
[----:B--2---:R-:W-:Y:S05]  /*19c50*/  @!P0 NANOSLEEP.SYNCS 0x989680 ;  /* 0x009896800000895d */ /* 0x004fea0003900000 */
[----:B------:R-:W2:Y:S02]  /*19c60*/  @!P0 SYNCS.PHASECHK.TRANS64 P0, [R3+URZ], R0 ;  /* 0x00000000030085a7 */ /* 0x000ea4000800007f */
[----:B--2---:R-:W-:Y:S05]  /*19c70*/  @!P0 BRA `(.L_x_1301) ;  /* 0xfffffffc00f08947 */ /* 0x004fea000383ffff */
[----:B------:R-:W-:Y:S05]  /*19c80*/  BRA `(.L_x_1367) ;  /* 0xffffffe000c47947 */ /* 0x000fea000383ffff */
.L_x_1303:
[----:B-1----:R1:W2:Y:S02]  /*19c90*/  SYNCS.PHASECHK.TRANS64.TRYWAIT P0, [R5+URZ], R2 ;  /* 0x00000002050075a7 */ /* 0x0022a4000800017f */
[----:B--2---:R-:W-:Y:S05]  /*19ca0*/  @!P0 NANOSLEEP.SYNCS 0x989680 ;  /* 0x009896800000895d */ /* 0x004fea0003900000 */
[----:B------:R-:W2:Y:S02]  /*19cb0*/  @!P0 SYNCS.PHASECHK.TRANS64 P0, [R5+URZ], R2 ;  /* 0x00000002050085a7 */ /* 0x000ea4000800007f */
[----:B--2---:R-:W-:Y:S05]  /*19cc0*/  @!P0 BRA `(.L_x_1303) ;  /* 0xfffffffc00f08947 */ /* 0x004fea000383ffff */
[----:B------:R-:W-:Y:S05]  /*19cd0*/  BRA `(.L_x_1368) ;  /* 0xffffffe000c87947 */ /* 0x000fea000383ffff */
.L_x_1369:
        /* <DEDUP_REMOVED lines=10> */
.L_x_2780:


//--------------------- .text._ZN7cutlass13device_kernelIN5flash11enable_sm90INS1_16FlashAttnFwdSm90INS1_25CollectiveMainloopFwdSm90ILi2EN4cute5tupleIJNS5_1CILi1EEES8_S8_EEENS6_IJNS7_ILi192EEENS7_ILi128EEENS7_ILi96EEEEEELi96ENS_6half_tEfNS_4arch4Sm90ELb0ELb1ELb0ELb1ELb0ELb1ELb0ELb0ELb1ELb1ELb1ELb0EEENS1_21CollectiveEpilogueFwdINS6_IJSA_SC_SB_EEES9_SE_SG_Li384ELb1ELb1ELb1ELb0EEENS1_36VarlenDynamicPersistentTileSchedulerILi192ELi128ELi384ELi128ELb1ELb1ELb1ELb1ELb0ELb1EEEEEEEEEvNT_6ParamsE --------------------------
	.section	.text._ZN7cutlass13device_kernelIN5flash11enable_sm90INS1_16FlashAttnFwdSm90INS1_25CollectiveMainloopFwdSm90ILi2EN4cute5tupleIJNS5_1CILi1EEES8_S8_EEENS6_IJNS7_ILi192EEENS7_ILi128EEENS7_ILi96EEEEEELi96ENS_6half_tEfNS_4arch4Sm90ELb0ELb1ELb0ELb1ELb0ELb1ELb0ELb0ELb1ELb1ELb1ELb0EEENS1_21CollectiveEpilogueFwdINS6_IJSA_SC_SB_EEES9_SE_SG_Li384ELb1ELb1ELb1ELb0EEENS1_36VarlenDynamicPersistentTileSchedulerILi192ELi128ELi384ELi128ELb1ELb1ELb1ELb1ELb0ELb1EEEEEEEEEvNT_6ParamsE,"ax",@progbits
	.align	128
.text._ZN7cutlass13device_kernelIN5flash11enable_sm90INS1_16FlashAttnFwdSm90INS1_25CollectiveMainloopFwdSm90ILi2EN4cute5tupleIJNS5_1CILi1EEES8_S8_EEENS6_IJNS7_ILi192EEENS7_ILi128EEENS7_ILi96EEEEEELi96ENS_6half_tEfNS_4arch4Sm90ELb0ELb1ELb0ELb1ELb0ELb1ELb0ELb0ELb1ELb1ELb1ELb0EEENS1_21CollectiveEpilogueFwdINS6_IJSA_SC_SB_EEES9_SE_SG_Li384ELb1ELb1ELb1ELb0EEENS1_36VarlenDynamicPersistentTileSchedulerILi192ELi128ELi384ELi128ELb1ELb1ELb1ELb1ELb0ELb1EEEEEEEEEvNT_6ParamsE:
        .type           _ZN7cutlass13device_kernelIN5flash11enable_sm90INS1_16FlashAttnFwdSm90INS1_25CollectiveMainloopFwdSm90ILi2EN4cute5tupleIJNS5_1CILi1EEES8_S8_EEENS6_IJNS7_ILi192EEENS7_ILi128EEENS7_ILi96EEEEEELi96ENS_6half_tEfNS_4arch4Sm90ELb0ELb1ELb0ELb1ELb0ELb1ELb0ELb0ELb1ELb1ELb1ELb0EEENS1_21CollectiveEpilogueFwdINS6_IJSA_SC_SB_EEES9_SE_SG_Li384ELb1ELb1ELb1ELb0EEENS1_36VarlenDynamicPersistentTileSchedulerILi192ELi128ELi384ELi128ELb1ELb1ELb1ELb1ELb0ELb1EEEEEEEEEvNT_6ParamsE,@function
        .size           _ZN7cutlass13device_kernelIN5flash11enable_sm90INS1_16FlashAttnFwdSm90INS1_25CollectiveMainloopFwdSm90ILi2EN4cute5tupleIJNS5_1CILi1EEES8_S8_EEENS6_IJNS7_ILi192EEENS7_ILi128EEENS7_ILi96EEEEEELi96ENS_6half_tEfNS_4arch4Sm90ELb0ELb1ELb0ELb1ELb0ELb1ELb0ELb0ELb1ELb1ELb1ELb0EEENS1_21CollectiveEpilogueFwdINS6_IJSA_SC_SB_EEES9_SE_SG_Li384ELb1ELb1ELb1ELb0EEENS1_36VarlenDynamicPersistentTileSchedulerILi192ELi128ELi384ELi128ELb1ELb1ELb1ELb1ELb0ELb1EEEEEEEEEvNT_6ParamsE,(.L_x_2781 - _ZN7cutlass13device_kernelIN5flash11enable_sm90INS1_16FlashAttnFwdSm90INS1_25CollectiveMainloopFwdSm90ILi2EN4cute5tupleIJNS5_1CILi1EEES8_S8_EEENS6_IJNS7_ILi192EEENS7_ILi128EEENS7_ILi96EEEEEELi96ENS_6half_tEfNS_4arch4Sm90ELb0ELb1ELb0ELb1ELb0ELb1ELb0ELb0ELb1ELb1ELb1ELb0EEENS1_21CollectiveEpilogueFwdINS6_IJSA_SC_SB_EEES9_SE_SG_Li384ELb1ELb1ELb1ELb0EEENS1_36VarlenDynamicPersistentTileSchedulerILi192ELi128ELi384ELi128ELb1ELb1ELb1ELb1ELb0ELb1EEEEEEEEEvNT_6ParamsE)
        .other          _ZN7cutlass13device_kernelIN5flash11enable_sm90INS1_16FlashAttnFwdSm90INS1_25CollectiveMainloopFwdSm90ILi2EN4cute5tupleIJNS5_1CILi1EEES8_S8_EEENS6_IJNS7_ILi192EEENS7_ILi128EEENS7_ILi96EEEEEELi96ENS_6half_tEfNS_4arch4Sm90ELb0ELb1ELb0ELb1ELb0ELb1ELb0ELb0ELb1ELb1ELb1ELb0EEENS1_21CollectiveEpilogueFwdINS6_IJSA_SC_SB_EEES9_SE_SG_Li384ELb1ELb1ELb1ELb0EEENS1_36VarlenDynamicPersistentTileSchedulerILi192ELi128ELi384ELi128ELb1ELb1ELb1ELb1ELb0ELb1EEEEEEEEEvNT_6ParamsE,@"STO_CUDA_ENTRY STV_DEFAULT"
_ZN7cutlass13device_kernelIN5flash11enable_sm90INS1_16FlashAttnFwdSm90INS1_25CollectiveMainloopFwdSm90ILi2EN4cute5tupleIJNS5_1CILi1EEES8_S8_EEENS6_IJNS7_ILi192EEENS7_ILi128EEENS7_ILi96EEEEEELi96ENS_6half_tEfNS_4arch4Sm90ELb0ELb1ELb0ELb1ELb0ELb1ELb0ELb0ELb1ELb1ELb1ELb0EEENS1_21CollectiveEpilogueFwdINS6_IJSA_SC_SB_EEES9_SE_SG_Li384ELb1ELb1ELb1ELb0EEENS1_36VarlenDynamicPersistentTileSchedulerILi192ELi128ELi384ELi128ELb1ELb1ELb1ELb1ELb0ELb1EEEEEEEEEvNT_6ParamsE:
        /* <DEDUP_REMOVED lines=24> */
.L_x_1371:
[----:B------:R-:W-:Y:S05]  /*0180*/  BSYNC B0 ;  /* 0x0000000000007941 */ /* 0x000fea0003800000 */
.L_x_1370:
        /* <DEDUP_REMOVED lines=41> */
.L_x_1372:
        /* <DEDUP_REMOVED lines=22> */
.L_x_1373:
        /* <DEDUP_REMOVED lines=18> */
.L_x_1374:
        /* <DEDUP_REMOVED lines=22> */
.L_x_1375:
        /* <DEDUP_REMOVED lines=22> */
.L_x_1376:
[----:B------:R-:W-:Y:S01]  /*0960*/  PLOP3.LUT P0, PT, PT, PT, UP0, 0x80, 0x0 ;  /* 0x000000000000781c */ /* 0x000fe20003f0f008 */
[----:B------:R-:W-:Y:S01]  /*0970*/  UMOV UR36, 0x1 ;  /* 0x0000000100247882 */ /* 0x000fe20000000000 */
[----:B------:R-:W-:Y:S01]  /*0980*/  NOP ;  /* 0x0000000000007918 */ /* 0x000fe20000000000 */
[----:B------:R-:W-:Y:S01]  /*0990*/  USEL UR36, UR36, 0x2, !UP0 ;  /* 0x0000000224247887 */ /* 0x000fe2000c000000 */
[----:B------:R-:W-:Y:S01]  /*09a0*/  BSSY B9, `(.L_x_1377) ;  /* 0x00023f9000097945 */ /* 0x000fe20003800000 */
[----:B------:R-:W-:Y:S01]  /*09b0*/  ULDC.64 UR38, c[0x0][0x208] ;  /* 0x0000820000267ab9 */ /* 0x000fe20000000a00 */
[----:B012-4-:R-:W-:Y:S07]  /*09c0*/  BAR.SYNC.DEFER_BLOCKING 0x0 ;  /* 0x0000000000007b1d */ /* 0x017fee0000010000 */
[----:B------:R-:W-:Y:S05]  /*09d0*/  @!P0 BRA `(.L_x_1378) ;  /* 0x000001b0000c8947 */ /* 0x000fea0003800000 */
.L_x_1379:
[----:B------:R-:W-:-:S08]  /*09e0*/  NOP ;  /* 0x0000000000007918 */ /* 0x000fd00000000000 */
[----:B------:R-:W0:Y:S02]  /*09f0*/  USETMAXREG.TRY_ALLOC.CTAPOOL UP0, 0xa0 ;  /* 0x000000a0000079c8 */ /* 0x000e240008000600 */
[----:B0-----:R-:W-:-:S13]  /*0a00*/  PLOP3.LUT P0, PT, PT, PT, UP0, 0x80, 0x0 ;  /* 0x000000000000781c */ /* 0x001fda0003f0f008 */
[----:B------:R-:W-:Y:S05]  /*0a10*/  @!P0 BRA `(.L_x_1379) ;  /* 0xfffffffc00f08947 */ /* 0x000fea000383ffff */
[----:B------:R-:W0:Y:S01]  /*0a20*/  S2R R0, SR_TID.X ;  /* 0x0000000000007919 */ /* 0x000e220000002100 */
[----:B------:R-:W1:Y:S01]  /*0a30*/  S2UR UR5, SR_CgaCtaId ;  /* 0x00000000000579c3 */ /* 0x000e620000008800 */
[----:B------:R-:W-:Y:S01]  /*0a40*/  UMOV UR4, 0x400 ;  /* 0x0000040000047882 */ /* 0x000fe20000000000 */
[----:B------:R-:W-:-:S06]  /*0a50*/  LOP3.LUT R23, R23, 0xdfffffff, RZ, 0xc0, !PT ;  /* 0xdfffffff17177812 */ /* 0x000fcc00078ec0ff */
[----:B------:R-:W-:Y:S06]  /*0a60*/  BAR.ARV 0x8, 0x200 ;  /* 0x0208000000007b1d */ /* 0x000fec0000002000 */
[----:B-1----:R-:W-:-:S06]  /*0a70*/  ULEA UR4, UR5, UR4, 0x18 ;  /* 0x0000000405047291 */ /* 0x002fcc000f8ec03f */
[----:B------:R-:W-:Y:S01]  /*0a80*/  IMAD.U32 R2, RZ, RZ, UR4 ;  /* 0x00000004ff027e24 */ /* 0x000fe2000f8e00ff */
[----:B0-----:R-:W-:Y:S01]  /*0a90*/  SHF.R.U32.HI R0, RZ, 0x7, R0 ;  /* 0x00000007ff007819 */ /* 0x001fe20000011600 */
[----:B------:R-:W-:-:S03]  /*0aa0*/  ULDC UR4, c[0x0][0xc3c] ;  /* 0x00030f0000047ab9 */ /* 0x000fc60000000800 */
[----:B------:R-:W-:-:S13]  /*0ab0*/  ISETP.NE.AND P0, PT, R0, 0x1, PT ;  /* 0x000000010000780c */ /* 0x000fda0003f05270 */
[----:B------:R-:W-:Y:S01]  /*0ac0*/  @P0 LOP3.LUT R23, R23, 0x20000000, RZ, 0xfc, !PT ;  /* 0x2000000017170812 */ /* 0x000fe200078efcff */
[----:B------:R-:W-:Y:S08]  /*0ad0*/  @!P0 BAR.ARV 0x9, 0x100 ;  /* 0x0244000000008b1d */ /* 0x000ff00000002000 */
[----:B------:R-:W-:Y:S06]  /*0ae0*/  BAR.SYNC.DEFER_BLOCKING 0x5, 0x200 ;  /* 0x0148000000007b1d */ /* 0x000fec0000010000 */
[----:B------:R-:W0:Y:S02]  /*0af0*/  LDS.128 R72, [R2+0x2d8d0] ;  /* 0x02d8d00002487984 */ /* 0x000e240000000c00 */
[----:B------:R-:W-:Y:S06]  /*0b00*/  BAR.ARV 0x4, 0x200 ;  /* 0x0108000000007b1d */ /* 0x000fec0000002000 */
[----:B0-----:R-:W-:-:S13]  /*0b10*/  ISETP.GE.AND P0, PT, R75, UR4, PT ;  /* 0x000000044b007c0c */ /* 0x001fda000bf06270 */
[----:B------:R-:W-:Y:S05]  /*0b20*/  @P0 BRA `(.L_x_1380) ;  /* 0x0000023c00800947 */ /* 0x000fea0003800000 */
[----:B------:R-:W0:Y:S01]  /*0b30*/  S2R R0, SR_TID.X ;  /* 0x0000000000007919 */ /* 0x000e220000002100 */
[----:B------:R-:W-:Y:S01]  /*0b40*/  IMAD.MOV.U32 R141, RZ, RZ, 0x40 ;  /* 0x00000040ff8d7424 */ /* 0x000fe200078e00ff */
[----:B------:R-:W-:Y:S01]  /*0b50*/  R2UR UR40, R2 ;  /* 0x00000000022872ca */ /* 0x000fe200000e0000 */
[----:B------:R-:W-:Y:S01]  /*0b60*/  IMAD.MOV.U32 R156, RZ, RZ, RZ ;  /* 0x000000ffff9c7224 */ /* 0x000fe200078e00ff */
[----:B------:R-:W-:Y:S01]  /*0b70*/  ULOP3.LUT UR37, UR36, 0x1, URZ, 0xfc, !UPT ;  /* 0x0000000124257892 */ /* 0x000fe2000f8efc3f */
[----:B------:R-:W-:-:S10]  /*0b80*/  IMAD.MOV.U32 R18, RZ, RZ, RZ ;  /* 0x000000ffff127224 */ /* 0x000fd400078e00ff */
[----:B------:R-:W-:Y:S01]  /*0b90*/  UIADD3 UR40, UR40, 0xc400, URZ ;  /* 0x0000c40028287890 */ /* 0x000fe2000fffe03f */
[----:B0-----:R-:W-:-:S05]  /*0ba0*/  VIADD R0, R0, 0xffffff80 ;  /* 0xffffff8000007836 */ /* 0x001fca0000000000 */
[----:B------:R-:W-:Y:S02]  /*0bb0*/  SHF.R.S32.HI R3, RZ, 0x1f, R0 ;  /* 0x0000001fff037819 */ /* 0x000fe40000011400 */
[-C--:B------:R-:W-:Y:S02]  /*0bc0*/  LEA.HI R10, R0, R0.reuse, RZ, 0x1 ;  /* 0x00000000000a7211 */ /* 0x080fe400078f08ff */
[CC--:B------:R-:W-:Y:S02]  /*0bd0*/  LEA.HI R5, R3.reuse, R0.reuse, RZ, 0x4 ;  /* 0x0000000003057211 */ /* 0x0c0fe400078f20ff */
[CC--:B------:R-:W-:Y:S02]  /*0be0*/  LEA.HI R4, R3.reuse, R0.reuse, RZ, 0x2 ;  /* 0x0000000003047211 */ /* 0x0c0fe400078f10ff */
[CC--:B------:R-:W-:Y:S02]  /*0bf0*/  LEA.HI R8, R3.reuse, R0.reuse, RZ, 0x5 ;  /* 0x0000000003087211 */ /* 0x0c0fe400078f28ff */
[----:B------:R-:W-:-:S02]  /*0c00*/  LEA.HI R3, R3, R0, RZ, 0x7 ;  /* 0x0000000003037211 */ /* 0x000fc400078f38ff */
[--C-:B------:R-:W-:Y:S02]  /*0c10*/  SHF.R.S32.HI R11, RZ, 0x2, R4.reuse ;  /* 0x00000002ff0b7819 */ /* 0x100fe40000011404 */
[----:B------:R-:W-:Y:S02]  /*0c20*/  SHF.R.S32.HI R6, RZ, 0x1f, R4 ;  /* 0x0000001fff067819 */ /* 0x000fe40000011404 */
[----:B------:R-:W-:Y:S02]  /*0c30*/  LOP3.LUT R13, R4, 0xfffffffc, RZ, 0xc0, !PT ;  /* 0xfffffffc040d7812 */ /* 0x000fe400078ec0ff */
[----:B------:R-:W-:Y:S02]  /*0c40*/  SHF.R.S32.HI R4, RZ, 0x7, R3 ;  /* 0x00000007ff047819 */ /* 0x000fe40000011403 */
[----:B------:R-:W-:Y:S01]  /*0c50*/  LOP3.LUT R9, R10, 0xfffffffe, RZ, 0xc0, !PT ;  /* 0xfffffffe0a097812 */ /* 0x000fe200078ec0ff */
[----:B------:R-:W-:Y:S01]  /*0c60*/  IMAD.IADD R13, R0, 0x1, -R13 ;  /* 0x00000001000d7824 */ /* 0x000fe200078e0a0d */
[----:B------:R-:W-:Y:S01]  /*0c70*/  LOP3.LUT R7, R5, 0xfffffff0, RZ, 0xc0, !PT ;  /* 0xfffffff005077812 */ /* 0x000fe200078ec0ff */
[----:B------:R-:W-:Y:S01]  /*0c80*/  IMAD.HI R12, R4, 0x55555556, RZ ;  /* 0x55555556040c7827 */ /* 0x000fe200078e02ff */
[----:B------:R-:W-:-:S02]  /*0c90*/  LOP3.LUT R3, R3, 0xffffff80, RZ, 0xc0, !PT ;  /* 0xffffff8003037812 */ /* 0x000fc400078ec0ff */
[----:B------:R-:W-:Y:S01]  /*0ca0*/  LEA.HI R6, R6, R11, RZ, 0x2 ;  /* 0x0000000b06067211 */ /* 0x000fe200078f10ff */
[C---:B------:R-:W-:Y:S01]  /*0cb0*/  IMAD.IADD R9, R0.reuse, 0x1, -R9 ;  /* 0x0000000100097824 */ /* 0x040fe200078e0a09 */
[----:B------:R-:W-:Y:S01]  /*0cc0*/  SHF.R.S32.HI R19, RZ, 0x1, R10 ;  /* 0x00000001ff137819 */ /* 0x000fe2000001140a */
[C---:B------:R-:W-:Y:S01]  /*0cd0*/  IMAD.IADD R7, R0.reuse, 0x1, -R7 ;  /* 0x0000000100077824 */ /* 0x040fe200078e0a07 */
[----:B------:R-:W-:Y:S01]  /*0ce0*/  SHF.R.S32.HI R8, RZ, 0x5, R8 ;  /* 0x00000005ff087819 */ /* 0x000fe20000011408 */
[----:B------:R-:W-:Y:S01]  /*0cf0*/  IMAD.IADD R21, R0, 0x1, -R3 ;  /* 0x0000000100157824 */ /* 0x000fe200078e0a03 */
[----:B------:R-:W-:Y:S01]  /*0d00*/  LOP3.LUT R0, R6, 0xfffffffc, RZ, 0xc0, !PT ;  /* 0xfffffffc06007812 */ /* 0x000fe200078ec0ff */
[----:B------:R-:W-:Y:S01]  /*0d10*/  IMAD.SHL.U32 R136, R9, 0x8, RZ ;  /* 0x0000000809887824 */ /* 0x000fe200078e00ff */
[----:B------:R-:W-:Y:S02]  /*0d20*/  LEA.HI R3, R12, R12, RZ, 0x1 ;  /* 0x0000000c0c037211 */ /* 0x000fe400078f08ff */
[----:B------:R-:W-:Y:S01]  /*0d30*/  LEA.HI R10, R10, R19, RZ, 0x1 ;  /* 0x000000130a0a7211 */ /* 0x000fe200078f08ff */
[----:B------:R-:W-:Y:S01]  /*0d40*/  IMAD.IADD R11, R11, 0x1, -R0 ;  /* 0x000000010b0b7824 */ /* 0x000fe200078e0a00 */
[----:B------:R-:W-:Y:S01]  /*0d50*/  SHF.R.S32.HI R0, RZ, 0x1f, R7 ;  /* 0x0000001fff007819 */ /* 0x000fe20000011407 */
[----:B------:R-:W-:Y:S01]  /*0d60*/  IMAD R12, R3, -0x3, R4 ;  /* 0xfffffffd030c7824 */ /* 0x000fe200078e0204 */
[----:B------:R-:W-:Y:S01]  /*0d70*/  SHF.R.S32.HI R6, RZ, 0x4, R5 ;  /* 0x00000004ff067819 */ /* 0x000fe20000011405 */
[----:B------:R-:W-:Y:S01]  /*0d80*/  STL [R1+0x64], R21 ;  /* 0x0000641501007387 */ /* 0x000fe20000100800 */
[----:B------:R-:W-:Y:S01]  /*0d90*/  LEA.HI R0, R0, R7, RZ, 0x3 ;  /* 0x0000000700007211 */ /* 0x000fe200078f18ff */
[----:B------:R-:W-:Y:S01]  /*0da0*/  IMAD.SHL.U32 R11, R11, 0x40, RZ ;  /* 0x000000400b0b7824 */ /* 0x000fe200078e00ff */
[----:B------:R-:W-:-:S02]  /*0db0*/  LOP3.LUT R10, R10, 0x7fffffe, RZ, 0xc0, !PT ;  /* 0x07fffffe0a0a7812 */ /* 0x000fc400078ec0ff */
[----:B------:R-:W-:Y:S02]  /*0dc0*/  SHF.R.S32.HI R14, RZ, 0x1f, R21 ;  /* 0x0000001fff0e7819 */ /* 0x000fe40000011415 */
[----:B------:R-:W-:Y:S01]  /*0dd0*/  LEA.HI R5, R5, R6, RZ, 0x1 ;  /* 0x0000000605057211 */ /* 0x000fe200078f08ff */
[----:B------:R-:W-:Y:S01]  /*0de0*/  IMAD.IADD R3, R19, 0x1, -R10 ;  /* 0x0000000113037824 */ /* 0x000fe200078e0a0a */
[----:B------:R-:W-:Y:S02]  /*0df0*/  LOP3.LUT R4, R0, 0xfffffff8, RZ, 0xc0, !PT ;  /* 0xfffffff800047812 */ /* 0x000fe400078ec0ff */
[----:B------:R-:W-:Y:S01]  /*0e00*/  LEA.HI R15, R14, R21, RZ, 0x2 ;  /* 0x000000150e0f7211 */ /* 0x000fe200078f10ff */
[----:B------:R-:W-:Y:S01]  /*0e10*/  IMAD R20, R6, 0x8, R3 ;  /* 0x0000000806147824 */ /* 0x000fe200078e0203 */
[----:B------:R-:W-:Y:S01]  /*0e20*/  LOP3.LUT R5, R5, 0x1ffffffe, RZ, 0xc0, !PT ;  /* 0x1ffffffe05057812 */ /* 0x000fe200078ec0ff */
[----:B------:R-:W-:Y:S01]  /*0e30*/  IMAD.IADD R4, R7, 0x1, -R4 ;  /* 0x0000000107047824 */ /* 0x000fe200078e0a04 */
[----:B------:R-:W-:Y:S01]  /*0e40*/  SHF.R.S32.HI R16, RZ, 0x2, R15 ;  /* 0x00000002ff107819 */ /* 0x000fe2000001140f */
[----:B------:R-:W-:Y:S01]  /*0e50*/  IMAD R7, R8, 0x10, R7 ;  /* 0x0000001008077824 */ /* 0x000fe200078e0207 */
[----:B------:R-:W-:Y:S01]  /*0e60*/  SHF.R.S32.HI R17, RZ, 0x1f, R15 ;  /* 0x0000001fff117819 */ /* 0x000fe2000001140f */
[----:B------:R-:W-:Y:S01]  /*0e70*/  IMAD.IADD R5, R6, 0x1, -R5 ;  /* 0x0000000106057824 */ /* 0x000fe200078e0a05 */
[----:B------:R-:W-:Y:S01]  /*0e80*/  LEA.HI R10, R13, R13, RZ, 0x1 ;  /* 0x0000000d0d0a7211 */ /* 0x000fe200078f08ff */
[----:B------:R-:W-:Y:S01]  /*0e90*/  IMAD.SHL.U32 R3, R4, 0x40, RZ ;  /* 0x0000004004037824 */ /* 0x000fe200078e00ff */
[----:B------:R-:W-:Y:S01]  /*0ea0*/  LEA.HI R17, R17, R16, RZ, 0x3 ;  /* 0x0000001011117211 */ /* 0x000fe200078f18ff */
[----:B------:R-:W-:Y:S01]  /*0eb0*/  IMAD.SHL.U32 R6, R0, 0x40, RZ ;  /* 0x0000004000067824 */ /* 0x000fe200078e00ff */
[----:B------:R-:W-:Y:S01]  /*0ec0*/  LOP3.LUT R10, R10, 0x1ffffffe, RZ, 0xc0, !PT ;  /* 0x1ffffffe0a0a7812 */ /* 0x000fe200078ec0ff */
[----:B------:R-:W-:Y:S01]  /*0ed0*/  IMAD.SHL.U32 R0, R5, 0x8, RZ ;  /* 0x0000000805007824 */ /* 0x000fe200078e00ff */
[----:B------:R-:W-:-:S02]  /*0ee0*/  LOP3.LUT R3, R3, 0x1c0, RZ, 0xc0, !PT ;  /* 0x000001c003037812 */ /* 0x000fc400078ec0ff */
[----:B------:R-:W-:Y:S01]  /*0ef0*/  LOP3.LUT R17, R17, 0xfffffff8, RZ, 0xc0, !PT ;  /* 0xfffffff811117812 */ /* 0x000fe200078ec0ff */
[----:B------:R-:W-:Y:S01]  /*0f00*/  IMAD.IADD R13, R13, 0x1, -R10 ;  /* 0x000000010d0d7824 */ /* 0x000fe200078e0a0a */
[----:B------:R-:W-:Y:S02]  /*0f10*/  LEA.HI R14, R14, R21, RZ, 0x5 ;  /* 0x000000150e0e7211 */ /* 0x000fe400078f28ff */
[----:B------:R-:W-:Y:S01]  /*0f20*/  LOP3.LUT R6, R6, 0x7ffffe00, RZ, 0xc0, !PT ;  /* 0x7ffffe0006067812 */ /* 0x000fe200078ec0ff */
[----:B------:R-:W-:Y:S01]  /*0f30*/  IMAD.IADD R17, R16, 0x1, -R17 ;  /* 0x0000000110117824 */ /* 0x000fe200078e0a11 */
[--C-:B------:R-:W-:Y:S01]  /*0f40*/  LOP3.LUT R5, R3, 0x8, R0.reuse, 0xf8, !PT ;  /* 0x0000000803057812 */ /* 0x100fe200078ef800 */
[----:B------:R-:W-:Y:S01]  /*0f50*/  IMAD.U32 R0, R7, 0x20, R0 ;  /* 0x0000002007007824 */ /* 0x000fe200078e0000 */
[----:B------:R-:W-:Y:S01]  /*0f60*/  SHF.R.U32.HI R10, RZ, 0x3, R3 ;  /* 0x00000003ff0a7819 */ /* 0x000fe20000011603 */
[----:B------:R-:W-:Y:S01]  /*0f70*/  IMAD R6, R8, 0x400, R6 ;  /* 0x0000040008067824 */ /* 0x000fe200078e0206 */
[----:B------:R-:W-:-:S02]  /*0f80*/  SHF.R.S32.HI R14, RZ, 0x5, R14 ;  /* 0x00000005ff0e7819 */ /* 0x000fc4000001140e */
[----:B------:R-:W-:Y:S01]  /*0f90*/  LOP3.LUT R5, R5, R10, RZ, 0x3c, !PT ;  /* 0x0000000a05057212 */ /* 0x000fe200078e3cff */
[----:B------:R0:W-:Y:S01]  /*0fa0*/  STL [R1+0x6c], R0 ;  /* 0x00006c0001007387 */ /* 0x0001e20000100800 */
[----:B------:R-:W-:Y:S01]  /*0fb0*/  R2P PR, R4, 0x6 ;  /* 0x0000000604007804 */ /* 0x000fe20000000000 */
[----:B------:R-:W-:Y:S01]  /*0fc0*/  IMAD R17, R14, 0x10, R17 ;  /* 0x000000100e117824 */ /* 0x000fe200078e0211 */
[----:B------:R-:W-:Y:S01]  /*0fd0*/  LOP3.LUT R15, R15, 0x7ffffffc, RZ, 0xc0, !PT ;  /* 0x7ffffffc0f0f7812 */ /* 0x000fe200078ec0ff */
[----:B------:R-:W-:Y:S02]  /*0fe0*/  IMAD.IADD R5, R6, 0x1, R5 ;  /* 0x0000000106057824 */ /* 0x000fe400078e0205 */
[----:B------:R-:W-:Y:S01]  /*0ff0*/  IMAD.SHL.U32 R6, R9, 0x4, RZ ;  /* 0x0000000409067824 */ /* 0x000fe200078e00ff */
[----:B------:R-:W-:Y:S01]  /*1000*/  SEL R141, R141, 0xffffffc0, !P2 ;  /* 0xffffffc08d8d7807 */ /* 0x000fe20005000000 */
[----:B------:R-:W-:Y:S01]  /*1010*/  IMAD R3, R12, 0x40, R17 ;  /* 0x000000400c037824 */ /* 0x000fe200078e0211 */
[----:B------:R-:W-:-:S02]  /*1020*/  CS2R R16, SRZ ;  /* 0x0000000000107805 */ /* 0x000fc4000001ff00 */
[----:B0-----:R-:W-:Y:S01]  /*1030*/  SHF.R.S32.HI R0, RZ, 0x1f, R19 ;  /* 0x0000001fff007819 */ /* 0x001fe20000011413 */
[C---:B------:R-:W-:Y:S02]  /*1040*/  VIADD R4, R6.reuse, 0x10 ;  /* 0x0000001006047836 */ /* 0x040fe40000000000 */
[C---:B------:R-:W-:Y:S01]  /*1050*/  VIADD R0, R6.reuse, 0x20 ;  /* 0x0000002006007836 */ /* 0x040fe20000000000 */
[----:B------:R0:W-:Y:S01]  /*1060*/  STL [R1+0x68], R3 ;  /* 0x0000680301007387 */ /* 0x0001e20000100800 */
[----:B------:R-:W-:Y:S02]  /*1070*/  VIADD R8, R6, 0x8 ;  /* 0x0000000806087836 */ /* 0x000fe40000000000 */
[----:B------:R-:W-:Y:S01]  /*1080*/  IMAD.IADD R15, R21, 0x1, -R15 ;  /* 0x00000001150f7824 */ /* 0x000fe200078e0a0f */
[----:B------:R-:W-:Y:S01]  /*1090*/  STL [R1+0x5c], RZ ;  /* 0x00005cff01007387 */ /* 0x000fe20000100800 */
[----:B------:R-:W-:Y:S02]  /*10a0*/  IMAD.SHL.U32 R12, R20, 0x20, RZ ;  /* 0x00000020140c7824 */ /* 0x000fe400078e00ff */
[----:B------:R-:W-:Y:S01]  /*10b0*/  IMAD.SHL.U32 R22, R15, 0x2, RZ ;  /* 0x000000020f167824 */ /* 0x000fe200078e00ff */
[----:B------:R-:W-:Y:S01]  /*10c0*/  STL [R1], R6 ;  /* 0x0000000601007387 */ /* 0x000fe20000100800 */
[----:B------:R-:W-:-:S02]  /*10d0*/  IMAD R140, R5, 0x2, R2 ;  /* 0x00000002058c7824 */ /* 0x000fc400078e0202 */
[----:B------:R-:W-:Y:S01]  /*10e0*/  VIADD R10, R22, 0x10 ;  /* 0x00000010160a7836 */ /* 0x000fe20000000000 */
[----:B------:R1:W-:Y:S01]  /*10f0*/  STL [R1+0x30], R4 ;  /* 0x0000300401007387 */ /* 0x0003e20000100800 */
[----:B------:R-:W-:Y:S02]  /*1100*/  VIADD R142, R140, 0x21800 ;  /* 0x000218008c8e7836 */ /* 0x000fe40000000000 */
[----:B0-----:R-:W-:Y:S01]  /*1110*/  IMAD R3, R13, 0x8, R3 ;  /* 0x000000080d037824 */ /* 0x001fe200078e0203 */
[----:B------:R0:W-:Y:S01]  /*1120*/  STL [R1+0x2c], R0 ;  /* 0x00002c0001007387 */ /* 0x0001e20000100800 */
[C---:B------:R-:W-:Y:S02]  /*1130*/  VIADD R9, R22.reuse, 0x18 ;  /* 0x0000001816097836 */ /* 0x040fe40000000000 */
[C---:B------:R-:W-:Y:S01]  /*1140*/  VIADD R7, R22.reuse, 0x28 ;  /* 0x0000002816077836 */ /* 0x040fe20000000000 */
[----:B------:R2:W-:Y:S01]  /*1150*/  STL [R1+0x34], R8 ;  /* 0x0000340801007387 */ /* 0x0005e20000100800 */
[C---:B------:R-:W-:Y:S01]  /*1160*/  VIADD R14, R22.reuse, 0x40 ;  /* 0x00000040160e7836 */ /* 0x040fe20000000000 */
[----:B-1----:R-:W-:Y:S01]  /*1170*/  LOP3.LUT R4, R11, 0xc0, RZ, 0xc0, !PT ;  /* 0x000000c00b047812 */ /* 0x002fe200078ec0ff */
[----:B------:R-:W-:Y:S01]  /*1180*/  VIADD R11, R22, 0x8 ;  /* 0x00000008160b7836 */ /* 0x000fe20000000000 */
[----:B------:R-:W-:Y:S01]  /*1190*/  SHF.R.S32.HI R5, RZ, 0x1f, R9 ;  /* 0x0000001fff057819 */ /* 0x000fe20000011409 */
[----:B0-----:R-:W-:-:S02]  /*11a0*/  VIADD R0, R6, 0x18 ;  /* 0x0000001806007836 */ /* 0x001fc40000000000 */
[----:B------:R-:W-:Y:S01]  /*11b0*/  STL [R1+0xc], R4 ;  /* 0x00000c0401007387 */ /* 0x000fe20000100800 */
[----:B------:R-:W-:Y:S01]  /*11c0*/  VIADD R6, R6, 0x28 ;  /* 0x0000002806067836 */ /* 0x000fe20000000000 */
[----:B------:R-:W-:Y:S01]  /*11d0*/  SHF.R.S32.HI R11, RZ, 0x1f, R11 ;  /* 0x0000001fff0b7819 */ /* 0x000fe2000001140b */
[----:B--2---:R-:W-:Y:S01]  /*11e0*/  VIADD R8, R22, 0x20 ;  /* 0x0000002016087836 */ /* 0x004fe20000000000 */
[----:B------:R0:W-:Y:S01]  /*11f0*/  STL [R1+0x38], R0 ;  /* 0x0000380001007387 */ /* 0x0001e20000100800 */
[----:B------:R-:W-:-:S03]  /*1200*/  SHF.R.S32.HI R7, RZ, 0x1f, R7 ;  /* 0x0000001fff077819 */ /* 0x000fc60000011407 */
[----:B------:R1:W-:Y:S01]  /*1210*/  STL [R1+0x40], R6 ;  /* 0x0000400601007387 */ /* 0x0003e20000100800 */
[----:B------:R-:W-:Y:S02]  /*1220*/  SHF.R.S32.HI R8, RZ, 0x1f, R8 ;  /* 0x0000001fff087819 */ /* 0x000fe40000011408 */
[----:B0-----:R-:W-:Y:S02]  /*1230*/  LOP3.LUT R0, R4, 0x8, R136, 0xf8, !PT ;  /* 0x0000000804007812 */ /* 0x001fe400078ef888 */
[----:B------:R-:W-:Y:S01]  /*1240*/  SHF.R.U32.HI R4, RZ, 0x3, R4 ;  /* 0x00000003ff047819 */ /* 0x000fe20000011604 */
[----:B-1----:R-:W-:-:S03]  /*1250*/  VIADD R6, R22, 0x30 ;  /* 0x0000003016067836 */ /* 0x002fc60000000000 */
[----:B------:R-:W-:Y:S01]  /*1260*/  LOP3.LUT R0, R0, R4, RZ, 0x3c, !PT ;  /* 0x0000000400007212 */ /* 0x000fe200078e3cff */
[----:B------:R0:W-:Y:S01]  /*1270*/  STL [R1+0x10], R4 ;  /* 0x0000100401007387 */ /* 0x0001e20000100800 */
[----:B------:R-:W-:-:S03]  /*1280*/  SHF.R.S32.HI R5, RZ, 0x1f, R6 ;  /* 0x0000001fff057819 */ /* 0x000fc60000011406 */
[----:B------:R-:W-:Y:S01]  /*1290*/  IMAD.IADD R0, R12, 0x1, R0 ;  /* 0x000000010c007824 */ /* 0x000fe200078e0200 */
[----:B------:R-:W-:Y:S04]  /*12a0*/  STL [R1+0x14], R12 ;  /* 0x0000140c01007387 */ /* 0x000fe80000100800 */
[----:B------:R1:W-:Y:S01]  /*12b0*/  STL [R1+0x4c], R0 ;  /* 0x00004c0001007387 */ /* 0x0003e20000100800 */
[----:B0-----:R-:W-:Y:S01]  /*12c0*/  SHF.R.S32.HI R4, RZ, 0x1f, R22 ;  /* 0x0000001fff047819 */ /* 0x001fe20000011416 */
[----:B------:R-:W-:-:S05]  /*12d0*/  VIADD R4, R22, 0x38 ;  /* 0x0000003816047836 */ /* 0x000fca0000000000 */
[----:B------:R-:W-:Y:S02]  /*12e0*/  SHF.R.S32.HI R4, RZ, 0x1f, R4 ;  /* 0x0000001fff047819 */ /* 0x000fe40000011404 */
[----:B-1----:R-:W-:Y:S01]  /*12f0*/  SHF.R.S32.HI R0, RZ, 0x1f, R10 ;  /* 0x0000001fff007819 */ /* 0x002fe2000001140a */
[----:B------:R-:W-:Y:S02]  /*1300*/  VIADD R0, R140, 0x21820 ;  /* 0x000218208c007836 */ /* 0x000fe40000000000 */
[C---:B------:R-:W-:Y:S02]  /*1310*/  @P1 VIADD R0, R142.reuse, 0xffffffe0 ;  /* 0xffffffe08e001836 */ /* 0x040fe40000000000 */
[----:B------:R-:W-:Y:S02]  /*1320*/  IMAD.IADD R142, R142, 0x1, R141 ;  /* 0x000000018e8e7824 */ /* 0x000fe400078e028d */
[----:B------:R-:W-:Y:S01]  /*1330*/  IMAD.IADD R141, R141, 0x1, R0 ;  /* 0x000000018d8d7824 */ /* 0x000fe200078e0200 */
[----:B------:R0:W-:Y:S04]  /*1340*/  STL [R1+0x20], R0 ;  /* 0x0000200001007387 */ /* 0x0001e80000100800 */
[----:B------:R1:W-:Y:S01]  /*1350*/  STL [R1+0x44], R3 ;  /* 0x0000440301007387 */ /* 0x0003e20000100800 */
[----:B0-----:R-:W-:-:S05]  /*1360*/  VIADD R0, R0, 0x6000 ;  /* 0x0000600000007836 */ /* 0x001fca0000000000 */
[----:B------:R1:W-:Y:S02]  /*1370*/  STL [R1+0x24], R0 ;  /* 0x0000240001007387 */ /* 0x0003e40000100800 */
.L_x_1596:
[----:B------:R-:W-:Y:S05]  /*1380*/  YIELD ;  /* 0x0000000000007946 */ /* 0x000fea0003800000 */
[----:B------:R-:W-:Y:S01]  /*1390*/  ULDC.64 UR4, c[0x0][0xa28] ;  /* 0x00028a0000047ab9 */ /* 0x000fe20000000a00 */
[----:B0-2---:R-:W0:Y:S01]  /*13a0*/  LDC.64 R6, c[0x0][0xa08] ;  /* 0x00028200ff067b82 */ /* 0x005e220000000a00 */
[----:B------:R-:W-:Y:S01]  /*13b0*/  ISETP.NE.U32.AND P1, PT, RZ, UR4, PT ;  /* 0x00000004ff007c0c */ /* 0x000fe2000bf25070 */
[----:B----4-:R-:W-:Y:S02]  /*13c0*/  IMAD.MOV.U32 R13, RZ, RZ, RZ ;  /* 0x000000ffff0d7224 */ /* 0x010fe400078e00ff */
[----:B------:R-:W-:Y:S01]  /*13d0*/  IMAD.MOV.U32 R27, RZ, RZ, RZ ;  /* 0x000000ffff1b7224 */ /* 0x000fe200078e00ff */
[----:B------:R-:W-:Y:S01]  /*13e0*/  ISETP.NE.AND.EX P1, PT, RZ, UR5, PT, P1 ;  /* 0x00000005ff007c0c */ /* 0x000fe2000bf25310 */
[----:B------:R-:W-:-:S02]  /*13f0*/  ULDC.64 UR4, c[0x0][0xa18] ;  /* 0x0002860000047ab9 */ /* 0x000fc40000000a00 */
[----:B------:R-:W-:-:S04]  /*1400*/  ISETP.NE.U32.AND P2, PT, RZ, UR4, PT ;  /* 0x00000004ff007c0c */ /* 0x000fc8000bf45070 */
[----:B------:R-:W-:Y:S01]  /*1410*/  ISETP.NE.AND.EX P2, PT, RZ, UR5, PT, P2 ;  /* 0x00000005ff007c0c */ /* 0x000fe2000bf45320 */
[----:B------:R-:W-:Y:S02]  /*1420*/  ULDC.64 UR4, c[0x0][0xa08] ;  /* 0x0002820000047ab9 */ /* 0x000fe40000000a00 */
[----:B------:R-:W-:-:S03]  /*1430*/  ISETP.NE.U32.AND P0, PT, RZ, UR4, PT ;  /* 0x00000004ff007c0c */ /* 0x000fc6000bf05070 */
[----:B------:R-:W2:Y:S01]  /*1440*/  @P1 LDC.64 R4, c[0x0][0xa28] ;  /* 0x00028a00ff041b82 */ /* 0x000ea20000000a00 */
[----:B------:R-:W-:Y:S01]  /*1450*/  ISETP.NE.AND.EX P0, PT, RZ, UR5, PT, P0 ;  /* 0x00000005ff007c0c */ /* 0x000fe2000bf05300 */
[----:B0-----:R-:W-:-:S06]  /*1460*/  IMAD.WIDE R10, R75, 0x4, R6 ;  /* 0x000000044b0a7825 */ /* 0x001fcc00078e0206 */
[----:B------:R-:W0:Y:S01]  /*1470*/  @P2 LDC.64 R8, c[0x0][0xa18] ;  /* 0x00028600ff082b82 */ /* 0x000e220000000a00 */
[----:B------:R-:W-:Y:S02]  /*1480*/  ULDC UR4, c[0x0][0x288] ;  /* 0x0000a20000047ab9 */ /* 0x000fe40000000800 */
[----:B------:R-:W-:Y:S01]  /*1490*/  IMAD.U32 R138, RZ, RZ, UR4 ;  /* 0x00000004ff8a7e24 */ /* 0x000fe2000f8e00ff */
[----:B------:R-:W-:Y:S02]  /*14a0*/  ULDC.64 UR4, c[0x0][0x418] ;  /* 0x0001060000047ab9 */ /* 0x000fe40000000a00 */
[----:B---3--:R3:W5:Y:S01]  /*14b0*/  @P0 LDG.E R27, desc[UR38][R10.64] ;  /* 0x000000260a1b0981 */ /* 0x008762000c1e1900 */
[----:B--2---:R-:W-:-:S05]  /*14c0*/  @P1 IMAD.WIDE R4, R75, 0x4, R4 ;  /* 0x000000044b041825 */ /* 0x004fca00078e0204 */
[----:B------:R3:W5:Y:S01]  /*14d0*/  @P1 LDG.E R13, desc[UR38][R4.64] ;  /* 0x00000026040d1981 */ /* 0x000762000c1e1900 */
[----:B0-----:R-:W-:-:S05]  /*14e0*/  @P2 IMAD.WIDE R6, R75, 0x4, R8 ;  /* 0x000000044b062825 */ /* 0x001fca00078e0208 */
[----:B------:R3:W5:Y:S01]  /*14f0*/  @P2 LDG.E R138, desc[UR38][R6.64] ;  /* 0x00000026068a2981 */ /* 0x000762000c1e1900 */
[----:B------:R-:W-:-:S03]  /*1500*/  UISETP.NE.U32.AND UP0, UPT, UR4, URZ, UPT ;  /* 0x0000003f0400728c */ /* 0x000fc6000bf05070 */
[----:B------:R-:W-:Y:S01]  /*1510*/  ULDC UR4, c[0x0][0x424] ;  /* 0x0001090000047ab9 */ /* 0x000fe20000000800 */
[----:B------:R-:W-:-:S03]  /*1520*/  UISETP.NE.AND.EX UP0, UPT, UR5, URZ, UPT, UP0 ;  /* 0x0000003f0500728c */ /* 0x000fc6000bf05300 */
[----:B------:R-:W-:Y:S01]  /*1530*/  ULDC UR5, c[0x0][0x2f0] ;  /* 0x0000bc0000057ab9 */ /* 0x000fe20000000800 */
[----:B------:R-:W-:-:S04]  /*1540*/  USEL UR4, UR4, 0x1, UP0 ;  /* 0x0000000104047887 */ /* 0x000fc80008000000 */
[----:B------:R-:W-:-:S03]  /*1550*/  UIMAD UR4, UR4, UR5, URZ ;  /* 0x00000005040472a4 */ /* 0x000fc6000f8e023f */
[----:B------:R-:W-:Y:S02]  /*1560*/  ULDC UR5, c[0x0][0x348] ;  /* 0x0000d20000057ab9 */ /* 0x000fe40000000800 */
[----:B------:R-:W-:Y:S02]  /*1570*/  IMAD.U32 R24, RZ, RZ, UR5 ;  /* 0x00000005ff187e24 */ /* 0x000fe4000f8e00ff */
[----:B------:R-:W-:Y:S01]  /*1580*/  IMAD.U32 R28, RZ, RZ, UR4 ;  /* 0x00000004ff1c7e24 */ /* 0x000fe2000f8e00ff */
[----:B---3--:R-:W-:Y:S06]  /*1590*/  @P2 BRA `(.L_x_1381) ;  /* 0x0000000000242947 */ /* 0x008fec0003800000 */
[----:B------:R-:W-:Y:S02]  /*15a0*/  ULDC.64 UR4, c[0x0][0xa00] ;  /* 0x0002800000047ab9 */ /* 0x000fe40000000a00 */
[----:B------:R-:W-:-:S04]  /*15b0*/  ISETP.NE.U32.AND P1, PT, RZ, UR4, PT ;  /* 0x00000004ff007c0c */ /* 0x000fc8000bf25070 */
[----:B------:R-:W-:-:S13]  /*15c0*/  ISETP.NE.AND.EX P1, PT, RZ, UR5, PT, P1 ;  /* 0x00000005ff007c0c */ /* 0x000fda000bf25310 */
[----:B------:R-:W-:Y:S05]  /*15d0*/  @!P1 BRA `(.L_x_1381) ;  /* 0x0000000000149947 */ /* 0x000fea0003800000 */
[----:B------:R-:W0:Y:S02]  /*15e0*/  LDC.64 R4, c[0x0][0xa00] ;  /* 0x00028000ff047b82 */ /* 0x000e240000000a00 */
[----:B0-----:R-:W-:-:S05]  /*15f0*/  IMAD.WIDE R4, R75, 0x4, R4 ;  /* 0x000000044b047825 */ /* 0x001fca00078e0204 */
[----:B-----5:R-:W2:Y:S04]  /*1600*/  LDG.E R138, desc[UR38][R4.64] ;  /* 0x00000026048a7981 */ /* 0x020ea8000c1e1900 */
[----:B-1----:R-:W2:Y:S02]  /*1610*/  LDG.E R3, desc[UR38][R4.64+0x4] ;  /* 0x0000042604037981 */ /* 0x002ea4000c1e1900 */
[----:B--2---:R-:W-:-:S07]  /*1620*/  IMAD.IADD R138, R3, 0x1, -R138 ;  /* 0x00000001038a7824 */ /* 0x004fce00078e0a8a */
.L_x_1381:
[C---:B------:R-:W-:Y:S01]  /*1630*/  LOP3.LUT R30, R74.reuse, 0xffff, RZ, 0xc0, !PT ;  /* 0x0000ffff4a1e7812 */ /* 0x040fe200078ec0ff */
[----:B------:R-:W-:Y:S01]  /*1640*/  ULDC.64 UR4, c[0x0][0xa20] ;  /* 0x0002880000047ab9 */ /* 0x000fe20000000a00 */
[----:B------:R0:W-:Y:S01]  /*1650*/  STL [R1+0x58], R75 ;  /* 0x0000584b01007387 */ /* 0x0001e20000100800 */
[----:B------:R-:W-:Y:S02]  /*1660*/  ISETP.NE.U32.AND P1, PT, RZ, UR4, PT ;  /* 0x00000004ff007c0c */ /* 0x000fe4000bf25070 */
[C---:B-1----:R-:W-:Y:S01]  /*1670*/  LOP3.LUT R3, R74.reuse, 0xff000000, RZ, 0xc0, !PT ;  /* 0xff0000004a037812 */ /* 0x042fe200078ec0ff */
[----:B------:R0:W-:Y:S01]  /*1680*/  STL [R1+0x50], R30 ;  /* 0x0000501e01007387 */ /* 0x0001e20000100800 */
[----:B------:R-:W-:Y:S02]  /*1690*/  ISETP.NE.AND.EX P1, PT, RZ, UR5, PT, P1 ;  /* 0x00000005ff007c0c */ /* 0x000fe4000bf25310 */
[----:B------:R-:W-:Y:S02]  /*16a0*/  LOP3.LUT R0, R74, 0xff0000, RZ, 0xc0, !PT ;  /* 0x00ff00004a007812 */ /* 0x000fe400078ec0ff */
[----:B------:R-:W-:-:S04]  /*16b0*/  SHF.R.U32.HI R3, RZ, 0x8, R3 ;  /* 0x00000008ff037819 */ /* 0x000fc80000011603 */
[----:B------:R-:W-:-:S05]  /*16c0*/  LEA.HI R12, R0, R3, RZ, 0x10 ;  /* 0x00000003000c7211 */ /* 0x000fca00078f80ff */
[----:B0-----:R-:W-:Y:S05]  /*16d0*/  @!P1 BRA `(.L_x_1382) ;  /* 0x0000000000109947 */ /* 0x001fea0003800000 */
[----:B------:R-:W0:Y:S02]  /*16e0*/  LDC.64 R28, c[0x0][0xa20] ;  /* 0x00028800ff1c7b82 */ /* 0x000e240000000a00 */
[----:B0-----:R-:W-:-:S06]  /*16f0*/  IMAD.WIDE R28, R75, 0x4, R28 ;  /* 0x000000044b1c7825 */ /* 0x001fcc00078e021c */
[----:B------:R0:W5:Y:S01]  /*1700*/  LDG.E R28, desc[UR38][R28.64] ;  /* 0x000000261c1c7981 */ /* 0x000162000c1e1900 */
[----:B------:R-:W-:Y:S05]  /*1710*/  BRA `(.L_x_1383) ;  /* 0x0000000000107947 */ /* 0x000fea0003800000 */
.L_x_1382:
[----:B------:R-:W-:Y:S05]  /*1720*/  @!P0 BRA `(.L_x_1383) ;  /* 0x00000000000c8947 */ /* 0x000fea0003800000 */
[----:B------:R-:W2:Y:S04]  /*1730*/  LDG.E R3, desc[UR38][R10.64] ;  /* 0x000000260a037981 */ /* 0x000ea8000c1e1900 */
[----:B------:R-:W2:Y:S02]  /*1740*/  LDG.E R28, desc[UR38][R10.64+0x4] ;  /* 0x000004260a1c7981 */ /* 0x000ea4000c1e1900 */
[----:B--2---:R-:W-:-:S07]  /*1750*/  IMAD.IADD R28, R28, 0x1, -R3 ;  /* 0x000000011c1c7824 */ /* 0x004fce00078e0a03 */
.L_x_1383:
[----:B------:R-:W-:Y:S01]  /*1760*/  ULDC.64 UR4, c[0x0][0xa10] ;  /* 0x0002840000047ab9 */ /* 0x000fe20000000a00 */
[----:B------:R-:W1:Y:S01]  /*1770*/  LDC R4, c[0x0][0x448] ;  /* 0x00011200ff047b82 */ /* 0x000e620000000800 */
[----:B------:R-:W-:-:S04]  /*1780*/  ISETP.NE.U32.AND P0, PT, RZ, UR4, PT ;  /* 0x00000004ff007c0c */ /* 0x000fc8000bf05070 */
[----:B------:R-:W-:Y:S01]  /*1790*/  ISETP.NE.AND.EX P0, PT, RZ, UR5, PT, P0 ;  /* 0x00000005ff007c0c */ /* 0x000fe2000bf05300 */
[----:B------:R-:W-:Y:S02]  /*17a0*/  ULDC.64 UR4, c[0x0][0xa30] ;  /* 0x00028c0000047ab9 */ /* 0x000fe40000000a00 */
[----:B------:R-:W-:-:S04]  /*17b0*/  ISETP.NE.U32.AND P1, PT, RZ, UR4, PT ;  /* 0x00000004ff007c0c */ /* 0x000fc8000bf25070 */
[----:B------:R-:W-:-:S06]  /*17c0*/  ISETP.NE.AND.EX P1, PT, RZ, UR5, PT, P1 ;  /* 0x00000005ff007c0c */ /* 0x000fcc000bf25310 */
[----:B------:R-:W2:Y:S08]  /*17d0*/  @P0 LDC.64 R6, c[0x0][0xa10] ;  /* 0x00028400ff060b82 */ /* 0x000eb00000000a00 */
[----:B------:R-:W3:Y:S01]  /*17e0*/  @P1 LDC.64 R8, c[0x0][0xa30] ;  /* 0x00028c00ff081b82 */ /* 0x000ee20000000a00 */
[----:B--2---:R-:W-:-:S05]  /*17f0*/  @P0 IMAD.WIDE R6, R75, 0x4, R6 ;  /* 0x000000044b060825 */ /* 0x004fca00078e0206 */
[----:B------:R-:W2:Y:S04]  /*1800*/  @P0 LDG.E R0, desc[UR38][R6.64] ;  /* 0x0000002606000981 */ /* 0x000ea8000c1e1900 */
[----:B------:R-:W2:Y:S01]  /*1810*/  @P0 LDG.E R3, desc[UR38][R6.64+0x4] ;  /* 0x0000042606030981 */ /* 0x000ea2000c1e1900 */
[----:B-----5:R-:W-:Y:S02]  /*1820*/  IMAD.MOV.U32 R106, RZ, RZ, R28 ;  /* 0x000000ffff6a7224 */ /* 0x020fe400078e001c */
[----:B---3--:R-:W-:-:S05]  /*1830*/  @P1 IMAD.WIDE R8, R75, 0x4, R8 ;  /* 0x000000044b081825 */ /* 0x008fca00078e0208 */
[----:B------:R3:W5:Y:S01]  /*1840*/  @P1 LDG.E R106, desc[UR38][R8.64] ;  /* 0x00000026086a1981 */ /* 0x000762000c1e1900 */
[----:B-1----:R-:W-:Y:S01]  /*1850*/  ISETP.NE.AND P1, PT, R4, 0x1, PT ;  /* 0x000000010400780c */ /* 0x002fe20003f25270 */
[----:B------:R-:W-:Y:S01]  /*1860*/  IMAD R14, R73, 0xc0, RZ ;  /* 0x000000c0490e7824 */ /* 0x000fe200078e02ff */
[----:B------:R-:W1:Y:S01]  /*1870*/  LDC.64 R4, c[0x0][0x9e0] ;  /* 0x00027800ff047b82 */ /* 0x000e620000000a00 */
[----:B------:R-:W-:-:S03]  /*1880*/  IMAD.IADD R13, R28, 0x1, -R13 ;  /* 0x000000011c0d7824 */ /* 0x000fc600078e0a0d */
[----:B------:R4:W-:Y:S07]  /*1890*/  STL [R1+0x1c], R14 ;  /* 0x00001c0e01007387 */ /* 0x0009ee0000100800 */
[----:B------:R-:W0:Y:S08]  /*18a0*/  @P1 LDC R11, c[0x0][0x44c] ;  /* 0x00011300ff0b1b82 */ /* 0x000e300000000800 */
[----:B------:R-:W3:Y:S01]  /*18b0*/  @P1 LDC R10, c[0x0][0x450] ;  /* 0x00011400ff0a1b82 */ /* 0x000ee20000000800 */
[----:B-1----:R-:W-:Y:S01]  /*18c0*/  ISETP.GE.AND P2, PT, R5, 0x1, PT ;  /* 0x000000010500780c */ /* 0x002fe20003f46270 */
[----:B--2---:R-:W-:-:S02]  /*18d0*/  @P0 IMAD.IADD R24, R3, 0x1, -R0 ;  /* 0x0000000103180824 */ /* 0x004fc400078e0a00 */
[----:B------:R-:W-:Y:S02]  /*18e0*/  VIADD R0, R14, 0xbf ;  /* 0x000000bf0e007836 */ /* 0x000fe40000000000 */
[----:B------:R-:W-:Y:S02]  /*18f0*/  IMAD.IADD R139, R13, 0x1, R24 ;  /* 0x000000010d8b7824 */ /* 0x000fe400078e0218 */
[----:B0-----:R-:W-:-:S03]  /*1900*/  @P1 IMAD.HI.U32 R3, R0, R11, RZ ;  /* 0x0000000b00031227 */ /* 0x001fc600078e00ff */
[C---:B------:R-:W-:Y:S01]  /*1910*/  IADD3 R7, R139.reuse, 0x1, -R138 ;  /* 0x000000018b077810 */ /* 0x040fe20007ffe88a */
[----:B------:R-:W-:Y:S01]  /*1920*/  IMAD.MOV.U32 R6, RZ, RZ, R0 ;  /* 0x000000ffff067224 */ /* 0x000fe200078e0000 */
[----:B---3--:R-:W-:Y:S01]  /*1930*/  @P1 SHF.R.U32.HI R6, RZ, R10, R3 ;  /* 0x0000000aff061219 */ /* 0x008fe20000011603 */
[----:B------:R-:W-:-:S04]  /*1940*/  VIADD R0, R139, 0x7f ;  /* 0x0000007f8b007836 */ /* 0x000fc80000000000 */
[----:B------:R-:W-:Y:S01]  /*1950*/  IMAD.IADD R9, R7, 0x1, R6 ;  /* 0x0000000107097824 */ /* 0x000fe200078e0206 */
[----:B------:R-:W-:-:S03]  /*1960*/  SHF.R.S32.HI R3, RZ, 0x1f, R0 ;  /* 0x0000001fff037819 */ /* 0x000fc60000011400 */
[----:B------:R-:W-:Y:S01]  /*1970*/  IMAD.IADD R4, R9, 0x1, R4 ;  /* 0x0000000109047824 */ /* 0x000fe200078e0204 */
[----:B------:R-:W-:-:S04]  /*1980*/  LEA.HI R3, R3, R0, RZ, 0x7 ;  /* 0x0000000003037211 */ /* 0x000fc800078f38ff */
[----:B------:R-:W-:Y:S01]  /*1990*/  SHF.R.S32.HI R112, RZ, 0x7, R3 ;  /* 0x00000007ff707819 */ /* 0x000fe20000011403 */
[----:B----4-:R-:W-:Y:S06]  /*19a0*/  @!P2 BRA `(.L_x_1384) ;  /* 0x000000000048a947 */ /* 0x010fec0003800000 */
        /* <DEDUP_REMOVED lines=11> */
.L_x_1386:
[----:B------:R-:W-:-:S13]  /*1a60*/  ISETP.NE.AND P0, PT, R5, 0x1, PT ;  /* 0x000000010500780c */ /* 0x000fda0003f05270 */
[----:B------:R-:W0:Y:S02]  /*1a70*/  @P0 LDC.64 R6, c[0x0][0x9e8] ;  /* 0x00027a00ff060b82 */ /* 0x000e240000000a00 */
[----:B0-----:R-:W-:-:S05]  /*1a80*/  @P0 IMAD.HI.U32 R6, R0, R6, RZ ;  /* 0x0000000600060227 */ /* 0x001fca00078e00ff */
[----:B------:R-:W-:-:S07]  /*1a90*/  @P0 SHF.R.U32.HI R0, RZ, R7, R6 ;  /* 0x00000007ff000219 */ /* 0x000fce0000011606 */
.L_x_1387:
[----:B------:R-:W-:Y:S05]  /*1aa0*/  BSYNC B0 ;  /* 0x0000000000007941 */ /* 0x000fea0003800000 */
.L_x_1385:
[----:B------:R-:W-:-:S05]  /*1ab0*/  IMAD R3, R0, R5, R5 ;  /* 0x0000000500037224 */ /* 0x000fca00078e0205 */
[----:B------:R-:W-:-:S07]  /*1ac0*/  VIMNMX R4, R4, R3, PT ;  /* 0x0000000304047248 */ /* 0x000fce0003fe0100 */
.L_x_1384:
[----:B------:R-:W0:Y:S01]  /*1ad0*/  @P1 LDC R6, c[0x0][0x44c] ;  /* 0x00011300ff061b82 */ /* 0x000e220000000800 */
[----:B------:R-:W-:Y:S01]  /*1ae0*/  VIADD R4, R4, 0x7f ;  /* 0x0000007f04047836 */ /* 0x000fe20000000000 */
[----:B------:R-:W-:Y:S01]  /*1af0*/  ULDC UR4, c[0x0][0x9dc] ;  /* 0x0002770000047ab9 */ /* 0x000fe20000000800 */
[----:B------:R-:W-:Y:S02]  /*1b00*/  IMAD.MOV.U32 R0, RZ, RZ, R14 ;  /* 0x000000ffff007224 */ /* 0x000fe400078e000e */
[----:B------:R-:W-:Y:S01]  /*1b10*/  IMAD.IADD R113, R139, 0x1, -R138 ;  /* 0x000000018b717824 */ /* 0x000fe200078e0a8a */
[----:B------:R-:W-:Y:S02]  /*1b20*/  SHF.R.S32.HI R3, RZ, 0x1f, R4 ;  /* 0x0000001fff037819 */ /* 0x000fe40000011404 */
[----:B------:R-:W1:Y:S02]  /*1b30*/  @P1 LDC R7, c[0x0][0x450] ;  /* 0x00011400ff071b82 */ /* 0x000e640000000800 */
[----:B------:R-:W-:-:S04]  /*1b40*/  LEA.HI R3, R3, R4, RZ, 0x7 ;  /* 0x0000000403037211 */ /* 0x000fc800078f38ff */
[----:B------:R-:W-:-:S04]  /*1b50*/  SHF.R.S32.HI R3, RZ, 0x7, R3 ;  /* 0x00000007ff037819 */ /* 0x000fc80000011403 */
[----:B------:R-:W-:Y:S01]  /*1b60*/  VIMNMX R8, R112, R3, PT ;  /* 0x0000000370087248 */ /* 0x000fe20003fe0100 */
[----:B0-----:R-:W-:-:S05]  /*1b70*/  @P1 IMAD.HI.U32 R6, R14, R6, RZ ;  /* 0x000000060e061227 */ /* 0x001fca00078e00ff */
[----:B-1----:R-:W-:-:S05]  /*1b80*/  @P1 SHF.R.U32.HI R0, RZ, R7, R6 ;  /* 0x00000007ff001219 */ /* 0x002fca0000011606 */
[----:B------:R-:W-:-:S04]  /*1b90*/  IMAD.IADD R0, R113, 0x1, R0 ;  /* 0x0000000171007824 */ /* 0x000fc800078e0200 */
[----:B------:R-:W-:Y:S01]  /*1ba0*/  VIADD R3, R0, -UR4 ;  /* 0x8000000400037c36 */ /* 0x000fe20008000000 */
[----:B------:R-:W-:Y:S06]  /*1bb0*/  @!P2 BRA `(.L_x_1388) ;  /* 0x000000000044a947 */ /* 0x000fec0003800000 */
[----:B------:R-:W-:Y:S01]  /*1bc0*/  ISETP.GT.AND P0, PT, R0, -0x1, PT ;  /* 0xffffffff0000780c */ /* 0x000fe20003f04270 */
[----:B------:R-:W-:-:S12]  /*1bd0*/  BSSY B0, `(.L_x_1389) ;  /* 0x000000d000007945 */ /* 0x000fd80003800000 */
[----:B------:R-:W-:Y:S05]  /*1be0*/  @P0 BRA `(.L_x_1390) ;  /* 0x00000000001c0947 */ /* 0x000fea0003800000 */
[----:B------:R-:W-:Y:S02]  /*1bf0*/  ISETP.NE.AND P0, PT, R5, 0x1, PT ;  /* 0x000000010500780c */ /* 0x000fe40003f05270 */
[----:B------:R-:W-:-:S11]  /*1c00*/  LOP3.LUT R7, RZ, R0, RZ, 0x33, !PT ;  /* 0x00000000ff077212 */ /* 0x000fd600078e33ff */
[----:B------:R-:W0:Y:S02]  /*1c10*/  @P0 LDC.64 R10, c[0x0][0x9e8] ;  /* 0x00027a00ff0a0b82 */ /* 0x000e240000000a00 */
[----:B0-----:R-:W-:-:S05]  /*1c20*/  @P0 IMAD.HI.U32 R0, R7, R10, RZ ;  /* 0x0000000a07000227 */ /* 0x001fca00078e00ff */
[----:B------:R-:W-:-:S04]  /*1c30*/  @P0 SHF.R.U32.HI R7, RZ, R11, R0 ;  /* 0x0000000bff070219 */ /* 0x000fc80000011600 */
[----:B------:R-:W-:Y:S01]  /*1c40*/  LOP3.LUT R0, RZ, R7, RZ, 0x33, !PT ;  /* 0x00000007ff007212 */ /* 0x000fe200078e33ff */
[----:B------:R-:W-:Y:S06]  /*1c50*/  BRA `(.L_x_1391) ;  /* 0x0000000000107947 */ /* 0x000fec0003800000 */
.L_x_1390:
[----:B------:R-:W-:-:S13]  /*1c60*/  ISETP.NE.AND P0, PT, R5, 0x1, PT ;  /* 0x000000010500780c */ /* 0x000fda0003f05270 */
[----:B------:R-:W0:Y:S02]  /*1c70*/  @P0 LDC.64 R6, c[0x0][0x9e8] ;  /* 0x00027a00ff060b82 */ /* 0x000e240000000a00 */
[----:B0-----:R-:W-:-:S05]  /*1c80*/  @P0 IMAD.HI.U32 R4, R0, R6, RZ ;  /* 0x0000000600040227 */ /* 0x001fca00078e00ff */
[----:B------:R-:W-:-:S07]  /*1c90*/  @P0 SHF.R.U32.HI R0, RZ, R7, R4 ;  /* 0x00000007ff000219 */ /* 0x000fce0000011604 */
.L_x_1391:
[----:B------:R-:W-:Y:S05]  /*1ca0*/  BSYNC B0 ;  /* 0x0000000000007941 */ /* 0x000fea0003800000 */
.L_x_1389:
[----:B------:R-:W-:-:S05]  /*1cb0*/  IMAD R0, R0, R5, RZ ;  /* 0x0000000500007224 */ /* 0x000fca00078e02ff */
[----:B------:R-:W-:-:S07]  /*1cc0*/  VIMNMX R3, R3, R0, !PT ;  /* 0x0000000003037248 */ /* 0x000fce0007fe0100 */
.L_x_1388:
[----:B------:R-:W-:Y:S01]  /*1cd0*/  SHF.R.S32.HI R0, RZ, 0x1f, R3 ;  /* 0x0000001fff007819 */ /* 0x000fe20000011403 */
[----:B------:R-:W-:Y:S01]  /*1ce0*/  BSSY B0, `(.L_x_1392) ;  /* 0x000002a000007945 */ /* 0x000fe20003800000 */
[----:B------:R-:W-:Y:S02]  /*1cf0*/  LOP3.LUT R14, R12, 0xff, RZ, 0xc0, !PT ;  /* 0x000000ff0c0e7812 */ /* 0x000fe400078ec0ff */
[----:B------:R-:W-:Y:S02]  /*1d00*/  LEA.HI R0, R0, R3, RZ, 0x7 ;  /* 0x0000000300007211 */ /* 0x000fe400078f38ff */
[----:B------:R-:W-:Y:S01]  /*1d10*/  SHF.R.U32.HI R4, RZ, 0x10, R12 ;  /* 0x00000010ff047819 */ /* 0x000fe2000001160c */
[----:B------:R0:W-:Y:S01]  /*1d20*/  STL [R1+0x60], R14 ;  /* 0x0000600e01007387 */ /* 0x0001e20000100800 */
[----:B------:R-:W-:-:S03]  /*1d30*/  SHF.R.S32.HI R0, RZ, 0x7, R0 ;  /* 0x00000007ff007819 */ /* 0x000fc60000011400 */
[----:B------:R0:W-:Y:S01]  /*1d40*/  STL [R1+0x54], R4 ;  /* 0x0000540401007387 */ /* 0x0001e20000100800 */
[----:B------:R-:W-:Y:S01]  /*1d50*/  VIMNMX R9, RZ, R0, !PT ;  /* 0x00000000ff097248 */ /* 0x000fe20007fe0100 */
[----:B------:R-:W-:-:S03]  /*1d60*/  IMAD.MOV.U32 R0, RZ, RZ, RZ ;  /* 0x000000ffff007224 */ /* 0x000fc600078e00ff */
[----:B------:R-:W-:-:S13]  /*1d70*/  ISETP.GT.AND P0, PT, R8, R9, PT ;  /* 0x000000090800720c */ /* 0x000fda0003f04270 */
[----:B0-----:R-:W-:Y:S05]  /*1d80*/  @!P0 BRA `(.L_x_1393) ;  /* 0x00000000007c8947 */ /* 0x001fea0003800000 */
[----:B------:R-:W-:Y:S01]  /*1d90*/  ISETP.NE.AND P0, PT, R4, RZ, PT ;  /* 0x000000ff0400720c */ /* 0x000fe20003f05270 */
[----:B------:R-:W-:-:S03]  /*1da0*/  ULDC UR4, c[0x0][0x9f0] ;  /* 0x00027c0000047ab9 */ /* 0x000fc60000000800 */
[----:B------:R-:W-:-:S04]  /*1db0*/  SEL R11, R4, UR4, P0 ;  /* 0x00000004040b7c07 */ /* 0x000fc80008000000 */
[-C--:B------:R-:W-:Y:S02]  /*1dc0*/  IABS R6, R11.reuse ;  /* 0x0000000b00067213 */ /* 0x080fe40000000000 */
[----:B------:R-:W-:Y:S02]  /*1dd0*/  IADD3 R0, R11, -0x1, R8 ;  /* 0xffffffff0b007810 */ /* 0x000fe40007ffe008 */
[----:B------:R-:W0:Y:S01]  /*1de0*/  I2F.RP R3, R6 ;  /* 0x0000000600037306 */ /* 0x000e220000209400 */
[----:B------:R-:W-:Y:S02]  /*1df0*/  IABS R12, R11 ;  /* 0x0000000b000c7213 */ /* 0x000fe40000000000 */
[----:B------:R-:W-:-:S05]  /*1e00*/  IMAD.IADD R0, R0, 0x1, -R9 ;  /* 0x0000000100007824 */ /* 0x000fca00078e0a09 */
        /* <DEDUP_REMOVED lines=10> */
[----:B------:R-:W-:-:S04]  /*1eb0*/  IMAD.HI.U32 R5, R5, R7, R4 ;  /* 0x0000000705057227 */ /* 0x000fc800078e0004 */
[----:B------:R-:W-:-:S04]  /*1ec0*/  IMAD.MOV.U32 R4, RZ, RZ, R10 ;  /* 0x000000ffff047224 */ /* 0x000fc800078e000a */
        /* <DEDUP_REMOVED lines=11> */
.L_x_1393:
[----:B------:R-:W-:Y:S05]  /*1f80*/  BSYNC B0 ;  /* 0x0000000000007941 */ /* 0x000fea0003800000 */
.L_x_1392:
[----:B------:R-:W-:-:S05]  /*1f90*/  IMAD R3, R14, R0, R9 ;  /* 0x000000000e037224 */ /* 0x000fca00078e0209 */
[C---:B------:R-:W-:Y:S01]  /*1fa0*/  VIADDMNMX R0, R3.reuse, R0, R8, PT ;  /* 0x0000000003007246 */ /* 0x040fe20003800108 */
[----:B------:R-:W-:-:S04]  /*1fb0*/  IMAD R3, R3, 0x80, -R13 ;  /* 0x0000008003037824 */ /* 0x000fc800078e0a0d */
[----:B------:R-:W-:Y:S01]  /*1fc0*/  IMAD R5, R0, 0x80, -R13 ;  /* 0x0000008000057824 */ /* 0x000fe200078e0a0d */
[----:B------:R-:W-:-:S04]  /*1fd0*/  VIMNMX R3, RZ, R3, !PT ;  /* 0x00000003ff037248 */ /* 0x000fc80007fe0100 */
[----:B------:R-:W-:Y:S02]  /*1fe0*/  VIMNMX R0, R5, R24, PT ;  /* 0x0000001805007248 */ /* 0x000fe40003fe0100 */
[----:B------:R-:W-:Y:S02]  /*1ff0*/  SHF.R.U32.HI R83, RZ, 0x7, R3 ;  /* 0x00000007ff537819 */ /* 0x000fe40000011603 */
[----:B------:R-:W-:-:S03]  /*2000*/  ISETP.GT.AND P0, PT, R0, R3, PT ;  /* 0x000000030000720c */ /* 0x000fc60003f04270 */
[----:B------:R-:W-:-:S10]  /*2010*/  IMAD.MOV.U32 R25, RZ, RZ, R83 ;  /* 0x000000ffff197224 */ /* 0x000fd400078e0053 */
[----:B------:R-:W-:-:S05]  /*2020*/  @P0 VIADD R0, R0, 0x7f ;  /* 0x0000007f00000836 */ /* 0x000fca0000000000 */
[----:B------:R-:W-:-:S04]  /*2030*/  @P0 SHF.R.S32.HI R3, RZ, 0x1f, R0 ;  /* 0x0000001fff030819 */ /* 0x000fc80000011400 */
[----:B------:R-:W-:-:S04]  /*2040*/  @P0 LEA.HI R3, R3, R0, RZ, 0x7 ;  /* 0x0000000003030211 */ /* 0x000fc800078f38ff */
[----:B------:R-:W-:Y:S02]  /*2050*/  @P0 SHF.R.S32.HI R25, RZ, 0x7, R3 ;  /* 0x00000007ff190819 */ /* 0x000fe40000011403 */
        /* <DEDUP_REMOVED lines=22> */
[----:B0----5:R-:W-:Y:S05]  /*21c0*/  CALL.ABS.NOINC R14 ;  /* 0x000000000e007343 */ /* 0x021fea0003c00000 */
.L_x_1396:
[----:B------:R-:W-:Y:S05]  /*21d0*/  BSYNC B6 ;  /* 0x0000000000067941 */ /* 0x000fea0003800000 */
.L_x_1395:
        /* <DEDUP_REMOVED lines=20> */
.L_x_1398:
[----:B------:R-:W-:Y:S05]  /*2320*/  BSYNC B6 ;  /* 0x0000000000067941 */ /* 0x000fea0003800000 */
.L_x_1397:
[----:B------:R-:W-:Y:S01]  /*2330*/  ULDC.64 UR4, c[0x0][0x9f8] ;  /* 0x00027e0000047ab9 */ /* 0x000fe20000000a00 */
[----:B------:R-:W-:Y:S01]  /*2340*/  IMAD.IADD R70, R27, 0x1, R28 ;  /* 0x000000011b467824 */ /* 0x000fe200078e021c */
[----:B------:R-:W-:Y:S01]  /*2350*/  ISETP.NE.U32.AND P0, PT, RZ, UR4, PT ;  /* 0x00000004ff007c0c */ /* 0x000fe2000bf05070 */
[----:B------:R-:W2:Y:S01]  /*2360*/  LDL.64 R28, [R1] ;  /* 0x00000000011c7983 */ /* 0x000ea20000100a00 */
[----:B------:R-:W0:Y:S02]  /*2370*/  LDC.64 R10, c[0x0][0x300] ;  /* 0x0000c000ff0a7b82 */ /* 0x000e240000000a00 */
[----:B------:R-:W-:Y:S01]  /*2380*/  ISETP.NE.AND.EX P0, PT, RZ, UR5, PT, P0 ;  /* 0x00000005ff007c0c */ /* 0x000fe2000bf05300 */
[----:B------:R-:W3:Y:S01]  /*2390*/  LDL.64 R38, [R1] ;  /* 0x0000000001267983 */ /* 0x000ee20000100a00 */
[----:B------:R-:W1:Y:S01]  /*23a0*/  S2R R20, SR_TID.X ;  /* 0x0000000000147919 */ /* 0x000e620000002100 */
[----:B------:R-:W-:Y:S01]  /*23b0*/  SHF.R.S32.HI R13, RZ, 0x1f, R70 ;  /* 0x0000001fff0d7819 */ /* 0x000fe20000011446 */
[----:B------:R-:W-:Y:S01]  /*23c0*/  ULDC.64 UR4, c[0x0][0xa08] ;  /* 0x0002820000047ab9 */ /* 0x000fe20000000a00 */
[----:B------:R-:W-:Y:S01]  /*23d0*/  SHF.R.S32.HI R137, RZ, 0x1f, R136 ;  /* 0x0000001fff897819 */ /* 0x000fe20000011488 */
[----:B------:R-:W4:Y:S07]  /*23e0*/  LDL R32, [R1+0xc] ;  /* 0x00000c0001207983 */ /* 0x000f2e0000100800 */
[----:B------:R-:W1:Y:S02]  /*23f0*/  @P0 LDC.64 R4, c[0x0][0x9f8] ;  /* 0x00027e00ff040b82 */ /* 0x000e640000000a00 */
[----:B-1----:R-:W-:-:S05]  /*2400*/  @P0 IMAD.WIDE R4, R75, 0x4, R4 ;  /* 0x000000044b040825 */ /* 0x002fca00078e0204 */
[----:B------:R1:W3:Y:S01]  /*2410*/  @P0 LDG.E R75, desc[UR38][R4.64] ;  /* 0x00000026044b0981 */ /* 0x0002e2000c1e1900 */
[-C--:B0-----:R-:W-:Y:S01]  /*2420*/  IMAD R0, R13, R10.reuse, RZ ;  /* 0x0000000a0d007224 */ /* 0x081fe200078e02ff */
[----:B------:R-:W-:Y:S01]  /*2430*/  ISETP.NE.U32.AND P0, PT, RZ, UR4, PT ;  /* 0x00000004ff007c0c */ /* 0x000fe2000bf05070 */
[----:B------:R-:W-:Y:S01]  /*2440*/  VIADD R8, R20, 0xffffff80 ;  /* 0xffffff8014087836 */ /* 0x000fe20000000000 */
[----:B------:R-:W-:Y:S01]  /*2450*/  SHF.R.U32.HI R36, RZ, 0x7, R20 ;  /* 0x00000007ff247819 */ /* 0x000fe20000011614 */
[C---:B------:R-:W-:Y:S01]  /*2460*/  IMAD.WIDE.U32 R6, R70.reuse, R10, RZ ;  /* 0x0000000a46067225 */ /* 0x040fe200078e00ff */
[----:B------:R-:W-:Y:S01]  /*2470*/  ISETP.NE.AND.EX P0, PT, RZ, UR5, PT, P0 ;  /* 0x00000005ff007c0c */ /* 0x000fe2000bf05300 */
[----:B------:R-:W-:Y:S01]  /*2480*/  ULDC.64 UR4, c[0x0][0x308] ;  /* 0x0000c20000047ab9 */ /* 0x000fe20000000a00 */
[----:B------:R-:W-:Y:S01]  /*2490*/  SHF.R.S32.HI R9, RZ, 0x1f, R8 ;  /* 0x0000001fff097819 */ /* 0x000fe20000011408 */
[----:B------:R-:W-:Y:S01]  /*24a0*/  IMAD R3, R70, R11, R0 ;  /* 0x0000000b46037224 */ /* 0x000fe200078e0200 */
[----:B------:R-:W-:-:S02]  /*24b0*/  ISETP.NE.AND P6, PT, R36, 0x1, PT ;  /* 0x000000012400780c */ /* 0x000fc40003fc5270 */
[----:B------:R-:W-:Y:S01]  /*24c0*/  LEA.HI R9, R9, R8, RZ, 0x2 ;  /* 0x0000000809097211 */ /* 0x000fe200078f10ff */
[----:B------:R-:W-:-:S03]  /*24d0*/  IMAD.IADD R7, R7, 0x1, R3 ;  /* 0x0000000107077824 */ /* 0x000fc600078e0203 */
[----:B------:R-:W-:Y:S01]  /*24e0*/  SHF.R.S32.HI R77, RZ, 0x2, R9 ;  /* 0x00000002ff4d7819 */ /* 0x000fe20000011409 */
[C---:B-1----:R-:W-:Y:S01]  /*24f0*/  IMAD.WIDE.U32 R4, R30.reuse, UR4, R6 ;  /* 0x000000041e047c25 */ /* 0x042fe2000f8e0006 */
[----:B------:R-:W-:Y:S01]  /*2500*/  SHF.R.S32.HI R8, RZ, 0x1f, R9 ;  /* 0x0000001fff087819 */ /* 0x000fe20000011409 */
[----:B------:R-:W0:Y:S02]  /*2510*/  LDC.64 R6, c[0x0][0x408] ;  /* 0x00010200ff067b82 */ /* 0x000e240000000a00 */
[----:B------:R-:W-:Y:S01]  /*2520*/  IMAD R5, R30, UR5, R5 ;  /* 0x000000051e057c24 */ /* 0x000fe2000f8e0205 */
[----:B------:R-:W-:Y:S01]  /*2530*/  ULDC.64 UR4, c[0x0][0x310] ;  /* 0x0000c40000047ab9 */ /* 0x000fe20000000a00 */
[----:B------:R-:W-:Y:S02]  /*2540*/  LEA.HI R8, R8, R77, RZ, 0x2 ;  /* 0x0000004d08087211 */ /* 0x000fe400078f10ff */
[----:B------:R-:W-:Y:S02]  /*2550*/  SHF.R.S32.HI R34, RZ, 0x1f, R19 ;  /* 0x0000001fff227819 */ /* 0x000fe40000011413 */
[----:B------:R-:W-:-:S05]  /*2560*/  LOP3.LUT R8, R8, 0xfffffffc, RZ, 0xc0, !PT ;  /* 0xfffffffc08087812 */ /* 0x000fca00078ec0ff */
[----:B------:R-:W-:Y:S02]  /*2570*/  IMAD.IADD R77, R77, 0x1, -R8 ;  /* 0x000000014d4d7824 */ /* 0x000fe400078e0a08 */
[----:B------:R-:W-:-:S04]  /*2580*/  IMAD R8, R34, R10, RZ ;  /* 0x0000000a22087224 */ /* 0x000fc800078e02ff */
[----:B------:R-:W-:Y:S01]  /*2590*/  IMAD R95, R19, R11, R8 ;  /* 0x0000000b135f7224 */ /* 0x000fe200078e0208 */
[----:B------:R-:W-:Y:S01]  /*25a0*/  LOP3.LUT R23, R23, 0xfffffffd, RZ, 0xc0, !PT ;  /* 0xfffffffd17177812 */ /* 0x000fe200078ec0ff */
[C---:B------:R-:W-:Y:S02]  /*25b0*/  VIADD R72, R136.reuse, 0x30 ;  /* 0x0000003088487836 */ /* 0x040fe40000000000 */
[C---:B------:R-:W-:Y:S02]  /*25c0*/  VIADD R27, R136.reuse, 0x40 ;  /* 0x00000040881b7836 */ /* 0x040fe40000000000 */
[----:B------:R-:W-:Y:S01]  /*25d0*/  VIADD R82, R136, 0x50 ;  /* 0x0000005088527836 */ /* 0x000fe20000000000 */
[----:B--2---:R-:W1:Y:S01]  /*25e0*/  LDC R29, c[0x0][0x3f4] ;  /* 0x0000fd00ff1d7b82 */ /* 0x004e620000000800 */
[----:B---3--:R-:W-:Y:S02]  /*25f0*/  SHF.R.S32.HI R0, RZ, 0x1f, R75 ;  /* 0x0000001fff007819 */ /* 0x008fe4000001144b */
[----:B------:R-:W-:-:S02]  /*2600*/  SEL R75, R75, RZ, !P0 ;  /* 0x000000ff4b4b7207 */ /* 0x000fc40004000000 */
[----:B------:R-:W-:-:S05]  /*2610*/  SEL R15, R0, RZ, !P0 ;  /* 0x000000ff000f7207 */ /* 0x000fca0004000000 */
[----:B------:R-:W-:Y:S02]  /*2620*/  IMAD R0, R15, UR4, RZ ;  /* 0x000000040f007c24 */ /* 0x000fe4000f8e02ff */
[----:B------:R-:W-:-:S04]  /*2630*/  IMAD.WIDE.U32 R20, R75, UR4, R4 ;  /* 0x000000044b147c25 */ /* 0x000fc8000f8e0004 */
[----:B------:R-:W-:Y:S01]  /*2640*/  IMAD R3, R75, UR5, R0 ;  /* 0x000000054b037c24 */ /* 0x000fe2000f8e0200 */
[----:B------:R-:W-:Y:S05]  /*2650*/  @!P6 WARPSYNC.ALL ;  /* 0x000000000000e948 */ /* 0x000fea0003800000 */
[----:B------:R-:W-:Y:S01]  /*2660*/  ULDC.64 UR4, c[0x0][0x330] ;  /* 0x0000cc0000047ab9 */ /* 0x000fe20000000a00 */
[----:B------:R-:W-:Y:S01]  /*2670*/  VIADD R0, R136, 0x10 ;  /* 0x0000001088007836 */ /* 0x000fe20000000000 */
[----:B------:R-:W-:Y:S01]  /*2680*/  ULDC.64 UR6, c[0x0][0x338] ;  /* 0x0000ce0000067ab9 */ /* 0x000fe20000000a00 */
[----:B------:R-:W-:Y:S01]  /*2690*/  IMAD.WIDE.U32 R60, R30, UR4, R136 ;  /* 0x000000041e3c7c25 */ /* 0x000fe2000f8e0088 */
[----:B------:R-:W-:-:S02]  /*26a0*/  ULDC UR4, c[0x0][0x2f4] ;  /* 0x0000bd0000047ab9 */ /* 0x000fc40000000800 */
[----:B------:R-:W-:Y:S01]  /*26b0*/  ISETP.GE.AND P1, PT, R0, UR4, PT ;  /* 0x0000000400007c0c */ /* 0x000fe2000bf26270 */
[----:B------:R-:W-:Y:S01]  /*26c0*/  IMAD.WIDE.U32 R4, R19, R10, R136 ;  /* 0x0000000a13047225 */ /* 0x000fe200078e0088 */
[----:B------:R-:W-:Y:S02]  /*26d0*/  ISETP.GE.AND P0, PT, R136, UR4, PT ;  /* 0x0000000488007c0c */ /* 0x000fe4000bf06270 */
[----:B------:R-:W-:Y:S01]  /*26e0*/  SEL R8, RZ, 0xffffffff, P1 ;  /* 0xffffffffff087807 */ /* 0x000fe20000800000 */
[----:B------:R-:W-:Y:S01]  /*26f0*/  IMAD.IADD R3, R21, 0x1, R3 ;  /* 0x0000000115037824 */ /* 0x000fe200078e0203 */
[----:B------:R-:W-:Y:S02]  /*2700*/  IADD3 R96, P1, R20, R4, RZ ;  /* 0x0000000414607210 */ /* 0x000fe40007f3e0ff */
[----:B------:R-:W-:Y:S01]  /*2710*/  SEL R4, RZ, 0x1, P0 ;  /* 0x00000001ff047807 */ /* 0x000fe20000000000 */
[----:B------:R-:W-:Y:S01]  /*2720*/  IMAD.SHL.U32 R9, R8, 0x2, RZ ;  /* 0x0000000208097824 */ /* 0x000fe200078e00ff */
[----:B------:R-:W-:-:S04]  /*2730*/  IADD3.X R95, R3, R5, R95, P1, !PT ;  /* 0x00000005035f7210 */ /* 0x000fc80000ffe45f */
[----:B------:R-:W-:Y:S02]  /*2740*/  LOP3.LUT R5, R9, 0x2, R4, 0xe2, !PT ;  /* 0x0000000209057812 */ /* 0x000fe400078ee204 */
[----:B------:R-:W2:Y:S01]  /*2750*/  LDC.64 R8, c[0x0][0x3f8] ;  /* 0x0000fe00ff087b82 */ /* 0x000ea20000000a00 */
[----:B------:R-:W-:-:S05]  /*2760*/  IMAD.MOV.U32 R38, RZ, RZ, R28 ;  /* 0x000000ffff267224 */ /* 0x000fca00078e001c */
[----:B------:R-:W-:-:S05]  /*2770*/  SHF.R.S32.HI R39, RZ, 0x1f, R38 ;  /* 0x0000001fff277819 */ /* 0x000fca0000011426 */
[----:B------:R3:W-:Y:S01]  /*2780*/  STL [R1+0x4], R39 ;  /* 0x0000042701007387 */ /* 0x0007e20000100800 */
[----:B0-----:R-:W-:-:S03]  /*2790*/  IMAD.WIDE.U32 R64, R19, R6, R38 ;  /* 0x0000000613407225 */ /* 0x001fc600078e0026 */
[----:B------:R-:W3:Y:S01]  /*27a0*/  LDL R37, [R1+0x14] ;  /* 0x0000140001257983 */ /* 0x000ee20000100800 */
[----:B--2---:R-:W-:-:S03]  /*27b0*/  IMAD.WIDE.U32 R68, R19, R8, R38 ;  /* 0x0000000813447225 */ /* 0x004fc600078e0026 */
[----:B------:R-:W2:Y:S01]  /*27c0*/  LDL R38, [R1+0x10] ;  /* 0x0000100001267983 */ /* 0x000ea20000100800 */
[----:B------:R-:W-:Y:S01]  /*27d0*/  LOP3.LUT P0, RZ, R77, 0x2, RZ, 0xc0, !PT ;  /* 0x000000024dff7812 */ /* 0x000fe2000780c0ff */
[----:B------:R-:W-:Y:S01]  /*27e0*/  VIADD R4, R136, 0x20 ;  /* 0x0000002088047836 */ /* 0x000fe20000000000 */
[----:B------:R-:W-:Y:S01]  /*27f0*/  ISETP.GE.AND P1, PT, R72, UR4, PT ;  /* 0x0000000448007c0c */ /* 0x000fe2000bf26270 */
[----:B------:R-:W-:-:S03]  /*2800*/  IMAD R12, R34, R6, RZ ;  /* 0x00000006220c7224 */ /* 0x000fc600078e02ff */
[----:B------:R-:W-:Y:S01]  /*2810*/  SEL R14, RZ, 0x8, P1 ;  /* 0x00000008ff0e7807 */ /* 0x000fe20000800000 */
[----:B------:R-:W-:-:S06]  /*2820*/  IMAD R31, R19, R7, R12 ;  /* 0x00000007131f7224 */ /* 0x000fcc00078e020c */
[----:B------:R-:W-:Y:S02]  /*2830*/  @P0 LOP3.LUT R23, R23, 0x2, RZ, 0xfc, !PT ;  /* 0x0000000217170812 */ /* 0x000fe400078efcff */
[----:B------:R-:W-:-:S04]  /*2840*/  ISETP.GE.AND P0, PT, R4, UR4, PT ;  /* 0x0000000404007c0c */ /* 0x000fc8000bf06270 */
[----:B------:R-:W-:Y:S02]  /*2850*/  SEL R12, RZ, 0x4, P0 ;  /* 0x00000004ff0c7807 */ /* 0x000fe40000000000 */
[----:B------:R-:W-:Y:S02]  /*2860*/  ISETP.GE.AND P0, PT, R27, UR4, PT ;  /* 0x000000041b007c0c */ /* 0x000fe4000bf06270 */
[----:B------:R-:W-:Y:S02]  /*2870*/  LOP3.LUT R12, R14, R5, R12, 0xfe, !PT ;  /* 0x000000050e0c7212 */ /* 0x000fe400078efe0c */
[----:B------:R-:W-:Y:S02]  /*2880*/  SEL R5, RZ, 0x10, P0 ;  /* 0x00000010ff057807 */ /* 0x000fe40000000000 */
[----:B-1----:R-:W-:Y:S02]  /*2890*/  ISETP.GE.AND P0, PT, R136, R29, PT ;  /* 0x0000001d8800720c */ /* 0x002fe40003f06270 */
[----:B------:R-:W-:-:S02]  /*28a0*/  LOP3.LUT R12, R12, R5, RZ, 0xfc, !PT ;  /* 0x000000050c0c7212 */ /* 0x000fc400078efcff */
[----:B------:R-:W-:Y:S01]  /*28b0*/  SEL R5, R29, RZ, P0 ;  /* 0x000000ff1d057207 */ /* 0x000fe20000000000 */
[----:B------:R-:W-:-:S04]  /*28c0*/  IMAD R14, R34, R8, RZ ;  /* 0x00000008220e7224 */ /* 0x000fc800078e02ff */
[----:B------:R-:W-:Y:S02]  /*28d0*/  IMAD.IADD R5, R136, 0x1, R5 ;  /* 0x0000000188057824 */ /* 0x000fe400078e0205 */
[C---:B------:R-:W-:Y:S01]  /*28e0*/  IMAD R35, R19.reuse, R9, R14 ;  /* 0x0000000913237224 */ /* 0x040fe200078e020e */
[-C--:B------:R-:W-:Y:S01]  /*28f0*/  ISETP.GE.AND P1, PT, R0, R29.reuse, PT ;  /* 0x0000001d0000720c */ /* 0x080fe20003f26270 */
[----:B------:R-:W-:Y:S01]  /*2900*/  IMAD.WIDE.U32 R62, R19, R6, R136 ;  /* 0x00000006133e7225 */ /* 0x000fe200078e0088 */
[----:B------:R-:W-:Y:S02]  /*2910*/  SHF.R.S32.HI R14, RZ, 0x1f, R5 ;  /* 0x0000001fff0e7819 */ /* 0x000fe40000011405 */
[----:B------:R-:W-:Y:S01]  /*2920*/  ISETP.GE.AND P2, PT, R4, R29, PT ;  /* 0x0000001d0400720c */ /* 0x000fe20003f46270 */
[----:B------:R-:W-:Y:S01]  /*2930*/  IMAD.IADD R63, R63, 0x1, R31 ;  /* 0x000000013f3f7824 */ /* 0x000fe200078e021f */
[----:B------:R-:W-:Y:S01]  /*2940*/  LEA.HI R76, R14, R5, RZ, 0x3 ;  /* 0x000000050e4c7211 */ /* 0x000fe200078f18ff */
[----:B------:R-:W-:Y:S01]  /*2950*/  IMAD.IADD R65, R31, 0x1, R65 ;  /* 0x000000011f417824 */ /* 0x000fe200078e0241 */
[----:B------:R-:W-:-:S02]  /*2960*/  SEL R31, R29, RZ, P1 ;  /* 0x000000ff1d1f7207 */ /* 0x000fc40000800000 */
[----:B------:R-:W-:Y:S02]  /*2970*/  LEA.HI R5, R14, R5, RZ, 0x5 ;  /* 0x000000050e057211 */ /* 0x000fe400078f28ff */
[----:B------:R-:W-:Y:S01]  /*2980*/  SEL R33, R29, RZ, P2 ;  /* 0x000000ff1d217207 */ /* 0x000fe20001000000 */
[----:B------:R-:W-:Y:S01]  /*2990*/  IMAD.WIDE.U32 R66, R19, R8, R136 ;  /* 0x0000000813427225 */ /* 0x000fe200078e0088 */
[----:B------:R-:W-:-:S03]  /*29a0*/  LOP3.LUT R23, R23, 0xfffffffe, RZ, 0xc0, !PT ;  /* 0xfffffffe17177812 */ /* 0x000fc600078ec0ff */
[----:B------:R-:W-:Y:S02]  /*29b0*/  IMAD.IADD R31, R0, 0x1, R31 ;  /* 0x00000001001f7824 */ /* 0x000fe400078e021f */
[----:B------:R-:W-:Y:S01]  /*29c0*/  IMAD.SHL.U32 R14, R5, 0x80, RZ ;  /* 0x00000080050e7824 */ /* 0x000fe200078e00ff */
[----:B----4-:R-:W-:Y:S01]  /*29d0*/  LOP3.LUT R5, R32, 0x18, R76, 0xf8, !PT ;  /* 0x0000001820057812 */ /* 0x010fe200078ef84c */
[----:B------:R-:W-:Y:S01]  /*29e0*/  IMAD.IADD R33, R4, 0x1, R33 ;  /* 0x0000000104217824 */ /* 0x000fe200078e0221 */
[----:B------:R-:W-:Y:S01]  /*29f0*/  @P2 LOP3.LUT R23, R23, 0x1, RZ, 0xfc, !PT ;  /* 0x0000000117172812 */ /* 0x000fe200078efcff */
[----:B------:R-:W-:Y:S01]  /*2a00*/  IMAD R61, R30, UR5, R61 ;  /* 0x000000051e3d7c24 */ /* 0x000fe2000f8e023d */
[----:B------:R-:W-:Y:S01]  /*2a10*/  SHF.R.S32.HI R28, RZ, 0x1f, R31 ;  /* 0x0000001fff1c7819 */ /* 0x000fe2000001141f */
[----:B------:R-:W-:Y:S01]  /*2a20*/  IMAD R15, R15, UR6, RZ ;  /* 0x000000060f0f7c24 */ /* 0x000fe2000f8e02ff */
[----:B------:R-:W-:Y:S01]  /*2a30*/  LOP3.LUT R14, R14, 0xfffff000, RZ, 0xc0, !PT ;  /* 0xfffff0000e0e7812 */ /* 0x000fe200078ec0ff */
[----:B------:R-:W-:-:S02]  /*2a40*/  IMAD.IADD R67, R67, 0x1, R35 ;  /* 0x0000000143437824 */ /* 0x000fc400078e0223 */
[----:B------:R-:W-:Y:S01]  /*2a50*/  IMAD.IADD R69, R35, 0x1, R69 ;  /* 0x0000000123457824 */ /* 0x000fe200078e0245 */
[----:B-----5:R-:W-:Y:S02]  /*2a60*/  SHF.R.S32.HI R35, RZ, 0x1f, R106 ;  /* 0x0000001fff237819 */ /* 0x020fe4000001146a */
[----:B------:R-:W-:Y:S02]  /*2a70*/  SHF.R.S32.HI R30, RZ, 0x1f, R33 ;  /* 0x0000001fff1e7819 */ /* 0x000fe40000011421 */
[----:B------:R-:W-:Y:S01]  /*2a80*/  IADD3 R70, P2, R19, R70, RZ ;  /* 0x0000004613467210 */ /* 0x000fe20007f5e0ff */
[C---:B------:R-:W-:Y:S02]  /*2a90*/  IMAD R15, R75.reuse, UR7, R15 ;  /* 0x000000074b0f7c24 */ /* 0x040fe4000f8e020f */
[----:B------:R-:W-:Y:S01]  /*2aa0*/  IMAD.WIDE.U32 R60, R75, UR6, R60 ;  /* 0x000000064b3c7c25 */ /* 0x000fe2000f8e003c */
[CC--:B------:R-:W-:Y:S02]  /*2ab0*/  LEA.HI R75, R28.reuse, R31.reuse, RZ, 0x3 ;  /* 0x0000001f1c4b7211 */ /* 0x0c0fe400078f18ff */
[----:B------:R-:W-:Y:S01]  /*2ac0*/  LEA.HI R28, R28, R31, RZ, 0x5 ;  /* 0x0000001f1c1c7211 */ /* 0x000fe200078f28ff */
[----:B------:R-:W-:Y:S01]  /*2ad0*/  IMAD.X R71, R34, 0x1, R13, P2 ;  /* 0x0000000122477824 */ /* 0x000fe200010e060d */
[----:B------:R-:W-:-:S02]  /*2ae0*/  LEA.HI R74, R30, R33, RZ, 0x3 ;  /* 0x000000211e4a7211 */ /* 0x000fc400078f18ff */
[----:B------:R-:W-:Y:S02]  /*2af0*/  LEA.HI R33, R30, R33, RZ, 0x5 ;  /* 0x000000211e217211 */ /* 0x000fe400078f28ff */
[----:B------:R-:W-:Y:S01]  /*2b00*/  ISETP.GE.AND P2, PT, R82, UR4, PT ;  /* 0x0000000452007c0c */ /* 0x000fe2000bf46270 */
[----:B------:R-:W-:Y:S01]  /*2b10*/  IMAD.SHL.U32 R30, R28, 0x80, RZ ;  /* 0x000000801c1e7824 */ /* 0x000fe200078e00ff */
[----:B------:R-:W-:Y:S01]  /*2b20*/  SHF.L.U64.HI R99, R8, 0x7, R9 ;  /* 0x0000000708637819 */ /* 0x000fe20000010209 */
[----:B------:R-:W-:Y:S01]  /*2b30*/  IMAD.SHL.U32 R33, R33, 0x80, RZ ;  /* 0x0000008021217824 */ /* 0x000fe200078e00ff */
[C---:B------:R-:W-:Y:S02]  /*2b40*/  LOP3.LUT R28, R32.reuse, 0x18, R75, 0xf8, !PT ;  /* 0x00000018201c7812 */ /* 0x040fe400078ef84b */
[----:B------:R-:W-:Y:S01]  /*2b50*/  LOP3.LUT R32, R32, 0x18, R74, 0xf8, !PT ;  /* 0x0000001820207812 */ /* 0x000fe200078ef84a */
[----:B------:R-:W-:Y:S01]  /*2b60*/  IMAD.WIDE.U32 R62, R106, R6, R62 ;  /* 0x000000066a3e7225 */ /* 0x000fe200078e003e */
[----:B------:R-:W-:-:S02]  /*2b70*/  LOP3.LUT R30, R30, 0xfffff000, RZ, 0xc0, !PT ;  /* 0xfffff0001e1e7812 */ /* 0x000fc400078ec0ff */
[----:B------:R-:W-:Y:S01]  /*2b80*/  LOP3.LUT R33, R33, 0xfffff000, RZ, 0xc0, !PT ;  /* 0xfffff00021217812 */ /* 0x000fe200078ec0ff */
[----:B------:R-:W-:Y:S01]  /*2b90*/  IMAD.WIDE.U32 R64, R106, R6, R64 ;  /* 0x000000066a407225 */ /* 0x000fe200078e0040 */
[----:B------:R-:W-:Y:S02]  /*2ba0*/  SHF.L.U64.HI R98, R6, 0x7, R7 ;  /* 0x0000000706627819 */ /* 0x000fe40000010207 */
[----:B------:R-:W-:Y:S01]  /*2bb0*/  LOP3.LUT R81, R76, 0xfffffff8, RZ, 0xc0, !PT ;  /* 0xfffffff84c517812 */ /* 0x000fe200078ec0ff */
[-C--:B------:R-:W-:Y:S01]  /*2bc0*/  IMAD.WIDE.U32 R66, R106, R8.reuse, R66 ;  /* 0x000000086a427225 */ /* 0x080fe200078e0042 */
[----:B------:R-:W-:Y:S02]  /*2bd0*/  LOP3.LUT R80, R75, 0xfffffff8, RZ, 0xc0, !PT ;  /* 0xfffffff84b507812 */ /* 0x000fe400078ec0ff */
[----:B------:R-:W-:Y:S01]  /*2be0*/  LOP3.LUT R79, R74, 0xfffffff8, RZ, 0xc0, !PT ;  /* 0xfffffff84a4f7812 */ /* 0x000fe200078ec0ff */
[----:B------:R-:W-:Y:S01]  /*2bf0*/  IMAD.WIDE.U32 R68, R106, R8, R68 ;  /* 0x000000086a447225 */ /* 0x000fe200078e0044 */
[----:B------:R-:W-:-:S02]  /*2c00*/  SHF.L.U64.HI R97, R10, 0x7, R11 ;  /* 0x000000070a617819 */ /* 0x000fc4000001020b */
[----:B------:R-:W-:Y:S01]  /*2c10*/  SHF.R.S32.HI R102, RZ, 0x1f, R81 ;  /* 0x0000001fff667819 */ /* 0x000fe20000011451 */
[----:B------:R-:W-:Y:S01]  /*2c20*/  VIADD R111, R36, 0x8 ;  /* 0x00000008246f7836 */ /* 0x000fe20000000000 */
[----:B------:R-:W-:Y:S01]  /*2c30*/  SHF.R.S32.HI R101, RZ, 0x1f, R80 ;  /* 0x0000001fff657819 */ /* 0x000fe20000011450 */
[----:B------:R-:W-:Y:S01]  /*2c40*/  IMAD.SHL.U32 R108, R29, 0x2, RZ ;  /* 0x000000021d6c7824 */ /* 0x000fe200078e00ff */
[----:B------:R-:W-:Y:S01]  /*2c50*/  SHF.R.S32.HI R100, RZ, 0x1f, R79 ;  /* 0x0000001fff647819 */ /* 0x000fe2000001144f */
[----:B------:R-:W-:Y:S01]  /*2c60*/  IMAD.IADD R94, R61, 0x1, R15 ;  /* 0x000000013d5e7824 */ /* 0x000fe200078e020f */
[----:B--2---:R-:W-:-:S04]  /*2c70*/  LOP3.LUT R5, R5, R38, RZ, 0x3c, !PT ;  /* 0x0000002605057212 */ /* 0x004fc800078e3cff */
[----:B---3--:R-:W-:Y:S01]  /*2c80*/  IADD3 R105, R5, R14, R37 ;  /* 0x0000000e05697210 */ /* 0x008fe20007ffe025 */
[C---:B------:R-:W-:Y:S02]  /*2c90*/  IMAD R14, R35.reuse, R6, RZ ;  /* 0x00000006230e7224 */ /* 0x040fe400078e02ff */
[----:B------:R-:W-:-:S04]  /*2ca0*/  IMAD R35, R35, R8, RZ ;  /* 0x0000000823237224 */ /* 0x000fc800078e02ff */
[C---:B------:R-:W-:Y:S01]  /*2cb0*/  IMAD R35, R106.reuse, R9, R35 ;  /* 0x000000096a237224 */ /* 0x040fe200078e0223 */
[----:B------:R-:W-:Y:S01]  /*2cc0*/  SEL R9, RZ, 0x20, P2 ;  /* 0x00000020ff097807 */ /* 0x000fe20001000000 */
[----:B------:R-:W-:Y:S01]  /*2cd0*/  IMAD R91, R106, R7, R14 ;  /* 0x000000076a5b7224 */ /* 0x000fe200078e020e */
[-C--:B------:R-:W-:Y:S02]  /*2ce0*/  LOP3.LUT R31, R28, R38.reuse, RZ, 0x3c, !PT ;  /* 0x000000261c1f7212 */ /* 0x080fe400078e3cff */
[----:B------:R-:W-:Y:S01]  /*2cf0*/  LOP3.LUT R13, R12, R9, RZ, 0xfc, !PT ;  /* 0x000000090c0d7212 */ /* 0x000fe200078efcff */
[----:B------:R-:W-:Y:S01]  /*2d00*/  IMAD.SHL.U32 R7, R8, 0x80, RZ ;  /* 0x0000008008077824 */ /* 0x000fe200078e00ff */
[----:B------:R-:W-:Y:S01]  /*2d10*/  LOP3.LUT R32, R32, R38, RZ, 0x3c, !PT ;  /* 0x0000002620207212 */ /* 0x000fe200078e3cff */
[----:B------:R-:W-:Y:S01]  /*2d20*/  IMAD.SHL.U32 R5, R10, 0x80, RZ ;  /* 0x000000800a057824 */ /* 0x000fe200078e00ff */
[----:B------:R-:W-:Y:S01]  /*2d30*/  LOP3.LUT R8, R12, 0x1, RZ, 0xc0, !PT ;  /* 0x000000010c087812 */ /* 0x000fe200078ec0ff */
[----:B------:R-:W-:Y:S01]  /*2d40*/  IMAD.IADD R93, R63, 0x1, R91 ;  /* 0x000000013f5d7824 */ /* 0x000fe200078e025b */
[C---:B------:R-:W-:Y:S01]  /*2d50*/  LOP3.LUT R9, R13.reuse, 0x2, RZ, 0xc0, !PT ;  /* 0x000000020d097812 */ /* 0x040fe200078ec0ff */
[----:B------:R-:W-:Y:S01]  /*2d60*/  IMAD.SHL.U32 R6, R6, 0x80, RZ ;  /* 0x0000008006067824 */ /* 0x000fe200078e00ff */
[----:B------:R-:W-:Y:S01]  /*2d70*/  LOP3.LUT R10, R13, 0x4, RZ, 0xc0, !PT ;  /* 0x000000040d0a7812 */ /* 0x000fe200078ec0ff */
[----:B------:R-:W-:Y:S01]  /*2d80*/  IMAD.IADD R91, R91, 0x1, R65 ;  /* 0x000000015b5b7824 */ /* 0x000fe200078e0241 */
[----:B------:R-:W-:Y:S01]  /*2d90*/  LOP3.LUT R11, R13, 0x8, RZ, 0xc0, !PT ;  /* 0x000000080d0b7812 */ /* 0x000fe200078ec0ff */
[----:B------:R-:W-:Y:S01]  /*2da0*/  IMAD.IADD R92, R67, 0x1, R35 ;  /* 0x00000001435c7824 */ /* 0x000fe200078e0223 */
[----:B------:R-:W-:Y:S01]  /*2db0*/  LOP3.LUT R12, R13, 0x10, RZ, 0xc0, !PT ;  /* 0x000000100d0c7812 */ /* 0x000fe200078ec0ff */
[----:B------:R-:W-:Y:S01]  /*2dc0*/  IMAD.IADD R90, R35, 0x1, R69 ;  /* 0x00000001235a7824 */ /* 0x000fe200078e0245 */
[----:B------:R-:W-:-:S02]  /*2dd0*/  IADD3 R104, R31, R30, R37 ;  /* 0x0000001e1f687210 */ /* 0x000fc40007ffe025 */
[----:B------:R-:W-:Y:S02]  /*2de0*/  IADD3 R103, R32, R33, R37 ;  /* 0x0000002120677210 */ /* 0x000fe40007ffe025 */
[----:B------:R-:W-:Y:S01]  /*2df0*/  LOP3.LUT R13, R13, 0x20, RZ, 0xc0, !PT ;  /* 0x000000200d0d7812 */ /* 0x000fe200078ec0ff */
[----:B------:R-:W-:Y:S06]  /*2e00*/  @!P6 BAR.SYNC.DEFER_BLOCKING 0x9, 0x100 ;  /* 0x024400000000eb1d */ /* 0x000fec0000010000 */
.L_x_1454:
[----:B---3--:R-:W2:Y:S01]  /*2e10*/  LDL R29, [R1+0x4c] ;  /* 0x00004c00011d7983 */ /* 0x008ea20000100800 */
[----:B0-----:R-:W0:Y:S01]  /*2e20*/  LDC.64 R86, c[0x0][0x2e8] ;  /* 0x0000ba00ff567b82 */ /* 0x001e220000000a00 */
[----:B-1----:R-:W-:Y:S01]  /*2e30*/  VIADD R28, R25, 0xffffffff ;  /* 0xffffffff191c7836 */ /* 0x002fe20000000000 */
[----:B------:R-:W-:Y:S01]  /*2e40*/  LOP3.LUT P4, RZ, R77, 0x2, RZ, 0xc0, !PT ;  /* 0x000000024dff7812 */ /* 0x000fe2000788c0ff */
[----:B------:R-:W-:Y:S05]  /*2e50*/  YIELD ;  /* 0x0000000000007946 */ /* 0x000fea0003800000 */
[----:B------:R-:W1:Y:S01]  /*2e60*/  LDC R107, c[0x0][0x3f4] ;  /* 0x0000fd00ff6b7b82 */ /* 0x000e620000000800 */
[----:B------:R-:W-:Y:S01]  /*2e70*/  SHF.R.S32.HI R30, RZ, 0x1f, R28 ;  /* 0x0000001fff1e7819 */ /* 0x000fe2000001141c */
[-C--:B------:R-:W-:Y:S01]  /*2e80*/  IMAD R14, R97, R28.reuse, RZ ;  /* 0x0000001c610e7224 */ /* 0x080fe200078e02ff */
[----:B------:R-:W-:Y:S01]  /*2e90*/  BSSY B0, `(.L_x_1399) ;  /* 0x00003e4000007945 */ /* 0x000fe20003800000 */
[----:B------:R-:W-:-:S04]  /*2ea0*/  IMAD.WIDE.U32 R56, R5, R28, RZ ;  /* 0x0000001c05387225 */ /* 0x000fc800078e00ff */
[----:B------:R-:W-:Y:S01]  /*2eb0*/  IMAD R15, R30, R5, R14 ;  /* 0x000000051e0f7224 */ /* 0x000fe200078e020e */
[----:B------:R-:W-:-:S03]  /*2ec0*/  IADD3 R14, P2, R96, R56, RZ ;  /* 0x00000038600e7210 */ /* 0x000fc60007f5e0ff */
[----:B------:R-:W-:-:S04]  /*2ed0*/  IMAD.IADD R88, R57, 0x1, R15 ;  /* 0x0000000139587824 */ /* 0x000fc800078e020f */
[----:B------:R-:W-:Y:S01]  /*2ee0*/  IMAD.X R25, R88, 0x1, R95, P2 ;  /* 0x0000000158197824 */ /* 0x000fe200010e065f */
[----:B0-----:R-:W-:Y:S02]  /*2ef0*/  LEA R32, P3, R14, R86, 0x1 ;  /* 0x000000560e207211 */ /* 0x001fe400078608ff */
[----:B------:R-:W-:Y:S02]  /*2f00*/  ISETP.GT.AND P2, PT, R28, R83, PT ;  /* 0x000000531c00720c */ /* 0x000fe40003f44270 */
[----:B------:R-:W-:Y:S01]  /*2f10*/  LEA.HI.X R33, R14, R87, R25, 0x1, P3 ;  /* 0x000000570e217211 */ /* 0x000fe200018f0c19 */
[----:B------:R-:W-:Y:S01]  /*2f20*/  IMAD.MOV.U32 R25, RZ, RZ, R28 ;  /* 0x000000ffff197224 */ /* 0x000fe200078e001c */
[----:B-1----:R-:W-:Y:S01]  /*2f30*/  ISETP.GE.AND P3, PT, R107, 0x1, PT ;  /* 0x000000016b00780c */ /* 0x002fe20003f66270 */
[----:B--2---:R-:W-:-:S04]  /*2f40*/  IMAD R15, R17, 0x3000, R29 ;  /* 0x00003000110f7824 */ /* 0x004fc800078e021d */
[C---:B------:R-:W-:Y:S02]  /*2f50*/  VIADD R29, R15.reuse, 0x10 ;  /* 0x000000100f1d7836 */ /* 0x040fe40000000000 */
[C---:B------:R-:W-:Y:S02]  /*2f60*/  @P4 VIADD R29, R15.reuse, 0xfffffff0 ;  /* 0xfffffff00f1d4836 */ /* 0x040fe40000000000 */
[--C-:B------:R-:W-:Y:S02]  /*2f70*/  IMAD R78, R15, 0x2, R26.reuse ;  /* 0x000000020f4e7824 */ /* 0x100fe400078e021a */
[----:B------:R-:W-:Y:S02]  /*2f80*/  IMAD R15, R29, 0x2, R26 ;  /* 0x000000021d0f7824 */ /* 0x000fe400078e021a */
[----:B------:R-:W-:Y:S05]  /*2f90*/  @!P3 BRA `(.L_x_1400) ;  /* 0x0000003800ccb947 */ /* 0x000fea0003800000 */
[----:B------:R-:W-:Y:S01]  /*2fa0*/  ULDC.U8 UR4, c[0x0][0x410] ;  /* 0x0001040000047ab9 */ /* 0x000fe20000000000 */
[-C--:B------:R-:W-:Y:S01]  /*2fb0*/  IMAD R14, R99, R28.reuse, RZ ;  /* 0x0000001c630e7224 */ /* 0x080fe200078e02ff */
[----:B------:R-:W-:Y:S01]  /*2fc0*/  ISETP.NE.AND P3, PT, RZ, UR4, PT ;  /* 0x00000004ff007c0c */ /* 0x000fe2000bf65270 */
[----:B------:R-:W-:Y:S02]  /*2fd0*/  IMAD R31, R98, R28, RZ ;  /* 0x0000001c621f7224 */ /* 0x000fe400078e02ff */
        /* <DEDUP_REMOVED lines=24> */
[----:B------:R-:W2:Y:S04]  /*3160*/  LDL.64 R116, [R1] ;  /* 0x0000000001747983 */ /* 0x000ea80000100a00 */
[----:B------:R-:W3:Y:S04]  /*3170*/  LDL R115, [R1+0x34] ;  /* 0x0000340001737983 */ /* 0x000ee80000100800 */
[----:B------:R-:W4:Y:S04]  /*3180*/  LDL R114, [R1+0x30] ;  /* 0x0000300001727983 */ /* 0x000f280000100800 */
        /* <DEDUP_REMOVED lines=43> */
.L_x_1403:
[----:B------:R-:W-:Y:S05]  /*3440*/  BSYNC B1 ;  /* 0x0000000000017941 */ /* 0x000fea0003800000 */
.L_x_1402:
[----:B-----5:R-:W-:Y:S01]  /*3450*/  IMAD.MOV.U32 R14, RZ, RZ, R34 ;  /* 0x000000ffff0e7224 */ /* 0x020fe200078e0022 */
[----:B------:R-:W-:Y:S01]  /*3460*/  UISETP.NE.AND UP0, UPT, UR37, 0x3, UPT ;  /* 0x000000032500788c */ /* 0x000fe2000bf05270 */
[----:B0-----:R-:W-:-:S05]  /*3470*/  IMAD.MOV.U32 R28, RZ, RZ, R35 ;  /* 0x000000ffff1c7224 */ /* 0x001fca00078e0023 */
[----:B------:R-:W-:Y:S01]  /*3480*/  PRMT R88, R14, 0x5410, R28 ;  /* 0x000054100e587816 */ /* 0x000fe2000000001c */
[----:B------:R-:W-:Y:S01]  /*3490*/  IMAD.MOV.U32 R14, RZ, RZ, R38 ;  /* 0x000000ffff0e7224 */ /* 0x000fe200078e0026 */
[----:B------:R-:W-:Y:S01]  /*34a0*/  PLOP3.LUT P3, PT, PT, PT, UP0, 0x80, 0x0 ;  /* 0x000000000000781c */ /* 0x000fe20003f6f008 */
        /* <DEDUP_REMOVED lines=35> */
[----:B------:R-:W-:Y:S06]  /*36e0*/  @!P3 BRA `(.L_x_1404) ;  /* 0x000000000004b947 */ /* 0x000fec0003800000 */
[----:B------:R-:W-:Y:S01]  /*36f0*/  BPT.TRAP 0x1 ;  /* 0x000000040000795c */ /* 0x000fe20000300000 */
.L_x_1404:
[----:B------:R-:W-:Y:S01]  /*3700*/  IMAD R14, R17, 0x8, R2 ;  /* 0x00000008110e7824 */ /* 0x000fe200078e0202 */
[----:B------:R-:W-:Y:S01]  /*3710*/  SHF.L.U32 R85, R156, 0x1f, RZ ;  /* 0x0000001f9c557819 */ /* 0x000fe200000006ff */
[----:B------:R-:W-:Y:S03]  /*3720*/  BSSY B1, `(.L_x_1405) ;  /* 0x0000003000017945 */ /* 0x000fe60003800000 */
[----:B------:R-:W0:Y:S02]  /*3730*/  SYNCS.PHASECHK.TRANS64.TRYWAIT P5, [R14+URZ+0x2d890], R85 ;  /* 0x02d890550e0075a7 */ /* 0x000e2400080a017f */
[----:B0-----:R-:W-:Y:S05]  /*3740*/  @!P5 BRA `(.L_x_1406) ;  /* 0x000002100080d947 */ /* 0x001fea0003800000 */
.L_x_1781:
[----:B------:R-:W-:Y:S05]  /*3750*/  BSYNC B1 ;  /* 0x0000000000017941 */ /* 0x000fea0003800000 */
.L_x_1405:
[----:B------:R-:W-:Y:S05]  /*3760*/  @P4 BRA `(.L_x_1407) ;  /* 0x0000003400584947 */ /* 0x000fea0003800000 */
[----:B------:R-:W-:Y:S01]  /*3770*/  ISETP.NE.AND P4, PT, R8, RZ, PT ;  /* 0x000000ff0800720c */ /* 0x000fe20003f85270 */
[----:B------:R-:W-:-:S12]  /*3780*/  BSSY B1, `(.L_x_1408) ;  /* 0x0000032000017945 */ /* 0x000fd80003800000 */
[----:B------:R-:W-:Y:S05]  /*3790*/  @!P4 BRA `(.L_x_1409) ;  /* 0x0000000000c0c947 */ /* 0x000fea0003800000 */
[----:B------:R-:W2:Y:S01]  /*37a0*/  LDL.64 R52, [R1] ;  /* 0x0000000001347983 */ /* 0x000ea20000100a00 */
[----:B------:R-:W-:Y:S03]  /*37b0*/  BSSY B2, `(.L_x_1410) ;  /* 0x000002d000027945 */ /* 0x000fe60003800000 */
[----:B------:R1:W3:Y:S01]  /*37c0*/  LDS.128 R28, [R78+0x15000] ;  /* 0x015000004e1c7984 */ /* 0x0002e20000000c00 */
[----:B--2---:R-:W-:-:S13]  /*37d0*/  ISETP.GE.AND P4, PT, R52, R107, PT ;  /* 0x0000006b3400720c */ /* 0x004fda0003f86270 */
[----:B-1-3--:R-:W-:Y:S05]  /*37e0*/  @P4 BRA `(.L_x_1411) ;  /* 0x0000000000a44947 */ /* 0x00afea0003800000 */
[----:B------:R-:W-:Y:S01]  /*37f0*/  SHF.R.U64 R53, R86, 0x10, R87 ;  /* 0x0000001056357819 */ /* 0x000fe20000001257 */
[--C-:B------:R-:W-:Y:S01]  /*3800*/  HADD2.F32 R54, -RZ, R29.reuse.H1_H1 ;  /* 0x3000001dff367230 */ /* 0x100fe20000004100 */
[----:B------:R-:W-:Y:S01]  /*3810*/  SHF.R.U64 R52, R58, 0x10, R59 ;  /* 0x000000103a347819 */ /* 0x000fe2000000123b */
[----:B------:R-:W-:Y:S01]  /*3820*/  HADD2.F32 R55, -RZ, R29.H0_H0 ;  /* 0x2000001dff377230 */ /* 0x000fe20000004100 */
[----:B------:R-:W-:Y:S01]  /*3830*/  SHF.R.U32.HI R86, RZ, 0x10, R87 ;  /* 0x00000010ff567819 */ /* 0x000fe20000011657 */
[----:B------:R-:W-:Y:S01]  /*3840*/  HADD2.F32 R53, -RZ, R53.H0_H0 ;  /* 0x20000035ff357230 */ /* 0x000fe20000004100 */
[----:B------:R-:W-:Y:S01]  /*3850*/  SHF.R.U32.HI R58, RZ, 0x10, R59 ;  /* 0x00000010ff3a7819 */ /* 0x000fe2000001163b */
[----:B------:R-:W-:Y:S02]  /*3860*/  HADD2.F32 R52, -RZ, R52.H0_H0 ;  /* 0x20000034ff347230 */ /* 0x000fe40000004100 */
[----:B------:R-:W-:Y:S02]  /*3870*/  HADD2.F32 R86, -RZ, R86.H0_H0 ;  /* 0x20000056ff567230 */ /* 0x000fe40000004100 */
[-C--:B------:R-:W-:Y:S01]  /*3880*/  FMUL.FTZ R29, R54, R53.reuse ;  /* 0x00000035361d7220 */ /* 0x080fe20000410000 */
[----:B------:R-:W-:Y:S01]  /*3890*/  FMUL.FTZ R53, R55, R53 ;  /* 0x0000003537357220 */ /* 0x000fe20000410000 */
[----:B------:R-:W-:-:S02]  /*38a0*/  HADD2.F32 R58, -RZ, R58.H0_H0 ;  /* 0x2000003aff3a7230 */ /* 0x000fc40000004100 */
[-C--:B------:R-:W-:Y:S01]  /*38b0*/  FFMA.FTZ R29, R55, R52.reuse, -R29 ;  /* 0x00000034371d7223 */ /* 0x080fe2000001081d */
[----:B------:R-:W-:Y:S01]  /*38c0*/  FFMA.FTZ R52, R54, R52, R53 ;  /* 0x0000003436347223 */ /* 0x000fe20000010035 */
[--C-:B------:R-:W-:Y:S02]  /*38d0*/  HADD2.F32 R53, -RZ, R31.reuse.H1_H1 ;  /* 0x3000001fff357230 */ /* 0x100fe40000004100 */
[----:B------:R-:W-:Y:S02]  /*38e0*/  HADD2.F32 R54, -RZ, R31.H0_H0 ;  /* 0x2000001fff367230 */ /* 0x000fe40000004100 */
[----:B------:R-:W-:Y:S02]  /*38f0*/  IMAD.MOV.U32 R59, RZ, RZ, R28 ;  /* 0x000000ffff3b7224 */ /* 0x000fe400078e001c */
[----:B------:R-:W-:Y:S01]  /*3900*/  FMUL.FTZ R31, R53, R86 ;  /* 0x00000056351f7220 */ /* 0x000fe20000410000 */
[----:B------:R-:W-:-:S03]  /*3910*/  F2FP.F16.F32.PACK_AB R29, R52, R29 ;  /* 0x0000001d341d723e */ /* 0x000fc600000000ff */
[C---:B------:R-:W-:Y:S01]  /*3920*/  FFMA.FTZ R31, R54.reuse, R58, -R31 ;  /* 0x0000003a361f7223 */ /* 0x040fe2000001081f */
[----:B------:R-:W-:Y:S01]  /*3930*/  FMUL.FTZ R54, R54, R86 ;  /* 0x0000005636367220 */ /* 0x000fe20000410000 */
[--C-:B------:R-:W-:Y:S02]  /*3940*/  HADD2.F32 R28, -RZ, R59.reuse.H1_H1 ;  /* 0x3000003bff1c7230 */ /* 0x100fe40000004100 */
[----:B------:R-:W-:Y:S02]  /*3950*/  HADD2.F32 R59, -RZ, R59.H0_H0 ;  /* 0x2000003bff3b7230 */ /* 0x000fe40000004100 */
[----:B------:R-:W-:Y:S01]  /*3960*/  FFMA.FTZ R53, R53, R58, R54 ;  /* 0x0000003a35357223 */ /* 0x000fe20000010036 */
[----:B------:R-:W-:Y:S02]  /*3970*/  HADD2.F32 R58, -RZ, R121.H1_H1 ;  /* 0x30000079ff3a7230 */ /* 0x000fe40000004100 */
[----:B------:R-:W-:Y:S02]  /*3980*/  HADD2.F32 R54, -RZ, R118.H0_H0 ;  /* 0x20000076ff367230 */ /* 0x000fe40000004100 */
[----:B------:R-:W-:Y:S01]  /*3990*/  F2FP.F16.F32.PACK_AB R31, R53, R31 ;  /* 0x0000001f351f723e */ /* 0x000fe200000000ff */
[-C--:B------:R-:W-:Y:S01]  /*39a0*/  FMUL.FTZ R55, R28, R58.reuse ;  /* 0x0000003a1c377220 */ /* 0x080fe20000410000 */
[----:B------:R-:W-:-:S03]  /*39b0*/  FMUL.FTZ R58, R59, R58 ;  /* 0x0000003a3b3a7220 */ /* 0x000fc60000410000 */
[-C--:B------:R-:W-:Y:S01]  /*39c0*/  FFMA.FTZ R55, R59, R54.reuse, -R55 ;  /* 0x000000363b377223 */ /* 0x080fe20000010837 */
[----:B------:R-:W-:Y:S01]  /*39d0*/  FFMA.FTZ R28, R28, R54, R58 ;  /* 0x000000361c1c7223 */ /* 0x000fe2000001003a */
[----:B------:R-:W-:Y:S02]  /*39e0*/  HADD2.F32 R54, -RZ, R121.H0_H0 ;  /* 0x20000079ff367230 */ /* 0x000fe40000004100 */
[----:B------:R-:W-:Y:S02]  /*39f0*/  HADD2.F32 R58, -RZ, R30.H1_H1 ;  /* 0x3000001eff3a7230 */ /* 0x000fe40000004100 */
[----:B------:R-:W-:Y:S01]  /*3a00*/  HADD2.F32 R59, -RZ, R118.H1_H1 ;  /* 0x30000076ff3b7230 */ /* 0x000fe20000004100 */
[----:B------:R-:W-:Y:S01]  /*3a10*/  F2FP.F16.F32.PACK_AB R28, R28, R55 ;  /* 0x000000371c1c723e */ /* 0x000fe200000000ff */
[----:B------:R-:W-:Y:S02]  /*3a20*/  HADD2.F32 R30, -RZ, R30.H0_H0 ;  /* 0x2000001eff1e7230 */ /* 0x000fe40000004100 */
[----:B------:R-:W-:-:S04]  /*3a30*/  FMUL.FTZ R86, R58, R54 ;  /* 0x000000363a567220 */ /* 0x000fc80000410000 */
[C---:B------:R-:W-:Y:S01]  /*3a40*/  FFMA.FTZ R86, R30.reuse, R59, -R86 ;  /* 0x0000003b1e567223 */ /* 0x040fe20000010856 */
[----:B------:R-:W-:-:S04]  /*3a50*/  FMUL.FTZ R30, R30, R54 ;  /* 0x000000361e1e7220 */ /* 0x000fc80000410000 */
[----:B------:R-:W-:-:S05]  /*3a60*/  FFMA.FTZ R30, R58, R59, R30 ;  /* 0x0000003b3a1e7223 */ /* 0x000fca000001001e */
[----:B------:R-:W-:-:S07]  /*3a70*/  F2FP.F16.F32.PACK_AB R30, R30, R86 ;  /* 0x000000561e1e723e */ /* 0x000fce00000000ff */
.L_x_1411:
[----:B------:R-:W-:Y:S05]  /*3a80*/  BSYNC B2 ;  /* 0x0000000000027941 */ /* 0x000fea0003800000 */
.L_x_1410:
[----:B------:R1:W-:Y:S02]  /*3a90*/  STG.E.128 desc[UR38][R32.64], R28 ;  /* 0x0000001c20007986 */ /* 0x0003e4000c101d26 */
.L_x_1409:
[----:B------:R-:W-:Y:S05]  /*3aa0*/  BSYNC B1 ;  /* 0x0000000000017941 */ /* 0x000fea0003800000 */
.L_x_1408:
        /* <DEDUP_REMOVED lines=8> */
[--C-:B------:R-:W-:Y:S01]  /*3b30*/  SHF.R.U64 R52, R50, 0x10, R51.reuse ;  /* 0x0000001032347819 */ /* 0x100fe20000001233 */
[----:B------:R-:W-:Y:S01]  /*3b40*/  IMAD.MOV.U32 R55, RZ, RZ, R28 ;  /* 0x000000ffff377224 */ /* 0x000fe200078e001c */
[----:B------:R-:W-:Y:S01]  /*3b50*/  SHF.R.U32.HI R50, RZ, 0x10, R51 ;  /* 0x00000010ff327819 */ /* 0x000fe20000011633 */
[----:B------:R-:W-:Y:S01]  /*3b60*/  IMAD.MOV.U32 R51, RZ, RZ, R29 ;  /* 0x000000ffff337224 */ /* 0x000fe200078e001d */
[--C-:B------:R-:W-:Y:S01]  /*3b70*/  SHF.R.U64 R53, R56, 0x10, R57.reuse ;  /* 0x0000001038357819 */ /* 0x100fe20000001239 */
[----:B------:R-:W-:Y:S01]  /*3b80*/  HADD2.F32 R52, -RZ, R52.H0_H0 ;  /* 0x20000034ff347230 */ /* 0x000fe20000004100 */
[----:B------:R-:W-:Y:S01]  /*3b90*/  SHF.R.U32.HI R56, RZ, 0x10, R57 ;  /* 0x00000010ff387819 */ /* 0x000fe20000011639 */
[----:B------:R-:W-:Y:S02]  /*3ba0*/  HADD2.F32 R28, -RZ, R55.H1_H1 ;  /* 0x30000037ff1c7230 */ /* 0x000fe40000004100 */
[----:B------:R-:W-:Y:S02]  /*3bb0*/  HADD2.F32 R29, -RZ, R53.H0_H0 ;  /* 0x20000035ff1d7230 */ /* 0x000fe40000004100 */
[----:B------:R-:W-:-:S02]  /*3bc0*/  HADD2.F32 R53, -RZ, R51.H1_H1 ;  /* 0x30000033ff357230 */ /* 0x000fc40000004100 */
[----:B------:R-:W-:Y:S02]  /*3bd0*/  HADD2.F32 R54, -RZ, R51.H0_H0 ;  /* 0x20000033ff367230 */ /* 0x000fe40000004100 */
[----:B------:R-:W-:Y:S02]  /*3be0*/  HADD2.F32 R56, -RZ, R56.H0_H0 ;  /* 0x20000038ff387230 */ /* 0x000fe40000004100 */
[CC--:B------:R-:W-:Y:S01]  /*3bf0*/  FMUL.FTZ R51, R53.reuse, R29.reuse ;  /* 0x0000001d35337220 */ /* 0x0c0fe20000410000 */
[----:B------:R-:W-:Y:S02]  /*3c00*/  HADD2.F32 R55, -RZ, R55.H0_H0 ;  /* 0x20000037ff377230 */ /* 0x000fe40000004100 */
[C---:B------:R-:W-:Y:S01]  /*3c10*/  FMUL.FTZ R29, R54.reuse, R29 ;  /* 0x0000001d361d7220 */ /* 0x040fe20000410000 */
[-C--:B------:R-:W-:Y:S01]  /*3c20*/  FFMA.FTZ R51, R54, R52.reuse, -R51 ;  /* 0x0000003436337223 */ /* 0x080fe20000010833 */
[----:B------:R-:W-:Y:S02]  /*3c30*/  HADD2.F32 R54, -RZ, R120.H0_H0 ;  /* 0x20000078ff367230 */ /* 0x000fe40000004100 */
[----:B------:R-:W-:Y:S01]  /*3c40*/  FFMA.FTZ R29, R53, R52, R29 ;  /* 0x00000034351d7223 */ /* 0x000fe2000001001d */
[----:B------:R-:W-:-:S02]  /*3c50*/  IMAD.MOV.U32 R52, RZ, RZ, R31 ;  /* 0x000000ffff347224 */ /* 0x000fc400078e001f */
[----:B------:R-:W-:Y:S02]  /*3c60*/  HADD2.F32 R53, -RZ, R50.H0_H0 ;  /* 0x20000032ff357230 */ /* 0x000fe40000004100 */
[----:B------:R-:W-:Y:S01]  /*3c70*/  F2FP.F16.F32.PACK_AB R29, R29, R51 ;  /* 0x000000331d1d723e */ /* 0x000fe200000000ff */
[--C-:B------:R-:W-:Y:S02]  /*3c80*/  HADD2.F32 R31, -RZ, R52.reuse.H1_H1 ;  /* 0x30000034ff1f7230 */ /* 0x100fe40000004100 */
[----:B------:R-:W-:-:S03]  /*3c90*/  HADD2.F32 R52, -RZ, R52.H0_H0 ;  /* 0x20000034ff347230 */ /* 0x000fc60000004100 */
[----:B------:R-:W-:-:S04]  /*3ca0*/  FMUL.FTZ R50, R31, R56 ;  /* 0x000000381f327220 */ /* 0x000fc80000410000 */
[C---:B------:R-:W-:Y:S01]  /*3cb0*/  FFMA.FTZ R50, R52.reuse, R53, -R50 ;  /* 0x0000003534327223 */ /* 0x040fe20000010832 */
[----:B------:R-:W-:-:S04]  /*3cc0*/  FMUL.FTZ R52, R52, R56 ;  /* 0x0000003834347220 */ /* 0x000fc80000410000 */
[----:B------:R-:W-:Y:S01]  /*3cd0*/  FFMA.FTZ R31, R31, R53, R52 ;  /* 0x000000351f1f7223 */ /* 0x000fe20000010034 */
[----:B------:R-:W-:Y:S02]  /*3ce0*/  HADD2.F32 R52, -RZ, R117.H0_H0 ;  /* 0x20000075ff347230 */ /* 0x000fe40000004100 */
[CC--:B------:R-:W-:Y:S01]  /*3cf0*/  FMUL.FTZ R53, R28.reuse, R54.reuse ;  /* 0x000000361c357220 */ /* 0x0c0fe20000410000 */
[----:B------:R-:W-:Y:S01]  /*3d00*/  FMUL.FTZ R54, R55, R54 ;  /* 0x0000003637367220 */ /* 0x000fe20000410000 */
[----:B------:R-:W-:Y:S02]  /*3d10*/  F2FP.F16.F32.PACK_AB R31, R31, R50 ;  /* 0x000000321f1f723e */ /* 0x000fe400000000ff */
[-C--:B------:R-:W-:Y:S01]  /*3d20*/  FFMA.FTZ R53, R55, R52.reuse, -R53 ;  /* 0x0000003437357223 */ /* 0x080fe20000010835 */
[----:B------:R-:W-:Y:S01]  /*3d30*/  FFMA.FTZ R28, R28, R52, R54 ;  /* 0x000000341c1c7223 */ /* 0x000fe20000010036 */
[----:B------:R-:W-:Y:S02]  /*3d40*/  HADD2.F32 R52, -RZ, R120.H1_H1 ;  /* 0x30000078ff347230 */ /* 0x000fe40000004100 */
[----:B------:R-:W-:-:S02]  /*3d50*/  HADD2.F32 R54, -RZ, R30.H1_H1 ;  /* 0x3000001eff367230 */ /* 0x000fc40000004100 */
        /* <DEDUP_REMOVED lines=8> */
.L_x_1415:
[----:B------:R-:W-:Y:S05]  /*3de0*/  BSYNC B2 ;  /* 0x0000000000027941 */ /* 0x000fea0003800000 */
.L_x_1414:
[----:B------:R2:W-:Y:S02]  /*3df0*/  STG.E.128 desc[UR38][R32.64+0x20], R28 ;  /* 0x0000201c20007986 */ /* 0x0005e4000c101d26 */
.L_x_1413:
[----:B------:R-:W-:Y:S05]  /*3e00*/  BSYNC B1 ;  /* 0x0000000000017941 */ /* 0x000fea0003800000 */
.L_x_1412:
        /* <DEDUP_REMOVED lines=8> */
[--C-:B------:R-:W-:Y:S01]  /*3e90*/  SHF.R.U64 R50, R46, 0x10, R47.reuse ;  /* 0x000000102e327819 */ /* 0x100fe2000000122f */
[----:B------:R-:W-:Y:S01]  /*3ea0*/  HADD2.F32 R51, -RZ, R29.H0_H0 ;  /* 0x2000001dff337230 */ /* 0x000fe20000004100 */
[----:B------:R-:W-:Y:S01]  /*3eb0*/  SHF.R.U32.HI R46, RZ, 0x10, R47 ;  /* 0x00000010ff2e7819 */ /* 0x000fe2000001162f */
[----:B------:R-:W-:Y:S01]  /*3ec0*/  HADD2.F32 R52, -RZ, R119.H1_H1 ;  /* 0x30000077ff347230 */ /* 0x000fe20000004100 */
[--C-:B------:R-:W-:Y:S01]  /*3ed0*/  SHF.R.U64 R47, R48, 0x10, R49.reuse ;  /* 0x00000010302f7819 */ /* 0x100fe20000001231 */
[----:B------:R-:W-:Y:S01]  /*3ee0*/  HADD2.F32 R50, -RZ, R50.H0_H0 ;  /* 0x20000032ff327230 */ /* 0x000fe20000004100 */
[----:B------:R-:W-:Y:S01]  /*3ef0*/  SHF.R.U32.HI R48, RZ, 0x10, R49 ;  /* 0x00000010ff307819 */ /* 0x000fe20000011631 */
[----:B------:R-:W-:Y:S02]  /*3f00*/  HADD2.F32 R49, -RZ, R29.H1_H1 ;  /* 0x3000001dff317230 */ /* 0x000fe40000004100 */
[----:B------:R-:W-:Y:S02]  /*3f10*/  HADD2.F32 R47, -RZ, R47.H0_H0 ;  /* 0x2000002fff2f7230 */ /* 0x000fe40000004100 */
[----:B------:R-:W-:-:S03]  /*3f20*/  HADD2.F32 R46, -RZ, R46.H0_H0 ;  /* 0x2000002eff2e7230 */ /* 0x000fc60000004100 */
[-C--:B------:R-:W-:Y:S01]  /*3f30*/  FMUL.FTZ R29, R49, R47.reuse ;  /* 0x0000002f311d7220 */ /* 0x080fe20000410000 */
[----:B------:R-:W-:-:S03]  /*3f40*/  FMUL.FTZ R47, R51, R47 ;  /* 0x0000002f332f7220 */ /* 0x000fc60000410000 */
[-C--:B------:R-:W-:Y:S01]  /*3f50*/  FFMA.FTZ R29, R51, R50.reuse, -R29 ;  /* 0x00000032331d7223 */ /* 0x080fe2000001081d */
[----:B------:R-:W-:Y:S01]  /*3f60*/  FFMA.FTZ R47, R49, R50, R47 ;  /* 0x00000032312f7223 */ /* 0x000fe2000001002f */
[----:B------:R-:W-:Y:S02]  /*3f70*/  HADD2.F32 R49, -RZ, R48.H0_H0 ;  /* 0x20000030ff317230 */ /* 0x000fe40000004100 */
[--C-:B------:R-:W-:Y:S02]  /*3f80*/  HADD2.F32 R48, -RZ, R31.reuse.H1_H1 ;  /* 0x3000001fff307230 */ /* 0x100fe40000004100 */
[----:B------:R-:W-:Y:S01]  /*3f90*/  HADD2.F32 R50, -RZ, R31.H0_H0 ;  /* 0x2000001fff327230 */ /* 0x000fe20000004100 */
[----:B------:R-:W-:Y:S02]  /*3fa0*/  F2FP.F16.F32.PACK_AB R29, R47, R29 ;  /* 0x0000001d2f1d723e */ /* 0x000fe400000000ff */
[-C--:B------:R-:W-:Y:S02]  /*3fb0*/  FMUL.FTZ R31, R48, R49.reuse ;  /* 0x00000031301f7220 */ /* 0x080fe40000410000 */
[----:B------:R-:W-:-:S02]  /*3fc0*/  FMUL.FTZ R49, R50, R49 ;  /* 0x0000003132317220 */ /* 0x000fc40000410000 */
[-C--:B------:R-:W-:Y:S01]  /*3fd0*/  FFMA.FTZ R31, R50, R46.reuse, -R31 ;  /* 0x0000002e321f7223 */ /* 0x080fe2000001081f */
[----:B------:R-:W-:Y:S02]  /*3fe0*/  HADD2.F32 R50, -RZ, R119.H0_H0 ;  /* 0x20000077ff327230 */ /* 0x000fe40000004100 */
[----:B------:R-:W-:Y:S01]  /*3ff0*/  FFMA.FTZ R46, R48, R46, R49 ;  /* 0x0000002e302e7223 */ /* 0x000fe20000010031 */
[----:B------:R-:W-:Y:S02]  /*4000*/  IMAD.MOV.U32 R48, RZ, RZ, R30 ;  /* 0x000000ffff307224 */ /* 0x000fe400078e001e */
[--C-:B------:R-:W-:Y:S02]  /*4010*/  HADD2.F32 R30, -RZ, R28.reuse.H0_H0 ;  /* 0x2000001cff1e7230 */ /* 0x100fe40000004100 */
[----:B------:R-:W-:Y:S01]  /*4020*/  HADD2.F32 R28, -RZ, R28.H1_H1 ;  /* 0x3000001cff1c7230 */ /* 0x000fe20000004100 */
[----:B------:R-:W-:Y:S01]  /*4030*/  F2FP.F16.F32.PACK_AB R31, R46, R31 ;  /* 0x0000001f2e1f723e */ /* 0x000fe200000000ff */
[----:B------:R-:W-:-:S03]  /*4040*/  HADD2.F32 R49, -RZ, R116.H1_H1 ;  /* 0x30000074ff317230 */ /* 0x000fc60000004100 */
[-C--:B------:R-:W-:Y:S01]  /*4050*/  FMUL.FTZ R51, R28, R50.reuse ;  /* 0x000000321c337220 */ /* 0x080fe20000410000 */
[----:B------:R-:W-:-:S03]  /*4060*/  FMUL.FTZ R50, R30, R50 ;  /* 0x000000321e327220 */ /* 0x000fc60000410000 */
[-C--:B------:R-:W-:Y:S01]  /*4070*/  FFMA.FTZ R30, R30, R49.reuse, -R51 ;  /* 0x000000311e1e7223 */ /* 0x080fe20000010833 */
[----:B------:R-:W-:Y:S01]  /*4080*/  FFMA.FTZ R28, R28, R49, R50 ;  /* 0x000000311c1c7223 */ /* 0x000fe20000010032 */
[--C-:B------:R-:W-:Y:S02]  /*4090*/  HADD2.F32 R50, -RZ, R48.reuse.H0_H0 ;  /* 0x20000030ff327230 */ /* 0x100fe40000004100 */
[----:B------:R-:W-:Y:S02]  /*40a0*/  HADD2.F32 R48, -RZ, R48.H1_H1 ;  /* 0x30000030ff307230 */ /* 0x000fe40000004100 */
[----:B------:R-:W-:Y:S01]  /*40b0*/  HADD2.F32 R49, -RZ, R116.H0_H0 ;  /* 0x20000074ff317230 */ /* 0x000fe20000004100 */
[----:B------:R-:W-:Y:S02]  /*40c0*/  F2FP.F16.F32.PACK_AB R28, R28, R30 ;  /* 0x0000001e1c1c723e */ /* 0x000fe400000000ff */
[-C--:B------:R-:W-:Y:S01]  /*40d0*/  FMUL.FTZ R51, R48, R52.reuse ;  /* 0x0000003430337220 */ /* 0x080fe20000410000 */
[----:B------:R-:W-:-:S03]  /*40e0*/  FMUL.FTZ R52, R50, R52 ;  /* 0x0000003432347220 */ /* 0x000fc60000410000 */
[-C--:B------:R-:W-:Y:S01]  /*40f0*/  FFMA.FTZ R51, R50, R49.reuse, -R51 ;  /* 0x0000003132337223 */ /* 0x080fe20000010833 */
[----:B------:R-:W-:-:S05]  /*4100*/  FFMA.FTZ R52, R48, R49, R52 ;  /* 0x0000003130347223 */ /* 0x000fca0000010034 */
[----:B------:R-:W-:-:S05]  /*4110*/  F2FP.F16.F32.PACK_AB R51, R52, R51 ;  /* 0x000000333433723e */ /* 0x000fca00000000ff */
[----:B------:R-:W-:-:S07]  /*4120*/  IMAD.MOV.U32 R30, RZ, RZ, R51 ;  /* 0x000000ffff1e7224 */ /* 0x000fce00078e0033 */
.L_x_1419:
[----:B------:R-:W-:Y:S05]  /*4130*/  BSYNC B2 ;  /* 0x0000000000027941 */ /* 0x000fea0003800000 */
.L_x_1418:
[----:B------:R3:W-:Y:S02]  /*4140*/  STG.E.128 desc[UR38][R32.64+0x40], R28 ;  /* 0x0000401c20007986 */ /* 0x0007e4000c101d26 */
.L_x_1417:
[----:B------:R-:W-:Y:S05]  /*4150*/  BSYNC B1 ;  /* 0x0000000000017941 */ /* 0x000fea0003800000 */
.L_x_1416:
        /* <DEDUP_REMOVED lines=10> */
[----:B------:R-:W-:-:S03]  /*4200*/  SHF.R.U64 R42, R42, 0x10, R43 ;  /* 0x000000102a2a7819 */ /* 0x000fc6000000122b */
[----:B------:R-:W-:Y:S02]  /*4210*/  HADD2.F32 R47, -RZ, R47.H0_H0 ;  /* 0x2000002fff2f7230 */ /* 0x000fe40000004100 */
[--C-:B------:R-:W-:Y:S02]  /*4220*/  HADD2.F32 R29, -RZ, R44.reuse.H1_H1 ;  /* 0x3000002cff1d7230 */ /* 0x100fe40000004100 */
[----:B------:R-:W-:Y:S02]  /*4230*/  HADD2.F32 R44, -RZ, R44.H0_H0 ;  /* 0x2000002cff2c7230 */ /* 0x000fe40000004100 */
[----:B------:R-:W-:Y:S02]  /*4240*/  HADD2.F32 R42, -RZ, R42.H0_H0 ;  /* 0x2000002aff2a7230 */ /* 0x000fe40000004100 */
[-C--:B------:R-:W-:Y:S01]  /*4250*/  FMUL.FTZ R46, R29, R47.reuse ;  /* 0x0000002f1d2e7220 */ /* 0x080fe20000410000 */
[----:B------:R-:W-:-:S03]  /*4260*/  FMUL.FTZ R47, R44, R47 ;  /* 0x0000002f2c2f7220 */ /* 0x000fc60000410000 */
[-C--:B------:R-:W-:Y:S01]  /*4270*/  FFMA.FTZ R46, R44, R42.reuse, -R46 ;  /* 0x0000002a2c2e7223 */ /* 0x080fe2000001082e */
[----:B------:R-:W-:Y:S01]  /*4280*/  FFMA.FTZ R47, R29, R42, R47 ;  /* 0x0000002a1d2f7223 */ /* 0x000fe2000001002f */
[----:B------:R-:W-:Y:S01]  /*4290*/  SHF.R.U32.HI R42, RZ, 0x10, R43 ;  /* 0x00000010ff2a7819 */ /* 0x000fe2000001162b */
[--C-:B------:R-:W-:Y:S01]  /*42a0*/  HADD2.F32 R29, -RZ, R31.reuse.H1_H1 ;  /* 0x3000001fff1d7230 */ /* 0x100fe20000004100 */
[----:B------:R-:W-:Y:S01]  /*42b0*/  SHF.R.U32.HI R43, RZ, 0x10, R45 ;  /* 0x00000010ff2b7819 */ /* 0x000fe2000001162d */
[----:B------:R-:W-:Y:S01]  /*42c0*/  HADD2.F32 R31, -RZ, R31.H0_H0 ;  /* 0x2000001fff1f7230 */ /* 0x000fe20000004100 */
[----:B------:R-:W-:Y:S01]  /*42d0*/  F2FP.F16.F32.PACK_AB R46, R47, R46 ;  /* 0x0000002e2f2e723e */ /* 0x000fe200000000ff */
[----:B------:R-:W-:Y:S02]  /*42e0*/  HADD2.F32 R42, -RZ, R42.H0_H0 ;  /* 0x2000002aff2a7230 */ /* 0x000fe40000004100 */
[----:B------:R-:W-:-:S05]  /*42f0*/  HADD2.F32 R43, -RZ, R43.H0_H0 ;  /* 0x2000002bff2b7230 */ /* 0x000fca0000004100 */
[-C--:B------:R-:W-:Y:S01]  /*4300*/  FMUL.FTZ R44, R29, R43.reuse ;  /* 0x0000002b1d2c7220 */ /* 0x080fe20000410000 */
[----:B------:R-:W-:-:S03]  /*4310*/  FMUL.FTZ R43, R31, R43 ;  /* 0x0000002b1f2b7220 */ /* 0x000fc60000410000 */
[-C--:B------:R-:W-:Y:S01]  /*4320*/  FFMA.FTZ R44, R31, R42.reuse, -R44 ;  /* 0x0000002a1f2c7223 */ /* 0x080fe2000001082c */
[----:B------:R-:W-:Y:S01]  /*4330*/  FFMA.FTZ R43, R29, R42, R43 ;  /* 0x0000002a1d2b7223 */ /* 0x000fe2000001002b */
[--C-:B------:R-:W-:Y:S02]  /*4340*/  HADD2.F32 R31, -RZ, R28.reuse.H0_H0 ;  /* 0x2000001cff1f7230 */ /* 0x100fe40000004100 */
[----:B------:R-:W-:Y:S02]  /*4350*/  HADD2.F32 R29, -RZ, R28.H1_H1 ;  /* 0x3000001cff1d7230 */ /* 0x000fe40000004100 */
[--C-:B------:R-:W-:Y:S01]  /*4360*/  HADD2.F32 R28, -RZ, R115.reuse.H0_H0 ;  /* 0x20000073ff1c7230 */ /* 0x100fe20000004100 */
[----:B------:R-:W-:Y:S01]  /*4370*/  F2FP.F16.F32.PACK_AB R43, R43, R44 ;  /* 0x0000002c2b2b723e */ /* 0x000fe200000000ff */
[----:B------:R-:W-:Y:S02]  /*4380*/  HADD2.F32 R42, -RZ, R114.H1_H1 ;  /* 0x30000072ff2a7230 */ /* 0x000fe40000004100 */
[----:B------:R-:W-:-:S02]  /*4390*/  HADD2.F32 R115, -RZ, R115.H1_H1 ;  /* 0x30000073ff737230 */ /* 0x000fc40000004100 */
[-C--:B------:R-:W-:Y:S01]  /*43a0*/  FMUL.FTZ R48, R29, R28.reuse ;  /* 0x0000001c1d307220 */ /* 0x080fe20000410000 */
[C---:B------:R-:W-:Y:S01]  /*43b0*/  FMUL.FTZ R50, R31.reuse, R28 ;  /* 0x0000001c1f327220 */ /* 0x040fe20000410000 */
[----:B------:R-:W-:Y:S02]  /*43c0*/  HADD2.F32 R114, -RZ, R114.H0_H0 ;  /* 0x20000072ff727230 */ /* 0x000fe40000004100 */
[-C--:B------:R-:W-:Y:S01]  /*43d0*/  FFMA.FTZ R28, R31, R42.reuse, -R48 ;  /* 0x0000002a1f1c7223 */ /* 0x080fe20000010830 */
[--C-:B------:R-:W-:Y:S02]  /*43e0*/  HADD2.F32 R31, -RZ, R30.reuse.H0_H0 ;  /* 0x2000001eff1f7230 */ /* 0x100fe40000004100 */
[----:B------:R-:W-:Y:S01]  /*43f0*/  FFMA.FTZ R29, R29, R42, R50 ;  /* 0x0000002a1d1d7223 */ /* 0x000fe20000010032 */
[----:B------:R-:W-:-:S04]  /*4400*/  HADD2.F32 R30, -RZ, R30.H1_H1 ;  /* 0x3000001eff1e7230 */ /* 0x000fc80000004100 */
[----:B------:R-:W-:Y:S01]  /*4410*/  F2FP.F16.F32.PACK_AB R28, R29, R28 ;  /* 0x0000001c1d1c723e */ /* 0x000fe200000000ff */
[CC--:B------:R-:W-:Y:S01]  /*4420*/  FMUL.FTZ R42, R30.reuse, R115.reuse ;  /* 0x000000731e2a7220 */ /* 0x0c0fe20000410000 */
[C---:B------:R-:W-:Y:S01]  /*4430*/  FMUL.FTZ R115, R31.reuse, R115 ;  /* 0x000000731f737220 */ /* 0x040fe20000410000 */
[----:B------:R-:W-:Y:S02]  /*4440*/  IMAD.MOV.U32 R29, RZ, RZ, R46 ;  /* 0x000000ffff1d7224 */ /* 0x000fe400078e002e */
[-C--:B------:R-:W-:Y:S01]  /*4450*/  FFMA.FTZ R31, R31, R114.reuse, -R42 ;  /* 0x000000721f1f7223 */ /* 0x080fe2000001082a */
[----:B------:R-:W-:-:S05]  /*4460*/  FFMA.FTZ R30, R30, R114, R115 ;  /* 0x000000721e1e7223 */ /* 0x000fca0000010073 */
[----:B------:R-:W-:Y:S01]  /*4470*/  F2FP.F16.F32.PACK_AB R30, R30, R31 ;  /* 0x0000001f1e1e723e */ /* 0x000fe200000000ff */
[----:B------:R-:W-:-:S07]  /*4480*/  IMAD.MOV.U32 R31, RZ, RZ, R43 ;  /* 0x000000ffff1f7224 */ /* 0x000fce00078e002b */
.L_x_1423:
[----:B------:R-:W-:Y:S05]  /*4490*/  BSYNC B2 ;  /* 0x0000000000027941 */ /* 0x000fea0003800000 */
.L_x_1422:
[----:B------:R4:W-:Y:S02]  /*44a0*/  STG.E.128 desc[UR38][R32.64+0x60], R28 ;  /* 0x0000601c20007986 */ /* 0x0009e4000c101d26 */
.L_x_1421:
[----:B------:R-:W-:Y:S05]  /*44b0*/  BSYNC B1 ;  /* 0x0000000000017941 */ /* 0x000fea0003800000 */
.L_x_1420:
        /* <DEDUP_REMOVED lines=8> */
[--C-:B------:R-:W-:Y:S02]  /*4540*/  SHF.R.U64 R42, R38, 0x10, R39.reuse ;  /* 0x00000010262a7819 */ /* 0x100fe40000001227 */
[----:B------:R-:W-:Y:S01]  /*4550*/  SHF.R.U32.HI R38, RZ, 0x10, R39 ;  /* 0x00000010ff267819 */ /* 0x000fe20000011627 */
[----:B------:R-:W-:Y:S01]  /*4560*/  IMAD.MOV.U32 R39, RZ, RZ, R31 ;  /* 0x000000ffff277224 */ /* 0x000fe200078e001f */
[--C-:B------:R-:W-:Y:S01]  /*4570*/  SHF.R.U64 R44, R40, 0x10, R41.reuse ;  /* 0x00000010282c7819 */ /* 0x100fe20000001229 */
[--C-:B------:R-:W-:Y:S01]  /*4580*/  HADD2.F32 R31, -RZ, R29.reuse.H1_H1 ;  /* 0x3000001dff1f7230 */ /* 0x100fe20000004100 */
[----:B------:R-:W-:Y:S01]  /*4590*/  SHF.R.U32.HI R43, RZ, 0x10, R41 ;  /* 0x00000010ff2b7819 */ /* 0x000fe20000011629 */
[----:B------:R-:W-:Y:S02]  /*45a0*/  HADD2.F32 R29, -RZ, R29.H0_H0 ;  /* 0x2000001dff1d7230 */ /* 0x000fe40000004100 */
[----:B------:R-:W-:Y:S02]  /*45b0*/  HADD2.F32 R44, -RZ, R44.H0_H0 ;  /* 0x2000002cff2c7230 */ /* 0x000fe40000004100 */
[----:B------:R-:W-:-:S02]  /*45c0*/  HADD2.F32 R43, -RZ, R43.H0_H0 ;  /* 0x2000002bff2b7230 */ /* 0x000fc40000004100 */
[--C-:B------:R-:W-:Y:S02]  /*45d0*/  HADD2.F32 R40, -RZ, R39.reuse.H1_H1 ;  /* 0x30000027ff287230 */ /* 0x100fe40000004100 */
[----:B------:R-:W-:Y:S02]  /*45e0*/  HADD2.F32 R39, -RZ, R39.H0_H0 ;  /* 0x20000027ff277230 */ /* 0x000fe40000004100 */
[----:B------:R-:W-:Y:S02]  /*45f0*/  HADD2.F32 R42, -RZ, R42.H0_H0 ;  /* 0x2000002aff2a7230 */ /* 0x000fe40000004100 */
[-C--:B------:R-:W-:Y:S01]  /*4600*/  FMUL.FTZ R46, R40, R43.reuse ;  /* 0x0000002b282e7220 */ /* 0x080fe20000410000 */
[----:B------:R-:W-:Y:S02]  /*4610*/  HADD2.F32 R41, -RZ, R38.H0_H0 ;  /* 0x20000026ff297230 */ /* 0x000fe40000004100 */
[-C--:B------:R-:W-:Y:S01]  /*4620*/  FMUL.FTZ R38, R31, R44.reuse ;  /* 0x0000002c1f267220 */ /* 0x080fe20000410000 */
[----:B------:R-:W-:Y:S01]  /*4630*/  FMUL.FTZ R44, R29, R44 ;  /* 0x0000002c1d2c7220 */ /* 0x000fe20000410000 */
[----:B------:R-:W-:-:S02]  /*4640*/  FMUL.FTZ R43, R39, R43 ;  /* 0x0000002b272b7220 */ /* 0x000fc40000410000 */
[-C--:B------:R-:W-:Y:S01]  /*4650*/  FFMA.FTZ R29, R29, R42.reuse, -R38 ;  /* 0x0000002a1d1d7223 */ /* 0x080fe20000010826 */
[----:B------:R-:W-:Y:S01]  /*4660*/  FFMA.FTZ R38, R31, R42, R44 ;  /* 0x0000002a1f267223 */ /* 0x000fe2000001002c */
[-C--:B------:R-:W-:Y:S01]  /*4670*/  FFMA.FTZ R40, R40, R41.reuse, R43 ;  /* 0x0000002928287223 */ /* 0x080fe2000001002b */
[----:B------:R-:W-:Y:S01]  /*4680*/  FFMA.FTZ R31, R39, R41, -R46 ;  /* 0x00000029271f7223 */ /* 0x000fe2000001082e */
[--C-:B------:R-:W-:Y:S02]  /*4690*/  HADD2.F32 R43, -RZ, R110.reuse.H0_H0 ;  /* 0x2000006eff2b7230 */ /* 0x100fe40000004100 */
[----:B------:R-:W-:Y:S01]  /*46a0*/  HADD2.F32 R110, -RZ, R110.H1_H1 ;  /* 0x3000006eff6e7230 */ /* 0x000fe20000004100 */
[----:B------:R-:W-:Y:S01]  /*46b0*/  F2FP.F16.F32.PACK_AB R29, R38, R29 ;  /* 0x0000001d261d723e */ /* 0x000fe200000000ff */
[----:B------:R-:W-:Y:S01]  /*46c0*/  HADD2.F32 R42, -RZ, R28.H1_H1 ;  /* 0x3000001cff2a7230 */ /* 0x000fe20000004100 */
[----:B------:R-:W-:Y:S01]  /*46d0*/  F2FP.F16.F32.PACK_AB R31, R40, R31 ;  /* 0x0000001f281f723e */ /* 0x000fe200000000ff */
[----:B------:R-:W-:-:S02]  /*46e0*/  HADD2.F32 R41, -RZ, R30.H1_H1 ;  /* 0x3000001eff297230 */ /* 0x000fc40000004100 */
[----:B------:R-:W-:Y:S02]  /*46f0*/  HADD2.F32 R28, -RZ, R28.H0_H0 ;  /* 0x2000001cff1c7230 */ /* 0x000fe40000004100 */
[-C--:B------:R-:W-:Y:S01]  /*4700*/  FMUL.FTZ R45, R42, R43.reuse ;  /* 0x0000002b2a2d7220 */ /* 0x080fe20000410000 */
[----:B------:R-:W-:Y:S02]  /*4710*/  HADD2.F32 R30, -RZ, R30.H0_H0 ;  /* 0x2000001eff1e7230 */ /* 0x000fe40000004100 */
[CC--:B------:R-:W-:Y:S01]  /*4720*/  FMUL.FTZ R47, R41.reuse, R110.reuse ;  /* 0x0000006e292f7220 */ /* 0x0c0fe20000410000 */
[--C-:B------:R-:W-:Y:S02]  /*4730*/  HADD2.F32 R39, -RZ, R109.reuse.H0_H0 ;  /* 0x2000006dff277230 */ /* 0x100fe40000004100 */
[----:B------:R-:W-:Y:S01]  /*4740*/  FMUL.FTZ R43, R28, R43 ;  /* 0x0000002b1c2b7220 */ /* 0x000fe20000410000 */
        /* <DEDUP_REMOVED lines=8> */
.L_x_1427:
[----:B------:R-:W-:Y:S05]  /*47d0*/  BSYNC B2 ;  /* 0x0000000000027941 */ /* 0x000fea0003800000 */
.L_x_1426:
[----:B------:R1:W-:Y:S02]  /*47e0*/  STG.E.128 desc[UR38][R32.64+0x80], R28 ;  /* 0x0000801c20007986 */ /* 0x0003e4000c101d26 */
.L_x_1425:
[----:B------:R-:W-:Y:S05]  /*47f0*/  BSYNC B1 ;  /* 0x0000000000017941 */ /* 0x000fea0003800000 */
.L_x_1424:
[----:B------:R-:W-:-:S13]  /*4800*/  ISETP.NE.AND P4, PT, R13, RZ, PT ;  /* 0x000000ff0d00720c */ /* 0x000fda0003f85270 */
        /* <DEDUP_REMOVED lines=8> */
[----:B------:R-:W-:Y:S01]  /*4890*/  IMAD.MOV.U32 R34, RZ, RZ, R28 ;  /* 0x000000ffff227224 */ /* 0x000fe200078e001c */
[----:B------:R-:W-:Y:S01]  /*48a0*/  SHF.R.U32.HI R38, RZ, 0x10, R35 ;  /* 0x00000010ff267819 */ /* 0x000fe20000011623 */
[----:B------:R-:W-:Y:S01]  /*48b0*/  IMAD.MOV.U32 R35, RZ, RZ, R31 ;  /* 0x000000ffff237224 */ /* 0x000fe200078e001f */
[----:B------:R-:W-:Y:S01]  /*48c0*/  SHF.R.U32.HI R40, RZ, 0x10, R37 ;  /* 0x00000010ff287819 */ /* 0x000fe20000011625 */
[----:B------:R-:W-:Y:S02]  /*48d0*/  HADD2.F32 R39, -RZ, R39.H0_H0 ;  /* 0x20000027ff277230 */ /* 0x000fe40000004100 */
[--C-:B------:R-:W-:Y:S02]  /*48e0*/  HADD2.F32 R31, -RZ, R29.reuse.H1_H1 ;  /* 0x3000001dff1f7230 */ /* 0x100fe40000004100 */
[----:B------:R-:W-:-:S02]  /*48f0*/  HADD2.F32 R28, -RZ, R29.H0_H0 ;  /* 0x2000001dff1c7230 */ /* 0x000fc40000004100 */
[----:B------:R-:W-:Y:S02]  /*4900*/  HADD2.F32 R40, -RZ, R40.H0_H0 ;  /* 0x20000028ff287230 */ /* 0x000fe40000004100 */
[-C--:B------:R-:W-:Y:S01]  /*4910*/  FMUL.FTZ R29, R31, R39.reuse ;  /* 0x000000271f1d7220 */ /* 0x080fe20000410000 */
[----:B------:R-:W-:Y:S02]  /*4920*/  HADD2.F32 R36, -RZ, R35.H1_H1 ;  /* 0x30000023ff247230 */ /* 0x000fe40000004100 */
[----:B------:R-:W-:Y:S01]  /*4930*/  FMUL.FTZ R42, R28, R39 ;  /* 0x000000271c2a7220 */ /* 0x000fe20000410000 */
[----:B------:R-:W-:Y:S02]  /*4940*/  HADD2.F32 R37, -RZ, R41.H0_H0 ;  /* 0x20000029ff257230 */ /* 0x000fe40000004100 */
[----:B------:R-:W-:Y:S02]  /*4950*/  HADD2.F32 R35, -RZ, R35.H0_H0 ;  /* 0x20000023ff237230 */ /* 0x000fe40000004100 */
[----:B------:R-:W-:Y:S01]  /*4960*/  FMUL.FTZ R44, R36, R40 ;  /* 0x00000028242c7220 */ /* 0x000fe20000410000 */
[----:B------:R-:W-:-:S02]  /*4970*/  HADD2.F32 R38, -RZ, R38.H0_H0 ;  /* 0x20000026ff267230 */ /* 0x000fc40000004100 */
[-C--:B------:R-:W-:Y:S01]  /*4980*/  FFMA.FTZ R28, R28, R37.reuse, -R29 ;  /* 0x000000251c1c7223 */ /* 0x080fe2000001081d */
[----:B------:R-:W-:Y:S01]  /*4990*/  FFMA.FTZ R29, R31, R37, R42 ;  /* 0x000000251f1d7223 */ /* 0x000fe2000001002a */
[C---:B------:R-:W-:Y:S01]  /*49a0*/  FMUL.FTZ R39, R35.reuse, R40 ;  /* 0x0000002823277220 */ /* 0x040fe20000410000 */
[--C-:B------:R-:W-:Y:S02]  /*49b0*/  HADD2.F32 R31, -RZ, R34.reuse.H1_H1 ;  /* 0x30000022ff1f7230 */ /* 0x100fe40000004100 */
[-C--:B------:R-:W-:Y:S01]  /*49c0*/  FFMA.FTZ R44, R35, R38.reuse, -R44 ;  /* 0x00000026232c7223 */ /* 0x080fe2000001082c */
[----:B------:R-:W-:Y:S02]  /*49d0*/  HADD2.F32 R37, -RZ, R89.H0_H0 ;  /* 0x20000059ff257230 */ /* 0x000fe40000004100 */
[----:B------:R-:W-:Y:S01]  /*49e0*/  FFMA.FTZ R41, R36, R38, R39 ;  /* 0x0000002624297223 */ /* 0x000fe20000010027 */
[----:B------:R-:W-:Y:S01]  /*49f0*/  HADD2.F32 R34, -RZ, R34.H0_H0 ;  /* 0x20000022ff227230 */ /* 0x000fe20000004100 */
[----:B------:R-:W-:Y:S01]  /*4a00*/  F2FP.F16.F32.PACK_AB R29, R29, R28 ;  /* 0x0000001c1d1d723e */ /* 0x000fe200000000ff */
[----:B------:R-:W-:-:S02]  /*4a10*/  HADD2.F32 R35, -RZ, R30.H1_H1 ;  /* 0x3000001eff237230 */ /* 0x000fc40000004100 */
[-C--:B------:R-:W-:Y:S01]  /*4a20*/  FMUL.FTZ R39, R31, R37.reuse ;  /* 0x000000251f277220 */ /* 0x080fe20000410000 */
[----:B------:R-:W-:Y:S02]  /*4a30*/  HADD2.F32 R89, -RZ, R89.H1_H1 ;  /* 0x30000059ff597230 */ /* 0x000fe40000004100 */
[----:B------:R-:W-:Y:S01]  /*4a40*/  FMUL.FTZ R38, R34, R37 ;  /* 0x0000002522267220 */ /* 0x000fe20000410000 */
[----:B------:R-:W-:Y:S02]  /*4a50*/  HADD2.F32 R30, -RZ, R30.H0_H0 ;  /* 0x2000001eff1e7230 */ /* 0x000fe40000004100 */
[--C-:B------:R-:W-:Y:S02]  /*4a60*/  HADD2.F32 R36, -RZ, R88.reuse.H0_H0 ;  /* 0x20000058ff247230 */ /* 0x100fe40000004100 */
[-C--:B------:R-:W-:Y:S01]  /*4a70*/  FMUL.FTZ R37, R35, R89.reuse ;  /* 0x0000005923257220 */ /* 0x080fe20000410000 */
[----:B------:R-:W-:Y:S02]  /*4a80*/  HADD2.F32 R88, -RZ, R88.H1_H1 ;  /* 0x30000058ff587230 */ /* 0x000fe40000004100 */
[----:B------:R-:W-:Y:S01]  /*4a90*/  FMUL.FTZ R40, R30, R89 ;  /* 0x000000591e287220 */ /* 0x000fe20000410000 */
[-C--:B------:R-:W-:Y:S01]  /*4aa0*/  FFMA.FTZ R39, R34, R36.reuse, -R39 ;  /* 0x0000002422277223 */ /* 0x080fe20000010827 */
[----:B------:R-:W-:Y:S01]  /*4ab0*/  FFMA.FTZ R38, R31, R36, R38 ;  /* 0x000000241f267223 */ /* 0x000fe20000010026 */
[-C--:B------:R-:W-:Y:S01]  /*4ac0*/  FFMA.FTZ R37, R30, R88.reuse, -R37 ;  /* 0x000000581e257223 */ /* 0x080fe20000010825 */
[----:B------:R-:W-:Y:S01]  /*4ad0*/  FFMA.FTZ R40, R35, R88, R40 ;  /* 0x0000005823287223 */ /* 0x000fe20000010028 */
[----:B------:R-:W-:-:S02]  /*4ae0*/  F2FP.F16.F32.PACK_AB R31, R41, R44 ;  /* 0x0000002c291f723e */ /* 0x000fc400000000ff */
[----:B------:R-:W-:Y:S02]  /*4af0*/  F2FP.F16.F32.PACK_AB R28, R38, R39 ;  /* 0x00000027261c723e */ /* 0x000fe400000000ff */
[----:B------:R-:W-:-:S07]  /*4b00*/  F2FP.F16.F32.PACK_AB R30, R40, R37 ;  /* 0x00000025281e723e */ /* 0x000fce00000000ff */
.L_x_1429:
[----:B------:R-:W-:Y:S05]  /*4b10*/  BSYNC B1 ;  /* 0x0000000000017941 */ /* 0x000fea0003800000 */
.L_x_1428:
[----:B------:R1:W-:Y:S01]  /*4b20*/  STG.E.128 desc[UR38][R32.64+0xa0], R28 ;  /* 0x0000a01c20007986 */ /* 0x0003e2000c101d26 */
[----:B------:R-:W-:Y:S05]  /*4b30*/  BRA `(.L_x_1407) ;  /* 0x0000002000647947 */ /* 0x000fea0003800000 */
.L_x_1401:
        /* <DEDUP_REMOVED lines=46> */
.L_x_1431:
[----:B------:R-:W-:Y:S05]  /*4e20*/  BSYNC B1 ;  /* 0x0000000000017941 */ /* 0x000fea0003800000 */
.L_x_1430:
        /* <DEDUP_REMOVED lines=47> */
.L_x_1432:
[----:B------:R-:W-:Y:S01]  /*5120*/  IMAD R14, R17, 0x8, R2 ;  /* 0x00000008110e7824 */ /* 0x000fe200078e0202 */
[----:B------:R-:W-:Y:S01]  /*5130*/  SHF.L.U32 R85, R156, 0x1f, RZ ;  /* 0x0000001f9c557819 */ /* 0x000fe200000006ff */
[----:B------:R-:W-:Y:S03]  /*5140*/  BSSY B1, `(.L_x_1433) ;  /* 0x0000003000017945 */ /* 0x000fe60003800000 */
[----:B------:R-:W0:Y:S02]  /*5150*/  SYNCS.PHASECHK.TRANS64.TRYWAIT P5, [R14+URZ+0x2d890], R85 ;  /* 0x02d890550e0075a7 */ /* 0x000e2400080a017f */
[----:B0-----:R-:W-:Y:S05]  /*5160*/  @!P5 BRA `(.L_x_1434) ;  /* 0x000001f8000cd947 */ /* 0x001fea0003800000 */
.L_x_1782:
[----:B------:R-:W-:Y:S05]  /*5170*/  BSYNC B1 ;  /* 0x0000000000017941 */ /* 0x000fea0003800000 */
.L_x_1433:
        /* <DEDUP_REMOVED lines=17> */
[----:B------:R-:W-:Y:S01]  /*5290*/  SEL R52, R108, R114, !P0 ;  /* 0x000000726c347207 */ /* 0x000fe20004000000 */
[----:B------:R-:W-:Y:S01]  /*52a0*/  BSSY B2, `(.L_x_1437) ;  /* 0x000006f000027945 */ /* 0x000fe20003800000 */
[----:B------:R-:W-:-:S02]  /*52b0*/  ISETP.GE.AND P4, PT, R136, R107, PT ;  /* 0x0000006b8800720c */ /* 0x000fc40003f86270 */
[----:B------:R-:W-:-:S04]  /*52c0*/  SHF.R.S32.HI R53, RZ, 0x1f, R52 ;  /* 0x0000001fff357819 */ /* 0x000fc80000011434 */
[----:B------:R-:W-:-:S04]  /*52d0*/  LEA.HI R53, R53, R52, RZ, 0x4 ;  /* 0x0000003435357211 */ /* 0x000fc800078f20ff */
[----:B------:R-:W-:-:S04]  /*52e0*/  SHF.R.S32.HI R53, RZ, 0x4, R53 ;  /* 0x00000004ff357819 */ /* 0x000fc80000011435 */
[----:B------:R-:W-:-:S04]  /*52f0*/  LEA.HI.SX32 R115, R76, R53, 0x1d ;  /* 0x000000354c737211 */ /* 0x000fc800078feaff */
[----:B------:R-:W-:-:S04]  /*5300*/  SHF.R.S32.HI R52, RZ, 0x1f, R115 ;  /* 0x0000001fff347819 */ /* 0x000fc80000011473 */
[----:B------:R-:W-:Y:S01]  /*5310*/  LEA.HI R52, R52, R115, RZ, 0x2 ;  /* 0x0000007334347211 */ /* 0x000fe200078f10ff */
[----:B------:R-:W-:-:S04]  /*5320*/  IMAD.SHL.U32 R115, R115, 0x8, RZ ;  /* 0x0000000873737824 */ /* 0x000fc800078e00ff */
[----:B------:R-:W-:-:S05]  /*5330*/  IMAD.SHL.U32 R52, R52, 0x400, RZ ;  /* 0x0000040034347824 */ /* 0x000fca00078e00ff */
[----:B------:R-:W-:Y:S02]  /*5340*/  LOP3.LUT R52, R52, 0x7ffff000, RZ, 0xc0, !PT ;  /* 0x7ffff00034347812 */ /* 0x000fe400078ec0ff */
[----:B--2---:R-:W-:-:S04]  /*5350*/  LOP3.LUT R53, R58, 0x18, R115, 0xf8, !PT ;  /* 0x000000183a357812 */ /* 0x004fc800078ef873 */
[----:B---3--:R-:W-:-:S04]  /*5360*/  LOP3.LUT R53, R53, R55, RZ, 0x3c, !PT ;  /* 0x0000003735357212 */ /* 0x008fc800078e3cff */
[----:B----4-:R-:W-:-:S05]  /*5370*/  IADD3 R52, R53, R52, R54 ;  /* 0x0000003435347210 */ /* 0x010fca0007ffe036 */
        /* <DEDUP_REMOVED lines=16> */
[CC--:B------:R-:W-:Y:S01]  /*5480*/  FMUL.FTZ R57, R53.reuse, R116.reuse ;  /* 0x0000007435397220 */ /* 0x0c0fe20000410000 */
        /* <DEDUP_REMOVED lines=21> */
[--C-:B------:R-:W-:Y:S01]  /*55e0*/  HADD2.F32 R120, -RZ, R48.reuse.H0_H0 ;  /* 0x20000030ff787230 */ /* 0x100fe20000004100 */
[----:B------:R-:W-:Y:S01]  /*55f0*/  F2FP.F16.F32.PACK_AB R37, R37, R53 ;  /* 0x000000352525723e */ /* 0x000fe200000000ff */
[----:B------:R-:W-:Y:S02]  /*5600*/  HADD2.F32 R48, -RZ, R48.H1_H1 ;  /* 0x30000030ff307230 */ /* 0x000fe40000004100 */
[----:B------:R-:W-:-:S02]  /*5610*/  IMAD.MOV.U32 R53, RZ, RZ, R49 ;  /* 0x000000ffff357224 */ /* 0x000fc400078e0031 */
        /* <DEDUP_REMOVED lines=9> */
[----:B------:R-:W-:-:S02]  /*56b0*/  HADD2.F32 R117, -RZ, R117.H0_H0 ;  /* 0x20000075ff757230 */ /* 0x000fc40000004100 */
[----:B------:R-:W-:Y:S02]  /*56c0*/  HADD2.F32 R39, -RZ, R39.H0_H0 ;  /* 0x20000027ff277230 */ /* 0x000fe40000004100 */
[----:B------:R-:W-:-:S05]  /*56d0*/  HADD2.F32 R51, -RZ, R51.H0_H0 ;  /* 0x20000033ff337230 */ /* 0x000fca0000004100 */
[----:B------:R-:W-:-:S04]  /*56e0*/  FMUL.FTZ R59, R50, R51 ;  /* 0x00000033323b7220 */ /* 0x000fc80000410000 */
[C---:B------:R-:W-:Y:S01]  /*56f0*/  FFMA.FTZ R59, R48.reuse, R117, -R59 ;  /* 0x00000075303b7223 */ /* 0x040fe2000001083b */
[----:B------:R-:W-:Y:S01]  /*5700*/  FMUL.FTZ R48, R48, R51 ;  /* 0x0000003330307220 */ /* 0x000fe20000410000 */
[----:B------:R-:W-:-:S03]  /*5710*/  HADD2.F32 R51, -RZ, R130.H0_H0 ;  /* 0x20000082ff337230 */ /* 0x000fc60000004100 */
[----:B------:R-:W-:Y:S01]  /*5720*/  FFMA.FTZ R48, R50, R117, R48 ;  /* 0x0000007532307223 */ /* 0x000fe20000010030 */
[----:B------:R-:W-:Y:S01]  /*5730*/  HADD2.F32 R50, -RZ, R56.H0_H0 ;  /* 0x20000038ff327230 */ /* 0x000fe20000004100 */
[----:B------:R-:W-:Y:S01]  /*5740*/  F2FP.F16.F32.PACK_AB R55, R59, R55 ;  /* 0x000000373b37723e */ /* 0x000fe200000000ff */
[--C-:B------:R-:W-:Y:S02]  /*5750*/  HADD2.F32 R117, -RZ, R52.reuse.H0_H0 ;  /* 0x20000034ff757230 */ /* 0x100fe40000004100 */
[----:B------:R-:W-:Y:S02]  /*5760*/  HADD2.F32 R52, -RZ, R52.H1_H1 ;  /* 0x30000034ff347230 */ /* 0x000fe40000004100 */
[----:B------:R-:W-:Y:S01]  /*5770*/  FMUL.FTZ R119, R50, R120 ;  /* 0x0000007832777220 */ /* 0x000fe20000410000 */
[----:B------:R-:W-:Y:S01]  /*5780*/  F2FP.F16.F32.PACK_AB R48, R48, R118 ;  /* 0x000000763030723e */ /* 0x000fe200000000ff */
[C---:B------:R-:W-:Y:S02]  /*5790*/  FMUL.FTZ R120, R117.reuse, R120 ;  /* 0x0000007875787220 */ /* 0x040fe40000410000 */
[----:B------:R-:W-:Y:S01]  /*57a0*/  FFMA.FTZ R119, R117, R51, -R119 ;  /* 0x0000003375777223 */ /* 0x000fe20000010877 */
[----:B------:R-:W-:-:S02]  /*57b0*/  HADD2.F32 R117, -RZ, R130.H1_H1 ;  /* 0x30000082ff757230 */ /* 0x000fc40000004100 */
[----:B------:R-:W-:Y:S01]  /*57c0*/  FFMA.FTZ R120, R50, R51, R120 ;  /* 0x0000003332787223 */ /* 0x000fe20000010078 */
[----:B------:R-:W-:Y:S02]  /*57d0*/  HADD2.F32 R50, -RZ, R56.H1_H1 ;  /* 0x30000038ff327230 */ /* 0x000fe40000004100 */
[----:B------:R-:W-:Y:S02]  /*57e0*/  HADD2.F32 R51, -RZ, R36.H0_H0 ;  /* 0x20000024ff337230 */ /* 0x000fe40000004100 */
[--C-:B------:R-:W-:Y:S02]  /*57f0*/  HADD2.F32 R56, -RZ, R54.reuse.H0_H0 ;  /* 0x20000036ff387230 */ /* 0x100fe40000004100 */
[-C--:B------:R-:W-:Y:S01]  /*5800*/  FMUL.FTZ R36, R50, R116.reuse ;  /* 0x0000007432247220 */ /* 0x080fe20000410000 */
[C---:B------:R-:W-:Y:S01]  /*5810*/  FMUL.FTZ R116, R52.reuse, R116 ;  /* 0x0000007434747220 */ /* 0x040fe20000410000 */
[----:B------:R-:W-:Y:S02]  /*5820*/  HADD2.F32 R54, -RZ, R54.H1_H1 ;  /* 0x30000036ff367230 */ /* 0x000fe40000004100 */
[-C--:B------:R-:W-:Y:S01]  /*5830*/  FFMA.FTZ R36, R52, R51.reuse, -R36 ;  /* 0x0000003334247223 */ /* 0x080fe20000010824 */
[----:B------:R-:W-:Y:S01]  /*5840*/  FFMA.FTZ R50, R50, R51, R116 ;  /* 0x0000003332327223 */ /* 0x000fe20000010074 */
[----:B------:R-:W-:-:S02]  /*5850*/  HADD2.F32 R51, -RZ, R58.H0_H0 ;  /* 0x2000003aff337230 */ /* 0x000fc40000004100 */
[----:B------:R-:W-:Y:S01]  /*5860*/  HADD2.F32 R52, -RZ, R129.H0_H0 ;  /* 0x20000081ff347230 */ /* 0x000fe20000004100 */
[----:B------:R-:W-:Y:S01]  /*5870*/  F2FP.F16.F32.PACK_AB R36, R36, R119 ;  /* 0x000000772424723e */ /* 0x000fe200000000ff */
[----:B------:R-:W-:Y:S02]  /*5880*/  HADD2.F32 R58, -RZ, R58.H1_H1 ;  /* 0x3000003aff3a7230 */ /* 0x000fe40000004100 */
[CC--:B------:R-:W-:Y:S01]  /*5890*/  FMUL.FTZ R116, R51.reuse, R117.reuse ;  /* 0x0000007533747220 */ /* 0x0c0fe20000410000 */
[----:B------:R-:W-:Y:S01]  /*58a0*/  FMUL.FTZ R117, R56, R117 ;  /* 0x0000007538757220 */ /* 0x000fe20000410000 */
[----:B------:R-:W-:Y:S01]  /*58b0*/  F2FP.F16.F32.PACK_AB R50, R50, R120 ;  /* 0x000000783232723e */ /* 0x000fe200000000ff */
[----:B------:R-:W-:Y:S02]  /*58c0*/  IMAD.MOV.U32 R59, RZ, RZ, R48 ;  /* 0x000000ffff3b7224 */ /* 0x000fe400078e0030 */
[-C--:B------:R-:W-:Y:S01]  /*58d0*/  FFMA.FTZ R116, R56, R52.reuse, -R116 ;  /* 0x0000003438747223 */ /* 0x080fe20000010874 */
[----:B------:R-:W-:Y:S01]  /*58e0*/  FFMA.FTZ R117, R51, R52, R117 ;  /* 0x0000003433757223 */ /* 0x000fe20000010075 */
[-C--:B------:R-:W-:Y:S01]  /*58f0*/  FMUL.FTZ R51, R58, R39.reuse ;  /* 0x000000273a337220 */ /* 0x080fe20000410000 */
[----:B------:R-:W-:Y:S01]  /*5900*/  FMUL.FTZ R39, R54, R39 ;  /* 0x0000002736277220 */ /* 0x000fe20000410000 */
[----:B------:R-:W-:-:S02]  /*5910*/  IMAD.MOV.U32 R52, RZ, RZ, R36 ;  /* 0x000000ffff347224 */ /* 0x000fc400078e0024 */
[-C--:B------:R-:W-:Y:S01]  /*5920*/  FFMA.FTZ R51, R54, R38.reuse, -R51 ;  /* 0x0000002636337223 */ /* 0x080fe20000010833 */
[----:B------:R-:W-:Y:S01]  /*5930*/  FFMA.FTZ R39, R58, R38, R39 ;  /* 0x000000263a277223 */ /* 0x000fe20000010027 */
[----:B------:R-:W-:-:S03]  /*5940*/  IMAD.MOV.U32 R56, RZ, RZ, R50 ;  /* 0x000000ffff387224 */ /* 0x000fc600078e0032 */
[----:B------:R-:W-:Y:S02]  /*5950*/  F2FP.F16.F32.PACK_AB R51, R51, R116 ;  /* 0x000000743333723e */ /* 0x000fe400000000ff */
[----:B------:R-:W-:-:S03]  /*5960*/  F2FP.F16.F32.PACK_AB R39, R39, R117 ;  /* 0x000000752727723e */ /* 0x000fc600000000ff */
[----:B------:R-:W-:Y:S02]  /*5970*/  IMAD.MOV.U32 R54, RZ, RZ, R51 ;  /* 0x000000ffff367224 */ /* 0x000fe400078e0033 */
[----:B------:R-:W-:-:S07]  /*5980*/  IMAD.MOV.U32 R58, RZ, RZ, R39 ;  /* 0x000000ffff3a7224 */ /* 0x000fce00078e0027 */
.L_x_1438:
[----:B------:R-:W-:Y:S05]  /*5990*/  BSYNC B2 ;  /* 0x0000000000027941 */ /* 0x000fea0003800000 */
.L_x_1437:
        /* <DEDUP_REMOVED lines=12> */
.L_x_1436:
[----:B------:R-:W-:Y:S05]  /*5a60*/  BSYNC B1 ;  /* 0x0000000000017941 */ /* 0x000fea0003800000 */
.L_x_1435:
[----:B------:R-:W-:Y:S01]  /*5a70*/  ISETP.NE.AND P4, PT, R9, RZ, PT ;  /* 0x000000ff0900720c */ /* 0x000fe20003f85270 */
[----:B------:R-:W-:-:S12]  /*5a80*/  BSSY B1, `(.L_x_1439) ;  /* 0x0000082000017945 */ /* 0x000fd80003800000 */
[----:B------:R-:W-:Y:S05]  /*5a90*/  @!P4 BRA `(.L_x_1440) ;  /* 0x000000080000c947 */ /* 0x000fea0003800000 */
[----:B------:R-:W3:Y:S04]  /*5aa0*/  LDL R48, [R1+0xc] ;  /* 0x00000c0001307983 */ /* 0x000ee80000100800 */
[----:B--2---:R-:W2:Y:S04]  /*5ab0*/  LDL R39, [R1+0x10] ;  /* 0x0000100001277983 */ /* 0x004ea80000100800 */
        /* <DEDUP_REMOVED lines=13> */
[----:B---3--:R-:W-:-:S04]  /*5b90*/  LOP3.LUT R37, R48, 0x18, R52, 0xf8, !PT ;  /* 0x0000001830257812 */ /* 0x008fc800078ef834 */
[----:B--2---:R-:W-:-:S04]  /*5ba0*/  LOP3.LUT R37, R37, R39, RZ, 0x3c, !PT ;  /* 0x0000002725257212 */ /* 0x004fc800078e3cff */
        /* <DEDUP_REMOVED lines=60> */
[----:B------:R-:W-:Y:S01]  /*5f70*/  HADD2.F32 R53, -RZ, R126.H1_H1 ;  /* 0x3000007eff357230 */ /* 0x000fe20000004100 */
        /* <DEDUP_REMOVED lines=37> */
.L_x_1442:
[----:B------:R-:W-:Y:S05]  /*61d0*/  BSYNC B2 ;  /* 0x0000000000027941 */ /* 0x000fea0003800000 */
.L_x_1441:
        /* <DEDUP_REMOVED lines=12> */
.L_x_1440:
[----:B------:R-:W-:Y:S05]  /*62a0*/  BSYNC B1 ;  /* 0x0000000000017941 */ /* 0x000fea0003800000 */
.L_x_1439:
[----:B------:R-:W-:-:S13]  /*62b0*/  ISETP.NE.AND P4, PT, R10, RZ, PT ;  /* 0x000000ff0a00720c */ /* 0x000fda0003f85270 */
[----:B------:R-:W-:Y:S05]  /*62c0*/  @!P4 BRA `(.L_x_1407) ;  /* 0x000000080080c947 */ /* 0x000fea0003800000 */
[----:B--23--:R-:W2:Y:S04]  /*62d0*/  LDL R36, [R1+0xc] ;  /* 0x00000c0001247983 */ /* 0x00cea80000100800 */
[----:B------:R-:W3:Y:S04]  /*62e0*/  LDL R35, [R1+0x10] ;  /* 0x0000100001237983 */ /* 0x000ee80000100800 */
[----:B------:R-:W4:Y:S01]  /*62f0*/  LDL R34, [R1+0x14] ;  /* 0x0000140001227983 */ /* 0x000f220000100800 */
[----:B------:R-:W-:Y:S01]  /*6300*/  LOP3.LUT P5, RZ, R23, 0x1, RZ, 0xc0, !PT ;  /* 0x0000000117ff7812 */ /* 0x000fe200078ac0ff */
[----:B------:R-:W-:Y:S01]  /*6310*/  BSSY B1, `(.L_x_1443) ;  /* 0x000006d000017945 */ /* 0x000fe20003800000 */
[----:B------:R-:W-:-:S02]  /*6320*/  ISETP.GE.AND P4, PT, R4, R107, PT ;  /* 0x0000006b0400720c */ /* 0x000fc40003f86270 */
[----:B------:R-:W-:-:S04]  /*6330*/  SEL R114, R108, R114, !P5 ;  /* 0x000000726c727207 */ /* 0x000fc80006800000 */
[----:B------:R-:W-:-:S04]  /*6340*/  SHF.R.S32.HI R33, RZ, 0x1f, R114 ;  /* 0x0000001fff217819 */ /* 0x000fc80000011472 */
[----:B------:R-:W-:-:S04]  /*6350*/  LEA.HI R33, R33, R114, RZ, 0x4 ;  /* 0x0000007221217211 */ /* 0x000fc800078f20ff */
[----:B------:R-:W-:-:S04]  /*6360*/  SHF.R.S32.HI R33, RZ, 0x4, R33 ;  /* 0x00000004ff217819 */ /* 0x000fc80000011421 */
[----:B------:R-:W-:-:S04]  /*6370*/  LEA.HI.SX32 R33, R74, R33, 0x1d ;  /* 0x000000214a217211 */ /* 0x000fc800078feaff */
[----:B------:R-:W-:Y:S01]  /*6380*/  SHF.R.S32.HI R32, RZ, 0x1f, R33 ;  /* 0x0000001fff207819 */ /* 0x000fe20000011421 */
[----:B------:R-:W-:-:S03]  /*6390*/  IMAD.SHL.U32 R44, R33, 0x8, RZ ;  /* 0x00000008212c7824 */ /* 0x000fc600078e00ff */
[----:B------:R-:W-:-:S05]  /*63a0*/  LEA.HI R33, R32, R33, RZ, 0x2 ;  /* 0x0000002120217211 */ /* 0x000fca00078f10ff */
[----:B------:R-:W-:-:S05]  /*63b0*/  IMAD.SHL.U32 R33, R33, 0x400, RZ ;  /* 0x0000040021217824 */ /* 0x000fca00078e00ff */
[----:B------:R-:W-:Y:S02]  /*63c0*/  LOP3.LUT R33, R33, 0x7ffff000, RZ, 0xc0, !PT ;  /* 0x7ffff00021217812 */ /* 0x000fe400078ec0ff */
[----:B--2---:R-:W-:-:S04]  /*63d0*/  LOP3.LUT R32, R36, 0x18, R44, 0xf8, !PT ;  /* 0x0000001824207812 */ /* 0x004fc800078ef82c */
[----:B---3--:R-:W-:-:S04]  /*63e0*/  LOP3.LUT R32, R32, R35, RZ, 0x3c, !PT ;  /* 0x0000002320207212 */ /* 0x008fc800078e3cff */
[----:B----4-:R-:W-:Y:S01]  /*63f0*/  IADD3 R32, R32, R33, R34 ;  /* 0x0000002120207210 */ /* 0x010fe20007ffe022 */
[----:B------:R-:W-:-:S04]  /*6400*/  IMAD R33, R17, 0x3000, R103 ;  /* 0x0000300011217824 */ /* 0x000fc800078e0267 */
[----:B------:R-:W-:Y:S02]  /*6410*/  IMAD R35, R17, 0x3000, R32 ;  /* 0x0000300011237824 */ /* 0x000fe400078e0220 */
[--C-:B------:R-:W-:Y:S02]  /*6420*/  IMAD R33, R33, 0x2, R2.reuse ;  /* 0x0000000221217824 */ /* 0x100fe400078e0202 */
[----:B------:R-:W-:-:S04]  /*6430*/  IMAD R36, R35, 0x2, R2 ;  /* 0x0000000223247824 */ /* 0x000fc800078e0202 */
[----:B------:R-:W1:Y:S04]  /*6440*/  LDS.128 R32, [R33+0x15400] ;  /* 0x0154000021207984 */ /* 0x000e680000000c00 */
[----:B------:R-:W2:Y:S01]  /*6450*/  LDS.128 R36, [R36+0x15400] ;  /* 0x0154000024247984 */ /* 0x000ea20000000c00 */
[----:B------:R-:W-:Y:S05]  /*6460*/  @P4 BRA `(.L_x_1444) ;  /* 0x00000004005c4947 */ /* 0x000fea0003800000 */
[----:B------:R-:W-:Y:S01]  /*6470*/  HADD2.F32 R47, -RZ, R124.H1_H1 ;  /* 0x3000007cff2f7230 */ /* 0x000fe20000004100 */
[----:B------:R-:W-:Y:S01]  /*6480*/  SHF.R.U64 R28, R28, 0x10, R29 ;  /* 0x000000101c1c7819 */ /* 0x000fe2000000121d */
[----:B--2---:R-:W-:Y:S01]  /*6490*/  HADD2.F32 R45, -RZ, R37.H0_H0 ;  /* 0x20000025ff2d7230 */ /* 0x004fe20000004100 */
[----:B------:R-:W-:Y:S01]  /*64a0*/  SHF.R.U64 R40, R40, 0x10, R41 ;  /* 0x0000001028287819 */ /* 0x000fe20000001229 */
[----:B-1----:R-:W-:Y:S01]  /*64b0*/  HADD2.F32 R46, -RZ, R33.H0_H0 ;  /* 0x20000021ff2e7230 */ /* 0x002fe20000004100 */
[----:B------:R-:W-:Y:S01]  /*64c0*/  SHF.R.U64 R42, R42, 0x10, R43 ;  /* 0x000000102a2a7819 */ /* 0x000fe2000000122b */
[----:B------:R-:W-:Y:S02]  /*64d0*/  HADD2.F32 R48, -RZ, R122.H1_H1 ;  /* 0x3000007aff307230 */ /* 0x000fe40000004100 */
[-C--:B------:R-:W-:Y:S01]  /*64e0*/  FMUL.FTZ R49, R45, R47.reuse ;  /* 0x0000002f2d317220 */ /* 0x080fe20000410000 */
[----:B------:R-:W-:Y:S02]  /*64f0*/  HADD2.F32 R37, -RZ, R37.H1_H1 ;  /* 0x30000025ff257230 */ /* 0x000fe40000004100 */
[----:B------:R-:W-:Y:S01]  /*6500*/  FMUL.FTZ R47, R46, R47 ;  /* 0x0000002f2e2f7220 */ /* 0x000fe20000410000 */
[----:B------:R-:W-:-:S02]  /*6510*/  HADD2.F32 R124, -RZ, R124.H0_H0 ;  /* 0x2000007cff7c7230 */ /* 0x000fc40000004100 */
[-C--:B------:R-:W-:Y:S01]  /*6520*/  FFMA.FTZ R49, R46, R48.reuse, -R49 ;  /* 0x000000302e317223 */ /* 0x080fe20000010831 */
[----:B------:R-:W-:Y:S02]  /*6530*/  HADD2.F32 R46, -RZ, R33.H1_H1 ;  /* 0x30000021ff2e7230 */ /* 0x000fe40000004100 */
[----:B------:R-:W-:Y:S01]  /*6540*/  FFMA.FTZ R47, R45, R48, R47 ;  /* 0x000000302d2f7223 */ /* 0x000fe2000001002f */
[----:B------:R-:W-:Y:S01]  /*6550*/  SHF.R.U32.HI R45, RZ, 0x10, R41 ;  /* 0x00000010ff2d7819 */ /* 0x000fe20000011629 */
[----:B------:R-:W-:Y:S01]  /*6560*/  HADD2.F32 R122, -RZ, R122.H0_H0 ;  /* 0x2000007aff7a7230 */ /* 0x000fe20000004100 */
[----:B------:R-:W-:Y:S01]  /*6570*/  SHF.R.U32.HI R48, RZ, 0x10, R29 ;  /* 0x00000010ff307819 */ /* 0x000fe2000001161d */
[----:B------:R-:W-:Y:S02]  /*6580*/  IMAD.MOV.U32 R29, RZ, RZ, R39 ;  /* 0x000000ffff1d7224 */ /* 0x000fe400078e0027 */
[----:B------:R-:W-:Y:S02]  /*6590*/  HADD2.F32 R45, -RZ, R45.H0_H0 ;  /* 0x2000002dff2d7230 */ /* 0x000fe40000004100 */
[----:B------:R-:W-:-:S02]  /*65a0*/  HADD2.F32 R33, -RZ, R48.H0_H0 ;  /* 0x20000030ff217230 */ /* 0x000fc40000004100 */
[----:B------:R-:W-:Y:S02]  /*65b0*/  HADD2.F32 R39, -RZ, R121.H1_H1 ;  /* 0x30000079ff277230 */ /* 0x000fe40000004100 */
[CC--:B------:R-:W-:Y:S01]  /*65c0*/  FMUL.FTZ R48, R37.reuse, R45.reuse ;  /* 0x0000002d25307220 */ /* 0x0c0fe20000410000 */
[C---:B------:R-:W-:Y:S01]  /*65d0*/  FMUL.FTZ R45, R46.reuse, R45 ;  /* 0x0000002d2e2d7220 */ /* 0x040fe20000410000 */
[----:B------:R-:W-:Y:S02]  /*65e0*/  HADD2.F32 R40, -RZ, R40.H0_H0 ;  /* 0x20000028ff287230 */ /* 0x000fe40000004100 */
[-C--:B------:R-:W-:Y:S01]  /*65f0*/  FFMA.FTZ R48, R46, R33.reuse, -R48 ;  /* 0x000000212e307223 */ /* 0x080fe20000010830 */
[----:B------:R-:W-:Y:S01]  /*6600*/  FFMA.FTZ R45, R37, R33, R45 ;  /* 0x00000021252d7223 */ /* 0x000fe2000001002d */
[----:B------:R-:W-:Y:S02]  /*6610*/  IMAD.MOV.U32 R33, RZ, RZ, R35 ;  /* 0x000000ffff217224 */ /* 0x000fe400078e0023 */
[----:B------:R-:W-:Y:S01]  /*6620*/  HADD2.F32 R37, -RZ, R123.H1_H1 ;  /* 0x3000007bff257230 */ /* 0x000fe20000004100 */
[----:B------:R-:W-:Y:S01]  /*6630*/  F2FP.F16.F32.PACK_AB R48, R48, R49 ;  /* 0x000000313030723e */ /* 0x000fe200000000ff */
[----:B------:R-:W-:Y:S01]  /*6640*/  HADD2.F32 R35, -RZ, R29.H0_H0 ;  /* 0x2000001dff237230 */ /* 0x000fe20000004100 */
[----:B------:R-:W-:Y:S01]  /*6650*/  F2FP.F16.F32.PACK_AB R45, R45, R47 ;  /* 0x0000002f2d2d723e */ /* 0x000fe200000000ff */
[----:B------:R-:W-:-:S02]  /*6660*/  HADD2.F32 R41, -RZ, R33.H0_H0 ;  /* 0x20000021ff297230 */ /* 0x000fc40000004100 */
[----:B------:R-:W-:Y:S02]  /*6670*/  HADD2.F32 R29, -RZ, R29.H1_H1 ;  /* 0x3000001dff1d7230 */ /* 0x000fe40000004100 */
[-C--:B------:R-:W-:Y:S01]  /*6680*/  FMUL.FTZ R46, R35, R37.reuse ;  /* 0x00000025232e7220 */ /* 0x080fe20000410000 */
[----:B------:R-:W-:Y:S02]  /*6690*/  HADD2.F32 R123, -RZ, R123.H0_H0 ;  /* 0x2000007bff7b7230 */ /* 0x000fe40000004100 */
[C---:B------:R-:W-:Y:S01]  /*66a0*/  FMUL.FTZ R37, R41.reuse, R37 ;  /* 0x0000002529257220 */ /* 0x040fe20000410000 */
[----:B------:R-:W-:Y:S02]  /*66b0*/  HADD2.F32 R121, -RZ, R121.H0_H0 ;  /* 0x20000079ff797230 */ /* 0x000fe40000004100 */
[-C--:B------:R-:W-:Y:S01]  /*66c0*/  FFMA.FTZ R46, R41, R39.reuse, -R46 ;  /* 0x00000027292e7223 */ /* 0x080fe2000001082e */
[----:B------:R-:W-:Y:S01]  /*66d0*/  SHF.R.U32.HI R41, RZ, 0x10, R31 ;  /* 0x00000010ff297819 */ /* 0x000fe2000001161f */
[----:B------:R-:W-:Y:S01]  /*66e0*/  FFMA.FTZ R37, R35, R39, R37 ;  /* 0x0000002723257223 */ /* 0x000fe20000010025 */
[----:B------:R-:W-:Y:S01]  /*66f0*/  SHF.R.U32.HI R35, RZ, 0x10, R43 ;  /* 0x00000010ff237819 */ /* 0x000fe2000001162b */
[----:B------:R-:W-:Y:S01]  /*6700*/  HADD2.F32 R39, -RZ, R33.H1_H1 ;  /* 0x30000021ff277230 */ /* 0x000fe20000004100 */
[----:B------:R-:W-:Y:S01]  /*6710*/  SHF.R.U64 R31, R30, 0x10, R31 ;  /* 0x000000101e1f7819 */ /* 0x000fe2000000121f */
[----:B------:R-:W-:-:S02]  /*6720*/  HADD2.F32 R33, -RZ, R41.H0_H0 ;  /* 0x20000029ff217230 */ /* 0x000fc40000004100 */
[----:B------:R-:W-:Y:S02]  /*6730*/  HADD2.F32 R35, -RZ, R35.H0_H0 ;  /* 0x20000023ff237230 */ /* 0x000fe40000004100 */
[----:B------:R-:W-:-:S03]  /*6740*/  HADD2.F32 R31, -RZ, R31.H0_H0 ;  /* 0x2000001fff1f7230 */ /* 0x000fc60000004100 */
[-C--:B------:R-:W-:Y:S01]  /*6750*/  FMUL.FTZ R41, R29, R35.reuse ;  /* 0x000000231d297220 */ /* 0x080fe20000410000 */
[----:B------:R-:W-:-:S03]  /*6760*/  FMUL.FTZ R35, R39, R35 ;  /* 0x0000002327237220 */ /* 0x000fc60000410000 */
[-C--:B------:R-:W-:Y:S01]  /*6770*/  FFMA.FTZ R41, R39, R33.reuse, -R41 ;  /* 0x0000002127297223 */ /* 0x080fe20000010829 */
[----:B------:R-:W-:Y:S01]  /*6780*/  FFMA.FTZ R35, R29, R33, R35 ;  /* 0x000000211d237223 */ /* 0x000fe20000010023 */
[----:B------:R-:W-:Y:S02]  /*6790*/  HADD2.F32 R29, -RZ, R36.H0_H0 ;  /* 0x20000024ff1d7230 */ /* 0x000fe40000004100 */
[--C-:B------:R-:W-:Y:S01]  /*67a0*/  HADD2.F32 R33, -RZ, R32.reuse.H0_H0 ;  /* 0x20000020ff217230 */ /* 0x100fe20000004100 */
[----:B------:R-:W-:Y:S01]  /*67b0*/  F2FP.F16.F32.PACK_AB R41, R41, R46 ;  /* 0x0000002e2929723e */ /* 0x000fe200000000ff */
[----:B------:R-:W-:Y:S02]  /*67c0*/  HADD2.F32 R32, -RZ, R32.H1_H1 ;  /* 0x30000020ff207230 */ /* 0x000fe40000004100 */
[-C--:B------:R-:W-:Y:S01]  /*67d0*/  FMUL.FTZ R39, R29, R124.reuse ;  /* 0x0000007c1d277220 */ /* 0x080fe20000410000 */
[----:B------:R-:W-:Y:S01]  /*67e0*/  F2FP.F16.F32.PACK_AB R30, R35, R37 ;  /* 0x00000025231e723e */ /* 0x000fe200000000ff */
[----:B------:R-:W-:Y:S01]  /*67f0*/  FMUL.FTZ R124, R33, R124 ;  /* 0x0000007c217c7220 */ /* 0x000fe20000410000 */
[----:B------:R-:W-:-:S02]  /*6800*/  IMAD.MOV.U32 R37, RZ, RZ, R45 ;  /* 0x000000ffff257224 */ /* 0x000fc400078e002d */
[-C--:B------:R-:W-:Y:S01]  /*6810*/  FFMA.FTZ R39, R33, R122.reuse, -R39 ;  /* 0x0000007a21277223 */ /* 0x080fe20000010827 */
[----:B------:R-:W-:Y:S02]  /*6820*/  HADD2.F32 R33, -RZ, R28.H0_H0 ;  /* 0x2000001cff217230 */ /* 0x000fe40000004100 */
[----:B------:R-:W-:Y:S01]  /*6830*/  FFMA.FTZ R124, R29, R122, R124 ;  /* 0x0000007a1d7c7223 */ /* 0x000fe2000001007c */
[----:B------:R-:W-:Y:S02]  /*6840*/  HADD2.F32 R29, -RZ, R36.H1_H1 ;  /* 0x30000024ff1d7230 */ /* 0x000fe40000004100 */
[----:B------:R-:W-:-:S03]  /*6850*/  IMAD.MOV.U32 R35, RZ, RZ, R41 ;  /* 0x000000ffff237224 */ /* 0x000fc600078e0029 */
[-C--:B------:R-:W-:Y:S01]  /*6860*/  FMUL.FTZ R43, R29, R40.reuse ;  /* 0x000000281d2b7220 */ /* 0x080fe20000410000 */
[----:B------:R-:W-:-:S03]  /*6870*/  FMUL.FTZ R40, R32, R40 ;  /* 0x0000002820287220 */ /* 0x000fc60000410000 */
        /* <DEDUP_REMOVED lines=9> */
[----:B------:R-:W-:Y:S01]  /*6910*/  FFMA.FTZ R32, R32, R121, -R43 ;  /* 0x0000007920207223 */ /* 0x000fe2000001082b */
[----:B------:R-:W-:-:S02]  /*6920*/  HADD2.F32 R43, -RZ, R42.H0_H0 ;  /* 0x2000002aff2b7230 */ /* 0x000fc40000004100 */
[----:B------:R-:W-:Y:S01]  /*6930*/  FFMA.FTZ R33, R33, R121, R36 ;  /* 0x0000007921217223 */ /* 0x000fe20000010024 */
[----:B------:R-:W-:Y:S02]  /*6940*/  F2FP.F16.F32.PACK_AB R36, R29, R124 ;  /* 0x0000007c1d24723e */ /* 0x000fe400000000ff */
[-C--:B------:R-:W-:Y:S01]  /*6950*/  FMUL.FTZ R51, R38, R43.reuse ;  /* 0x0000002b26337220 */ /* 0x080fe20000410000 */
[----:B------:R-:W-:-:S03]  /*6960*/  FMUL.FTZ R43, R34, R43 ;  /* 0x0000002b222b7220 */ /* 0x000fc60000410000 */
[-C--:B------:R-:W-:Y:S01]  /*6970*/  FFMA.FTZ R51, R34, R31.reuse, -R51 ;  /* 0x0000001f22337223 */ /* 0x080fe20000010833 */
[----:B------:R-:W-:-:S04]  /*6980*/  FFMA.FTZ R38, R38, R31, R43 ;  /* 0x0000001f26267223 */ /* 0x000fc8000001002b */
[----:B------:R-:W-:Y:S01]  /*6990*/  F2FP.F16.F32.PACK_AB R34, R51, R32 ;  /* 0x000000203322723e */ /* 0x000fe200000000ff */
[----:B------:R-:W-:Y:S01]  /*69a0*/  IMAD.MOV.U32 R32, RZ, RZ, R39 ;  /* 0x000000ffff207224 */ /* 0x000fe200078e0027 */
[----:B------:R-:W-:Y:S01]  /*69b0*/  F2FP.F16.F32.PACK_AB R38, R38, R33 ;  /* 0x000000212626723e */ /* 0x000fe200000000ff */
[----:B------:R-:W-:Y:S02]  /*69c0*/  IMAD.MOV.U32 R33, RZ, RZ, R48 ;  /* 0x000000ffff217224 */ /* 0x000fe400078e0030 */
[----:B------:R-:W-:-:S07]  /*69d0*/  IMAD.MOV.U32 R39, RZ, RZ, R30 ;  /* 0x000000ffff277224 */ /* 0x000fce00078e001e */
.L_x_1444:
[----:B------:R-:W-:Y:S05]  /*69e0*/  BSYNC B1 ;  /* 0x0000000000017941 */ /* 0x000fea0003800000 */
.L_x_1443:
[----:B------:R-:W-:-:S04]  /*69f0*/  IADD3 R29, P4, P5, R20, R88, R79 ;  /* 0x00000058141d7210 */ /* 0x000fc80007d9e04f */
[----:B------:R-:W-:Y:S02]  /*6a00*/  IADD3.X R30, R3, R110, R100, P4, P5 ;  /* 0x0000006e031e7210 */ /* 0x000fe400027ea464 */
[----:B------:R-:W-:-:S04]  /*6a10*/  LEA R28, P4, R29, R86, 0x1 ;  /* 0x000000561d1c7211 */ /* 0x000fc800078808ff */
[----:B------:R-:W-:Y:S02]  /*6a20*/  LEA.HI.X R29, R29, R87, R30, 0x1, P4 ;  /* 0x000000571d1d7211 */ /* 0x000fe400020f0c1e */
[----:B------:R-:W-:-:S03]  /*6a30*/  ISETP.GE.AND P4, PT, R44, R109, PT ;  /* 0x0000006d2c00720c */ /* 0x000fc60003f86270 */
[----:B-1----:R4:W-:Y:S10]  /*6a40*/  STG.E.128 desc[UR38][R28.64], R32 ;  /* 0x000000201c007986 */ /* 0x0029f4000c101d26 */
[----:B------:R-:W-:Y:S05]  /*6a50*/  @P4 BRA `(.L_x_1407) ;  /* 0x00000000009c4947 */ /* 0x000fea0003800000 */
[--C-:B----4-:R-:W-:Y:S02]  /*6a60*/  SHF.R.S32.HI R28, RZ, 0x1f, R44.reuse ;  /* 0x0000001fff1c7819 */ /* 0x110fe4000001142c */
[----:B------:R-:W-:-:S04]  /*6a70*/  IADD3 R44, P4, P5, R20, R88, R44 ;  /* 0x00000058142c7210 */ /* 0x000fc80007d9e02c */
[----:B------:R-:W-:Y:S02]  /*6a80*/  IADD3.X R28, R3, R110, R28, P4, P5 ;  /* 0x0000006e031c7210 */ /* 0x000fe400027ea41c */
[----:B------:R-:W-:-:S04]  /*6a90*/  LEA R86, P4, R44, R86, 0x1 ;  /* 0x000000562c567211 */ /* 0x000fc800078808ff */
[----:B------:R-:W-:-:S05]  /*6aa0*/  LEA.HI.X R87, R44, R87, R28, 0x1, P4 ;  /* 0x000000572c577211 */ /* 0x000fca00020f0c1c */
[----:B--2---:R1:W-:Y:S01]  /*6ab0*/  STG.E.128 desc[UR38][R86.64], R36 ;  /* 0x0000002456007986 */ /* 0x0043e2000c101d26 */
[----:B------:R-:W-:Y:S05]  /*6ac0*/  BRA `(.L_x_1407) ;  /* 0x0000000000807947 */ /* 0x000fea0003800000 */
.L_x_1400:
[----:B------:R-:W-:-:S06]  /*6ad0*/  UISETP.NE.AND UP0, UPT, UR37, 0x3, UPT ;  /* 0x000000032500788c */ /* 0x000fcc000bf05270 */
[----:B------:R-:W-:-:S13]  /*6ae0*/  PLOP3.LUT P3, PT, PT, PT, UP0, 0x80, 0x0 ;  /* 0x000000000000781c */ /* 0x000fda0003f6f008 */
[----:B------:R-:W-:Y:S05]  /*6af0*/  @!P3 BRA `(.L_x_1445) ;  /* 0x000000000004b947 */ /* 0x000fea0003800000 */
[----:B------:R-:W-:Y:S01]  /*6b00*/  BPT.TRAP 0x1 ;  /* 0x000000040000795c */ /* 0x000fe20000300000 */
.L_x_1445:
[----:B------:R-:W-:Y:S01]  /*6b10*/  IMAD R14, R17, 0x8, R2 ;  /* 0x00000008110e7824 */ /* 0x000fe200078e0202 */
[----:B------:R-:W-:Y:S01]  /*6b20*/  SHF.L.U32 R85, R156, 0x1f, RZ ;  /* 0x0000001f9c557819 */ /* 0x000fe200000006ff */
[----:B------:R-:W-:Y:S01]  /*6b30*/  IMAD R84, R25, -0x80, R24 ;  /* 0xffffff8019547824 */ /* 0x000fe200078e0218 */
[----:B------:R-:W-:Y:S02]  /*6b40*/  BSSY B1, `(.L_x_1446) ;  /* 0x0000004000017945 */ /* 0x000fe40003800000 */
[----:B------:R-:W0:Y:S02]  /*6b50*/  SYNCS.PHASECHK.TRANS64.TRYWAIT P4, [R14+URZ+0x2d890], R85 ;  /* 0x02d890550e0075a7 */ /* 0x000e24000808017f */
[----:B------:R-:W-:Y:S01]  /*6b60*/  VIMNMX R84, R84, 0x80, PT ;  /* 0x0000008054547848 */ /* 0x000fe20003fe0100 */
[----:B0-----:R-:W-:Y:S06]  /*6b70*/  @!P4 BRA `(.L_x_1447) ;  /* 0x000001dc009cc947 */ /* 0x001fec0003800000 */
.L_x_1783:
[----:B------:R-:W-:Y:S05]  /*6b80*/  BSYNC B1 ;  /* 0x0000000000017941 */ /* 0x000fea0003800000 */
.L_x_1446:
        /* <DEDUP_REMOVED lines=20> */
.L_x_1407:
[----:B------:R-:W-:Y:S05]  /*6cd0*/  BSYNC B0 ;  /* 0x0000000000007941 */ /* 0x000fea0003800000 */
.L_x_1399:
        /* <DEDUP_REMOVED lines=17> */
.L_x_1449:
[----:B------:R-:W-:Y:S05]  /*6df0*/  BSYNC B0 ;  /* 0x0000000000007941 */ /* 0x000fea0003800000 */
.L_x_1448:
[----:B------:R-:W2:Y:S01]  /*6e00*/  SYNCS.PHASECHK.TRANS64.TRYWAIT P3, [R14+URZ+0x2d8b0], R85 ;  /* 0x02d8b0550e0075a7 */ /* 0x000ea2000806017f */
[----:B------:R-:W-:Y:S04]  /*6e10*/  BSSY B0, `(.L_x_1450) ;  /* 0x0000002000007945 */ /* 0x000fe80003800000 */
[----:B--2---:R-:W-:Y:S05]  /*6e20*/  @!P3 BRA `(.L_x_1451) ;  /* 0x000001dc0004b947 */ /* 0x004fea0003800000 */
.L_x_1784:
[----:B------:R-:W-:Y:S05]  /*6e30*/  BSYNC B0 ;  /* 0x0000000000007941 */ /* 0x000fea0003800000 */
.L_x_1450:
        /* <DEDUP_REMOVED lines=33> */
.L_x_1453:
[----:B------:R-:W-:Y:S05]  /*7050*/  BSYNC B0 ;  /* 0x0000000000007941 */ /* 0x000fea0003800000 */
.L_x_1452:
[----:B------:R-:W-:Y:S01]  /*7060*/  @!PT LDS RZ, [RZ] ;  /* 0x00000000fffff984 */ /* 0x000fe20000000800 */
[----:B------:R-:W-:Y:S01]  /*7070*/  @!PT LDS RZ, [RZ] ;  /* 0x00000000fffff984 */ /* 0x000fe20000000800 */
[----:B------:R-:W-:Y:S01]  /*7080*/  @!PT LDS RZ, [RZ] ;  /* 0x00000000fffff984 */ /* 0x000fe20000000800 */
[----:B------:R-:W-:Y:S01]  /*7090*/  @!PT LDS RZ, [RZ] ;  /* 0x00000000fffff984 */ /* 0x000fe20000000800 */
[----:B------:R4:W-:Y:S06]  /*70a0*/  MEMBAR.ALL.CTA ;  /* 0x0000000000007992 */ /* 0x0009ec0000008000 */
[----:B----4-:R-:W4:Y:S01]  /*70b0*/  FENCE.VIEW.ASYNC.S ;  /* 0x00000000000073c6 */ /* 0x010f220000000000 */
[----:B------:R-:W-:Y:S02]  /*70c0*/  VIADD R17, R17, 0x1 ;  /* 0x0000000111117836 */ /* 0x000fe40000000000 */
[----:B0-2---:R-:W-:Y:S01]  /*70d0*/  @!P4 VIADD R14, R14, 0x2d8c0 ;  /* 0x0002d8c00e0ec836 */ /* 0x005fe20000000000 */
[----:B----4-:R0:W-:Y:S02]  /*70e0*/  BAR.SYNC.DEFER_BLOCKING R111, 0x80 ;  /* 0x0002006f0000751d */ /* 0x0101e40000010000 */
[----:B------:R-:W-:-:S02]  /*70f0*/  ISETP.NE.AND P3, PT, R17, 0x2, PT ;  /* 0x000000021100780c */ /* 0x000fc40003f65270 */
[----:B------:R-:W-:Y:S02]  /*7100*/  @!P4 PRMT R14, RZ, 0x654, R14 ;  /* 0x00000654ff0ec816 */ /* 0x000fe4000000000e */
[----:B------:R-:W-:Y:S02]  /*7110*/  SEL R15, RZ, 0x1, P3 ;  /* 0x00000001ff0f7807 */ /* 0x000fe40001800000 */
[----:B------:R-:W-:Y:S02]  /*7120*/  SEL R17, R17, RZ, P3 ;  /* 0x000000ff11117207 */ /* 0x000fe40001800000 */
[----:B------:R-:W-:Y:S01]  /*7130*/  LOP3.LUT R156, R156, R15, RZ, 0x3c, !PT ;  /* 0x0000000f9c9c7212 */ /* 0x000fe200078e3cff */
[----:B------:R0:W-:Y:S01]  /*7140*/  @!P4 SYNCS.ARRIVE.TRANS64.RED.A1T0 RZ, [R14+URZ], RZ ;  /* 0x000000ff0effc9a7 */ /* 0x0001e2000810043f */
[----:B------:R-:W-:Y:S05]  /*7150*/  @P2 BRA `(.L_x_1454) ;  /* 0xffffffbc002c2947 */ /* 0x000fea000383ffff */
[----:B-1-3--:R-:W1:Y:S01]  /*7160*/  S2R R28, SR_TID.X ;  /* 0x00000000001c7919 */ /* 0x00ae620000002100 */
[----:B------:R-:W-:Y:S02]  /*7170*/  PLOP3.LUT P0, PT, PT, PT, PT, 0x8, 0x0 ;  /* 0x000000000000781c */ /* 0x000fe40003f0e170 */
[----:B-1----:R-:W-:-:S04]  /*7180*/  SHF.R.U32.HI R28, RZ, 0x7, R28 ;  /* 0x00000007ff1c7819 */ /* 0x002fc8000001161c */
[----:B------:R-:W-:-:S13]  /*7190*/  ISETP.NE.AND P5, PT, R28, 0x1, PT ;  /* 0x000000011c00780c */ /* 0x000fda0003fa5270 */
[----:B------:R-:W-:Y:S06]  /*71a0*/  @!P5 BAR.ARV 0x9, 0x100 ;  /* 0x024400000000db1d */ /* 0x000fec0000002000 */
.L_x_1394:
[----:B------:R-:W2:Y:S01]  /*71b0*/  LDL R8, [R1+0x1c] ;  /* 0x00001c0001087983 */ /* 0x000ea20000100800 */
[----:B------:R-:W1:Y:S01]  /*71c0*/  LDC R0, c[0x0][0x448] ;  /* 0x00011200ff007b82 */ /* 0x000e620000000800 */
[----:B------:R-:W-:-:S07]  /*71d0*/  IADD3 R7, R139, 0x1, -R138 ;  /* 0x000000018b077810 */ /* 0x000fce0007ffe88a */
[----:B------:R-:W3:Y:S01]  /*71e0*/  LDC.64 R4, c[0x0][0x9e0] ;  /* 0x00027800ff047b82 */ /* 0x000ee20000000a00 */
[----:B-1----:R-:W-:Y:S02]  /*71f0*/  ISETP.NE.AND P1, PT, R0, 0x1, PT ;  /* 0x000000010000780c */ /* 0x002fe40003f25270 */
[----:B---3--:R-:W-:-:S11]  /*7200*/  ISETP.GE.AND P2, PT, R5, 0x1, PT ;  /* 0x000000010500780c */ /* 0x008fd60003f46270 */
[----:B------:R-:W1:Y:S08]  /*7210*/  @P1 LDC R3, c[0x0][0x44c] ;  /* 0x00011300ff031b82 */ /* 0x000e700000000800 */
[----:B------:R-:W3:Y:S01]  /*7220*/  @P1 LDC R6, c[0x0][0x450] ;  /* 0x00011400ff061b82 */ /* 0x000ee20000000800 */
[----:B--2---:R-:W-:-:S04]  /*7230*/  VIADD R0, R8, 0xbf ;  /* 0x000000bf08007836 */ /* 0x004fc80000000000 */
[----:B-1----:R-:W-:-:S05]  /*7240*/  @P1 IMAD.HI.U32 R3, R0, R3, RZ ;  /* 0x0000000300031227 */ /* 0x002fca00078e00ff */
[----:B---3--:R-:W-:-:S05]  /*7250*/  @P1 SHF.R.U32.HI R0, RZ, R6, R3 ;  /* 0x00000006ff001219 */ /* 0x008fca0000011603 */
[----:B------:R-:W-:Y:S01]  /*7260*/  IMAD.IADD R3, R7, 0x1, R0 ;  /* 0x0000000107037824 */ /* 0x000fe200078e0200 */
[----:B------:R-:W-:Y:S06]  /*7270*/  @P0 BRA `(.L_x_1455) ;  /* 0x00000000000c0947 */ /* 0x000fec0003800000 */
[----:B------:R-:W1:Y:S01]  /*7280*/  FENCE.VIEW.ASYNC.G ;  /* 0x00000000000073c6 */ /* 0x000e620000000100 */
[----:B------:R-:W-:Y:S05]  /*7290*/  WARPSYNC.ALL ;  /* 0x0000000000007948 */ /* 0x000fea0003800000 */
[----:B-1----:R-:W-:Y:S06]  /*72a0*/  BAR.ARV 0xc, 0x200 ;  /* 0x0308000000007b1d */ /* 0x002fec0000002000 */
.L_x_1455:
[----:B------:R-:W-:Y:S01]  /*72b0*/  IMAD.IADD R4, R3, 0x1, R4 ;  /* 0x0000000103047824 */ /* 0x000fe200078e0204 */
[----:B------:R-:W-:Y:S06]  /*72c0*/  @!P2 BRA `(.L_x_1456) ;  /* 0x000000000048a947 */ /* 0x000fec0003800000 */
[C---:B------:R-:W-:Y:S01]  /*72d0*/  ISETP.GT.AND P0, PT, R3.reuse, RZ, PT ;  /* 0x000000ff0300720c */ /* 0x040fe20003f04270 */
[----:B------:R-:W-:Y:S01]  /*72e0*/  BSSY B0, `(.L_x_1457) ;  /* 0x000000e000007945 */ /* 0x000fe20003800000 */
[----:B------:R-:W-:-:S11]  /*72f0*/  VIADD R0, R3, 0xffffffff ;  /* 0xffffffff03007836 */ /* 0x000fd60000000000 */
[----:B------:R-:W-:Y:S05]  /*7300*/  @P0 BRA `(.L_x_1458) ;  /* 0x00000000001c0947 */ /* 0x000fea0003800000 */
[----:B------:R-:W-:Y:S01]  /*7310*/  ISETP.NE.AND P0, PT, R5, 0x1, PT ;  /* 0x000000010500780c */ /* 0x000fe20003f05270 */
[----:B------:R-:W-:-:S12]  /*7320*/  IMAD.MOV R3, RZ, RZ, -R3 ;  /* 0x000000ffff037224 */ /* 0x000fd800078e0a03 */
[----:B------:R-:W1:Y:S02]  /*7330*/  @P0 LDC.64 R6, c[0x0][0x9e8] ;  /* 0x00027a00ff060b82 */ /* 0x000e640000000a00 */
[----:B-1----:R-:W-:-:S05]  /*7340*/  @P0 IMAD.HI.U32 R0, R3, R6, RZ ;  /* 0x0000000603000227 */ /* 0x002fca00078e00ff */
[----:B------:R-:W-:-:S04]  /*7350*/  @P0 SHF.R.U32.HI R3, RZ, R7, R0 ;  /* 0x00000007ff030219 */ /* 0x000fc80000011600 */
[----:B------:R-:W-:Y:S01]  /*7360*/  LOP3.LUT R0, RZ, R3, RZ, 0x33, !PT ;  /* 0x00000003ff007212 */ /* 0x000fe200078e33ff */
[----:B------:R-:W-:Y:S06]  /*7370*/  BRA `(.L_x_1459) ;  /* 0x0000000000107947 */ /* 0x000fec0003800000 */
.L_x_1458:
[----:B------:R-:W-:-:S13]  /*7380*/  ISETP.NE.AND P0, PT, R5, 0x1, PT ;  /* 0x000000010500780c */ /* 0x000fda0003f05270 */
[----:B------:R-:W1:Y:S02]  /*7390*/  @P0 LDC.64 R6, c[0x0][0x9e8] ;  /* 0x00027a00ff060b82 */ /* 0x000e640000000a00 */
[----:B-1----:R-:W-:-:S05]  /*73a0*/  @P0 IMAD.HI.U32 R6, R0, R6, RZ ;  /* 0x0000000600060227 */ /* 0x002fca00078e00ff */
[----:B------:R-:W-:-:S07]  /*73b0*/  @P0 SHF.R.U32.HI R0, RZ, R7, R6 ;  /* 0x00000007ff000219 */ /* 0x000fce0000011606 */
.L_x_1459:
[----:B------:R-:W-:Y:S05]  /*73c0*/  BSYNC B0 ;  /* 0x0000000000007941 */ /* 0x000fea0003800000 */
.L_x_1457:
[----:B------:R-:W-:-:S05]  /*73d0*/  IMAD R3, R0, R5, R5 ;  /* 0x0000000500037224 */ /* 0x000fca00078e0205 */
[----:B------:R-:W-:-:S07]  /*73e0*/  VIMNMX R4, R4, R3, PT ;  /* 0x0000000304047248 */ /* 0x000fce0003fe0100 */
.L_x_1456:
[----:B------:R-:W1:Y:S01]  /*73f0*/  @P1 LDC R0, c[0x0][0x44c] ;  /* 0x00011300ff001b82 */ /* 0x000e620000000800 */
[----:B------:R-:W-:Y:S01]  /*7400*/  VIADD R4, R4, 0x7f ;  /* 0x0000007f04047836 */ /* 0x000fe20000000000 */
[----:B------:R-:W-:-:S04]  /*7410*/  ULDC UR4, c[0x0][0x9dc] ;  /* 0x0002770000047ab9 */ /* 0x000fc80000000800 */
[----:B------:R-:W-:Y:S02]  /*7420*/  SHF.R.S32.HI R3, RZ, 0x1f, R4 ;  /* 0x0000001fff037819 */ /* 0x000fe40000011404 */
[----:B------:R-:W2:Y:S02]  /*7430*/  @P1 LDC R7, c[0x0][0x450] ;  /* 0x00011400ff071b82 */ /* 0x000ea40000000800 */
[----:B------:R-:W-:-:S04]  /*7440*/  LEA.HI R3, R3, R4, RZ, 0x7 ;  /* 0x0000000403037211 */ /* 0x000fc800078f38ff */
[----:B------:R-:W-:-:S04]  /*7450*/  SHF.R.S32.HI R3, RZ, 0x7, R3 ;  /* 0x00000007ff037819 */ /* 0x000fc80000011403 */
[----:B------:R-:W-:Y:S01]  /*7460*/  VIMNMX R9, R112, R3, PT ;  /* 0x0000000370097248 */ /* 0x000fe20003fe0100 */
[----:B-1----:R-:W-:-:S04]  /*7470*/  @P1 IMAD.HI.U32 R6, R8, R0, RZ ;  /* 0x0000000008061227 */ /* 0x002fc800078e00ff */
[----:B------:R-:W-:Y:S01]  /*7480*/  IMAD.MOV.U32 R0, RZ, RZ, R8 ;  /* 0x000000ffff007224 */ /* 0x000fe200078e0008 */
[----:B--2---:R-:W-:-:S05]  /*7490*/  @P1 SHF.R.U32.HI R0, RZ, R7, R6 ;  /* 0x00000007ff001219 */ /* 0x004fca0000011606 */
        /* <DEDUP_REMOVED lines=8> */
[----:B------:R-:W1:Y:S02]  /*7520*/  @P0 LDC.64 R10, c[0x0][0x9e8] ;  /* 0x00027a00ff0a0b82 */ /* 0x000e640000000a00 */
[----:B-1----:R-:W-:-:S05]  /*7530*/  @P0 IMAD.HI.U32 R0, R7, R10, RZ ;  /* 0x0000000a07000227 */ /* 0x002fca00078e00ff */
[----:B------:R-:W-:-:S04]  /*7540*/  @P0 SHF.R.U32.HI R7, RZ, R11, R0 ;  /* 0x0000000bff070219 */ /* 0x000fc80000011600 */
[----:B------:R-:W-:Y:S01]  /*7550*/  LOP3.LUT R0, RZ, R7, RZ, 0x33, !PT ;  /* 0x00000007ff007212 */ /* 0x000fe200078e33ff */
[----:B------:R-:W-:Y:S06]  /*7560*/  BRA `(.L_x_1463) ;  /* 0x0000000000107947 */ /* 0x000fec0003800000 */
.L_x_1462:
[----:B------:R-:W-:-:S13]  /*7570*/  ISETP.NE.AND P0, PT, R5, 0x1, PT ;  /* 0x000000010500780c */ /* 0x000fda0003f05270 */
[----:B------:R-:W1:Y:S02]  /*7580*/  @P0 LDC.64 R6, c[0x0][0x9e8] ;  /* 0x00027a00ff060b82 */ /* 0x000e640000000a00 */
[----:B-1----:R-:W-:-:S05]  /*7590*/  @P0 IMAD.HI.U32 R4, R0, R6, RZ ;  /* 0x0000000600040227 */ /* 0x002fca00078e00ff */
[----:B------:R-:W-:-:S07]  /*75a0*/  @P0 SHF.R.U32.HI R0, RZ, R7, R4 ;  /* 0x00000007ff000219 */ /* 0x000fce0000011604 */
.L_x_1463:
[----:B------:R-:W-:Y:S05]  /*75b0*/  BSYNC B0 ;  /* 0x0000000000007941 */ /* 0x000fea0003800000 */
.L_x_1461:
[----:B------:R-:W-:-:S05]  /*75c0*/  IMAD R0, R0, R5, RZ ;  /* 0x0000000500007224 */ /* 0x000fca00078e02ff */
[----:B------:R-:W-:-:S07]  /*75d0*/  VIMNMX R3, R3, R0, !PT ;  /* 0x0000000003037248 */ /* 0x000fce0007fe0100 */
.L_x_1460:
[----:B------:R-:W-:Y:S01]  /*75e0*/  SHF.R.S32.HI R0, RZ, 0x1f, R3 ;  /* 0x0000001fff007819 */ /* 0x000fe20000011403 */
[----:B------:R-:W-:Y:S01]  /*75f0*/  BSSY B0, `(.L_x_1464) ;  /* 0x0000027000007945 */ /* 0x000fe20003800000 */
[----:B------:R-:W-:Y:S02]  /*7600*/  IMAD.MOV.U32 R88, RZ, RZ, RZ ;  /* 0x000000ffff587224 */ /* 0x000fe400078e00ff */
[----:B------:R-:W-:-:S04]  /*7610*/  LEA.HI R0, R0, R3, RZ, 0x7 ;  /* 0x0000000300007211 */ /* 0x000fc800078f38ff */
[----:B------:R-:W-:-:S04]  /*7620*/  SHF.R.S32.HI R0, RZ, 0x7, R0 ;  /* 0x00000007ff007819 */ /* 0x000fc80000011400 */
[----:B------:R-:W-:-:S04]  /*7630*/  VIMNMX R11, RZ, R0, !PT ;  /* 0x00000000ff0b7248 */ /* 0x000fc80007fe0100 */
[----:B------:R-:W-:-:S13]  /*7640*/  ISETP.GT.AND P0, PT, R9, R11, PT ;  /* 0x0000000b0900720c */ /* 0x000fda0003f04270 */
[----:B------:R-:W-:Y:S05]  /*7650*/  @!P0 BRA `(.L_x_1465) ;  /* 0x0000000000808947 */ /* 0x000fea0003800000 */
[----:B------:R-:W2:Y:S01]  /*7660*/  LDL R4, [R1+0x54] ;  /* 0x0000540001047983 */ /* 0x000ea20000100800 */
[----:B------:R-:W-:Y:S01]  /*7670*/  ULDC UR4, c[0x0][0x9f0] ;  /* 0x00027c0000047ab9 */ /* 0x000fe20000000800 */
[----:B--2---:R-:W-:-:S04]  /*7680*/  ISETP.NE.AND P0, PT, R4, RZ, PT ;  /* 0x000000ff0400720c */ /* 0x004fc80003f05270 */
[----:B------:R-:W-:-:S04]  /*7690*/  SEL R8, R4, UR4, P0 ;  /* 0x0000000404087c07 */ /* 0x000fc80008000000 */
[-C--:B------:R-:W-:Y:S02]  /*76a0*/  IABS R6, R8.reuse ;  /* 0x0000000800067213 */ /* 0x080fe40000000000 */
[----:B------:R-:W-:Y:S02]  /*76b0*/  IADD3 R0, R8, -0x1, R9 ;  /* 0xffffffff08007810 */ /* 0x000fe40007ffe009 */
[----:B------:R-:W1:Y:S01]  /*76c0*/  I2F.RP R3, R6 ;  /* 0x0000000600037306 */ /* 0x000e620000209400 */
[----:B------:R-:W-:Y:S02]  /*76d0*/  IABS R12, R8 ;  /* 0x00000008000c7213 */ /* 0x000fe40000000000 */
[----:B------:R-:W-:-:S05]  /*76e0*/  IMAD.IADD R0, R0, 0x1, -R11 ;  /* 0x0000000100007824 */ /* 0x000fca00078e0a0b */
[----:B------:R-:W-:Y:S02]  /*76f0*/  IABS R10, R0 ;  /* 0x00000000000a7213 */ /* 0x000fe40000000000 */
[----:B------:R-:W-:-:S04]  /*7700*/  LOP3.LUT R0, R0, R8, RZ, 0x3c, !PT ;  /* 0x0000000800007212 */ /* 0x000fc800078e3cff */
[----:B------:R-:W-:Y:S01]  /*7710*/  ISETP.GE.AND P2, PT, R0, RZ, PT ;  /* 0x000000ff0000720c */ /* 0x000fe20003f46270 */
[----:B-1----:R-:W1:Y:S02]  /*7720*/  MUFU.RCP R3, R3 ;  /* 0x0000000300037308 */ /* 0x002e640000001000 */
[----:B-1----:R-:W-:Y:S02]  /*7730*/  VIADD R4, R3, 0xffffffe ;  /* 0x0ffffffe03047836 */ /* 0x002fe40000000000 */
[----:B------:R-:W-:-:S04]  /*7740*/  IMAD.MOV R3, RZ, RZ, -R12 ;  /* 0x000000ffff037224 */ /* 0x000fc800078e0a0c */
[----:B------:R1:W2:Y:S02]  /*7750*/  F2I.FTZ.U32.TRUNC.NTZ R5, R4 ;  /* 0x0000000400057305 */ /* 0x0002a4000021f000 */
[----:B-1----:R-:W-:Y:S02]  /*7760*/  IMAD.MOV.U32 R4, RZ, RZ, RZ ;  /* 0x000000ffff047224 */ /* 0x002fe400078e00ff */
[----:B--2---:R-:W-:-:S04]  /*7770*/  IMAD.MOV R7, RZ, RZ, -R5 ;  /* 0x000000ffff077224 */ /* 0x004fc800078e0a05 */
        /* <DEDUP_REMOVED lines=14> */
.L_x_1465:
[----:B------:R-:W-:Y:S05]  /*7860*/  BSYNC B0 ;  /* 0x0000000000007941 */ /* 0x000fea0003800000 */
.L_x_1464:
[----:B------:R-:W2:Y:S01]  /*7870*/  LDL R0, [R1+0x60] ;  /* 0x0000600001007983 */ /* 0x000ea20000100800 */
[----:B------:R-:W-:Y:S01]  /*7880*/  PLOP3.LUT P0, PT, PT, PT, PT, 0x80, 0x0 ;  /* 0x000000000000781c */ /* 0x000fe20003f0f070 */
[----:B------:R-:W-:Y:S01]  /*7890*/  IMAD.MOV.U32 R4, RZ, RZ, RZ ;  /* 0x000000ffff047224 */ /* 0x000fe200078e00ff */
        /* <DEDUP_REMOVED lines=13> */
[----:B0-----:R-:W-:Y:S02]  /*7970*/  CS2R R110, SRZ ;  /* 0x00000000006e7805 */ /* 0x001fe4000001ff00 */
        /* <DEDUP_REMOVED lines=11> */
[----:B--2---:R-:W-:-:S05]  /*7a30*/  IMAD R0, R0, R88, R11 ;  /* 0x0000005800007224 */ /* 0x004fca00078e020b */
[----:B------:R0:W-:Y:S01]  /*7a40*/  STL [R1+0x48], R0 ;  /* 0x0000480001007387 */ /* 0x0001e20000100800 */
[----:B------:R-:W-:-:S04]  /*7a50*/  VIADDMNMX R88, R0, R88, R9, PT ;  /* 0x0000005800587246 */ /* 0x000fc80003800109 */
[----:B------:R-:W-:-:S13]  /*7a60*/  ISETP.GT.AND P1, PT, R88, R0, PT ;  /* 0x000000005800720c */ /* 0x000fda0003f24270 */
[----:B0-----:R-:W-:Y:S05]  /*7a70*/  @!P1 BRA `(.L_x_1466) ;  /* 0x0000011000ac9947 */ /* 0x001fea0003800000 */
[----:B------:R-:W0:Y:S01]  /*7a80*/  S2R R0, SR_TID.X ;  /* 0x0000000000007919 */ /* 0x000e220000002100 */
[----:B------:R-:W-:Y:S01]  /*7a90*/  UMOV UR4, 0xffffffff ;  /* 0xffffffff00047882 */ /* 0x000fe20000000000 */
[----:B0-----:R-:W-:-:S05]  /*7aa0*/  VIADD R45, R0, 0xffffff80 ;  /* 0xffffff80002d7836 */ /* 0x001fca0000000000 */
[----:B------:R-:W-:-:S04]  /*7ab0*/  SHF.R.S32.HI R52, RZ, 0x1f, R45 ;  /* 0x0000001fff347819 */ /* 0x000fc8000001142d */
[----:B------:R-:W-:-:S04]  /*7ac0*/  LEA.HI R13, R52, R45, RZ, 0x7 ;  /* 0x0000002d340d7211 */ /* 0x000fc800078f38ff */
[----:B------:R-:W-:Y:S01]  /*7ad0*/  SHF.R.S32.HI R13, RZ, 0x7, R13 ;  /* 0x00000007ff0d7819 */ /* 0x000fe2000001140d */
[----:B------:R-:W-:Y:S06]  /*7ae0*/  BRA.DIV UR4, `(.L_x_1467) ;  /* 0x000001ce04e87947 */ /* 0x000fec000b800000 */
[----:B------:R0:W1:Y:S02]  /*7af0*/  SHFL.IDX PT, R157, R13, RZ, 0x1f ;  /* 0x00001fff0d9d7589 */ /* 0x00006400000e0000 */
.L_x_1787:
[----:B-1----:R-:W-:Y:S01]  /*7b00*/  IMAD.HI R0, R157, 0x55555556, RZ ;  /* 0x555555569d007827 */ /* 0x002fe200078e02ff */
[----:B------:R-:W-:Y:S03]  /*7b10*/  BSSY B6, `(.L_x_1468) ;  /* 0x000001f000067945 */ /* 0x000fe60003800000 */
[----:B------:R-:W-:Y:S01]  /*7b20*/  VIADD R3, R2, 0x21800 ;  /* 0x0002180002037836 */ /* 0x000fe20000000000 */
[----:B------:R-:W-:-:S04]  /*7b30*/  LEA.HI R0, R0, R0, RZ, 0x1 ;  /* 0x0000000000007211 */ /* 0x000fc800078f08ff */
[----:B------:R-:W-:Y:S01]  /*7b40*/  LOP3.LUT P0, RZ, R3, 0x3ff, RZ, 0xc0, !PT ;  /* 0x000003ff03ff7812 */ /* 0x000fe2000780c0ff */
[----:B------:R-:W-:-:S04]  /*7b50*/  IMAD R4, R0, -0x3, R157 ;  /* 0xfffffffd00047824 */ /* 0x000fc800078e029d */
[----:B------:R-:W-:Y:S01]  /*7b60*/  IMAD R0, R4, 0x1000, R2 ;  /* 0x0000100004007824 */ /* 0x000fe200078e0202 */
[----:B------:R1:W-:Y:S03]  /*7b70*/  STL [R1+0x28], R4 ;  /* 0x0000280401007387 */ /* 0x0003e60000100800 */
[----:B------:R-:W-:-:S05]  /*7b80*/  VIADD R0, R0, 0xc400 ;  /* 0x0000c40000007836 */ /* 0x000fca0000000000 */
[----:B------:R-:W-:Y:S01]  /*7b90*/  SHF.R.U32.HI R0, RZ, 0x4, R0 ;  /* 0x00000004ff007819 */ /* 0x000fe20000011600 */
[----:B-1----:R-:W-:-:S03]  /*7ba0*/  IMAD R4, R4, 0x2000, R3 ;  /* 0x0000200004047824 */ /* 0x002fc600078e0203 */
[----:B------:R-:W-:Y:S02]  /*7bb0*/  LOP3.LUT R44, R0, 0x3fff, RZ, 0xc0, !PT ;  /* 0x00003fff002c7812 */ /* 0x000fe400078ec0ff */
[----:B------:R-:W-:-:S04]  /*7bc0*/  SHF.R.U32.HI R4, RZ, 0x4, R4 ;  /* 0x00000004ff047819 */ /* 0x000fc80000011604 */
[----:B------:R-:W-:-:S05]  /*7bd0*/  LOP3.LUT R3, R4, 0x3fff, RZ, 0xc0, !PT ;  /* 0x00003fff04037812 */ /* 0x000fca00078ec0ff */
[----:B------:R1:W-:Y:S01]  /*7be0*/  STL [R1+0x3c], R3 ;  /* 0x00003c0301007387 */ /* 0x0003e20000100800 */
[----:B------:R-:W-:Y:S05]  /*7bf0*/  @!P0 BRA `(.L_x_1469) ;  /* 0x0000000000408947 */ /* 0x000fea0003800000 */
[----:B------:R-:W-:Y:S01]  /*7c00*/  MOV R14, 0x0 ;  /* 0x00000000000e7802 */ /* 0x000fe20000000f00 */
[----:B------:R-:W-:Y:S01]  /*7c10*/  ULDC.64 UR4, c[0x4][0xa8] ;  /* 0x01002a0000047ab9 */ /* 0x000fe20000000a00 */
[----:B------:R-:W-:Y:S01]  /*7c20*/  ULDC.64 UR6, c[0x4][0xb0] ;  /* 0x01002c0000067ab9 */ /* 0x000fe20000000a00 */
[----:B------:R-:W-:Y:S02]  /*7c30*/  IMAD.U32 R4, RZ, RZ, UR4 ;  /* 0x00000004ff047e24 */ /* 0x000fe4000f8e00ff */
[----:B------:R-:W-:Y:S01]  /*7c40*/  IMAD.U32 R5, RZ, RZ, UR5 ;  /* 0x00000005ff057e24 */ /* 0x000fe2000f8e00ff */
[----:B------:R-:W2:Y:S01]  /*7c50*/  LDC.64 R14, c[0x4][R14] ;  /* 0x010000000e0e7b82 */ /* 0x000ea20000000a00 */
[----:B------:R-:W-:Y:S01]  /*7c60*/  ULDC.64 UR4, c[0x4][0x48] ;  /* 0x0100120000047ab9 */ /* 0x000fe20000000a00 */
        /* <DEDUP_REMOVED lines=8> */
[----:B-12--5:R-:W-:Y:S05]  /*7cf0*/  CALL.ABS.NOINC R14 ;  /* 0x000000000e007343 */ /* 0x026fea0003c00000 */
.L_x_1469:
[----:B------:R-:W-:Y:S05]  /*7d00*/  BSYNC B6 ;  /* 0x0000000000067941 */ /* 0x000fea0003800000 */
.L_x_1468:
[----:B------:R-:W-:Y:S02]  /*7d10*/  ULDC UR4, c[0x0][0x3f4] ;  /* 0x0000fd0000047ab9 */ /* 0x000fe40000000800 */
[----:B------:R-:W-:-:S13]  /*7d20*/  ISETP.LT.AND P0, PT, RZ, UR4, PT ;  /* 0x00000004ff007c0c */ /* 0x000fda000bf01270 */
[----:B------:R-:W-:Y:S05]  /*7d30*/  @P0 BRA `(.L_x_1470) ;  /* 0x0000000000400947 */ /* 0x000fea0003800000 */
[----:B------:R-:W2:Y:S02]  /*7d40*/  LDL R20, [R1+0x5c] ;  /* 0x00005c0001147983 */ /* 0x000ea40000100800 */
[----:B--2---:R-:W-:-:S04]  /*7d50*/  LEA.HI R0, R20, R20, RZ, 0x1 ;  /* 0x0000001414007211 */ /* 0x004fc800078f08ff */
[----:B------:R-:W-:-:S05]  /*7d60*/  LOP3.LUT R0, R0, 0xfffffffe, RZ, 0xc0, !PT ;  /* 0xfffffffe00007812 */ /* 0x000fca00078ec0ff */
[----:B------:R-:W-:-:S05]  /*7d70*/  IMAD.IADD R0, R20, 0x1, -R0 ;  /* 0x0000000114007824 */ /* 0x000fca00078e0a00 */
[----:B-1----:R-:W-:-:S04]  /*7d80*/  SHF.L.U32 R3, R0, 0x1f, RZ ;  /* 0x0000001f00037819 */ /* 0x002fc800000006ff */
[----:B------:R1:W2:Y:S03]  /*7d90*/  SYNCS.PHASECHK.TRANS64.TRYWAIT P0, [R2+URZ+0x2d800], R3 ;  /* 0x02d80003020075a7 */ /* 0x0002a6000800017f */
[----:B--2---:R-:W-:Y:S05]  /*7da0*/  @!P0 NANOSLEEP.SYNCS 0x989680 ;  /* 0x009896800000895d */ /* 0x004fea0003900000 */
[----:B------:R-:W2:Y:S01]  /*7db0*/  @!P0 SYNCS.PHASECHK.TRANS64 P0, [R2+URZ+0x2d800], R3 ;  /* 0x02d80003020085a7 */ /* 0x000ea2000800007f */
[----:B------:R-:W-:Y:S04]  /*7dc0*/  BSSY B0, `(.L_x_1471) ;  /* 0x0000006000007945 */ /* 0x000fe80003800000 */
[----:B--2---:R-:W-:Y:S05]  /*7dd0*/  @P0 BRA `(.L_x_1472) ;  /* 0x0000000000100947 */ /* 0x004fea0003800000 */
.L_x_1473:
[----:B--2---:R2:W3:Y:S02]  /*7de0*/  SYNCS.PHASECHK.TRANS64.TRYWAIT P0, [R2+URZ+0x2d800], R3 ;  /* 0x02d80003020075a7 */ /* 0x0044e4000800017f */
[----:B---3--:R-:W-:Y:S05]  /*7df0*/  @!P0 NANOSLEEP.SYNCS 0x989680 ;  /* 0x009896800000895d */ /* 0x008fea0003900000 */
[----:B------:R-:W3:Y:S02]  /*7e00*/  @!P0 SYNCS.PHASECHK.TRANS64 P0, [R2+URZ+0x2d800], R3 ;  /* 0x02d80003020085a7 */ /* 0x000ee4000800007f */
[----:B---3--:R-:W-:Y:S05]  /*7e10*/  @!P0 BRA `(.L_x_1473) ;  /* 0xfffffffc00f08947 */ /* 0x008fea000383ffff */
.L_x_1472:
[----:B------:R-:W-:Y:S05]  /*7e20*/  BSYNC B0 ;  /* 0x0000000000007941 */ /* 0x000fea0003800000 */
.L_x_1471:
[----:B------:R-:W-:Y:S05]  /*7e30*/  BRA `(.L_x_1474) ;  /* 0x0000003c00a07947 */ /* 0x000fea0003800000 */
.L_x_1470:
[----:B------:R-:W-:Y:S01]  /*7e40*/  ULOP3.LUT UP0, URZ, UR40, 0x1bf, URZ, 0xc0, !UPT ;  /* 0x000001bf283f7892 */ /* 0x000fe2000f80c03f */
[----:B-----5:R-:W-:Y:S01]  /*7e50*/  SHF.R.S32.HI R0, RZ, 0x1f, R106 ;  /* 0x0000001fff007819 */ /* 0x020fe2000001146a */
[----:B------:R-:W-:Y:S01]  /*7e60*/  ULDC.64 UR4, c[0x0][0x3f8] ;  /* 0x0000fe0000047ab9 */ /* 0x000fe20000000a00 */
[----:B------:R-:W-:Y:S01]  /*7e70*/  ULDC.64 UR6, c[0x0][0x408] ;  /* 0x0001020000067ab9 */ /* 0x000fe20000000a00 */
[----:B------:R-:W-:Y:S02]  /*7e80*/  IMAD.WIDE.U32 R24, R106, UR4, RZ ;  /* 0x000000046a187c25 */ /* 0x000fe4000f8e00ff */
[----:B------:R-:W-:Y:S02]  /*7e90*/  PLOP3.LUT P0, PT, PT, PT, UP0, 0x80, 0x0 ;  /* 0x000000000000781c */ /* 0x000fe40003f0f008 */
[C---:B-1----:R-:W-:Y:S02]  /*7ea0*/  IMAD R3, R0.reuse, UR4, RZ ;  /* 0x0000000400037c24 */ /* 0x042fe4000f8e02ff */
[----:B------:R-:W-:-:S02]  /*7eb0*/  IMAD R5, R0, UR6, RZ ;  /* 0x0000000600057c24 */ /* 0x000fc4000f8e02ff */
[C---:B------:R-:W-:Y:S02]  /*7ec0*/  IMAD R3, R106.reuse, UR5, R3 ;  /* 0x000000056a037c24 */ /* 0x040fe4000f8e0203 */
[C---:B------:R-:W-:Y:S02]  /*7ed0*/  IMAD R5, R106.reuse, UR7, R5 ;  /* 0x000000076a057c24 */ /* 0x040fe4000f8e0205 */
[----:B------:R-:W-:-:S04]  /*7ee0*/  IMAD.WIDE.U32 R106, R106, UR6, RZ ;  /* 0x000000066a6a7c25 */ /* 0x000fc8000f8e00ff */
[----:B------:R-:W-:Y:S02]  /*7ef0*/  IMAD.IADD R27, R3, 0x1, R25 ;  /* 0x00000001031b7824 */ /* 0x000fe400078e0219 */
[----:B------:R-:W-:Y:S01]  /*7f00*/  IMAD.IADD R29, R5, 0x1, R107 ;  /* 0x00000001051d7824 */ /* 0x000fe200078e026b */
[----:B------:R-:W-:Y:S06]  /*7f10*/  @!P0 BRA `(.L_x_1475) ;  /* 0x0000000000408947 */ /* 0x000fec0003800000 */
[----:B------:R-:W-:Y:S01]  /*7f20*/  MOV R14, 0x0 ;  /* 0x00000000000e7802 */ /* 0x000fe20000000f00 */
[----:B------:R-:W-:Y:S01]  /*7f30*/  ULDC.64 UR4, c[0x4][0xa8] ;  /* 0x01002a0000047ab9 */ /* 0x000fe20000000a00 */
[----:B------:R-:W-:Y:S01]  /*7f40*/  ULDC.64 UR6, c[0x4][0xb0] ;  /* 0x01002c0000067ab9 */ /* 0x000fe20000000a00 */
[----:B------:R-:W-:Y:S02]  /*7f50*/  IMAD.U32 R4, RZ, RZ, UR4 ;  /* 0x00000004ff047e24 */ /* 0x000fe4000f8e00ff */
        /* <DEDUP_REMOVED lines=12> */
.L_x_1475:
[----:B------:R-:W2:Y:S01]  /*8020*/  LDL R20, [R1+0x1c] ;  /* 0x00001c0001147983 */ /* 0x000ea20000100800 */
[----:B------:R-:W-:Y:S01]  /*8030*/  ULDC.U8 UR4, c[0x0][0x410] ;  /* 0x0001040000047ab9 */ /* 0x000fe20000000000 */
[----:B------:R-:W-:Y:S01]  /*8040*/  BSSY B0, `(.L_x_1476) ;  /* 0x00003bf000007945 */ /* 0x000fe20003800000 */
[----:B------:R-:W-:Y:S01]  /*8050*/  ISETP.NE.AND P0, PT, RZ, UR4, PT ;  /* 0x00000004ff007c0c */ /* 0x000fe2000bf05270 */
[----:B--2---:R-:W-:-:S12]  /*8060*/  IMAD.IADD R10, R19, 0x1, R20 ;  /* 0x00000001130a7824 */ /* 0x004fd800078e0214 */
[----:B------:R-:W-:Y:S05]  /*8070*/  @!P0 BRA `(.L_x_1477) ;  /* 0x0000001c006c8947 */ /* 0x000fea0003800000 */
[----:B------:R-:W1:Y:S01]  /*8080*/  LDC R7, c[0x0][0x448] ;  /* 0x00011200ff077b82 */ /* 0x000e620000000800 */
[----:B------:R-:W-:Y:S01]  /*8090*/  ULDC.64 UR4, c[0x0][0x3f8] ;  /* 0x0000fe0000047ab9 */ /* 0x000fe20000000a00 */
[----:B------:R-:W-:Y:S01]  /*80a0*/  ULDC.64 UR6, c[0x0][0x408] ;  /* 0x0001020000067ab9 */ /* 0x000fe20000000a00 */
[----:B------:R-:W-:Y:S02]  /*80b0*/  IMAD.MOV.U32 R4, RZ, RZ, R24 ;  /* 0x000000ffff047224 */ /* 0x000fe400078e0018 */
[----:B------:R-:W-:Y:S02]  /*80c0*/  IMAD.MOV.U32 R8, RZ, RZ, R106 ;  /* 0x000000ffff087224 */ /* 0x000fe400078e006a */
[----:B------:R-:W-:Y:S01]  /*80d0*/  IMAD.MOV.U32 R9, RZ, RZ, R29 ;  /* 0x000000ffff097224 */ /* 0x000fe200078e001d */
[----:B-1----:R-:W-:-:S13]  /*80e0*/  ISETP.NE.AND P0, PT, R7, 0x1, PT ;  /* 0x000000010700780c */ /* 0x002fda0003f05270 */
[----:B------:R-:W1:Y:S08]  /*80f0*/  @P0 LDC R3, c[0x0][0x44c] ;  /* 0x00011300ff030b82 */ /* 0x000e700000000800 */
[----:B------:R-:W2:Y:S01]  /*8100*/  @P0 LDC R5, c[0x0][0x450] ;  /* 0x00011400ff050b82 */ /* 0x000ea20000000800 */
[----:B-1----:R-:W-:-:S04]  /*8110*/  @P0 IMAD.HI.U32 R0, R10, R3, RZ ;  /* 0x000000030a000227 */ /* 0x002fc800078e00ff */
[----:B------:R-:W-:Y:S01]  /*8120*/  IMAD.MOV.U32 R3, RZ, RZ, R10 ;  /* 0x000000ffff037224 */ /* 0x000fe200078e000a */
[----:B--2---:R-:W-:Y:S01]  /*8130*/  @P0 SHF.R.U32.HI R3, RZ, R5, R0 ;  /* 0x00000005ff030219 */ /* 0x004fe20000011600 */
[----:B------:R-:W-:-:S03]  /*8140*/  IMAD.MOV.U32 R5, RZ, RZ, R27 ;  /* 0x000000ffff057224 */ /* 0x000fc600078e001b */
[----:B------:R-:W-:Y:S01]  /*8150*/  SHF.R.S32.HI R0, RZ, 0x1f, R3 ;  /* 0x0000001fff007819 */ /* 0x000fe20000011403 */
[----:B------:R-:W-:-:S04]  /*8160*/  IMAD.WIDE.U32 R4, R3, UR4, R4 ;  /* 0x0000000403047c25 */ /* 0x000fc8000f8e0004 */
[C---:B------:R-:W-:Y:S02]  /*8170*/  IMAD R6, R0.reuse, UR4, RZ ;  /* 0x0000000400067c24 */ /* 0x040fe4000f8e02ff */
[----:B------:R-:W-:Y:S02]  /*8180*/  IMAD R0, R0, UR6, RZ ;  /* 0x0000000600007c24 */ /* 0x000fe4000f8e02ff */
[C---:B0-----:R-:W-:Y:S01]  /*8190*/  IMAD R13, R3.reuse, UR5, R6 ;  /* 0x00000005030d7c24 */ /* 0x041fe2000f8e0206 */
[----:B------:R-:W-:Y:S01]  /*81a0*/  ULDC.64 UR4, c[0x0][0x3e8] ;  /* 0x0000fa0000047ab9 */ /* 0x000fe20000000a00 */
[C---:B------:R-:W-:Y:S01]  /*81b0*/  IMAD.WIDE.U32 R8, R3.reuse, UR6, R8 ;  /* 0x0000000603087c25 */ /* 0x040fe2000f8e0008 */
[----:B------:R-:W-:Y:S01]  /*81c0*/  LEA R6, P0, R4, UR4, 0x1 ;  /* 0x0000000404067c11 */ /* 0x000fe2000f8008ff */
[----:B------:R-:W-:Y:S02]  /*81d0*/  UMOV UR4, 0xffffffff ;  /* 0xffffffff00047882 */ /* 0x000fe40000000000 */
[----:B------:R-:W-:Y:S01]  /*81e0*/  IMAD R3, R3, UR7, R0 ;  /* 0x0000000703037c24 */ /* 0x000fe2000f8e0200 */
[----:B------:R-:W-:Y:S01]  /*81f0*/  ULDC.64 UR6, c[0x0][0x400] ;  /* 0x0001000000067ab9 */ /* 0x000fe20000000a00 */
[----:B------:R-:W-:Y:S01]  /*8200*/  IMAD.IADD R13, R5, 0x1, R13 ;  /* 0x00000001050d7824 */ /* 0x000fe200078e020d */
[----:B------:R-:W-:Y:S01]  /*8210*/  LEA R39, P1, R8, UR6, 0x1 ;  /* 0x0000000608277c11 */ /* 0x000fe2000f8208ff */
[----:B------:R-:W-:-:S03]  /*8220*/  IMAD.IADD R3, R9, 0x1, R3 ;  /* 0x0000000109037824 */ /* 0x000fc600078e0203 */
[----:B------:R-:W-:Y:S02]  /*8230*/  LEA.HI.X R13, R4, UR5, R13, 0x1, P0 ;  /* 0x00000005040d7c11 */ /* 0x000fe400080f0c0d */
[----:B------:R-:W-:Y:S01]  /*8240*/  LEA.HI.X R0, R8, UR7, R3, 0x1, P1 ;  /* 0x0000000708007c11 */ /* 0x000fe200088f0c03 */
[----:B------:R-:W-:Y:S06]  /*8250*/  BRA.DIV UR4, `(.L_x_1478) ;  /* 0x000001ca04347947 */ /* 0x000fec000b800000 */
[----:B------:R0:W1:Y:S04]  /*8260*/  SHFL.IDX PT, R3, R13, RZ, 0x1e1f ;  /* 0x001e1fff0d037589 */ /* 0x00006800000e0000 */
[----:B------:R-:W2:Y:S04]  /*8270*/  SHFL.IDX PT, R6, R6, RZ, 0x1e1f ;  /* 0x001e1fff06067589 */ /* 0x000ea800000e0000 */
[----:B------:R-:W3:Y:S04]  /*8280*/  SHFL.IDX PT, R0, R0, RZ, 0x1e1f ;  /* 0x001e1fff00007589 */ /* 0x000ee800000e0000 */
[----:B0-----:R-:W4:Y:S02]  /*8290*/  SHFL.IDX PT, R39, R39, RZ, 0x1e1f ;  /* 0x001e1fff27277589 */ /* 0x001f2400000e0000 */
.L_x_1793:
[----:B------:R-:W5:Y:S01]  /*82a0*/  LDL R54, [R1+0x5c] ;  /* 0x00005c0001367983 */ /* 0x000f620000100800 */
[----:B------:R-:W-:Y:S01]  /*82b0*/  IMAD R5, R138, R7, RZ ;  /* 0x000000078a057224 */ /* 0x000fe200078e02ff */
[----:B------:R-:W-:Y:S01]  /*82c0*/  BSSY B1, `(.L_x_1479) ;  /* 0x0000060000017945 */ /* 0x000fe20003800000 */
[----:B------:R-:W-:Y:S02]  /*82d0*/  CS2R R34, SRZ ;  /* 0x0000000000227805 */ /* 0x000fe4000001ff00 */
[----:B------:R-:W-:Y:S01]  /*82e0*/  CS2R R30, SRZ ;  /* 0x00000000001e7805 */ /* 0x000fe2000001ff00 */
[----:B------:R-:W-:Y:S01]  /*82f0*/  IMAD R73, R73, -0xc0, R5 ;  /* 0xffffff4049497824 */ /* 0x000fe200078e0205 */
[----:B------:R-:W-:Y:S02]  /*8300*/  ISETP.GE.AND P1, PT, R10, R5, PT ;  /* 0x000000050a00720c */ /* 0x000fe40003f26270 */
[----:B------:R-:W-:Y:S02]  /*8310*/  CS2R R26, SRZ ;  /* 0x00000000001a7805 */ /* 0x000fe4000001ff00 */
        /* <DEDUP_REMOVED lines=11> */
[----:B-----5:R-:W-:Y:S01]  /*83d0*/  LEA.HI R53, R54, R54, RZ, 0x1 ;  /* 0x0000003636357211 */ /* 0x020fe200078f08ff */
[----:B------:R-:W-:Y:S06]  /*83e0*/  @P1 BRA `(.L_x_1480) ;  /* 0x0000000400341947 */ /* 0x000fec0003800000 */
[----:B------:R-:W2:Y:S01]  /*83f0*/  LDL R42, [R1+0x34] ;  /* 0x00003400012a7983 */ /* 0x000ea20000100800 */
[----:B------:R-:W-:-:S03]  /*8400*/  ULDC UR4, c[0x0][0x3f4] ;  /* 0x0000fd0000047ab9 */ /* 0x000fc60000000800 */
[----:B------:R-:W3:Y:S04]  /*8410*/  LDL R41, [R1+0x30] ;  /* 0x0000300001297983 */ /* 0x000ee80000100800 */
[----:B------:R-:W4:Y:S04]  /*8420*/  LDL R40, [R1+0x38] ;  /* 0x0000380001287983 */ /* 0x000f280000100800 */
[----:B------:R-:W4:Y:S04]  /*8430*/  LDL R38, [R1+0x2c] ;  /* 0x00002c0001267983 */ /* 0x000f280000100800 */
[----:B------:R-:W4:Y:S04]  /*8440*/  LDL.64 R56, [R1] ;  /* 0x0000000001387983 */ /* 0x000f280000100a00 */
        /* <DEDUP_REMOVED lines=10> */
[C---:B--2---:R-:W-:Y:S01]  /*84f0*/  ISETP.GE.AND P4, PT, R42.reuse, UR4, PT ;  /* 0x000000042a007c0c */ /* 0x044fe2000bf86270 */
[C---:B------:R-:W-:Y:S01]  /*8500*/  IMAD.SHL.U32 R8, R42.reuse, 0x2, RZ ;  /* 0x000000022a087824 */ /* 0x040fe200078e00ff */
[----:B------:R-:W-:Y:S02]  /*8510*/  SHF.R.S32.HI R4, RZ, 0x1f, R42 ;  /* 0x0000001fff047819 */ /* 0x000fe4000001142a */
[----:B---3--:R-:W-:Y:S02]  /*8520*/  ISETP.GE.AND P3, PT, R41, UR4, PT ;  /* 0x0000000429007c0c */ /* 0x008fe4000bf66270 */
[----:B------:R-:W-:-:S07]  /*8530*/  SHF.L.U64.HI R7, R42, 0x1, R4 ;  /* 0x000000012a077819 */ /* 0x000fce0000010204 */
[-C--:B------:R-:W-:Y:S02]  /*8540*/  @!P4 IADD3 R4, P1, R6, R8.reuse, RZ ;  /* 0x000000080604c210 */ /* 0x080fe40007f3e0ff */
[----:B----4-:R-:W-:Y:S01]  /*8550*/  @!P4 IADD3 R8, P2, R39, R8, RZ ;  /* 0x000000082708c210 */ /* 0x010fe20007f5e0ff */
[----:B------:R-:W-:-:S04]  /*8560*/  IMAD.SHL.U32 R48, R41, 0x2, RZ ;  /* 0x0000000229307824 */ /* 0x000fc800078e00ff */
[--C-:B------:R-:W-:Y:S01]  /*8570*/  @!P4 IMAD.X R9, R0, 0x1, R7.reuse, P2 ;  /* 0x000000010009c824 */ /* 0x100fe200010e0607 */
[C---:B------:R-:W-:Y:S01]  /*8580*/  ISETP.GE.AND P2, PT, R40.reuse, UR4, PT ;  /* 0x0000000428007c0c */ /* 0x040fe2000bf46270 */
[----:B-1----:R-:W-:Y:S01]  /*8590*/  @!P4 IMAD.X R5, R3, 0x1, R7, P1 ;  /* 0x000000010305c824 */ /* 0x002fe200008e0607 */
[----:B------:R-:W-:Y:S01]  /*85a0*/  SHF.R.S32.HI R7, RZ, 0x1f, R41 ;  /* 0x0000001fff077819 */ /* 0x000fe20000011429 */
[----:B------:R-:W-:Y:S01]  /*85b0*/  IMAD.SHL.U32 R42, R40, 0x2, RZ ;  /* 0x00000002282a7824 */ /* 0x000fe200078e00ff */
[----:B------:R-:W5:Y:S01]  /*85c0*/  @!P4 LD.E.64 R30, desc[UR38][R8.64] ;  /* 0x00000026081ec980 */ /* 0x000f62000c101b00 */
[----:B------:R-:W-:Y:S02]  /*85d0*/  ISETP.GE.AND P1, PT, R38, UR4, PT ;  /* 0x0000000426007c0c */ /* 0x000fe4000bf26270 */
[----:B------:R-:W-:Y:S01]  /*85e0*/  SHF.L.U64.HI R7, R41, 0x1, R7 ;  /* 0x0000000129077819 */ /* 0x000fe20000010207 */
[----:B------:R0:W5:Y:S01]  /*85f0*/  @!P4 LD.E.64 R32, desc[UR38][R4.64] ;  /* 0x000000260420c980 */ /* 0x000162000c101b00 */
[----:B------:R-:W-:-:S02]  /*8600*/  @!P3 IADD3 R50, P5, R6, R48, RZ ;  /* 0x000000300632b210 */ /* 0x000fc40007fbe0ff */
[----:B------:R-:W-:Y:S02]  /*8610*/  @!P3 IADD3 R48, P4, R39, R48, RZ ;  /* 0x000000302730b210 */ /* 0x000fe40007f9e0ff */
[----:B------:R-:W-:Y:S01]  /*8620*/  SHF.R.S32.HI R11, RZ, 0x1f, R40 ;  /* 0x0000001fff0b7819 */ /* 0x000fe20000011428 */
[--C-:B------:R-:W-:Y:S01]  /*8630*/  @!P3 IMAD.X R51, R3, 0x1, R7.reuse, P5 ;  /* 0x000000010333b824 */ /* 0x100fe200028e0607 */
[-C--:B------:R-:W-:Y:S01]  /*8640*/  @!P2 IADD3 R46, P5, R6, R42.reuse, RZ ;  /* 0x0000002a062ea210 */ /* 0x080fe20007fbe0ff */
[----:B------:R-:W-:Y:S01]  /*8650*/  @!P3 IMAD.X R49, R0, 0x1, R7, P4 ;  /* 0x000000010031b824 */ /* 0x000fe200020e0607 */
[----:B------:R-:W-:Y:S01]  /*8660*/  SHF.L.U64.HI R11, R40, 0x1, R11 ;  /* 0x00000001280b7819 */ /* 0x000fe2000001020b */
[----:B0-----:R-:W-:Y:S01]  /*8670*/  IMAD.SHL.U32 R4, R38, 0x2, RZ ;  /* 0x0000000226047824 */ /* 0x001fe200078e00ff */
[----:B------:R-:W-:Y:S01]  /*8680*/  @!P2 IADD3 R42, P4, R39, R42, RZ ;  /* 0x0000002a272aa210 */ /* 0x000fe20007f9e0ff */
[----:B------:R-:W5:Y:S01]  /*8690*/  @!P3 LD.E.64 R28, desc[UR38][R50.64] ;  /* 0x00000026321cb980 */ /* 0x000f62000c101b00 */
[----:B------:R-:W-:Y:S01]  /*86a0*/  SHF.R.S32.HI R10, RZ, 0x1f, R38 ;  /* 0x0000001fff0a7819 */ /* 0x000fe20000011426 */
[----:B------:R-:W-:-:S02]  /*86b0*/  @!P2 IMAD.X R47, R3, 0x1, R11, P5 ;  /* 0x00000001032fa824 */ /* 0x000fc400028e060b */
[----:B------:R-:W-:Y:S01]  /*86c0*/  @!P2 IMAD.X R43, R0, 0x1, R11, P4 ;  /* 0x00000001002ba824 */ /* 0x000fe200020e060b */
[----:B------:R-:W-:Y:S01]  /*86d0*/  SHF.L.U64.HI R10, R38, 0x1, R10 ;  /* 0x00000001260a7819 */ /* 0x000fe2000001020a */
[----:B------:R-:W5:Y:S01]  /*86e0*/  @!P3 LD.E.64 R26, desc[UR38][R48.64] ;  /* 0x00000026301ab980 */ /* 0x000f62000c101b00 */
[-C--:B------:R-:W-:Y:S02]  /*86f0*/  @!P1 IADD3 R40, P4, R6, R4.reuse, RZ ;  /* 0x0000000406289210 */ /* 0x080fe40007f9e0ff */
[----:B------:R-:W-:Y:S01]  /*8700*/  ISETP.GE.AND P5, PT, R56, UR4, PT ;  /* 0x0000000438007c0c */ /* 0x000fe2000bfa6270 */
[----:B------:R-:W5:Y:S02]  /*8710*/  @!P2 LD.E.64 R24, desc[UR38][R46.64] ;  /* 0x000000262e18a980 */ /* 0x000f64000c101b00 */
[--C-:B------:R-:W-:Y:S01]  /*8720*/  @!P1 IMAD.X R41, R3, 0x1, R10.reuse, P4 ;  /* 0x0000000103299824 */ /* 0x100fe200020e060a */
[----:B------:R-:W-:Y:S01]  /*8730*/  @!P1 IADD3 R4, P4, R39, R4, RZ ;  /* 0x0000000427049210 */ /* 0x000fe20007f9e0ff */
[----:B------:R-:W-:Y:S01]  /*8740*/  IMAD.SHL.U32 R38, R12, 0x2, RZ ;  /* 0x000000020c267824 */ /* 0x000fe200078e00ff */
[----:B------:R-:W5:Y:S03]  /*8750*/  @!P2 LD.E.64 R20, desc[UR38][R42.64] ;  /* 0x000000262a14a980 */ /* 0x000f66000c101b00 */
[----:B------:R-:W-:Y:S01]  /*8760*/  @!P1 IMAD.X R5, R0, 0x1, R10, P4 ;  /* 0x0000000100059824 */ /* 0x000fe200020e060a */
[----:B------:R-:W-:Y:S01]  /*8770*/  ISETP.GE.AND P4, PT, R12, UR4, PT ;  /* 0x000000040c007c0c */ /* 0x000fe2000bf86270 */
[----:B------:R-:W5:Y:S02]  /*8780*/  @!P1 LD.E.64 R14, desc[UR38][R40.64] ;  /* 0x00000026280e9980 */ /* 0x000f64000c101b00 */
[----:B------:R-:W-:-:S02]  /*8790*/  @!P5 IMAD.MOV.U32 R7, RZ, RZ, R3 ;  /* 0x000000ffff07d224 */ /* 0x000fc400078e0003 */
[----:B------:R-:W-:Y:S02]  /*87a0*/  @!P5 IMAD.MOV.U32 R8, RZ, RZ, R39 ;  /* 0x000000ffff08d224 */ /* 0x000fe400078e0027 */
[----:B------:R-:W-:Y:S02]  /*87b0*/  @!P5 IMAD.MOV.U32 R9, RZ, RZ, R0 ;  /* 0x000000ffff09d224 */ /* 0x000fe400078e0000 */
        /* <DEDUP_REMOVED lines=9> */
[----:B0-----:R-:W-:Y:S02]  /*8850*/  CS2R R10, SRZ ;  /* 0x00000000000a7805 */ /* 0x001fe4000001ff00 */
[----:B-1----:R-:W-:Y:S01]  /*8860*/  CS2R R8, SRZ ;  /* 0x0000000000087805 */ /* 0x002fe2000001ff00 */
[----:B------:R-:W-:Y:S01]  /*8870*/  @!P4 IMAD.X R39, R0, 0x1, R12, P5 ;  /* 0x000000010027c824 */ /* 0x000fe200028e060c */
[----:B------:R-:W-:Y:S02]  /*8880*/  CS2R R12, SRZ ;  /* 0x00000000000c7805 */ /* 0x000fe4000001ff00 */
[----:B------:R0:W5:Y:S04]  /*8890*/  @!P4 LD.E.64 R10, desc[UR38][R6.64] ;  /* 0x00000026060ac980 */ /* 0x000168000c101b00 */
[----:B------:R0:W5:Y:S04]  /*88a0*/  @!P4 LD.E.64 R8, desc[UR38][R38.64] ;  /* 0x000000262608c980 */ /* 0x000168000c101b00 */
[----:B------:R0:W5:Y:S02]  /*88b0*/  @!P1 LD.E.64 R12, desc[UR38][R4.64] ;  /* 0x00000026040c9980 */ /* 0x000164000c101b00 */
.L_x_1480:
[----:B------:R-:W-:Y:S05]  /*88c0*/  BSYNC B1 ;  /* 0x0000000000017941 */ /* 0x000fea0003800000 */
.L_x_1479:
[----:B-1---5:R-:W-:Y:S01]  /*88d0*/  IMAD.MOV.U32 R3, RZ, RZ, R35 ;  /* 0x000000ffff037224 */ /* 0x022fe200078e0023 */
[----:B------:R-:W-:Y:S01]  /*88e0*/  LOP3.LUT R53, R53, 0xfffffffe, RZ, 0xc0, !PT ;  /* 0xfffffffe35357812 */ /* 0x000fe200078ec0ff */
[----:B---3--:R-:W-:Y:S01]  /*88f0*/  IMAD.MOV.U32 R0, RZ, RZ, R34 ;  /* 0x000000ffff007224 */ /* 0x008fe200078e0022 */
[----:B------:R-:W-:Y:S01]  /*8900*/  BSSY B1, `(.L_x_1481) ;  /* 0x000002b000017945 */ /* 0x000fe20003800000 */
[----:B0-----:R-:W-:Y:S01]  /*8910*/  IMAD.MOV.U32 R4, RZ, RZ, R30 ;  /* 0x000000ffff047224 */ /* 0x001fe200078e001e */
[----:B------:R-:W-:Y:S01]  /*8920*/  PRMT R48, R48, 0x5410, R3 ;  /* 0x0000541030307816 */ /* 0x000fe20000000003 */
        /* <DEDUP_REMOVED lines=13> */
[----:B------:R-:W-:-:S02]  /*8a00*/  IMAD.MOV.U32 R5, RZ, RZ, R12 ;  /* 0x000000ffff057224 */ /* 0x000fc400078e000c */
[----:B--2---:R-:W-:Y:S01]  /*8a10*/  IMAD.MOV.U32 R6, RZ, RZ, R13 ;  /* 0x000000ffff067224 */ /* 0x004fe200078e000d */
[----:B------:R-:W-:Y:S01]  /*8a20*/  PRMT R42, R0, 0x5410, R4 ;  /* 0x00005410002a7816 */ /* 0x000fe20000000004 */
[----:B------:R-:W-:Y:S02]  /*8a30*/  IMAD.MOV.U32 R0, RZ, RZ, R8 ;  /* 0x000000ffff007224 */ /* 0x000fe400078e0008 */
        /* <DEDUP_REMOVED lines=22> */
[----:B0-----:R-:W-:Y:S06]  /*8ba0*/  @!P1 BRA `(.L_x_1482) ;  /* 0x000001c000509947 */ /* 0x001fec0003800000 */
.L_x_1794:
[----:B------:R-:W-:Y:S05]  /*8bb0*/  BSYNC B1 ;  /* 0x0000000000017941 */ /* 0x000fea0003800000 */
.L_x_1481:
[----:B----4-:R-:W-:Y:S01]  /*8bc0*/  PRMT R39, R0, 0x5410, R4 ;  /* 0x0000541000277816 */ /* 0x010fe20000000004 */
[----:B------:R-:W-:Y:S06]  /*8bd0*/  @P0 BRA `(.L_x_1483) ;  /* 0x0000003000140947 */ /* 0x000fec0003800000 */
[----:B------:R-:W2:Y:S01]  /*8be0*/  LDL.64 R54, [R1] ;  /* 0x0000000001367983 */ /* 0x000ea20000100a00 */
[----:B------:R-:W2:Y:S03]  /*8bf0*/  LDC R4, c[0x0][0x3f4] ;  /* 0x0000fd00ff047b82 */ /* 0x000ea60000000800 */
[----:B------:R-:W0:Y:S04]  /*8c00*/  LDL R53, [R1+0x4c] ;  /* 0x00004c0001357983 */ /* 0x000e280000100800 */
[----:B------:R-:W3:Y:S04]  /*8c10*/  LDL R51, [R1+0x34] ;  /* 0x0000340001337983 */ /* 0x000ee80000100800 */
[----:B------:R-:W4:Y:S04]  /*8c20*/  LDL R49, [R1+0x30] ;  /* 0x0000300001317983 */ /* 0x000f280000100800 */
[----:B------:R-:W5:Y:S04]  /*8c30*/  LDL R7, [R1+0x38] ;  /* 0x0000380001077983 */ /* 0x000f680000100800 */
[----:B------:R-:W5:Y:S04]  /*8c40*/  LDL R6, [R1+0x2c] ;  /* 0x00002c0001067983 */ /* 0x000f680000100800 */
[----:B------:R-:W5:Y:S01]  /*8c50*/  LDL R5, [R1+0x40] ;  /* 0x0000400001057983 */ /* 0x000f620000100800 */
[----:B------:R-:W-:-:S04]  /*8c60*/  LEA.HI R45, R52, R45, RZ, 0x2 ;  /* 0x0000002d342d7211 */ /* 0x000fc800078f10ff */
[--C-:B------:R-:W-:Y:S02]  /*8c70*/  SHF.R.S32.HI R0, RZ, 0x2, R45.reuse ;  /* 0x00000002ff007819 */ /* 0x100fe4000001142d */
[----:B------:R-:W-:-:S04]  /*8c80*/  SHF.R.S32.HI R45, RZ, 0x1f, R45 ;  /* 0x0000001fff2d7819 */ /* 0x000fc8000001142d */
[----:B------:R-:W-:-:S04]  /*8c90*/  LEA.HI R45, R45, R0, RZ, 0x2 ;  /* 0x000000002d2d7211 */ /* 0x000fc800078f10ff */
[----:B------:R-:W-:Y:S01]  /*8ca0*/  LOP3.LUT R45, R45, 0xfffffffc, RZ, 0xc0, !PT ;  /* 0xfffffffc2d2d7812 */ /* 0x000fe200078ec0ff */
[----:B------:R-:W-:Y:S04]  /*8cb0*/  BSSY B1, `(.L_x_1484) ;  /* 0x0000036000017945 */ /* 0x000fe80003800000 */
[----:B------:R-:W-:-:S05]  /*8cc0*/  IMAD.IADD R45, R0, 0x1, -R45 ;  /* 0x00000001002d7824 */ /* 0x000fca00078e0a2d */
[----:B------:R-:W-:Y:S02]  /*8cd0*/  LOP3.LUT P0, RZ, R45, 0x2, RZ, 0xc0, !PT ;  /* 0x000000022dff7812 */ /* 0x000fe4000780c0ff */
[----:B--2---:R-:W-:Y:S01]  /*8ce0*/  ISETP.GE.AND P6, PT, R54, R4, PT ;  /* 0x000000043600720c */ /* 0x004fe20003fc6270 */
[----:B0-----:R-:W-:-:S04]  /*8cf0*/  IMAD R3, R53, 0x2, R2 ;  /* 0x0000000235037824 */ /* 0x001fc800078e0202 */
        /* <DEDUP_REMOVED lines=9> */
[--C-:B------:R-:W-:Y:S01]  /*8d90*/  HADD2.F32 R45, -RZ, R50.reuse.H1_H1 ;  /* 0x30000032ff2d7230 */ /* 0x100fe20000004100 */
[----:B------:R-:W-:Y:S01]  /*8da0*/  SHF.R.U32.HI R51, RZ, 0x10, R35 ;  /* 0x00000010ff337819 */ /* 0x000fe20000011623 */
[----:B------:R-:W-:Y:S01]  /*8db0*/  HADD2.F32 R50, -RZ, R50.H0_H0 ;  /* 0x20000032ff327230 */ /* 0x000fe20000004100 */
        /* <DEDUP_REMOVED lines=9> */
[----:B------:R-:W-:Y:S01]  /*8e50*/  FMUL.FTZ R53, R37, R51 ;  /* 0x0000003325357220 */ /* 0x000fe20000410000 */
[--C-:B------:R-:W-:Y:S02]  /*8e60*/  HADD2.F32 R34, -RZ, R6.reuse.H0_H0 ;  /* 0x20000006ff227230 */ /* 0x100fe40000004100 */
[----:B------:R-:W-:Y:S01]  /*8e70*/  FMUL.FTZ R52, R4, R50 ;  /* 0x0000003204347220 */ /* 0x000fe20000410000 */
[----:B------:R-:W-:-:S02]  /*8e80*/  HADD2.F32 R35, -RZ, R6.H1_H1 ;  /* 0x30000006ff237230 */ /* 0x000fc40000004100 */
[C---:B------:R-:W-:Y:S01]  /*8e90*/  FFMA.FTZ R56, R36.reuse, R51, R54 ;  /* 0x0000003324387223 */ /* 0x040fe20000010036 */
[--C-:B------:R-:W-:Y:S02]  /*8ea0*/  HADD2.F32 R6, -RZ, R5.reuse.H0_H0 ;  /* 0x20000005ff067230 */ /* 0x100fe40000004100 */
[----:B------:R-:W-:Y:S01]  /*8eb0*/  FFMA.FTZ R53, R36, R49, -R53 ;  /* 0x0000003124357223 */ /* 0x000fe20000010835 */
[-C--:B------:R-:W-:Y:S01]  /*8ec0*/  FMUL.FTZ R54, R4, R45.reuse ;  /* 0x0000002d04367220 */ /* 0x080fe20000410000 */
[C---:B------:R-:W-:Y:S01]  /*8ed0*/  FFMA.FTZ R52, R7.reuse, R45, -R52 ;  /* 0x0000002d07347223 */ /* 0x040fe20000010834 */
[----:B------:R-:W-:Y:S02]  /*8ee0*/  HADD2.F32 R5, -RZ, R5.H1_H1 ;  /* 0x30000005ff057230 */ /* 0x000fe40000004100 */
[----:B------:R-:W-:Y:S02]  /*8ef0*/  HADD2.F32 R45, -RZ, R48.H1_H1 ;  /* 0x30000030ff2d7230 */ /* 0x000fe40000004100 */
[----:B------:R-:W-:Y:S01]  /*8f00*/  FFMA.FTZ R49, R7, R50, R54 ;  /* 0x0000003207317223 */ /* 0x000fe20000010036 */
[----:B------:R-:W-:-:S02]  /*8f10*/  HADD2.F32 R36, -RZ, R58.H1_H1 ;  /* 0x3000003aff247230 */ /* 0x000fc40000004100 */
[----:B------:R-:W-:Y:S02]  /*8f20*/  HADD2.F32 R37, -RZ, R55.H0_H0 ;  /* 0x20000037ff257230 */ /* 0x000fe40000004100 */
[C---:B------:R-:W-:Y:S01]  /*8f30*/  FMUL.FTZ R51, R35.reuse, R45 ;  /* 0x0000002d23337220 */ /* 0x040fe20000410000 */
[----:B------:R-:W-:Y:S02]  /*8f40*/  HADD2.F32 R4, -RZ, R57.H0_H0 ;  /* 0x20000039ff047230 */ /* 0x000fe40000004100 */
[-C--:B------:R-:W-:Y:S01]  /*8f50*/  FMUL.FTZ R54, R35, R36.reuse ;  /* 0x0000002423367220 */ /* 0x080fe20000410000 */
        /* <DEDUP_REMOVED lines=11> */
.L_x_1485:
[----:B------:R-:W-:Y:S05]  /*9010*/  BSYNC B1 ;  /* 0x0000000000017941 */ /* 0x000fea0003800000 */
.L_x_1484:
[----:B------:R-:W-:Y:S01]  /*9020*/  BSSY B1, `(.L_x_1486) ;  /* 0x000002d000017945 */ /* 0x000fe20003800000 */
[----:B------:R-:W-:-:S03]  /*9030*/  @P0 VIADD R0, R3, 0xffffffe0 ;  /* 0xffffffe003000836 */ /* 0x000fc60000000000 */
[----:B------:R-:W-:Y:S05]  /*9040*/  @P1 BRA `(.L_x_1487) ;  /* 0x0000000000a81947 */ /* 0x000fea0003800000 */
[----:B0-----:R-:W0:Y:S01]  /*9050*/  LDS.128 R4, [R0+0xc400] ;  /* 0x00c4000000047984 */ /* 0x001e220000000c00 */
        /* <DEDUP_REMOVED lines=8> */
[----:B------:R-:W-:-:S02]  /*90e0*/  HADD2.F32 R48, -RZ, R48.H0_H0 ;  /* 0x20000030ff307230 */ /* 0x000fc40000004100 */
        /* <DEDUP_REMOVED lines=15> */
[----:B------:R-:W-:-:S02]  /*91e0*/  HADD2.F32 R32, -RZ, R59.H1_H1 ;  /* 0x3000003bff207230 */ /* 0x000fc40000004100 */
[----:B------:R-:W-:Y:S01]  /*91f0*/  FFMA.FTZ R35, R7, R36, R52 ;  /* 0x0000002407237223 */ /* 0x000fe20000010034 */
[----:B------:R-:W-:Y:S02]  /*9200*/  HADD2.F32 R33, -RZ, R49.H0_H0 ;  /* 0x20000031ff217230 */ /* 0x000fe40000004100 */
[C---:B------:R-:W-:Y:S01]  /*9210*/  FMUL.FTZ R37, R31.reuse, R48 ;  /* 0x000000301f257220 */ /* 0x040fe20000410000 */
[----:B------:R-:W-:Y:S02]  /*9220*/  HADD2.F32 R4, -RZ, R51.H0_H0 ;  /* 0x20000033ff047230 */ /* 0x000fe40000004100 */
[-C--:B------:R-:W-:Y:S01]  /*9230*/  FMUL.FTZ R31, R31, R32.reuse ;  /* 0x000000201f1f7220 */ /* 0x080fe20000410000 */
[C---:B------:R-:W-:Y:S01]  /*9240*/  FMUL.FTZ R7, R5.reuse, R33 ;  /* 0x0000002105077220 */ /* 0x040fe20000410000 */
[C---:B------:R-:W-:Y:S01]  /*9250*/  FFMA.FTZ R37, R30.reuse, R32, -R37 ;  /* 0x000000201e257223 */ /* 0x040fe20000010825 */
[----:B------:R-:W-:Y:S01]  /*9260*/  FMUL.FTZ R34, R5, R4 ;  /* 0x0000000405227220 */ /* 0x000fe20000410000 */
        /* <DEDUP_REMOVED lines=8> */
.L_x_1487:
[----:B------:R-:W-:Y:S05]  /*92f0*/  BSYNC B1 ;  /* 0x0000000000017941 */ /* 0x000fea0003800000 */
.L_x_1486:
[----:B------:R-:W-:Y:S04]  /*9300*/  BSSY B1, `(.L_x_1488) ;  /* 0x000002c000017945 */ /* 0x000fe80003800000 */
[----:B------:R-:W-:Y:S05]  /*9310*/  @P2 BRA `(.L_x_1489) ;  /* 0x0000000000a82947 */ /* 0x000fea0003800000 */
[----:B01----:R-:W0:Y:S01]  /*9320*/  LDS.128 R4, [R3+0xf400] ;  /* 0x00f4000003047984 */ /* 0x003e220000000c00 */
[----:B------:R-:W-:Y:S01]  /*9330*/  SHF.R.U32.HI R32, RZ, 0x10, R27 ;  /* 0x00000010ff207819 */ /* 0x000fe2000001161b */
[--C-:B------:R-:W-:Y:S01]  /*9340*/  HADD2.F32 R30, -RZ, R47.reuse.H1_H1 ;  /* 0x3000002fff1e7230 */ /* 0x100fe20000004100 */
        /* <DEDUP_REMOVED lines=9> */
[CC--:B------:R-:W-:Y:S01]  /*93e0*/  FMUL.FTZ R33, R29.reuse, R32.reuse ;  /* 0x000000201d217220 */ /* 0x0c0fe20000410000 */
[----:B------:R-:W-:Y:S01]  /*93f0*/  FMUL.FTZ R29, R29, R31 ;  /* 0x0000001f1d1d7220 */ /* 0x000fe20000410000 */
[----:B------:R-:W-:Y:S02]  /*9400*/  HADD2.F32 R4, -RZ, R4.H1_H1 ;  /* 0x30000004ff047230 */ /* 0x000fe40000004100 */
[--C-:B------:R-:W-:Y:S02]  /*9410*/  HADD2.F32 R26, -RZ, R6.reuse.H0_H0 ;  /* 0x20000006ff1a7230 */ /* 0x100fe40000004100 */
[----:B------:R-:W-:Y:S01]  /*9420*/  FFMA.FTZ R36, R28, R32, R29 ;  /* 0x000000201c247223 */ /* 0x000fe2000001001d */
[----:B------:R-:W-:-:S02]  /*9430*/  HADD2.F32 R27, -RZ, R6.H1_H1 ;  /* 0x30000006ff1b7230 */ /* 0x000fc40000004100 */
[----:B------:R-:W-:Y:S01]  /*9440*/  FMUL.FTZ R34, R4, R47 ;  /* 0x0000002f04227220 */ /* 0x000fe20000410000 */
[--C-:B------:R-:W-:Y:S02]  /*9450*/  HADD2.F32 R29, -RZ, R46.reuse.H1_H1 ;  /* 0x3000002eff1d7230 */ /* 0x100fe40000004100 */
[----:B------:R-:W-:Y:S01]  /*9460*/  FFMA.FTZ R33, R28, R31, -R33 ;  /* 0x0000001f1c217223 */ /* 0x000fe20000010821 */
        /* <DEDUP_REMOVED lines=21> */
.L_x_1489:
[----:B------:R-:W-:Y:S05]  /*95c0*/  BSYNC B1 ;  /* 0x0000000000017941 */ /* 0x000fea0003800000 */
.L_x_1488:
[----:B------:R-:W-:Y:S04]  /*95d0*/  BSSY B1, `(.L_x_1490) ;  /* 0x000002c000017945 */ /* 0x000fe80003800000 */
[----:B------:R-:W-:Y:S05]  /*95e0*/  @P3 BRA `(.L_x_1491) ;  /* 0x0000000000a83947 */ /* 0x000fea0003800000 */
[----:B012---:R-:W0:Y:S01]  /*95f0*/  LDS.128 R4, [R0+0xf400] ;  /* 0x00f4000000047984 */ /* 0x007e220000000c00 */
[----:B------:R-:W-:Y:S01]  /*9600*/  SHF.R.U32.HI R27, RZ, 0x10, R25 ;  /* 0x00000010ff1b7819 */ /* 0x000fe20000011619 */
[----:B------:R-:W-:Y:S01]  /*9610*/  HADD2.F32 R26, -RZ, R43.H0_H0 ;  /* 0x2000002bff1a7230 */ /* 0x000fe20000004100 */
[----:B------:R-:W-:Y:S01]  /*9620*/  SHF.R.U32.HI R29, RZ, 0x10, R21 ;  /* 0x00000010ff1d7819 */ /* 0x000fe20000011615 */
[--C-:B------:R-:W-:Y:S01]  /*9630*/  HADD2.F32 R28, -RZ, R42.reuse.H0_H0 ;  /* 0x2000002aff1c7230 */ /* 0x100fe20000004100 */
        /* <DEDUP_REMOVED lines=24> */
[C---:B------:R-:W-:Y:S01]  /*97c0*/  FMUL.FTZ R27, R21.reuse, R42 ;  /* 0x0000002a151b7220 */ /* 0x040fe20000410000 */
[-C--:B------:R-:W-:Y:S01]  /*97d0*/  FMUL.FTZ R29, R21, R43.reuse ;  /* 0x0000002b151d7220 */ /* 0x080fe20000410000 */
        /* <DEDUP_REMOVED lines=11> */
.L_x_1491:
[----:B------:R-:W-:Y:S05]  /*9890*/  BSYNC B1 ;  /* 0x0000000000017941 */ /* 0x000fea0003800000 */
.L_x_1490:
[----:B------:R-:W-:Y:S04]  /*98a0*/  BSSY B1, `(.L_x_1492) ;  /* 0x000002c000017945 */ /* 0x000fe80003800000 */
[----:B------:R-:W-:Y:S05]  /*98b0*/  @P4 BRA `(.L_x_1493) ;  /* 0x0000000000a84947 */ /* 0x000fea0003800000 */
[----:B0123--:R-:W0:Y:S01]  /*98c0*/  LDS.128 R4, [R3+0x12400] ;  /* 0x0124000003047984 */ /* 0x00fe220000000c00 */
        /* <DEDUP_REMOVED lines=41> */
.L_x_1493:
[----:B------:R-:W-:Y:S05]  /*9b60*/  BSYNC B1 ;  /* 0x0000000000017941 */ /* 0x000fea0003800000 */
.L_x_1492:
[----:B------:R-:W-:Y:S05]  /*9b70*/  @P5 BRA `(.L_x_1483) ;  /* 0x00000020002c5947 */ /* 0x000fea0003800000 */
[----:B01234-:R-:W0:Y:S01]  /*9b80*/  LDS.128 R4, [R0+0x12400] ;  /* 0x0124000000047984 */ /* 0x01fe220000000c00 */
[----:B------:R-:W-:Y:S01]  /*9b90*/  SHF.R.U32.HI R14, RZ, 0x10, R9 ;  /* 0x00000010ff0e7819 */ /* 0x000fe20000011609 */
[--C-:B------:R-:W-:Y:S01]  /*9ba0*/  HADD2.F32 R13, -RZ, R38.reuse.H0_H0 ;  /* 0x20000026ff0d7230 */ /* 0x100fe20000004100 */
[--C-:B------:R-:W-:Y:S01]  /*9bb0*/  SHF.R.U32.HI R12, RZ, 0x10, R11.reuse ;  /* 0x00000010ff0c7819 */ /* 0x100fe2000001160b */
        /* <DEDUP_REMOVED lines=39> */
.L_x_1477:
        /* <DEDUP_REMOVED lines=34> */
.L_x_1800:
        /* <DEDUP_REMOVED lines=21> */
[----:B------:R-:W3:Y:S04]  /*a1a0*/  LDL R39, [R1+0x30] ;  /* 0x0000300001277983 */ /* 0x000ee80000100800 */
[----:B------:R-:W3:Y:S04]  /*a1b0*/  LDL.64 R20, [R1] ;  /* 0x0000000001147983 */ /* 0x000ee80000100a00 */
[----:B------:R-:W4:Y:S01]  /*a1c0*/  LDL R38, [R1+0x2c] ;  /* 0x00002c0001267983 */ /* 0x000f220000100800 */
[C---:B------:R-:W-:Y:S01]  /*a1d0*/  VIADD R3, R136.reuse, 0x10 ;  /* 0x0000001088037836 */ /* 0x040fe20000000000 */
[----:B------:R-:W-:Y:S01]  /*a1e0*/  ULDC UR4, c[0x0][0x3f4] ;  /* 0x0000fd0000047ab9 */ /* 0x000fe20000000800 */
[----:B------:R-:W-:-:S03]  /*a1f0*/  VIADD R4, R136, 0x20 ;  /* 0x0000002088047836 */ /* 0x000fc60000000000 */
[----:B------:R-:W-:Y:S02]  /*a200*/  ISETP.GE.AND P2, PT, R3, UR4, PT ;  /* 0x0000000403007c0c */ /* 0x000fe4000bf46270 */
[----:B------:R-:W-:Y:S02]  /*a210*/  ISETP.GE.AND P3, PT, R4, UR4, PT ;  /* 0x0000000404007c0c */ /* 0x000fe4000bf66270 */
[----:B------:R-:W-:Y:S02]  /*a220*/  ISETP.GE.AND P1, PT, R136, UR4, PT ;  /* 0x0000000488007c0c */ /* 0x000fe4000bf26270 */
[----:B------:R-:W-:Y:S02]  /*a230*/  CS2R R24, SRZ ;  /* 0x0000000000187805 */ /* 0x000fe4000001ff00 */
[----:B------:R-:W-:Y:S02]  /*a240*/  CS2R R26, SRZ ;  /* 0x00000000001a7805 */ /* 0x000fe4000001ff00 */
[----:B------:R-:W-:-:S02]  /*a250*/  CS2R R28, SRZ ;  /* 0x00000000001c7805 */ /* 0x000fc4000001ff00 */
[----:B------:R-:W-:Y:S02]  /*a260*/  CS2R R30, SRZ ;  /* 0x00000000001e7805 */ /* 0x000fe4000001ff00 */
[----:B------:R-:W-:Y:S02]  /*a270*/  CS2R R8, SRZ ;  /* 0x0000000000087805 */ /* 0x000fe4000001ff00 */
[----:B------:R-:W-:Y:S02]  /*a280*/  CS2R R10, SRZ ;  /* 0x00000000000a7805 */ /* 0x000fe4000001ff00 */
[----:B------:R-:W-:Y:S01]  /*a290*/  CS2R R32, SRZ ;  /* 0x0000000000207805 */ /* 0x000fe2000001ff00 */
[----:B-12---:R-:W-:Y:S01]  /*a2a0*/  @!P1 IMAD.WIDE R12, R136, 0x2, R36 ;  /* 0x00000002880c9825 */ /* 0x006fe200078e0224 */
[----:B------:R-:W-:Y:S02]  /*a2b0*/  CS2R R34, SRZ ;  /* 0x0000000000227805 */ /* 0x000fe4000001ff00 */
[----:B------:R-:W-:-:S02]  /*a2c0*/  CS2R R14, SRZ ;  /* 0x00000000000e7805 */ /* 0x000fc4000001ff00 */
[----:B------:R0:W5:Y:S02]  /*a2d0*/  @!P1 LD.E.128 R24, desc[UR38][R12.64] ;  /* 0x000000260c189980 */ /* 0x000164000c101d00 */
[----:B0-----:R-:W-:Y:S01]  /*a2e0*/  CS2R R12, SRZ ;  /* 0x00000000000c7805 */ /* 0x001fe2000001ff00 */
[C---:B---3--:R-:W-:Y:S02]  /*a2f0*/  IMAD.IADD R3, R20.reuse, 0x1, R39 ;  /* 0x0000000114037824 */ /* 0x048fe400078e0227 */
[----:B----4-:R-:W-:-:S03]  /*a300*/  IMAD.IADD R5, R20, 0x1, R38 ;  /* 0x0000000114057824 */ /* 0x010fc600078e0226 */
[----:B------:R-:W-:Y:S02]  /*a310*/  SHF.R.S32.HI R4, RZ, 0x1f, R3 ;  /* 0x0000001fff047819 */ /* 0x000fe40000011403 */
[----:B------:R-:W-:Y:S02]  /*a320*/  SHF.R.S32.HI R6, RZ, 0x1f, R5 ;  /* 0x0000001fff067819 */ /* 0x000fe40000011405 */
[----:B------:R-:W-:Y:S02]  /*a330*/  LEA.HI R3, R4, R3, RZ, 0x3 ;  /* 0x0000000304037211 */ /* 0x000fe400078f18ff */
[----:B------:R-:W-:Y:S02]  /*a340*/  LEA.HI R6, R6, R5, RZ, 0x3 ;  /* 0x0000000506067211 */ /* 0x000fe400078f18ff */
[----:B------:R-:W-:Y:S02]  /*a350*/  SHF.R.S32.HI R3, RZ, 0x3, R3 ;  /* 0x00000003ff037819 */ /* 0x000fe40000011403 */
[----:B------:R-:W-:-:S03]  /*a360*/  SHF.R.S32.HI R41, RZ, 0x3, R6 ;  /* 0x00000003ff297819 */ /* 0x000fc60000011406 */
[----:B------:R-:W-:Y:S02]  /*a370*/  @!P2 IMAD.SHL.U32 R39, R3, 0x8, RZ ;  /* 0x000000080327a824 */ /* 0x000fe400078e00ff */
[----:B------:R-:W-:Y:S02]  /*a380*/  @!P3 IMAD.SHL.U32 R41, R41, 0x8, RZ ;  /* 0x000000082929b824 */ /* 0x000fe400078e00ff */
[--C-:B------:R-:W-:Y:S01]  /*a390*/  @!P2 IMAD.WIDE R20, R39, 0x2, R36.reuse ;  /* 0x000000022714a825 */ /* 0x100fe200078e0224 */
[----:B------:R-:W-:Y:S02]  /*a3a0*/  CS2R R4, SRZ ;  /* 0x0000000000047805 */ /* 0x000fe4000001ff00 */
[----:B------:R-:W-:Y:S01]  /*a3b0*/  CS2R R6, SRZ ;  /* 0x0000000000067805 */ /* 0x000fe2000001ff00 */
        /* <DEDUP_REMOVED lines=9> */
.L_x_1496:
[----:B------:R-:W-:Y:S05]  /*a450*/  BSYNC B1 ;  /* 0x0000000000017941 */ /* 0x000fea0003800000 */
.L_x_1495:
        /* <DEDUP_REMOVED lines=10> */
[----:B--2---:R-:W-:Y:S01]  /*a500*/  IMAD.MOV.U32 R36, RZ, RZ, R9 ;  /* 0x000000ffff247224 */ /* 0x004fe200078e0009 */
[----:B------:R-:W-:Y:S01]  /*a510*/  PRMT R67, R21, 0x7610, R67 ;  /* 0x0000761015437816 */ /* 0x000fe20000000043 */
[----:B------:R-:W-:Y:S01]  /*a520*/  IMAD.MOV.U32 R21, RZ, RZ, R8 ;  /* 0x000000ffff157224 */ /* 0x000fe200078e0008 */
[----:B------:R-:W0:Y:S01]  /*a530*/  SYNCS.PHASECHK.TRANS64.TRYWAIT P1, [R2+URZ+0x2d800], R3 ;  /* 0x02d80003020075a7 */ /* 0x000e22000802017f */
        /* <DEDUP_REMOVED lines=13> */
[----:B-1----:R-:W-:Y:S01]  /*a610*/  IMAD.MOV.U32 R37, RZ, RZ, R25 ;  /* 0x000000ffff257224 */ /* 0x002fe200078e0019 */
        /* <DEDUP_REMOVED lines=19> */
.L_x_1801:
[----:B------:R-:W-:Y:S05]  /*a750*/  BSYNC B1 ;  /* 0x0000000000017941 */ /* 0x000fea0003800000 */
.L_x_1497:
[----:B------:R-:W-:Y:S01]  /*a760*/  PRMT R48, R0, 0x5410, R20 ;  /* 0x0000541000307816 */ /* 0x000fe20000000014 */
[----:B------:R-:W-:Y:S06]  /*a770*/  @P0 BRA `(.L_x_1483) ;  /* 0x00000014002c0947 */ /* 0x000fec0003800000 */
[----:B------:R1:W5:Y:S01]  /*a780*/  LDL R71, [R1+0xc] ;  /* 0x00000c0001477983 */ /* 0x0003620000100800 */
[----:B0-----:R-:W0:Y:S03]  /*a790*/  LDC R3, c[0x0][0x3f4] ;  /* 0x0000fd00ff037b82 */ /* 0x001e260000000800 */
        /* <DEDUP_REMOVED lines=11> */
[----:B-----5:R-:W-:Y:S02]  /*a850*/  LOP3.LUT R20, R71, 0x18, R136, 0xf8, !PT ;  /* 0x0000001847147812 */ /* 0x020fe400078ef888 */
[----:B------:R-:W-:Y:S02]  /*a860*/  LOP3.LUT R0, R0, 0xfffffffe, RZ, 0xc0, !PT ;  /* 0xfffffffe00007812 */ /* 0x000fe400078ec0ff */
[----:B------:R-:W-:Y:S02]  /*a870*/  LOP3.LUT R20, R20, R69, RZ, 0x3c, !PT ;  /* 0x0000004514147212 */ /* 0x000fe400078e3cff */
[--C-:B------:R-:W-:Y:S01]  /*a880*/  SHF.R.U64 R24, R24, 0x10, R25.reuse ;  /* 0x0000001018187819 */ /* 0x100fe20000001219 */
        /* <DEDUP_REMOVED lines=14> */
[----:B------:R-:W-:Y:S02]  /*a970*/  LOP3.LUT R20, R71, 0x18, R0, 0xf8, !PT ;  /* 0x0000001847147812 */ /* 0x000fe400078ef800 */
[----:B------:R-:W-:Y:S01]  /*a980*/  LEA R0, R36, UR40, 0x1 ;  /* 0x0000002824007c11 */ /* 0x000fe2000f8e08ff */
[----:B------:R-:W-:Y:S01]  /*a990*/  IMAD R40, R37, 0x1800, R70 ;  /* 0x0000180025287824 */ /* 0x000fe200078e0246 */
[----:B------:R-:W-:Y:S02]  /*a9a0*/  LOP3.LUT R41, R20, R69, RZ, 0x3c, !PT ;  /* 0x0000004514297212 */ /* 0x000fe400078e3cff */
[----:B------:R-:W-:Y:S01]  /*a9b0*/  SHF.R.U32.HI R26, RZ, 0x10, R27 ;  /* 0x00000010ff1a7819 */ /* 0x000fe2000001161b */
[----:B------:R-:W0:Y:S01]  /*a9c0*/  LDS.128 R36, [R0] ;  /* 0x0000000000247984 */ /* 0x000e220000000c00 */
[----:B------:R-:W-:Y:S01]  /*a9d0*/  SHF.R.U32.HI R53, RZ, 0x10, R7 ;  /* 0x00000010ff357819 */ /* 0x000fe20000011607 */
[----:B------:R-:W-:-:S02]  /*a9e0*/  IMAD.IADD R41, R40, 0x1, R41 ;  /* 0x0000000128297824 */ /* 0x000fc400078e0229 */
[----:B------:R-:W-:Y:S02]  /*a9f0*/  HADD2.F32 R26, -RZ, R26.H0_H0 ;  /* 0x2000001aff1a7230 */ /* 0x000fe40000004100 */
[----:B------:R-:W-:-:S05]  /*aa00*/  IMAD R20, R41, 0x2, R2 ;  /* 0x0000000229147824 */ /* 0x000fca00078e0202 */
[----:B---34-:R-:W1:Y:S01]  /*aa10*/  LDS.128 R40, [R20+0xc400] ;  /* 0x00c4000014287984 */ /* 0x018e620000000c00 */
[--C-:B0-----:R-:W-:Y:S02]  /*aa20*/  HADD2.F32 R27, -RZ, R37.reuse.H0_H0 ;  /* 0x20000025ff1b7230 */ /* 0x101fe40000004100 */
[----:B------:R-:W-:Y:S02]  /*aa30*/  HADD2.F32 R54, -RZ, R37.H1_H1 ;  /* 0x30000025ff367230 */ /* 0x000fe40000004100 */
[----:B------:R-:W-:Y:S02]  /*aa40*/  HADD2.F32 R37, -RZ, R55.H0_H0 ;  /* 0x20000037ff257230 */ /* 0x000fe40000004100 */
[----:B------:R-:W-:Y:S02]  /*aa50*/  HADD2.F32 R57, -RZ, R36.H0_H0 ;  /* 0x20000024ff397230 */ /* 0x000fe40000004100 */
[----:B------:R-:W-:Y:S02]  /*aa60*/  HADD2.F32 R45, -RZ, R38.H0_H0 ;  /* 0x20000026ff2d7230 */ /* 0x000fe40000004100 */
[----:B------:R-:W-:-:S02]  /*aa70*/  HADD2.F32 R7, -RZ, R39.H0_H0 ;  /* 0x20000027ff077230 */ /* 0x000fc40000004100 */
[--C-:B-1----:R-:W-:Y:S02]  /*aa80*/  HADD2.F32 R6, -RZ, R41.reuse.H0_H0 ;  /* 0x20000029ff067230 */ /* 0x102fe40000004100 */
[----:B------:R-:W-:Y:S02]  /*aa90*/  HADD2.F32 R59, -RZ, R41.H1_H1 ;  /* 0x30000029ff3b7230 */ /* 0x000fe40000004100 */
[--C-:B------:R-:W-:Y:S02]  /*aaa0*/  HADD2.F32 R56, -RZ, R43.reuse.H0_H0 ;  /* 0x2000002bff387230 */ /* 0x100fe40000004100 */
[C---:B------:R-:W-:Y:S01]  /*aab0*/  FMUL.FTZ R62, R6.reuse, R61 ;  /* 0x0000003d063e7220 */ /* 0x040fe20000410000 */
[----:B------:R-:W-:Y:S02]  /*aac0*/  HADD2.F32 R55, -RZ, R43.H1_H1 ;  /* 0x3000002bff377230 */ /* 0x000fe40000004100 */
[----:B------:R-:W-:Y:S01]  /*aad0*/  FMUL.FTZ R66, R6, R37 ;  /* 0x0000002506427220 */ /* 0x000fe20000410000 */
[----:B------:R-:W-:-:S02]  /*aae0*/  HADD2.F32 R43, -RZ, R64.H0_H0 ;  /* 0x20000040ff2b7230 */ /* 0x000fc40000004100 */
[----:B------:R-:W-:Y:S01]  /*aaf0*/  FFMA.FTZ R6, R27, R37, -R62 ;  /* 0x000000251b067223 */ /* 0x000fe2000001083e */
[----:B------:R-:W-:Y:S02]  /*ab00*/  HADD2.F32 R41, -RZ, R40.H0_H0 ;  /* 0x20000028ff297230 */ /* 0x000fe40000004100 */
[----:B------:R-:W-:Y:S01]  /*ab10*/  FMUL.FTZ R65, R59, R63 ;  /* 0x0000003f3b417220 */ /* 0x000fe20000410000 */
[----:B------:R-:W-:Y:S02]  /*ab20*/  HADD2.F32 R64, -RZ, R58.H1_H1 ;  /* 0x3000003aff407230 */ /* 0x000fe40000004100 */
[----:B------:R-:W-:Y:S01]  /*ab30*/  FFMA.FTZ R37, R27, R61, R66 ;  /* 0x0000003d1b257223 */ /* 0x000fe20000010042 */
[----:B------:R-:W-:Y:S02]  /*ab40*/  HADD2.F32 R62, -RZ, R67.H1_H1 ;  /* 0x30000043ff3e7230 */ /* 0x000fe40000004100 */
[-C--:B------:R-:W-:Y:S01]  /*ab50*/  FMUL.FTZ R59, R59, R43.reuse ;  /* 0x0000002b3b3b7220 */ /* 0x080fe20000410000 */
[----:B------:R-:W-:Y:S01]  /*ab60*/  FFMA.FTZ R27, R54, R43, -R65 ;  /* 0x0000002b361b7223 */ /* 0x000fe20000010841 */
[----:B------:R-:W-:Y:S01]  /*ab70*/  FMUL.FTZ R66, R41, R64 ;  /* 0x0000004029427220 */ /* 0x000fe20000410000 */
[----:B------:R-:W-:-:S02]  /*ab80*/  HADD2.F32 R60, -RZ, R42.H0_H0 ;  /* 0x2000002aff3c7230 */ /* 0x000fc40000004100 */
[-C--:B------:R-:W-:Y:S01]  /*ab90*/  FMUL.FTZ R43, R41, R62.reuse ;  /* 0x0000003e292b7220 */ /* 0x080fe20000410000 */
[----:B------:R-:W-:Y:S01]  /*aba0*/  FFMA.FTZ R54, R54, R63, R59 ;  /* 0x0000003f36367223 */ /* 0x000fe2000001003b */
[----:B------:R-:W-:Y:S02]  /*abb0*/  HADD2.F32 R61, -RZ, R67.H0_H0 ;  /* 0x20000043ff3d7230 */ /* 0x000fe40000004100 */
[C---:B------:R-:W-:Y:S01]  /*abc0*/  FFMA.FTZ R41, R57.reuse, R62, -R66 ;  /* 0x0000003e39297223 */ /* 0x040fe20000010842 */
[--C-:B------:R-:W-:Y:S02]  /*abd0*/  HADD2.F32 R59, -RZ, R68.reuse.H0_H0 ;  /* 0x20000044ff3b7230 */ /* 0x100fe40000004100 */
[----:B------:R-:W-:Y:S01]  /*abe0*/  FFMA.FTZ R43, R57, R64, R43 ;  /* 0x00000040392b7223 */ /* 0x000fe2000001002b */
[----:B------:R-:W-:Y:S02]  /*abf0*/  HADD2.F32 R57, -RZ, R68.H1_H1 ;  /* 0x30000044ff397230 */ /* 0x000fe40000004100 */
[----:B------:R-:W-:Y:S01]  /*ac00*/  FMUL.FTZ R62, R60, R61 ;  /* 0x0000003d3c3e7220 */ /* 0x000fe20000410000 */
[----:B------:R-:W-:-:S02]  /*ac10*/  HADD2.F32 R58, -RZ, R58.H0_H0 ;  /* 0x2000003aff3a7230 */ /* 0x000fc40000004100 */
[----:B------:R-:W-:Y:S01]  /*ac20*/  FMUL.FTZ R64, R60, R59 ;  /* 0x0000003b3c407220 */ /* 0x000fe20000410000 */
[----:B------:R-:W-:Y:S02]  /*ac30*/  HADD2.F32 R60, -RZ, R53.H0_H0 ;  /* 0x20000035ff3c7230 */ /* 0x000fe40000004100 */
[C---:B------:R-:W-:Y:S01]  /*ac40*/  FMUL.FTZ R53, R56.reuse, R57 ;  /* 0x0000003938357220 */ /* 0x040fe20000410000 */
[----:B------:R-:W-:Y:S02]  /*ac50*/  HADD2.F32 R39, -RZ, R39.H1_H1 ;  /* 0x30000027ff277230 */ /* 0x000fe40000004100 */
[----:B------:R-:W-:Y:S01]  /*ac60*/  FMUL.FTZ R66, R56, R58 ;  /* 0x0000003a38427220 */ /* 0x000fe20000410000 */
[C---:B------:R-:W-:Y:S01]  /*ac70*/  FFMA.FTZ R62, R45.reuse, R59, -R62 ;  /* 0x0000003b2d3e7223 */ /* 0x040fe2000001083e */
[----:B------:R-:W-:Y:S01]  /*ac80*/  FFMA.FTZ R64, R45, R61, R64 ;  /* 0x0000003d2d407223 */ /* 0x000fe20000010040 */
[----:B------:R-:W-:Y:S02]  /*ac90*/  HADD2.F32 R40, -RZ, R40.H1_H1 ;  /* 0x30000028ff287230 */ /* 0x000fe40000004100 */
[----:B------:R-:W-:Y:S01]  /*aca0*/  FMUL.FTZ R56, R55, R60 ;  /* 0x0000003c37387220 */ /* 0x000fe20000410000 */
[----:B------:R-:W-:-:S02]  /*acb0*/  HADD2.F32 R42, -RZ, R42.H1_H1 ;  /* 0x3000002aff2a7230 */ /* 0x000fc40000004100 */
[C---:B------:R-:W-:Y:S01]  /*acc0*/  FFMA.FTZ R66, R7.reuse, R57, -R66 ;  /* 0x0000003907427223 */ /* 0x040fe20000010842 */
[----:B------:R-:W-:Y:S01]  /*acd0*/  FFMA.FTZ R58, R7, R58, R53 ;  /* 0x0000003a073a7223 */ /* 0x000fe20000010035 */
[-C--:B------:R-:W-:Y:S01]  /*ace0*/  FMUL.FTZ R68, R55, R26.reuse ;  /* 0x0000001a37447220 */ /* 0x080fe20000410000 */
[----:B------:R-:W-:Y:S02]  /*acf0*/  HADD2.F32 R45, -RZ, R5.H0_H0 ;  /* 0x20000005ff2d7230 */ /* 0x000fe40000004100 */
[C---:B------:R-:W-:Y:S01]  /*ad00*/  FFMA.FTZ R55, R39.reuse, R26, -R56 ;  /* 0x0000001a27377223 */ /* 0x040fe20000010838 */
[----:B------:R-:W-:Y:S02]  /*ad10*/  HADD2.F32 R7, -RZ, R24.H0_H0 ;  /* 0x20000018ff077230 */ /* 0x000fe40000004100 */
[----:B------:R-:W-:Y:S01]  /*ad20*/  FFMA.FTZ R57, R39, R60, R68 ;  /* 0x0000003c27397223 */ /* 0x000fe20000010044 */
[----:B------:R-:W-:Y:S02]  /*ad30*/  HADD2.F32 R5, -RZ, R4.H0_H0 ;  /* 0x20000004ff057230 */ /* 0x000fe40000004100 */
[----:B------:R-:W-:Y:S01]  /*ad40*/  FMUL.FTZ R39, R40, R25 ;  /* 0x0000001928277220 */ /* 0x000fe20000410000 */
[----:B------:R-:W-:-:S02]  /*ad50*/  HADD2.F32 R36, -RZ, R36.H1_H1 ;  /* 0x30000024ff247230 */ /* 0x000fc40000004100 */
[----:B------:R-:W-:Y:S01]  /*ad60*/  FMUL.FTZ R53, R42, R45 ;  /* 0x0000002d2a357220 */ /* 0x000fe20000410000 */
[----:B------:R-:W-:Y:S02]  /*ad70*/  HADD2.F32 R38, -RZ, R38.H1_H1 ;  /* 0x30000026ff267230 */ /* 0x000fe40000004100 */
[----:B------:R-:W-:Y:S01]  /*ad80*/  FMUL.FTZ R40, R40, R7 ;  /* 0x0000000728287220 */ /* 0x000fe20000410000 */
[----:B------:R-:W-:Y:S01]  /*ad90*/  FMUL.FTZ R42, R42, R5 ;  /* 0x000000052a2a7220 */ /* 0x000fe20000410000 */
[----:B------:R-:W-:Y:S01]  /*ada0*/  FFMA.FTZ R4, R36, R7, -R39 ;  /* 0x0000000724047223 */ /* 0x000fe20000010827 */
[----:B------:R-:W-:Y:S01]  /*adb0*/  F2FP.F16.F32.PACK_AB R7, R55, R66 ;  /* 0x000000423707723e */ /* 0x000fe200000000ff */
[----:B------:R-:W-:Y:S01]  /*adc0*/  FFMA.FTZ R53, R38, R5, -R53 ;  /* 0x0000000526357223 */ /* 0x000fe20000010835 */
[----:B------:R-:W-:Y:S01]  /*add0*/  FFMA.FTZ R24, R36, R25, R40 ;  /* 0x0000001924187223 */ /* 0x000fe20000010028 */
[----:B------:R-:W-:Y:S01]  /*ade0*/  FFMA.FTZ R45, R38, R45, R42 ;  /* 0x0000002d262d7223 */ /* 0x000fe2000001002a */
[----:B------:R-:W-:-:S02]  /*adf0*/  F2FP.F16.F32.PACK_AB R5, R27, R6 ;  /* 0x000000061b05723e */ /* 0x000fc400000000ff */
[----:B------:R-:W-:Y:S02]  /*ae00*/  F2FP.F16.F32.PACK_AB R4, R4, R41 ;  /* 0x000000290404723e */ /* 0x000fe400000000ff */
[----:B------:R-:W-:Y:S02]  /*ae10*/  F2FP.F16.F32.PACK_AB R6, R53, R62 ;  /* 0x0000003e3506723e */ /* 0x000fe400000000ff */
[----:B------:R-:W-:Y:S02]  /*ae20*/  F2FP.F16.F32.PACK_AB R27, R57, R58 ;  /* 0x0000003a391b723e */ /* 0x000fe400000000ff */
[----:B------:R-:W-:Y:S01]  /*ae30*/  F2FP.F16.F32.PACK_AB R25, R54, R37 ;  /* 0x000000253619723e */ /* 0x000fe200000000ff */
[----:B------:R0:W-:Y:S01]  /*ae40*/  STS.128 [R0], R4 ;  /* 0x0000000400007388 */ /* 0x0001e20000000c00 */
[----:B------:R-:W-:Y:S02]  /*ae50*/  F2FP.F16.F32.PACK_AB R24, R24, R43 ;  /* 0x0000002b1818723e */ /* 0x000fe400000000ff */
[----:B------:R-:W-:-:S05]  /*ae60*/  F2FP.F16.F32.PACK_AB R26, R45, R64 ;  /* 0x000000402d1a723e */ /* 0x000fca00000000ff */
[----:B------:R0:W-:Y:S02]  /*ae70*/  STS.128 [R20+0xc400], R24 ;  /* 0x00c4001814007388 */ /* 0x0001e40000000c00 */
.L_x_1500:
[----:B------:R-:W-:Y:S05]  /*ae80*/  BSYNC B1 ;  /* 0x0000000000017941 */ /* 0x000fea0003800000 */
.L_x_1499:
[----:B------:R-:W-:Y:S04]  /*ae90*/  BSSY B1, `(.L_x_1501) ;  /* 0x000006d000017945 */ /* 0x000fe80003800000 */
[----:B------:R-:W-:Y:S05]  /*aea0*/  @P1 BRA `(.L_x_1502) ;  /* 0x0000000400ac1947 */ /* 0x000fea0003800000 */
[----:B0-----:R-:W2:Y:S04]  /*aeb0*/  LDL R0, [R1+0x30] ;  /* 0x0000300001007983 */ /* 0x001ea80000100800 */
[----:B------:R-:W2:Y:S01]  /*aec0*/  LDL.64 R4, [R1] ;  /* 0x0000000001047983 */ /* 0x000ea20000100a00 */
[--C-:B------:R-:W-:Y:S01]  /*aed0*/  SHF.R.U64 R28, R28, 0x10, R29.reuse ;  /* 0x000000101c1c7819 */ /* 0x100fe2000000121d */
[--C-:B------:R-:W-:Y:S01]  /*aee0*/  HADD2.F32 R40, -RZ, R52.reuse.H1_H1 ;  /* 0x30000034ff287230 */ /* 0x100fe20000004100 */
[----:B---3--:R-:W-:Y:S01]  /*aef0*/  SHF.R.U32.HI R43, RZ, 0x10, R29 ;  /* 0x00000010ff2b7819 */ /* 0x008fe2000001161d */
[----:B------:R-:W-:Y:S01]  /*af00*/  HADD2.F32 R52, -RZ, R52.H0_H0 ;  /* 0x20000034ff347230 */ /* 0x000fe20000004100 */
[----:B------:R-:W-:Y:S02]  /*af10*/  SHF.R.U64 R29, R8, 0x10, R9 ;  /* 0x00000010081d7819 */ /* 0x000fe40000001209 */
[----:B------:R-:W-:-:S02]  /*af20*/  SHF.R.U64 R8, R30, 0x10, R31 ;  /* 0x000000101e087819 */ /* 0x000fc4000000121f */
[----:B------:R-:W-:Y:S01]  /*af30*/  SHF.R.U32.HI R55, RZ, 0x10, R31 ;  /* 0x00000010ff377819 */ /* 0x000fe2000001161f */
[----:B------:R-:W-:Y:S01]  /*af40*/  HADD2.F32 R29, -RZ, R29.H0_H0 ;  /* 0x2000001dff1d7230 */ /* 0x000fe20000004100 */
[----:B------:R-:W-:Y:S02]  /*af50*/  SHF.R.U32.HI R41, RZ, 0x10, R9 ;  /* 0x00000010ff297819 */ /* 0x000fe40000011609 */
[--C-:B------:R-:W-:Y:S02]  /*af60*/  SHF.R.U64 R9, R10, 0x10, R11.reuse ;  /* 0x000000100a097819 */ /* 0x100fe4000000120b */
[----:B------:R-:W-:Y:S01]  /*af70*/  SHF.R.U32.HI R53, RZ, 0x10, R11 ;  /* 0x00000010ff357819 */ /* 0x000fe2000001160b */
[----:B------:R-:W-:Y:S02]  /*af80*/  HADD2.F32 R41, -RZ, R41.H0_H0 ;  /* 0x20000029ff297230 */ /* 0x000fe40000004100 */
        /* <DEDUP_REMOVED lines=15> */
[----:B------:R-:W-:-:S02]  /*b080*/  LOP3.LUT R4, R71, 0x18, R0, 0xf8, !PT ;  /* 0x0000001847047812 */ /* 0x000fc400078ef800 */
[----:B------:R-:W-:Y:S01]  /*b090*/  LEA R0, R6, UR40, 0x1 ;  /* 0x0000002806007c11 */ /* 0x000fe2000f8e08ff */
[----:B------:R-:W-:Y:S01]  /*b0a0*/  IMAD R20, R5, 0x1800, R70 ;  /* 0x0000180005147824 */ /* 0x000fe200078e0246 */
[----:B------:R-:W-:-:S03]  /*b0b0*/  LOP3.LUT R25, R4, R69, RZ, 0x3c, !PT ;  /* 0x0000004504197212 */ /* 0x000fc600078e3cff */
[----:B------:R-:W0:Y:S02]  /*b0c0*/  LDS.128 R4, [R0] ;  /* 0x0000000000047984 */ /* 0x000e240000000c00 */
        /* <DEDUP_REMOVED lines=11> */
[--C-:B------:R-:W-:Y:S02]  /*b180*/  HADD2.F32 R38, -RZ, R27.reuse.H0_H0 ;  /* 0x2000001bff267230 */ /* 0x100fe40000004100 */
[C---:B----4-:R-:W-:Y:S01]  /*b190*/  FMUL.FTZ R42, R7.reuse, R52 ;  /* 0x00000034072a7220 */ /* 0x050fe20000410000 */
[-C--:B------:R-:W-:Y:S01]  /*b1a0*/  FMUL.FTZ R54, R7, R40.reuse ;  /* 0x0000002807367220 */ /* 0x080fe20000410000 */
[----:B------:R-:W-:Y:S02]  /*b1b0*/  HADD2.F32 R39, -RZ, R27.H1_H1 ;  /* 0x3000001bff277230 */ /* 0x000fe40000004100 */
[----:B------:R-:W-:Y:S01]  /*b1c0*/  FFMA.FTZ R7, R11, R40, -R42 ;  /* 0x000000280b077223 */ /* 0x000fe2000001082a */
[----:B------:R-:W-:-:S02]  /*b1d0*/  HADD2.F32 R40, -RZ, R43.H0_H0 ;  /* 0x2000002bff287230 */ /* 0x000fc40000004100 */
[----:B------:R-:W-:Y:S01]  /*b1e0*/  FMUL.FTZ R43, R37, R41 ;  /* 0x00000029252b7220 */ /* 0x000fe20000410000 */
[----:B------:R-:W-:Y:S02]  /*b1f0*/  HADD2.F32 R42, -RZ, R50.H0_H0 ;  /* 0x20000032ff2a7230 */ /* 0x000fe40000004100 */
[----:B------:R-:W-:Y:S01]  /*b200*/  FFMA.FTZ R54, R11, R52, R54 ;  /* 0x000000340b367223 */ /* 0x000fe20000010036 */
[----:B------:R-:W-:Y:S02]  /*b210*/  HADD2.F32 R11, -RZ, R51.H1_H1 ;  /* 0x30000033ff0b7230 */ /* 0x000fe40000004100 */
[-C--:B------:R-:W-:Y:S01]  /*b220*/  FMUL.FTZ R45, R37, R40.reuse ;  /* 0x00000028252d7220 */ /* 0x080fe20000410000 */
[----:B------:R-:W-:Y:S01]  /*b230*/  FFMA.FTZ R52, R30, R40, -R43 ;  /* 0x000000281e347223 */ /* 0x000fe2000001082b */
[C---:B------:R-:W-:Y:S01]  /*b240*/  FMUL.FTZ R40, R38.reuse, R42 ;  /* 0x0000002a26287220 */ /* 0x040fe20000410000 */
[----:B------:R-:W-:Y:S02]  /*b250*/  HADD2.F32 R37, -RZ, R53.H0_H0 ;  /* 0x20000035ff257230 */ /* 0x000fe40000004100 */
[----:B------:R-:W-:Y:S01]  /*b260*/  FMUL.FTZ R43, R38, R11 ;  /* 0x0000000b262b7220 */ /* 0x000fe20000410000 */
[----:B------:R-:W-:Y:S01]  /*b270*/  FFMA.FTZ R45, R30, R41, R45 ;  /* 0x000000291e2d7223 */ /* 0x000fe2000001002d */
[----:B------:R-:W-:Y:S01]  /*b280*/  FFMA.FTZ R41, R31, R11, -R40 ;  /* 0x0000000b1f297223 */ /* 0x000fe20000010828 */
[----:B------:R-:W-:-:S02]  /*b290*/  HADD2.F32 R11, -RZ, R55.H0_H0 ;  /* 0x20000037ff0b7230 */ /* 0x000fc40000004100 */
[----:B------:R-:W-:Y:S01]  /*b2a0*/  FFMA.FTZ R43, R31, R42, R43 ;  /* 0x0000002a1f2b7223 */ /* 0x000fe2000001002b */
[----:B------:R-:W-:Y:S02]  /*b2b0*/  HADD2.F32 R25, -RZ, R24.H0_H0 ;  /* 0x20000018ff197230 */ /* 0x000fe40000004100 */
[C---:B------:R-:W-:Y:S01]  /*b2c0*/  FMUL.FTZ R53, R39.reuse, R37 ;  /* 0x0000002527357220 */ /* 0x040fe20000410000 */
[----:B------:R-:W-:Y:S02]  /*b2d0*/  HADD2.F32 R50, -RZ, R50.H1_H1 ;  /* 0x30000032ff327230 */ /* 0x000fe40000004100 */
[-C--:B------:R-:W-:Y:S01]  /*b2e0*/  FMUL.FTZ R39, R39, R11.reuse ;  /* 0x0000000b27277220 */ /* 0x080fe20000410000 */
[----:B------:R-:W-:Y:S02]  /*b2f0*/  HADD2.F32 R31, -RZ, R49.H0_H0 ;  /* 0x20000031ff1f7230 */ /* 0x000fe40000004100 */
[----:B------:R-:W-:Y:S01]  /*b300*/  FFMA.FTZ R42, R36, R11, -R53 ;  /* 0x0000000b242a7223 */ /* 0x000fe20000010835 */
[----:B------:R-:W-:-:S02]  /*b310*/  HADD2.F32 R27, -RZ, R26.H0_H0 ;  /* 0x2000001aff1b7230 */ /* 0x000fc40000004100 */
[CC--:B------:R-:W-:Y:S01]  /*b320*/  FMUL.FTZ R40, R25.reuse, R50.reuse ;  /* 0x0000003219287220 */ /* 0x0c0fe20000410000 */
[----:B------:R-:W-:Y:S02]  /*b330*/  HADD2.F32 R38, -RZ, R49.H1_H1 ;  /* 0x30000031ff267230 */ /* 0x000fe40000004100 */
[----:B------:R-:W-:Y:S01]  /*b340*/  FMUL.FTZ R11, R25, R31 ;  /* 0x0000001f190b7220 */ /* 0x000fe20000410000 */
[----:B------:R-:W-:Y:S02]  /*b350*/  HADD2.F32 R30, -RZ, R51.H0_H0 ;  /* 0x20000033ff1e7230 */ /* 0x000fe40000004100 */
[----:B------:R-:W-:Y:S01]  /*b360*/  FFMA.FTZ R56, R36, R37, R39 ;  /* 0x0000002524387223 */ /* 0x000fe20000010027 */
[C---:B------:R-:W-:Y:S01]  /*b370*/  FFMA.FTZ R40, R10.reuse, R31, R40 ;  /* 0x0000001f0a287223 */ /* 0x040fe20000010028 */
[----:B------:R-:W-:Y:S01]  /*b380*/  FFMA.FTZ R50, R10, R50, -R11 ;  /* 0x000000320a327223 */ /* 0x000fe2000001080b */
[----:B------:R-:W-:Y:S02]  /*b390*/  HADD2.F32 R24, -RZ, R24.H1_H1 ;  /* 0x30000018ff187230 */ /* 0x000fe40000004100 */
[----:B------:R-:W-:Y:S01]  /*b3a0*/  FMUL.FTZ R36, R27, R38 ;  /* 0x000000261b247220 */ /* 0x000fe20000410000 */
[----:B------:R-:W-:-:S02]  /*b3b0*/  HADD2.F32 R26, -RZ, R26.H1_H1 ;  /* 0x3000001aff1a7230 */ /* 0x000fc40000004100 */
        /* <DEDUP_REMOVED lines=26> */
.L_x_1502:
[----:B------:R-:W-:Y:S05]  /*b560*/  BSYNC B1 ;  /* 0x0000000000017941 */ /* 0x000fea0003800000 */
.L_x_1501:
[----:B------:R-:W-:Y:S05]  /*b570*/  @P2 BRA `(.L_x_1483) ;  /* 0x0000000400ac2947 */ /* 0x000fea0003800000 */
[----:B01----:R-:W2:Y:S04]  /*b580*/  LDL R0, [R1+0x2c] ;  /* 0x00002c0001007983 */ /* 0x003ea80000100800 */
[----:B------:R-:W2:Y:S01]  /*b590*/  LDL.64 R4, [R1] ;  /* 0x0000000001047983 */ /* 0x000ea20000100a00 */
[----:B------:R-:W-:Y:S01]  /*b5a0*/  SHF.R.U32.HI R28, RZ, 0x10, R13 ;  /* 0x00000010ff1c7819 */ /* 0x000fe2000001160d */
[----:B------:R-:W-:Y:S01]  /*b5b0*/  HADD2.F32 R27, -RZ, R47.H1_H1 ;  /* 0x3000002fff1b7230 */ /* 0x000fe20000004100 */
[----:B------:R-:W-:Y:S01]  /*b5c0*/  SHF.R.U32.HI R30, RZ, 0x10, R33 ;  /* 0x00000010ff1e7819 */ /* 0x000fe20000011621 */
[----:B------:R-:W-:Y:S01]  /*b5d0*/  HADD2.F32 R29, -RZ, R21.H1_H1 ;  /* 0x30000015ff1d7230 */ /* 0x000fe20000004100 */
[----:B------:R-:W-:Y:S01]  /*b5e0*/  SHF.R.U64 R36, R12, 0x10, R13 ;  /* 0x000000100c247819 */ /* 0x000fe2000000120d */
[----:B------:R-:W-:Y:S01]  /*b5f0*/  HADD2.F32 R28, -RZ, R28.H0_H0 ;  /* 0x2000001cff1c7230 */ /* 0x000fe20000004100 */
[----:B------:R-:W-:-:S02]  /*b600*/  SHF.R.U64 R38, R32, 0x10, R33 ;  /* 0x0000001020267819 */ /* 0x000fc40000001221 */
[----:B------:R-:W-:Y:S02]  /*b610*/  SHF.R.U32.HI R32, RZ, 0x10, R15 ;  /* 0x00000010ff207819 */ /* 0x000fe4000001160f */
[--C-:B------:R-:W-:Y:S02]  /*b620*/  SHF.R.U64 R37, R34, 0x10, R35.reuse ;  /* 0x0000001022257819 */ /* 0x100fe40000001223 */
[----:B------:R-:W-:Y:S02]  /*b630*/  SHF.R.U32.HI R34, RZ, 0x10, R35 ;  /* 0x00000010ff227819 */ /* 0x000fe40000011623 */
        /* <DEDUP_REMOVED lines=16> */
[----:B------:R-:W-:Y:S02]  /*b740*/  LOP3.LUT R3, R71, 0x18, R3, 0xf8, !PT ;  /* 0x0000001847037812 */ /* 0x000fe400078ef803 */
        /* <DEDUP_REMOVED lines=20> */
[C---:B------:R-:W-:Y:S01]  /*b890*/  FFMA.FTZ R31, R12.reuse, R27, -R31 ;  /* 0x0000001b0c1f7223 */ /* 0x040fe2000001081f */
[----:B------:R-:W-:Y:S01]  /*b8a0*/  FFMA.FTZ R33, R12, R29, R33 ;  /* 0x0000001d0c217223 */ /* 0x000fe20000010021 */
[----:B------:R-:W-:-:S02]  /*b8b0*/  HADD2.F32 R27, -RZ, R46.H1_H1 ;  /* 0x3000002eff1b7230 */ /* 0x000fc40000004100 */
[-C--:B------:R-:W-:Y:S01]  /*b8c0*/  FMUL.FTZ R24, R24, R20.reuse ;  /* 0x0000001418187220 */ /* 0x080fe20000410000 */
[----:B------:R-:W-:Y:S02]  /*b8d0*/  HADD2.F32 R12, -RZ, R48.H1_H1 ;  /* 0x30000030ff0c7230 */ /* 0x000fe40000004100 */
[----:B------:R-:W-:Y:S01]  /*b8e0*/  FFMA.FTZ R30, R13, R20, -R30 ;  /* 0x000000140d1e7223 */ /* 0x000fe2000001081e */
[----:B------:R-:W-:Y:S02]  /*b8f0*/  HADD2.F32 R20, -RZ, R32.H0_H0 ;  /* 0x20000020ff147230 */ /* 0x000fe40000004100 */
[C---:B------:R-:W-:Y:S01]  /*b900*/  FMUL.FTZ R29, R25.reuse, R27 ;  /* 0x0000001b191d7220 */ /* 0x040fe20000410000 */
[----:B------:R-:W-:Y:S02]  /*b910*/  HADD2.F32 R26, -RZ, R11.H1_H1 ;  /* 0x3000000bff1a7230 */ /* 0x000fe40000004100 */
[----:B------:R-:W-:Y:S01]  /*b920*/  FMUL.FTZ R32, R25, R12 ;  /* 0x0000000c19207220 */ /* 0x000fe20000410000 */
[----:B------:R-:W-:Y:S01]  /*b930*/  FFMA.FTZ R28, R13, R28, R24 ;  /* 0x0000001c0d1c7223 */ /* 0x000fe20000010018 */
[----:B------:R-:W-:-:S02]  /*b940*/  HADD2.F32 R13, -RZ, R34.H0_H0 ;  /* 0x20000022ff0d7230 */ /* 0x000fc40000004100 */
[C---:B------:R-:W-:Y:S01]  /*b950*/  FFMA.FTZ R29, R14.reuse, R12, -R29 ;  /* 0x0000000c0e1d7223 */ /* 0x040fe2000001081d */
[----:B------:R-:W-:Y:S01]  /*b960*/  FFMA.FTZ R32, R14, R27, R32 ;  /* 0x0000001b0e207223 */ /* 0x000fe20000010020 */
[----:B------:R-:W-:Y:S02]  /*b970*/  HADD2.F32 R9, -RZ, R8.H0_H0 ;  /* 0x20000008ff097230 */ /* 0x000fe40000004100 */
[C---:B------:R-:W-:Y:S01]  /*b980*/  FMUL.FTZ R24, R26.reuse, R20 ;  /* 0x000000141a187220 */ /* 0x040fe20000410000 */
[----:B------:R-:W-:Y:S02]  /*b990*/  HADD2.F32 R14, -RZ, R21.H0_H0 ;  /* 0x20000015ff0e7230 */ /* 0x000fe40000004100 */
[-C--:B------:R-:W-:Y:S01]  /*b9a0*/  FMUL.FTZ R34, R26, R13.reuse ;  /* 0x0000000d1a227220 */ /* 0x080fe20000410000 */
[----:B------:R-:W-:Y:S02]  /*b9b0*/  HADD2.F32 R12, -RZ, R47.H0_H0 ;  /* 0x2000002fff0c7230 */ /* 0x000fe40000004100 */
[----:B------:R-:W-:Y:S01]  /*b9c0*/  FFMA.FTZ R26, R15, R13, -R24 ;  /* 0x0000000d0f1a7223 */ /* 0x000fe20000010818 */
[----:B------:R-:W-:-:S02]  /*b9d0*/  HADD2.F32 R11, -RZ, R10.H0_H0 ;  /* 0x2000000aff0b7230 */ /* 0x000fc40000004100 */
[C---:B------:R-:W-:Y:S01]  /*b9e0*/  FMUL.FTZ R24, R9.reuse, R14 ;  /* 0x0000000e09187220 */ /* 0x040fe20000410000 */
[----:B------:R-:W-:Y:S02]  /*b9f0*/  HADD2.F32 R46, -RZ, R46.H0_H0 ;  /* 0x2000002eff2e7230 */ /* 0x000fe40000004100 */
[----:B------:R-:W-:Y:S01]  /*ba00*/  FMUL.FTZ R9, R9, R12 ;  /* 0x0000000c09097220 */ /* 0x000fe20000410000 */
[----:B------:R-:W-:Y:S02]  /*ba10*/  HADD2.F32 R48, -RZ, R48.H0_H0 ;  /* 0x20000030ff307230 */ /* 0x000fe40000004100 */
[----:B------:R-:W-:Y:S01]  /*ba20*/  FFMA.FTZ R27, R15, R20, R34 ;  /* 0x000000140f1b7223 */ /* 0x000fe20000010022 */
[----:B------:R-:W-:Y:S01]  /*ba30*/  FFMA.FTZ R24, R5, R12, -R24 ;  /* 0x0000000c05187223 */ /* 0x000fe20000010818 */
[C---:B------:R-:W-:Y:S01]  /*ba40*/  FMUL.FTZ R20, R11.reuse, R46 ;  /* 0x0000002e0b147220 */ /* 0x040fe20000410000 */
[----:B------:R-:W-:Y:S02]  /*ba50*/  HADD2.F32 R8, -RZ, R8.H1_H1 ;  /* 0x30000008ff087230 */ /* 0x000fe40000004100 */
[----:B------:R-:W-:Y:S01]  /*ba60*/  FMUL.FTZ R12, R11, R48 ;  /* 0x000000300b0c7220 */ /* 0x000fe20000410000 */
[----:B------:R-:W-:-:S02]  /*ba70*/  HADD2.F32 R10, -RZ, R10.H1_H1 ;  /* 0x3000000aff0a7230 */ /* 0x000fc40000004100 */
        /* <DEDUP_REMOVED lines=27> */
.L_x_1483:
[----:B------:R-:W-:Y:S05]  /*bc30*/  BSYNC B0 ;  /* 0x0000000000007941 */ /* 0x000fea0003800000 */
.L_x_1476:
        /* <DEDUP_REMOVED lines=8> */
.L_x_1474:
[----:B0--3--:R-:W-:-:S05]  /*bcc0*/  IMAD.U32 R0, RZ, RZ, UR37 ;  /* 0x00000025ff007e24 */ /* 0x009fca000f8e00ff */
[----:B------:R-:W-:-:S13]  /*bcd0*/  ISETP.NE.AND P0, PT, R0, 0x3, PT ;  /* 0x000000030000780c */ /* 0x000fda0003f05270 */
[----:B------:R-:W-:Y:S05]  /*bce0*/  @!P0 BRA `(.L_x_1503) ;  /* 0x0000000000048947 */ /* 0x000fea0003800000 */
[----:B------:R-:W-:Y:S01]  /*bcf0*/  BPT.TRAP 0x1 ;  /* 0x000000040000795c */ /* 0x000fe20000300000 */
.L_x_1503:
[----:B------:R-:W-:Y:S01]  /*bd00*/  IMAD R0, R16, 0x8, R2 ;  /* 0x0000000810007824 */ /* 0x000fe200078e0202 */
[----:B-12-4-:R-:W-:-:S04]  /*bd10*/  SHF.L.U32 R3, R18, 0x1f, RZ ;  /* 0x0000001f12037819 */ /* 0x016fc800000006ff */
[----:B------:R0:W1:Y:S01]  /*bd20*/  SYNCS.PHASECHK.TRANS64.TRYWAIT P2, [R0+URZ+0x2d830], R3 ;  /* 0x02d83003000075a7 */ /* 0x000062000804017f */
[----:B------:R-:W-:Y:S05]  /*bd30*/  @!P0 BRA `(.L_x_1504) ;  /* 0x0000000000048947 */ /* 0x000fea0003800000 */
[----:B------:R-:W-:Y:S01]  /*bd40*/  BPT.TRAP 0x1 ;  /* 0x000000040000795c */ /* 0x000fe20000300000 */
.L_x_1504:
[----:B------:R-:W2:Y:S02]  /*bd50*/  S2R R4, SR_TID.X ;  /* 0x0000000000047919 */ /* 0x000ea40000002100 */
[----:B--2---:R-:W-:-:S04]  /*bd60*/  LOP3.LUT R4, R4, 0x7f, RZ, 0xc0, !PT ;  /* 0x0000007f04047812 */ /* 0x004fc800078ec0ff */
[----:B------:R-:W-:Y:S01]  /*bd70*/  ISETP.NE.AND P1, PT, R4, RZ, PT ;  /* 0x000000ff0400720c */ /* 0x000fe20003f25270 */
[----:B-1----:R-:W-:-:S12]  /*bd80*/  @P2 BRA `(.L_x_1505) ;  /* 0x0000000000082947 */ /* 0x002fd80003800000 */
[----:B------:R-:W1:Y:S02]  /*bd90*/  SYNCS.PHASECHK.TRANS64.TRYWAIT P2, [R0+URZ+0x2d830], R3 ;  /* 0x02d83003000075a7 */ /* 0x000e64000804017f */
[----:B-1----:R-:W-:Y:S05]  /*bda0*/  @!P2 BRA `(.L_x_1506) ;  /* 0x000001900068a947 */ /* 0x002fea0003800000 */
.L_x_1505:
[----:B------:R-:W-:Y:S05]  /*bdb0*/  WARPSYNC.ALL ;  /* 0x0000000000007948 */ /* 0x000fea0003800000 */
[----:B01----:R-:W-:Y:S01]  /*bdc0*/  VIADD R3, R2, 0x15400 ;  /* 0x0001540002037836 */ /* 0x003fe20000000000 */
[----:B------:R-:W-:-:S04]  /*bdd0*/  LOP3.LUT R12, R44, 0x10000, RZ, 0xfc, !PT ;  /* 0x000100002c0c7812 */ /* 0x000fc800078efcff */
[----:B------:R-:W-:-:S04]  /*bde0*/  SHF.R.U32.HI R3, RZ, 0x4, R3 ;  /* 0x00000004ff037819 */ /* 0x000fc80000011603 */
[----:B------:R-:W-:-:S04]  /*bdf0*/  LOP3.LUT R3, R3, 0x3fff, RZ, 0xc0, !PT ;  /* 0x00003fff03037812 */ /* 0x000fc800078ec0ff */
[----:B------:R-:W-:Y:S01]  /*be00*/  LOP3.LUT R4, R3, 0x10000, RZ, 0xfc, !PT ;  /* 0x0001000003047812 */ /* 0x000fe200078efcff */
[----:B------:R-:W-:Y:S02]  /*be10*/  IMAD.MOV.U32 R13, RZ, RZ, -0x7fffffe0 ;  /* 0x80000020ff0d7424 */ /* 0x000fe400078e00ff */
[----:B------:R-:W-:Y:S01]  /*be20*/  IMAD.MOV.U32 R5, RZ, RZ, -0x7fffffe0 ;  /* 0x80000020ff057424 */ /* 0x000fe200078e00ff */
[C---:B------:R-:W-:Y:S01]  /*be30*/  R2UR UR4, R12.reuse ;  /* 0x000000000c0472ca */ /* 0x040fe200000e0000 */
[----:B------:R0:W-:Y:S01]  /*be40*/  STL [R1+0x8], R4 ;  /* 0x0000080401007387 */ /* 0x0001e20000100800 */
[----:B------:R-:W-:Y:S01]  /*be50*/  R2UR UR5, R13 ;  /* 0x000000000d0572ca */ /* 0x000fe200000e0000 */
[----:B-----5:R-:W-:Y:S01]  /*be60*/  WARPGROUP.ARRIVE ;  /* 0x00000000000079c5 */ /* 0x020fe20000000000 */
[----:B------:R-:W-:Y:S01]  /*be70*/  R2UR UR7, R5 ;  /* 0x00000000050772ca */ /* 0x000fe200000e0000 */
[----:B------:R-:W-:Y:S01]  /*be80*/  VIADD R152, R12, 0x2 ;  /* 0x000000020c987836 */ /* 0x000fe20000000000 */
[----:B------:R-:W2:Y:S01]  /*be90*/  LDL R8, [R1+0x44] ;  /* 0x0000440001087983 */ /* 0x000ea20000100800 */
[----:B------:R-:W-:Y:S01]  /*bea0*/  IMAD.MOV.U32 R153, RZ, RZ, -0x7fffffe0 ;  /* 0x80000020ff997424 */ /* 0x000fe200078e00ff */
[----:B------:R-:W1:Y:S01]  /*beb0*/  LDC R3, c[0x0][0x448] ;  /* 0x00011200ff037b82 */ /* 0x000e620000000800 */
[----:B------:R-:W-:Y:S01]  /*bec0*/  IMAD.MOV.U32 R7, RZ, RZ, -0x7fffffe0 ;  /* 0x80000020ff077424 */ /* 0x000fe200078e00ff */
[----:B------:R-:W2:Y:S01]  /*bed0*/  LDL R91, [R1+0x1c] ;  /* 0x00001c00015b7983 */ /* 0x000ea20000100800 */
[----:B0-----:R-:W-:-:S05]  /*bee0*/  IMAD R4, R16, 0x600, R4 ;  /* 0x0000060010047824 */ /* 0x001fca00078e0204 */
[----:B------:R-:W-:-:S13]  /*bef0*/  R2UR UR6, R4 ;  /* 0x00000000040672ca */ /* 0x000fda00000e0000 */
[----:B------:R-:W-:Y:S01]  /*bf00*/  HGMMA.64x128x16.F32 R24, gdesc[UR4], RZ, !UPT, gsb0 ;  /* 0x01e00000041879f0 */ /* 0x000fe2000c0008ff */
[----:B------:R-:W-:Y:S01]  /*bf10*/  VIADD R6, R4, 0x2 ;  /* 0x0000000204067836 */ /* 0x000fe20000000000 */
[----:B------:R-:W-:Y:S02]  /*bf20*/  R2UR UR4, R152 ;  /* 0x00000000980472ca */ /* 0x000fe400000e0000 */
[----:B------:R-:W-:Y:S02]  /*bf30*/  R2UR UR5, R153 ;  /* 0x00000000990572ca */ /* 0x000fe400000e0000 */
[----:B------:R-:W-:Y:S02]  /*bf40*/  R2UR UR6, R6 ;  /* 0x00000000060672ca */ /* 0x000fe400000e0000 */
[----:B------:R-:W-:Y:S01]  /*bf50*/  R2UR UR7, R7 ;  /* 0x00000000070772ca */ /* 0x000fe200000e0000 */
[----:B------:R-:W-:Y:S02]  /*bf60*/  VIADD R150, R12, 0x300 ;  /* 0x000003000c967836 */ /* 0x000fe40000000000 */
[----:B------:R-:W-:-:S02]  /*bf70*/  VIADD R6, R4, 0x200 ;  /* 0x0000020004067836 */ /* 0x000fc40000000000 */
[----:B------:R-:W-:Y:S02]  /*bf80*/  IMAD.MOV.U32 R151, RZ, RZ, -0x7fffffe0 ;  /* 0x80000020ff977424 */ /* 0x000fe400078e00ff */
[----:B------:R-:W-:Y:S01]  /*bf90*/  IMAD.MOV.U32 R7, RZ, RZ, -0x7fffffe0 ;  /* 0x80000020ff077424 */ /* 0x000fe200078e00ff */
[----:B------:R-:W-:Y:S02]  /*bfa0*/  WARPGROUP.DEPBAR.LE gsb0, 0x0 ;  /* 0x00008000000079c5 */ /* 0x000fe40000010000 */
[----:B------:R-:W-:-:S06]  /*bfb0*/  WARPGROUP.ARRIVE ;  /* 0x00000000000079c5 */ /* 0x000fcc0000000000 */
[----:B------:R-:W-:Y:S01]  /*bfc0*/  HGMMA.64x128x16.F32 R24, gdesc[UR4], R24, gsb0 ;  /* 0x01e00000041879f0 */ /* 0x000fe20008000818 */
        /* <DEDUP_REMOVED lines=36> */
[----:B------:R-:W-:Y:S02]  /*c210*/  R2UR UR7, R5 ;  /* 0x00000000050772ca */ /* 0x000fe400000e0000 */
[----:B-1----:R-:W-:-:S13]  /*c220*/  ISETP.NE.AND P2, PT, R3, 0x1, PT ;  /* 0x000000010300780c */ /* 0x002fda0003f45270 */
[----:B------:R-:W0:Y:S08]  /*c230*/  @P2 LDC R4, c[0x0][0x44c] ;  /* 0x00011300ff042b82 */ /* 0x000e300000000800 */
[----:B------:R-:W1:Y:S01]  /*c240*/  @P2 LDC R6, c[0x0][0x450] ;  /* 0x00011400ff062b82 */ /* 0x000e620000000800 */
[----:B--2---:R-:W-:Y:S01]  /*c250*/  IMAD.IADD R9, R8, 0x1, R91 ;  /* 0x0000000108097824 */ /* 0x004fe200078e025b */
[----:B------:R-:W-:-:S02]  /*c260*/  WARPGROUP.DEPBAR.LE gsb0, 0x0 ;  /* 0x00008000000079c5 */ /* 0x000fc40000010000 */
[----:B------:R-:W-:-:S06]  /*c270*/  WARPGROUP.ARRIVE ;  /* 0x00000000000079c5 */ /* 0x000fcc0000000000 */
[----:B------:R-:W-:Y:S01]  /*c280*/  HGMMA.64x128x16.F32 R24, gdesc[UR4], R24, gsb0 ;  /* 0x01e00000041879f0 */ /* 0x000fe20008000818 */
[----:B0-----:R-:W-:Y:S01]  /*c290*/  @P2 IMAD.HI.U32 R3, R9, R4, RZ ;  /* 0x0000000409032227 */ /* 0x001fe200078e00ff */
[----:B------:R-:W-:Y:S01]  /*c2a0*/  ULDC.64 UR4, c[0x0][0x9e0] ;  /* 0x0002780000047ab9 */ /* 0x000fe20000000a00 */
[----:B------:R-:W-:-:S03]  /*c2b0*/  ULDC UR6, c[0x0][0x9dc] ;  /* 0x0002770000067ab9 */ /* 0x000fc60000000800 */
[----:B-1----:R-:W-:Y:S01]  /*c2c0*/  @P2 SHF.R.U32.HI R9, RZ, R6, R3 ;  /* 0x00000006ff092219 */ /* 0x002fe20000011603 */
[----:B------:R-:W-:Y:S02]  /*c2d0*/  @!P1 VIADD R0, R0, 0x2d840 ;  /* 0x0002d84000009836 */ /* 0x000fe40000000000 */
[----:B------:R-:W-:Y:S02]  /*c2e0*/  IMAD.MOV.U32 R3, RZ, RZ, -0x80 ;  /* 0xffffff80ff037424 */ /* 0x000fe400078e00ff */
[----:B------:R-:W0:Y:S01]  /*c2f0*/  SHFL.IDX PT, R20, R9, RZ, 0x1c1f ;  /* 0x001c1fff09147589 */ /* 0x000e2200000e0000 */
[----:B------:R-:W-:Y:S01]  /*c300*/  UISETP.GE.AND UP0, UPT, UR5, 0x1, UPT ;  /* 0x000000010500788c */ /* 0x000fe2000bf06270 */
[----:B------:R-:W-:Y:S01]  /*c310*/  @!P1 PRMT R0, RZ, 0x654, R0 ;  /* 0x00000654ff009816 */ /* 0x000fe20000000000 */
[----:B------:R-:W-:Y:S02]  /*c320*/  IMAD R8, R88, R3, 0x80 ;  /* 0x0000008058087424 */ /* 0x000fe400078e0203 */
[----:B------:R-:W-:-:S02]  /*c330*/  IMAD.U32 R10, RZ, RZ, UR6 ;  /* 0x00000006ff0a7e24 */ /* 0x000fc4000f8e00ff */
[----:B------:R-:W-:-:S03]  /*c340*/  PLOP3.LUT P3, PT, PT, PT, UP0, 0x40, 0x0 ;  /* 0x000000000000781c */ /* 0x000fc60003f6e808 */
[----:B------:R-:W-:Y:S02]  /*c350*/  LOP3.LUT R7, RZ, R10, RZ, 0x33, !PT ;  /* 0x0000000aff077212 */ /* 0x000fe400078e33ff */
[--C-:B------:R-:W-:Y:S02]  /*c360*/  IADD3 R5, -R22, R139, R8.reuse ;  /* 0x0000008b16057210 */ /* 0x100fe40007ffe108 */
[----:B------:R-:W-:Y:S01]  /*c370*/  LEA R4, R88, 0xffffff80, 0x7 ;  /* 0xffffff8058047811 */ /* 0x000fe200078e38ff */
[----:B------:R-:W-:Y:S02]  /*c380*/  WARPGROUP.DEPBAR.LE gsb0, 0x0 ;  /* 0x00008000000079c5 */ /* 0x000fe40000010000 */
[----:B------:R1:W-:Y:S02]  /*c390*/  @!P1 SYNCS.ARRIVE.TRANS64.RED.A1T0 RZ, [R0+URZ], RZ ;  /* 0x000000ff00ff99a7 */ /* 0x0003e4000810043f */
[----:B-1----:R-:W-:-:S04]  /*c3a0*/  IADD3 R0, -R22, 0x1, R8 ;  /* 0x0000000116007810 */ /* 0x002fc80007ffe108 */
[----:B------:R-:W-:-:S05]  /*c3b0*/  IADD3 R0, -R138, R0, R139 ;  /* 0x000000008a007210 */ /* 0x000fca0007ffe18b */
[C---:B------:R-:W-:Y:S02]  /*c3c0*/  VIADD R6, R0.reuse, UR4 ;  /* 0x0000000400067c36 */ /* 0x040fe40008000000 */
[----:B------:R-:W-:-:S03]  /*c3d0*/  IMAD.IADD R7, R0, 0x1, R7 ;  /* 0x0000000100077824 */ /* 0x000fc600078e0207 */
[----:B0-----:R-:W-:Y:S01]  /*c3e0*/  VIADDMNMX R3, R20, R6, R5, PT ;  /* 0x0000000614037246 */ /* 0x001fe20003800105 */
[----:B------:R-:W-:Y:S01]  /*c3f0*/  IMAD.IADD R0, R7, 0x1, R20 ;  /* 0x0000000107007824 */ /* 0x000fe200078e0214 */
[----:B------:R-:W-:Y:S06]  /*c400*/  @P3 BRA `(.L_x_1507) ;  /* 0x0000000000583947 */ /* 0x000fec0003800000 */
[----:B------:R-:W-:Y:S01]  /*c410*/  IADD3 R11, -R138, R139, R20 ;  /* 0x0000008b8a0b7210 */ /* 0x000fe20007ffe114 */
[----:B------:R-:W-:Y:S03]  /*c420*/  BSSY B0, `(.L_x_1508) ;  /* 0x0000010000007945 */ /* 0x000fe60003800000 */
        /* <DEDUP_REMOVED lines=10> */
.L_x_1509:
[----:B------:R-:W-:-:S06]  /*c4d0*/  UISETP.NE.AND UP1, UPT, UR5, 0x1, UPT ;  /* 0x000000010500788c */ /* 0x000fcc000bf25270 */
[----:B------:R-:W-:-:S05]  /*c4e0*/  PLOP3.LUT P3, PT, PT, PT, UP1, 0x80, 0x0 ;  /* 0x000000000000781c */ /* 0x000fca0003f6f018 */
[----:B------:R-:W-:-:S08]  /*c4f0*/  @UP1 ULDC.64 UR6, c[0x0][0x9e8] ;  /* 0x00027a0000061ab9 */ /* 0x000fd00000000a00 */
[----:B------:R-:W-:-:S05]  /*c500*/  @P3 IMAD.HI.U32 R20, R11, UR6, RZ ;  /* 0x000000060b143c27 */ /* 0x000fca000f8e00ff */
[----:B------:R-:W-:-:S07]  /*c510*/  @P3 SHF.R.U32.HI R11, RZ, UR7, R20 ;  /* 0x00000007ff0b3c19 */ /* 0x000fce0008011614 */
.L_x_1510:
[----:B------:R-:W-:Y:S05]  /*c520*/  BSYNC B0 ;  /* 0x0000000000007941 */ /* 0x000fea0003800000 */
.L_x_1508:
[----:B------:R-:W-:-:S04]  /*c530*/  IMAD R11, R11, UR5, -R4 ;  /* 0x000000050b0b7c24 */ /* 0x000fc8000f8e0a04 */
[----:B------:R-:W-:-:S05]  /*c540*/  IMAD.IADD R11, R11, 0x1, -R22 ;  /* 0x000000010b0b7824 */ /* 0x000fca00078e0a16 */
[----:B------:R-:W-:Y:S02]  /*c550*/  VIMNMX R0, R0, R11, !PT ;  /* 0x0000000b00007248 */ /* 0x000fe40007fe0100 */
[----:B------:R-:W-:-:S07]  /*c560*/  VIADDMNMX R3, R11, UR5, R3, PT ;  /* 0x000000050b037c46 */ /* 0x000fce000b800103 */
.L_x_1507:
[C---:B------:R-:W-:Y:S02]  /*c570*/  ISETP.GE.AND P3, PT, R8.reuse, 0x2, PT ;  /* 0x000000020800780c */ /* 0x040fe40003f66270 */
[----:B------:R-:W-:Y:S02]  /*c580*/  ISETP.GE.AND P5, PT, R8, 0x9, PT ;  /* 0x000000090800780c */ /* 0x000fe40003fa6270 */
[----:B------:R-:W-:Y:S02]  /*c590*/  ISETP.GT.AND P4, PT, R0, 0x1, !P3 ;  /* 0x000000010000780c */ /* 0x000fe40005f84270 */
[----:B------:R-:W-:Y:S02]  /*c5a0*/  LOP3.LUT R23, R23, 0xfffffffd, RZ, 0xc0, !PT ;  /* 0xfffffffd17177812 */ /* 0x000fe400078ec0ff */
[----:B------:R-:W-:-:S04]  /*c5b0*/  ISETP.LT.OR P4, PT, R3, 0x2, P4 ;  /* 0x000000020300780c */ /* 0x000fc80002781670 */
[----:B------:R-:W-:Y:S02]  /*c5c0*/  FSEL R25, R25, -INF , !P4 ;  /* 0xff80000019197808 */ /* 0x000fe40006000000 */
[----:B------:R-:W-:Y:S02]  /*c5d0*/  ISETP.GT.AND P4, PT, R0, 0x8, !P5 ;  /* 0x000000080000780c */ /* 0x000fe40006f84270 */
[----:B------:R-:W-:Y:S02]  /*c5e0*/  @P5 LOP3.LUT R23, R23, 0x2, RZ, 0xfc, !PT ;  /* 0x0000000217175812 */ /* 0x000fe400078efcff */
        /* <DEDUP_REMOVED lines=175> */
[----:B------:R-:W-:Y:S02]  /*d0e0*/  ISETP.GT.AND P6, PT, R0, 0x79, !P6 ;  /* 0x000000790000780c */ /* 0x000fe400077c4270 */
[----:B------:R-:W0:Y:S02]  /*d0f0*/  SHFL.IDX PT, R0, R9, 0x1, 0x1c1f ;  /* 0x003c1f0009007f89 */ /* 0x000e2400000e0000 */
[----:B------:R-:W-:-:S04]  /*d100*/  ISETP.LT.OR P6, PT, R3, 0x7a, P6 ;  /* 0x0000007a0300780c */ /* 0x000fc800037c1670 */
[----:B------:R-:W-:Y:S02]  /*d110*/  FSEL R85, R85, -INF , !P6 ;  /* 0xff80000055557808 */ /* 0x000fe40007000000 */
[----:B------:R-:W-:Y:S02]  /*d120*/  PLOP3.LUT P6, PT, PT, PT, UP0, 0x40, 0x0 ;  /* 0x000000000000781c */ /* 0x000fe40003fce808 */
[----:B0-----:R-:W-:Y:S01]  /*d130*/  VIADDMNMX R5, R0, R6, R5, PT ;  /* 0x0000000600057246 */ /* 0x001fe20003800105 */
[----:B------:R-:W-:-:S10]  /*d140*/  IMAD.IADD R7, R7, 0x1, R0 ;  /* 0x0000000107077824 */ /* 0x000fd400078e0200 */
[----:B------:R-:W-:Y:S05]  /*d150*/  @P6 BRA `(.L_x_1511) ;  /* 0x0000000000606947 */ /* 0x000fea0003800000 */
        /* <DEDUP_REMOVED lines=13> */
.L_x_1513:
[----:B------:R-:W-:-:S06]  /*d230*/  UISETP.NE.AND UP1, UPT, UR5, 0x1, UPT ;  /* 0x000000010500788c */ /* 0x000fcc000bf25270 */
[----:B------:R-:W-:-:S05]  /*d240*/  PLOP3.LUT P6, PT, PT, PT, UP1, 0x80, 0x0 ;  /* 0x000000000000781c */ /* 0x000fca0003fcf018 */
[----:B------:R-:W-:-:S08]  /*d250*/  @UP1 ULDC.64 UR6, c[0x0][0x9e8] ;  /* 0x00027a0000061ab9 */ /* 0x000fd00000000a00 */
[----:B------:R-:W-:Y:S01]  /*d260*/  @P6 IMAD.HI.U32 R0, R3, UR6, RZ ;  /* 0x0000000603006c27 */ /* 0x000fe2000f8e00ff */
[----:B------:R-:W-:-:S13]  /*d270*/  PLOP3.LUT P6, PT, PT, PT, UP1, 0x80, 0x0 ;  /* 0x000000000000781c */ /* 0x000fda0003fcf018 */
[----:B------:R-:W-:-:S07]  /*d280*/  @P6 SHF.R.U32.HI R3, RZ, UR7, R0 ;  /* 0x00000007ff036c19 */ /* 0x000fce0008011600 */
.L_x_1514:
[----:B------:R-:W-:Y:S05]  /*d290*/  BSYNC B0 ;  /* 0x0000000000007941 */ /* 0x000fea0003800000 */
.L_x_1512:
[----:B------:R-:W-:-:S04]  /*d2a0*/  IMAD R3, R3, UR5, -R4 ;  /* 0x0000000503037c24 */ /* 0x000fc8000f8e0a04 */
[----:B------:R-:W-:-:S05]  /*d2b0*/  IMAD.IADD R0, R3, 0x1, -R22 ;  /* 0x0000000103007824 */ /* 0x000fca00078e0a16 */
[----:B------:R-:W-:Y:S02]  /*d2c0*/  VIMNMX R7, R7, R0, !PT ;  /* 0x0000000007077248 */ /* 0x000fe40007fe0100 */
[----:B------:R-:W-:-:S07]  /*d2d0*/  VIADDMNMX R5, R0, UR5, R5, PT ;  /* 0x0000000500057c46 */ /* 0x000fce000b800105 */
.L_x_1511:
[----:B------:R-:W-:Y:S01]  /*d2e0*/  ISETP.GT.AND P3, PT, R7, 0x1, !P3 ;  /* 0x000000010700780c */ /* 0x000fe20005f64270 */
[----:B------:R-:W-:Y:S01]  /*d2f0*/  ULDC UR41, c[0x0][0x988] ;  /* 0x0002620000297ab9 */ /* 0x000fe20000000800 */
[----:B------:R-:W2:Y:S01]  /*d300*/  LDL R92, [R1+0x20] ;  /* 0x00002000015c7983 */ /* 0x000ea20000100800 */
[----:B------:R-:W-:Y:S02]  /*d310*/  LOP3.LUT P6, RZ, R23, 0x2000000, RZ, 0xc0, !PT ;  /* 0x0200000017ff7812 */ /* 0x000fe400078cc0ff */
        /* <DEDUP_REMOVED lines=31> */
[----:B------:R-:W-:Y:S02]  /*d510*/  ISETP.GT.AND P3, PT, R7, 0x18, !P6 ;  /* 0x000000180700780c */ /* 0x000fe40007764270 */
[----:B------:R-:W-:Y:S02]  /*d520*/  LOP3.LUT P6, RZ, R23, 0x4000, RZ, 0xc0, !PT ;  /* 0x0000400017ff7812 */ /* 0x000fe400078cc0ff */
        /* <DEDUP_REMOVED lines=58> */
[----:B0-----:R-:W-:Y:S02]  /*d8d0*/  FMNMX.FTZ R6, R4, R3, !PT ;  /* 0x0000000304067209 */ /* 0x001fe40007810000 */
[----:B------:R-:W-:Y:S02]  /*d8e0*/  FSEL R54, R54, -INF , !P3 ;  /* 0xff80000036367808 */ /* 0x000fe40005800000 */
[----:B------:R-:W-:Y:S01]  /*d8f0*/  LOP3.LUT P3, RZ, R23, 0x10000, RZ, 0xc0, !PT ;  /* 0x0001000017ff7812 */ /* 0x000fe2000786c0ff */
[----:B------:R-:W0:Y:S03]  /*d900*/  SHFL.BFLY PT, R3, R6, 0x1, 0x1f ;  /* 0x0c201f0006037f89 */ /* 0x000e2600000e0000 */
[----:B------:R-:W-:-:S04]  /*d910*/  ISETP.GT.AND P3, PT, R7, 0x39, !P3 ;  /* 0x000000390700780c */ /* 0x000fc80005f64270 */
[----:B------:R-:W-:-:S04]  /*d920*/  ISETP.LT.OR P3, PT, R5, 0x3a, P3 ;  /* 0x0000003a0500780c */ /* 0x000fc80001f61670 */
[----:B------:R-:W-:Y:S02]  /*d930*/  FSEL R55, R55, -INF , !P3 ;  /* 0xff80000037377808 */ /* 0x000fe40005800000 */
[----:B------:R-:W-:-:S04]  /*d940*/  LOP3.LUT P3, RZ, R23, 0x8000, RZ, 0xc0, !PT ;  /* 0x0000800017ff7812 */ /* 0x000fc8000786c0ff */
[----:B------:R-:W-:-:S04]  /*d950*/  ISETP.GT.AND P3, PT, R7, 0x40, !P3 ;  /* 0x000000400700780c */ /* 0x000fc80005f64270 */
[----:B------:R-:W-:Y:S02]  /*d960*/  ISETP.LT.OR P3, PT, R5, 0x41, P3 ;  /* 0x000000410500780c */ /* 0x000fe40001f61670 */
[----:B0-----:R-:W-:Y:S02]  /*d970*/  FMNMX.FTZ R0, R6, R3, !PT ;  /* 0x0000000306007209 */ /* 0x001fe40007810000 */
[----:B------:R-:W-:Y:S02]  /*d980*/  FSEL R58, R58, -INF , !P3 ;  /* 0xff8000003a3a7808 */ /* 0x000fe40005800000 */
[----:B------:R-:W-:Y:S01]  /*d990*/  ISETP.GT.AND P3, PT, R7, 0x41, !P6 ;  /* 0x000000410700780c */ /* 0x000fe20007764270 */
[----:B------:R-:W-:Y:S01]  /*d9a0*/  FMUL.FTZ R3, R0, UR41 ;  /* 0x0000002900037c20 */ /* 0x000fe20008410000 */
[----:B------:R-:W-:Y:S02]  /*d9b0*/  LOP3.LUT P6, RZ, R23, 0x8, RZ, 0xc0, !PT ;  /* 0x0000000817ff7812 */ /* 0x000fe400078cc0ff */
        /* <DEDUP_REMOVED lines=53> */
[--C-:B------:R-:W-:Y:S01]  /*dd10*/  FFMA.FTZ R6, R33, UR41, -R3.reuse ;  /* 0x0000002921067c23 */ /* 0x100fe20008010803 */
[--C-:B------:R-:W-:Y:S01]  /*dd20*/  FFMA.FTZ R11, R28, UR41, -R3.reuse ;  /* 0x000000291c0b7c23 */ /* 0x100fe20008010803 */
[----:B------:R-:W-:Y:S01]  /*dd30*/  FSEL R26, R26, -INF , !P3 ;  /* 0xff8000001a1a7808 */ /* 0x000fe20005800000 */
[--C-:B------:R-:W-:Y:S01]  /*dd40*/  FFMA.FTZ R28, R32, UR41, -R3.reuse ;  /* 0x00000029201c7c23 */ /* 0x100fe20008010803 */
[--C-:B------:R-:W-:Y:S01]  /*dd50*/  FFMA.FTZ R32, R37, UR41, -R3.reuse ;  /* 0x0000002925207c23 */ /* 0x100fe20008010803 */
[----:B------:R-:W-:Y:S01]  /*dd60*/  ISETP.GT.AND P3, PT, R7, 0x79, !P6 ;  /* 0x000000790700780c */ /* 0x000fe20007764270 */
        /* <DEDUP_REMOVED lines=11> */
[----:B------:R-:W-:Y:S01]  /*de20*/  MUFU.EX2 R24, R24 ;  /* 0x0000001800187308 */ /* 0x000fe20000000800 */
[--C-:B------:R-:W-:Y:S01]  /*de30*/  FFMA.FTZ R20, R53, UR41, -R3.reuse ;  /* 0x0000002935147c23 */ /* 0x100fe20008010803 */
[----:B------:R-:W-:Y:S01]  /*de40*/  FMNMX.FTZ R4, R34, R25, !PT ;  /* 0x0000001922047209 */ /* 0x000fe20007810000 */
[--C-:B------:R-:W-:Y:S01]  /*de50*/  FFMA.FTZ R53, R69, UR41, -R3.reuse ;  /* 0x0000002945357c23 */ /* 0x100fe20008010803 */
[--C-:B------:R-:W-:Y:S01]  /*de60*/  FFMA.FTZ R83, R60, UR41, -R3.reuse ;  /* 0x000000293c537c23 */ /* 0x100fe20008010803 */
        /* <DEDUP_REMOVED lines=11> */
[----:B------:R0:W-:Y:S01]  /*df20*/  MUFU.EX2 R29, R36 ;  /* 0x00000024001d7308 */ /* 0x0001e20000000800 */
[----:B------:R-:W-:Y:S01]  /*df30*/  FFMA.FTZ R61, R61, UR41, -R3 ;  /* 0x000000293d3d7c23 */ /* 0x000fe20008010803 */
[----:B------:R-:W-:-:S04]  /*df40*/  FMNMX.FTZ R4, R42, R33, !PT ;  /* 0x000000212a047209 */ /* 0x000fc80007810000 */
[----:B------:R-:W-:Y:S02]  /*df50*/  FMNMX.FTZ R33, R43, R4, !PT ;  /* 0x000000042b217209 */ /* 0x000fe40007810000 */
[----:B------:R-:W1:Y:S01]  /*df60*/  MUFU.EX2 R9, R9 ;  /* 0x0000000900097308 */ /* 0x000e620000000800 */
[--C-:B0-----:R-:W-:Y:S01]  /*df70*/  FFMA.FTZ R36, R48, UR41, -R3.reuse ;  /* 0x0000002930247c23 */ /* 0x101fe20008010803 */
[----:B------:R-:W-:Y:S01]  /*df80*/  FMNMX.FTZ R4, R46, R33, !PT ;  /* 0x000000212e047209 */ /* 0x000fe20007810000 */
[----:B------:R-:W-:-:S03]  /*df90*/  FFMA.FTZ R48, R65, UR41, -R3 ;  /* 0x0000002941307c23 */ /* 0x000fc60008010803 */
[----:B------:R-:W-:Y:S02]  /*dfa0*/  FMNMX.FTZ R37, R47, R4, !PT ;  /* 0x000000042f257209 */ /* 0x000fe40007810000 */
[----:B------:R-:W-:Y:S02]  /*dfb0*/  MUFU.EX2 R33, R40 ;  /* 0x0000002800217308 */ /* 0x000fe40000000800 */
[----:B------:R-:W-:-:S04]  /*dfc0*/  FMNMX.FTZ R4, R50, R37, !PT ;  /* 0x0000002532047209 */ /* 0x000fc80007810000 */
[----:B------:R-:W-:Y:S02]  /*dfd0*/  FMNMX.FTZ R37, R51, R4, !PT ;  /* 0x0000000433257209 */ /* 0x000fe40007810000 */
[----:B------:R-:W0:Y:S02]  /*dfe0*/  MUFU.EX2 R11, R11 ;  /* 0x0000000b000b7308 */ /* 0x000e240000000800 */
[----:B------:R-:W-:-:S04]  /*dff0*/  FMNMX.FTZ R4, R54, R37, !PT ;  /* 0x0000002536047209 */ /* 0x000fc80007810000 */
[----:B------:R-:W-:Y:S02]  /*e000*/  FMNMX.FTZ R37, R55, R4, !PT ;  /* 0x0000000437257209 */ /* 0x000fe40007810000 */
[----:B------:R-:W3:Y:S02]  /*e010*/  MUFU.EX2 R21, R21 ;  /* 0x0000001500157308 */ /* 0x000ee40000000800 */
[----:B------:R-:W-:-:S04]  /*e020*/  FMNMX.FTZ R4, R58, R37, !PT ;  /* 0x000000253a047209 */ /* 0x000fc80007810000 */
[----:B------:R-:W-:Y:S02]  /*e030*/  FMNMX.FTZ R37, R59, R4, !PT ;  /* 0x000000043b257209 */ /* 0x000fe40007810000 */
[----:B------:R-:W4:Y:S02]  /*e040*/  MUFU.EX2 R28, R28 ;  /* 0x0000001c001c7308 */ /* 0x000f240000000800 */
[----:B------:R-:W-:-:S04]  /*e050*/  FMNMX.FTZ R4, R62, R37, !PT ;  /* 0x000000253e047209 */ /* 0x000fc80007810000 */
[----:B------:R-:W-:Y:S01]  /*e060*/  FMNMX.FTZ R37, R63, R4, !PT ;  /* 0x000000043f257209 */ /* 0x000fe20007810000 */
[--C-:B------:R-:W-:Y:S01]  /*e070*/  FFMA.FTZ R4, R49, UR41, -R3.reuse ;  /* 0x0000002931047c23 */ /* 0x100fe20008010803 */
[----:B------:R-:W-:Y:S01]  /*e080*/  FFMA.FTZ R49, R68, UR41, -R3 ;  /* 0x0000002944317c23 */ /* 0x000fe20008010803 */
        /* <DEDUP_REMOVED lines=12> */
[----:B------:R5:W-:Y:S01]  /*e150*/  MUFU.EX2 R37, R56 ;  /* 0x0000003800257308 */ /* 0x000be20000000800 */
[----:B------:R-:W-:-:S04]  /*e160*/  FMNMX.FTZ R7, R82, R7, !PT ;  /* 0x0000000752077209 */ /* 0x000fc80007810000 */
[----:B------:R-:W-:-:S03]  /*e170*/  FMNMX.FTZ R7, R90, R7, !PT ;  /* 0x000000075a077209 */ /* 0x000fc60007810000 */
[----:B------:R-:W-:Y:S01]  /*e180*/  MUFU.EX2 R36, R36 ;  /* 0x0000002400247308 */ /* 0x000fe20000000800 */
[----:B------:R-:W-:Y:S01]  /*e190*/  FMNMX.FTZ R6, R86, R7, !PT ;  /* 0x0000000756067209 */ /* 0x000fe20007810000 */
[--C-:B-----5:R-:W-:Y:S01]  /*e1a0*/  FFMA.FTZ R56, R72, UR41, -R3.reuse ;  /* 0x0000002948387c23 */ /* 0x120fe20008010803 */
[----:B------:R-:W-:Y:S02]  /*e1b0*/  FFMA.FTZ R7, R81, UR41, -R3 ;  /* 0x0000002951077c23 */ /* 0x000fe40008010803 */
[----:B------:R-:W-:-:S03]  /*e1c0*/  FMNMX.FTZ R6, R87, R6, !PT ;  /* 0x0000000657067209 */ /* 0x000fc60007810000 */
[----:B------:R-:W-:Y:S02]  /*e1d0*/  MUFU.EX2 R4, R4 ;  /* 0x0000000400047308 */ /* 0x000fe40000000800 */
[----:B------:R-:W5:Y:S06]  /*e1e0*/  SHFL.BFLY PT, R5, R6, 0x2, 0x1f ;  /* 0x0c401f0006057f89 */ /* 0x000f6c00000e0000 */
[----:B------:R-:W-:Y:S08]  /*e1f0*/  MUFU.EX2 R8, R8 ;  /* 0x0000000800087308 */ /* 0x000ff00000000800 */
[----:B------:R-:W-:Y:S08]  /*e200*/  MUFU.EX2 R20, R20 ;  /* 0x0000001400147308 */ /* 0x000ff00000000800 */
[----:B------:R-:W-:Y:S01]  /*e210*/  MUFU.EX2 R52, R52 ;  /* 0x0000003400347308 */ /* 0x000fe20000000800 */
[----:B-----5:R-:W-:Y:S01]  /*e220*/  FMNMX.FTZ R40, R6, R5, !PT ;  /* 0x0000000506287209 */ /* 0x020fe20007810000 */
[----:B------:R-:W-:-:S04]  /*e230*/  FFMA.FTZ R5, R80, UR41, -R3 ;  /* 0x0000002950057c23 */ /* 0x000fc80008010803 */
[----:B------:R-:W5:Y:S02]  /*e240*/  SHFL.BFLY PT, R65, R40, 0x1, 0x1f ;  /* 0x0c201f0028417f89 */ /* 0x000f6400000e0000 */
[----:B------:R-:W-:Y:S08]  /*e250*/  MUFU.EX2 R83, R83 ;  /* 0x0000005300537308 */ /* 0x000ff00000000800 */
[----:B------:R-:W-:Y:S08]  /*e260*/  MUFU.EX2 R61, R61 ;  /* 0x0000003d003d7308 */ /* 0x000ff00000000800 */
[----:B------:R-:W-:Y:S01]  /*e270*/  MUFU.EX2 R41, R41 ;  /* 0x0000002900297308 */ /* 0x000fe20000000800 */
[----:B-----5:R-:W-:-:S07]  /*e280*/  FMNMX.FTZ R6, R40, R65, !PT ;  /* 0x0000004128067209 */ /* 0x020fce0007810000 */
[----:B------:R-:W-:Y:S01]  /*e290*/  MUFU.EX2 R48, R48 ;  /* 0x0000003000307308 */ /* 0x000fe20000000800 */
[--C-:B------:R-:W-:Y:S01]  /*e2a0*/  FFMA.FTZ R40, R84, UR41, -R3.reuse ;  /* 0x0000002954287c23 */ /* 0x100fe20008010803 */
[----:B------:R-:W-:Y:S01]  /*e2b0*/  FFMA.FTZ R3, R85, UR41, -R3 ;  /* 0x0000002955037c23 */ /* 0x000fe20008010803 */
[C---:B------:R-:W-:Y:S01]  /*e2c0*/  FSETP.NEU.FTZ.AND P3, PT, R6.reuse, -INF , PT ;  /* 0xff8000000600780b */ /* 0x040fe20003f7d000 */
[----:B------:R-:W-:-:S04]  /*e2d0*/  FMUL.FTZ R77, R6, UR41 ;  /* 0x00000029064d7c20 */ /* 0x000fc80008410000 */
[----:B------:R-:W-:Y:S01]  /*e2e0*/  MUFU.EX2 R49, R49 ;  /* 0x0000003100317308 */ /* 0x000fe20000000800 */
[----:B------:R-:W-:-:S05]  /*e2f0*/  FSEL R77, R77, RZ, P3 ;  /* 0x000000ff4d4d7208 */ /* 0x000fca0001800000 */
[--C-:B------:R-:W-:Y:S01]  /*e300*/  FFMA.FTZ R65, R26, UR41, -R77.reuse ;  /* 0x000000291a417c23 */ /* 0x100fe2000801084d */
[--C-:B------:R-:W-:Y:S01]  /*e310*/  FFMA.FTZ R27, R27, UR41, -R77.reuse ;  /* 0x000000291b1b7c23 */ /* 0x100fe2000801084d */
[--C-:B------:R-:W-:Y:S01]  /*e320*/  FFMA.FTZ R68, R30, UR41, -R77.reuse ;  /* 0x000000291e447c23 */ /* 0x100fe2000801084d */
[----:B------:R-:W-:Y:S01]  /*e330*/  FFMA.FTZ R31, R31, UR41, -R77 ;  /* 0x000000291f1f7c23 */ /* 0x000fe2000801084d */
[----:B-1----:R-:W-:Y:S01]  /*e340*/  FADD.FTZ R26, R24, R9 ;  /* 0x00000009181a7221 */ /* 0x002fe20000010000 */
[--C-:B------:R-:W-:Y:S01]  /*e350*/  FFMA.FTZ R69, R34, UR41, -R77.reuse ;  /* 0x0000002922457c23 */ /* 0x100fe2000801084d */
[----:B------:R-:W-:Y:S01]  /*e360*/  MUFU.EX2 R65, R65 ;  /* 0x0000004100417308 */ /* 0x000fe20000000800 */
[--C-:B------:R-:W-:Y:S01]  /*e370*/  FFMA.FTZ R76, R43, UR41, -R77.reuse ;  /* 0x000000292b4c7c23 */ /* 0x100fe2000801084d */
[----:B0-----:R-:W-:Y:S01]  /*e380*/  FADD.FTZ R26, R11, R26 ;  /* 0x0000001a0b1a7221 */ /* 0x001fe20000010000 */
[--C-:B------:R-:W-:Y:S01]  /*e390*/  FFMA.FTZ R43, R54, UR41, -R77.reuse ;  /* 0x00000029362b7c23 */ /* 0x100fe2000801084d */
[--C-:B------:R-:W-:Y:S01]  /*e3a0*/  FFMA.FTZ R35, R35, UR41, -R77.reuse ;  /* 0x0000002923237c23 */ /* 0x100fe2000801084d */
[--C-:B------:R-:W-:Y:S01]  /*e3b0*/  FFMA.FTZ R54, R63, UR41, -R77.reuse ;  /* 0x000000293f367c23 */ /* 0x100fe2000801084d */
[----:B---3--:R-:W-:Y:S01]  /*e3c0*/  FADD.FTZ R63, R21, R26 ;  /* 0x0000001a153f7221 */ /* 0x008fe20000010000 */
[----:B------:R-:W-:Y:S01]  /*e3d0*/  F2FP.F16.F32.PACK_AB R24, R9, R24 ;  /* 0x000000180918723e */ /* 0x000fe200000000ff */
[----:B------:R-:W0:Y:S01]  /*e3e0*/  MUFU.EX2 R27, R27 ;  /* 0x0000001b001b7308 */ /* 0x000e220000000800 */
[----:B------:R-:W-:Y:S01]  /*e3f0*/  FFMA.FTZ R38, R38, UR41, -R77 ;  /* 0x0000002926267c23 */ /* 0x000fe2000801084d */
[----:B----4-:R-:W-:Y:S01]  /*e400*/  FADD.FTZ R26, R28, R63 ;  /* 0x0000003f1c1a7221 */ /* 0x010fe20000010000 */
[--C-:B------:R-:W-:Y:S01]  /*e410*/  FFMA.FTZ R72, R39, UR41, -R77.reuse ;  /* 0x0000002927487c23 */ /* 0x100fe2000801084d */
[--C-:B------:R-:W-:Y:S01]  /*e420*/  FFMA.FTZ R73, R42, UR41, -R77.reuse ;  /* 0x000000292a497c23 */ /* 0x100fe2000801084d */
[--C-:B------:R-:W-:Y:S01]  /*e430*/  FFMA.FTZ R80, R46, UR41, -R77.reuse ;  /* 0x000000292e507c23 */ /* 0x100fe2000801084d */
[----:B------:R-:W-:Y:S01]  /*e440*/  FADD.FTZ R30, R25, R26 ;  /* 0x0000001a191e7221 */ /* 0x000fe20000010000 */
[--C-:B------:R-:W-:Y:S01]  /*e450*/  FFMA.FTZ R81, R47, UR41, -R77.reuse ;  /* 0x000000292f517c23 */ /* 0x100fe2000801084d */
[----:B------:R-:W1:Y:S01]  /*e460*/  MUFU.EX2 R68, R68 ;  /* 0x0000004400447308 */ /* 0x000e620000000800 */
[--C-:B------:R-:W-:Y:S01]  /*e470*/  FFMA.FTZ R39, R50, UR41, -R77.reuse ;  /* 0x0000002932277c23 */ /* 0x100fe2000801084d */
[--C-:B------:R-:W-:Y:S01]  /*e480*/  FFMA.FTZ R42, R51, UR41, -R77.reuse ;  /* 0x00000029332a7c23 */ /* 0x100fe2000801084d */
[--C-:B------:R-:W-:Y:S01]  /*e490*/  FFMA.FTZ R51, R62, UR41, -R77.reuse ;  /* 0x000000293e337c23 */ /* 0x100fe2000801084d */
[--C-:B------:R-:W-:Y:S01]  /*e4a0*/  FFMA.FTZ R46, R55, UR41, -R77.reuse ;  /* 0x00000029372e7c23 */ /* 0x100fe2000801084d */
[--C-:B------:R-:W-:Y:S01]  /*e4b0*/  FFMA.FTZ R47, R58, UR41, -R77.reuse ;  /* 0x000000293a2f7c23 */ /* 0x100fe2000801084d */
[----:B------:R-:W-:Y:S01]  /*e4c0*/  F2FP.F16.F32.PACK_AB R28, R25, R28 ;  /* 0x0000001c191c723e */ /* 0x000fe200000000ff */
[----:B------:R-:W-:Y:S01]  /*e4d0*/  FFMA.FTZ R50, R59, UR41, -R77 ;  /* 0x000000293b327c23 */ /* 0x000fe2000801084d */
[----:B------:R-:W3:Y:S01]  /*e4e0*/  MUFU.EX2 R31, R31 ;  /* 0x0000001f001f7308 */ /* 0x000ee20000000800 */
[----:B0-----:R-:W-:Y:S01]  /*e4f0*/  FADD.FTZ R63, R65, R27 ;  /* 0x0000001b413f7221 */ /* 0x001fe20000010000 */
[----:B------:R-:W-:Y:S01]  /*e500*/  F2FP.F16.F32.PACK_AB R25, R27, R65 ;  /* 0x000000411b19723e */ /* 0x000fe200000000ff */
[--C-:B------:R-:W-:Y:S01]  /*e510*/  FFMA.FTZ R55, R66, UR41, -R77.reuse ;  /* 0x0000002942377c23 */ /* 0x100fe2000801084d */
[--C-:B------:R-:W-:Y:S01]  /*e520*/  FFMA.FTZ R58, R67, UR41, -R77.reuse ;  /* 0x00000029433a7c23 */ /* 0x100fe2000801084d */
[--C-:B------:R-:W-:Y:S01]  /*e530*/  FFMA.FTZ R59, R70, UR41, -R77.reuse ;  /* 0x00000029463b7c23 */ /* 0x100fe2000801084d */
[--C-:B------:R-:W-:Y:S01]  /*e540*/  FFMA.FTZ R71, R71, UR41, -R77.reuse ;  /* 0x0000002947477c23 */ /* 0x100fe2000801084d */
[----:B------:R-:W-:Y:S01]  /*e550*/  FFMA.FTZ R74, R74, UR41, -R77 ;  /* 0x000000294a4a7c23 */ /* 0x000fe2000801084d */
[----:B------:R-:W0:Y:S01]  /*e560*/  MUFU.EX2 R69, R69 ;  /* 0x0000004500457308 */ /* 0x000e220000000800 */
[----:B-1----:R-:W-:Y:S01]  /*e570*/  FADD.FTZ R26, R68, R63 ;  /* 0x0000003f441a7221 */ /* 0x002fe20000010000 */
[----:B------:R-:W-:Y:S01]  /*e580*/  FADD.FTZ R63, R29, R30 ;  /* 0x0000001e1d3f7221 */ /* 0x000fe20000010000 */
[--C-:B------:R-:W-:Y:S01]  /*e590*/  FFMA.FTZ R75, R75, UR41, -R77.reuse ;  /* 0x000000294b4b7c23 */ /* 0x100fe2000801084d */
[--C-:B------:R-:W-:Y:S01]  /*e5a0*/  FFMA.FTZ R78, R78, UR41, -R77.reuse ;  /* 0x000000294e4e7c23 */ /* 0x100fe2000801084d */
[----:B------:R-:W-:Y:S01]  /*e5b0*/  FFMA.FTZ R79, R79, UR41, -R77 ;  /* 0x000000294f4f7c23 */ /* 0x000fe2000801084d */
[----:B------:R-:W-:Y:S01]  /*e5c0*/  FADD.FTZ R30, R32, R63 ;  /* 0x0000003f201e7221 */ /* 0x000fe20000010000 */
[--C-:B------:R-:W-:Y:S01]  /*e5d0*/  FFMA.FTZ R82, R82, UR41, -R77.reuse ;  /* 0x0000002952527c23 */ /* 0x100fe2000801084d */
[----:B------:R-:W1:Y:S01]  /*e5e0*/  MUFU.EX2 R35, R35 ;  /* 0x0000002300237308 */ /* 0x000e620000000800 */
[----:B---3--:R-:W-:Y:S01]  /*e5f0*/  FADD.FTZ R26, R31, R26 ;  /* 0x0000001a1f1a7221 */ /* 0x008fe20000010000 */
[----:B------:R-:W-:Y:S01]  /*e600*/  FADD.FTZ R30, R33, R30 ;  /* 0x0000001e211e7221 */ /* 0x000fe20000010000 */
[----:B------:R-:W-:Y:S01]  /*e610*/  F2FP.F16.F32.PACK_AB R27, R31, R68 ;  /* 0x000000441f1b723e */ /* 0x000fe200000000ff */
[--C-:B------:R-:W-:Y:S01]  /*e620*/  FFMA.FTZ R90, R90, UR41, -R77.reuse ;  /* 0x000000295a5a7c23 */ /* 0x100fe2000801084d */
[--C-:B------:R-:W-:Y:S01]  /*e630*/  FFMA.FTZ R86, R86, UR41, -R77.reuse ;  /* 0x0000002956567c23 */ /* 0x100fe2000801084d */
[----:B------:R-:W-:-:S02]  /*e640*/  FFMA.FTZ R77, R87, UR41, -R77 ;  /* 0x00000029574d7c23 */ /* 0x000fc4000801084d */
[----:B------:R-:W3:Y:S01]  /*e650*/  MUFU.EX2 R38, R38 ;  /* 0x0000002600267308 */ /* 0x000ee20000000800 */
[----:B0-----:R-:W-:-:S07]  /*e660*/  FADD.FTZ R26, R69, R26 ;  /* 0x0000001a451a7221 */ /* 0x001fce0000010000 */
[----:B------:R-:W0:Y:S01]  /*e670*/  MUFU.EX2 R72, R72 ;  /* 0x0000004800487308 */ /* 0x000e220000000800 */
[----:B-1----:R-:W-:Y:S01]  /*e680*/  FADD.FTZ R9, R35, R26 ;  /* 0x0000001a23097221 */ /* 0x002fe20000010000 */
[----:B------:R-:W-:Y:S01]  /*e690*/  F2FP.F16.F32.PACK_AB R26, R21, R11 ;  /* 0x0000000b151a723e */ /* 0x000fe200000000ff */
[----:B------:R-:W-:Y:S01]  /*e6a0*/  FADD.FTZ R21, R89, R30 ;  /* 0x0000001e59157221 */ /* 0x000fe20000010000 */
[----:B------:R-:W-:Y:S02]  /*e6b0*/  F2FP.F16.F32.PACK_AB R30, R32, R29 ;  /* 0x0000001d201e723e */ /* 0x000fe400000000ff */
[----:B------:R-:W-:Y:S01]  /*e6c0*/  F2FP.F16.F32.PACK_AB R29, R35, R69 ;  /* 0x00000045231d723e */ /* 0x000fe200000000ff */
[----:B------:R-:W-:Y:S01]  /*e6d0*/  FADD.FTZ R34, R44, R21 ;  /* 0x000000152c227221 */ /* 0x000fe20000010000 */
[----:B------:R-:W1:Y:S01]  /*e6e0*/  MUFU.EX2 R73, R73 ;  /* 0x0000004900497308 */ /* 0x000e620000000800 */
[----:B---3--:R-:W-:Y:S01]  /*e6f0*/  FADD.FTZ R11, R38, R9 ;  /* 0x00000009260b7221 */ /* 0x008fe20000010000 */
[----:B------:R-:W-:Y:S01]  /*e700*/  STSM.16.M88.4 [R140+0x21800], R24 ;  /* 0x021800188c007844 */ /* 0x000fe20000000200 */
[C---:B------:R-:W-:Y:S01]  /*e710*/  FADD.FTZ R21, R45.reuse, R34 ;  /* 0x000000222d157221 */ /* 0x040fe20000010000 */
[----:B------:R-:W-:-:S02]  /*e720*/  F2FP.F16.F32.PACK_AB R34, R45, R44 ;  /* 0x0000002c2d22723e */ /* 0x000fc400000000ff */
[----:B------:R-:W3:Y:S01]  /*e730*/  LDL R45, [R1+0x24] ;  /* 0x00002400012d7983 */ /* 0x000ee20000100800 */
[----:B------:R-:W-:Y:S01]  /*e740*/  FADD.FTZ R21, R36, R21 ;  /* 0x0000001524157221 */ /* 0x000fe20000010000 */
[----:B------:R-:W4:Y:S01]  /*e750*/  MUFU.EX2 R76, R76 ;  /* 0x0000004c004c7308 */ /* 0x000f220000000800 */
[C---:B0-----:R-:W-:Y:S01]  /*e760*/  FADD.FTZ R62, R72.reuse, R11 ;  /* 0x0000000b483e7221 */ /* 0x041fe20000010000 */
[----:B------:R-:W-:Y:S01]  /*e770*/  F2FP.F16.F32.PACK_AB R31, R72, R38 ;  /* 0x00000026481f723e */ /* 0x000fe200000000ff */
[----:B------:R-:W-:Y:S01]  /*e780*/  FADD.FTZ R21, R4, R21 ;  /* 0x0000001504157221 */ /* 0x000fe20000010000 */
[----:B------:R-:W-:-:S03]  /*e790*/  F2FP.F16.F32.PACK_AB R32, R89, R33 ;  /* 0x000000215920723e */ /* 0x000fc600000000ff */
[----:B------:R-:W-:Y:S01]  /*e7a0*/  FADD.FTZ R21, R8, R21 ;  /* 0x0000001508157221 */ /* 0x000fe20000010000 */
[----:B------:R-:W0:Y:S01]  /*e7b0*/  MUFU.EX2 R80, R80 ;  /* 0x0000005000507308 */ /* 0x000e220000000800 */
[----:B-1----:R-:W-:-:S07]  /*e7c0*/  FADD.FTZ R11, R73, R62 ;  /* 0x0000003e490b7221 */ /* 0x002fce0000010000 */
[----:B------:R-:W1:Y:S01]  /*e7d0*/  MUFU.EX2 R81, R81 ;  /* 0x0000005100517308 */ /* 0x000e620000000800 */
[----:B----4-:R-:W-:Y:S01]  /*e7e0*/  FADD.FTZ R11, R76, R11 ;  /* 0x0000000b4c0b7221 */ /* 0x010fe20000010000 */
[----:B------:R-:W-:-:S06]  /*e7f0*/  FADD.FTZ R38, R20, R21 ;  /* 0x0000001514267221 */ /* 0x000fcc0000010000 */
[----:B------:R-:W4:Y:S01]  /*e800*/  MUFU.EX2 R39, R39 ;  /* 0x0000002700277308 */ /* 0x000f220000000800 */
[----:B0-----:R-:W-:Y:S01]  /*e810*/  FADD.FTZ R44, R80, R11 ;  /* 0x0000000b502c7221 */ /* 0x001fe20000010000 */
[----:B------:R-:W-:-:S06]  /*e820*/  FADD.FTZ R21, R37, R38 ;  /* 0x0000002625157221 */ /* 0x000fcc0000010000 */
[----:B------:R-:W0:Y:S01]  /*e830*/  MUFU.EX2 R42, R42 ;  /* 0x0000002a002a7308 */ /* 0x000e220000000800 */
[----:B-1----:R-:W-:-:S07]  /*e840*/  FADD.FTZ R44, R81, R44 ;  /* 0x0000002c512c7221 */ /* 0x002fce0000010000 */
[----:B------:R-:W1:Y:S01]  /*e850*/  MUFU.EX2 R43, R43 ;  /* 0x0000002b002b7308 */ /* 0x000e620000000800 */
[----:B----4-:R-:W-:-:S07]  /*e860*/  FADD.FTZ R11, R39, R44 ;  /* 0x0000002c270b7221 */ /* 0x010fce0000010000 */
[----:B------:R-:W4:Y:S01]  /*e870*/  MUFU.EX2 R46, R46 ;  /* 0x0000002e002e7308 */ /* 0x000f220000000800 */
[----:B0-----:R-:W-:-:S07]  /*e880*/  FADD.FTZ R38, R42, R11 ;  /* 0x0000000b2a267221 */ /* 0x001fce0000010000 */
[----:B------:R-:W0:Y:S01]  /*e890*/  MUFU.EX2 R47, R47 ;  /* 0x0000002f002f7308 */ /* 0x000e220000000800 */
[----:B------:R-:W-:Y:S01]  /*e8a0*/  FADD.FTZ R44, R52, R21 ;  /* 0x00000015342c7221 */ /* 0x000fe20000010000 */
[----:B-1----:R-:W-:-:S06]  /*e8b0*/  FADD.FTZ R11, R43, R38 ;  /* 0x000000262b0b7221 */ /* 0x002fcc0000010000 */
[----:B------:R-:W1:Y:S01]  /*e8c0*/  MUFU.EX2 R50, R50 ;  /* 0x0000003200327308 */ /* 0x000e620000000800 */
[----:B------:R-:W-:Y:S01]  /*e8d0*/  FADD.FTZ R44, R83, R44 ;  /* 0x0000002c532c7221 */ /* 0x000fe20000010000 */
[----:B------:R-:W-:Y:S01]  /*e8e0*/  F2FP.F16.F32.PACK_AB R36, R4, R36 ;  /* 0x000000240424723e */ /* 0x000fe200000000ff */
[----:B----4-:R-:W-:Y:S01]  /*e8f0*/  FADD.FTZ R4, R46, R11 ;  /* 0x0000000b2e047221 */ /* 0x010fe20000010000 */
[----:B--2---:R2:W-:Y:S04]  /*e900*/  STSM.16.M88.4 [R92], R28 ;  /* 0x0000001c5c007844 */ /* 0x0045e80000000200 */
[----:B------:R-:W4:Y:S01]  /*e910*/  MUFU.EX2 R51, R51 ;  /* 0x0000003300337308 */ /* 0x000f220000000800 */
[----:B------:R-:W-:Y:S01]  /*e920*/  FADD.FTZ R44, R61, R44 ;  /* 0x0000002c3d2c7221 */ /* 0x000fe20000010000 */
[----:B0-----:R-:W-:-:S06]  /*e930*/  FADD.FTZ R11, R47, R4 ;  /* 0x000000042f0b7221 */ /* 0x001fcc0000010000 */
[----:B------:R-:W0:Y:S01]  /*e940*/  MUFU.EX2 R54, R54 ;  /* 0x0000003600367308 */ /* 0x000e220000000800 */
[----:B------:R-:W-:Y:S01]  /*e950*/  FADD.FTZ R21, R41, R44 ;  /* 0x0000002c29157221 */ /* 0x000fe20000010000 */
[----:B-1----:R-:W-:-:S06]  /*e960*/  FADD.FTZ R4, R50, R11 ;  /* 0x0000000b32047221 */ /* 0x002fcc0000010000 */
[----:B------:R-:W2:Y:S01]  /*e970*/  MUFU.EX2 R53, R53 ;  /* 0x0000003500357308 */ /* 0x000ea20000000800 */
[----:B------:R-:W-:-:S07]  /*e980*/  F2FP.F16.F32.PACK_AB R38, R20, R8 ;  /* 0x000000081426723e */ /* 0x000fce00000000ff */
[----:B------:R-:W1:Y:S01]  /*e990*/  MUFU.EX2 R55, R55 ;  /* 0x0000003700377308 */ /* 0x000e620000000800 */
[----:B------:R-:W-:Y:S01]  /*e9a0*/  FADD.FTZ R8, R48, R21 ;  /* 0x0000001530087221 */ /* 0x000fe20000010000 */
[----:B----4-:R-:W-:-:S06]  /*e9b0*/  FADD.FTZ R21, R51, R4 ;  /* 0x0000000433157221 */ /* 0x010fcc0000010000 */
[----:B------:R-:W4:Y:S08]  /*e9c0*/  MUFU.EX2 R56, R56 ;  /* 0x0000003800387308 */ /* 0x000f300000000800 */
[----:B------:R-:W5:Y:S01]  /*e9d0*/  MUFU.EX2 R58, R58 ;  /* 0x0000003a003a7308 */ /* 0x000f620000000800 */
[----:B------:R-:W-:Y:S01]  /*e9e0*/  FADD.FTZ R8, R49, R8 ;  /* 0x0000000831087221 */ /* 0x000fe20000010000 */
[----:B0-----:R-:W-:-:S06]  /*e9f0*/  FADD.FTZ R4, R54, R21 ;  /* 0x0000001536047221 */ /* 0x001fcc0000010000 */
[----:B------:R-:W0:Y:S08]  /*ea00*/  MUFU.EX2 R57, R57 ;  /* 0x0000003900397308 */ /* 0x000e300000000800 */
[----:B------:R-:W0:Y:S01]  /*ea10*/  MUFU.EX2 R59, R59 ;  /* 0x0000003b003b7308 */ /* 0x000e220000000800 */
[----:B--2---:R-:W-:Y:S01]  /*ea20*/  FADD.FTZ R29, R53, R8 ;  /* 0x00000008351d7221 */ /* 0x004fe20000010000 */
[----:B-1----:R-:W-:-:S06]  /*ea30*/  FADD.FTZ R21, R55, R4 ;  /* 0x0000000437157221 */ /* 0x002fcc0000010000 */
[----:B------:R-:W1:Y:S08]  /*ea40*/  MUFU.EX2 R60, R60 ;  /* 0x0000003c003c7308 */ /* 0x000e700000000800 */
[----:B------:R-:W2:Y:S01]  /*ea50*/  MUFU.EX2 R9, R71 ;  /* 0x0000004700097308 */ /* 0x000ea20000000800 */
[----:B----4-:R-:W-:Y:S01]  /*ea60*/  FADD.FTZ R8, R56, R29 ;  /* 0x0000001d38087221 */ /* 0x010fe20000010000 */
[----:B-----5:R-:W-:-:S06]  /*ea70*/  FADD.FTZ R4, R58, R21 ;  /* 0x000000153a047221 */ /* 0x020fcc0000010000 */
[----:B------:R-:W4:Y:S01]  /*ea80*/  MUFU.EX2 R64, R64 ;  /* 0x0000004000407308 */ /* 0x000f220000000800 */
[----:B------:R-:W-:-:S07]  /*ea90*/  F2FP.F16.F32.PACK_AB R24, R52, R37 ;  /* 0x000000253418723e */ /* 0x000fce00000000ff */
[----:B------:R-:W5:Y:S01]  /*eaa0*/  MUFU.EX2 R74, R74 ;  /* 0x0000004a004a7308 */ /* 0x000f620000000800 */
[----:B0-----:R-:W-:Y:S01]  /*eab0*/  FADD.FTZ R21, R57, R8 ;  /* 0x0000000839157221 */ /* 0x001fe20000010000 */
[----:B------:R-:W-:Y:S02]  /*eac0*/  F2FP.F16.F32.PACK_AB R33, R76, R73 ;  /* 0x000000494c21723e */ /* 0x000fe400000000ff */
[----:B------:R-:W-:-:S04]  /*ead0*/  F2FP.F16.F32.PACK_AB R35, R81, R80 ;  /* 0x000000505123723e */ /* 0x000fc800000000ff */
[----:B------:R-:W0:Y:S08]  /*eae0*/  MUFU.EX2 R75, R75 ;  /* 0x0000004b004b7308 */ /* 0x000e300000000800 */
[----:B------:R-:W-:Y:S08]  /*eaf0*/  MUFU.EX2 R78, R78 ;  /* 0x0000004e004e7308 */ /* 0x000ff00000000800 */
[----:B------:R-:W0:Y:S01]  /*eb00*/  MUFU.EX2 R79, R79 ;  /* 0x0000004f004f7308 */ /* 0x000e220000000800 */
[----:B------:R-:W-:-:S07]  /*eb10*/  F2FP.F16.F32.PACK_AB R37, R42, R39 ;  /* 0x000000272a25723e */ /* 0x000fce00000000ff */
[----:B------:R-:W-:Y:S01]  /*eb20*/  MUFU.EX2 R5, R5 ;  /* 0x0000000500057308 */ /* 0x000fe20000000800 */
[----:B------:R-:W-:-:S07]  /*eb30*/  FADD.FTZ R4, R59, R4 ;  /* 0x000000043b047221 */ /* 0x000fce0000010000 */
[----:B------:R-:W0:Y:S08]  /*eb40*/  MUFU.EX2 R7, R7 ;  /* 0x0000000700077308 */ /* 0x000e300000000800 */
[----:B------:R-:W-:Y:S08]  /*eb50*/  MUFU.EX2 R40, R40 ;  /* 0x0000002800287308 */ /* 0x000ff00000000800 */
[----:B------:R-:W0:Y:S08]  /*eb60*/  MUFU.EX2 R3, R3 ;  /* 0x0000000300037308 */ /* 0x000e300000000800 */
[----:B------:R-:W-:Y:S08]  /*eb70*/  MUFU.EX2 R82, R82 ;  /* 0x0000005200527308 */ /* 0x000ff00000000800 */
[----:B------:R-:W0:Y:S08]  /*eb80*/  MUFU.EX2 R11, R90 ;  /* 0x0000005a000b7308 */ /* 0x000e300000000800 */
[----:B------:R-:W-:Y:S08]  /*eb90*/  MUFU.EX2 R86, R86 ;  /* 0x0000005600567308 */ /* 0x000ff00000000800 */
[----:B------:R-:W0:Y:S01]  /*eba0*/  MUFU.EX2 R77, R77 ;  /* 0x0000004d004d7308 */ /* 0x000e220000000800 */
[----:B------:R-:W-:Y:S01]  /*ebb0*/  F2FP.F16.F32.PACK_AB R39, R46, R43 ;  /* 0x0000002b2e27723e */ /* 0x000fe200000000ff */
[----:B-1----:R-:W-:Y:S01]  /*ebc0*/  FADD.FTZ R29, R60, R21 ;  /* 0x000000153c1d7221 */ /* 0x002fe20000010000 */
[----:B------:R-:W-:-:S02]  /*ebd0*/  F2FP.F16.F32.PACK_AB R26, R61, R83 ;  /* 0x000000533d1a723e */ /* 0x000fc400000000ff */
[----:B------:R-:W-:Y:S02]  /*ebe0*/  F2FP.F16.F32.PACK_AB R25, R50, R47 ;  /* 0x0000002f3219723e */ /* 0x000fe400000000ff */
[----:B------:R-:W-:Y:S01]  /*ebf0*/  F2FP.F16.F32.PACK_AB R27, R54, R51 ;  /* 0x00000033361b723e */ /* 0x000fe200000000ff */
[----:B--2---:R-:W-:Y:S01]  /*ec00*/  FADD.FTZ R21, R9, R4 ;  /* 0x0000000409157221 */ /* 0x004fe20000010000 */
[----:B------:R1:W-:Y:S01]  /*ec10*/  STSM.16.M88.4 [R142], R32 ;  /* 0x000000208e007844 */ /* 0x0003e20000000200 */
[----:B------:R-:W2:Y:S01]  /*ec20*/  @P2 LDC R20, c[0x0][0x44c] ;  /* 0x00011300ff142b82 */ /* 0x000ea20000000800 */
[----:B----4-:R-:W-:Y:S02]  /*ec30*/  FADD.FTZ R8, R64, R29 ;  /* 0x0000001d40087221 */ /* 0x010fe40000010000 */
[----:B------:R-:W-:Y:S01]  /*ec40*/  STSM.16.M88.4 [R141], R36 ;  /* 0x000000248d007844 */ /* 0x000fe20000000200 */
[----:B------:R-:W-:Y:S01]  /*ec50*/  F2FP.F16.F32.PACK_AB R28, R57, R56 ;  /* 0x00000038391c723e */ /* 0x000fe200000000ff */
[----:B-----5:R-:W-:-:S02]  /*ec60*/  FADD.FTZ R4, R74, R21 ;  /* 0x000000154a047221 */ /* 0x020fc40000010000 */
[----:B------:R4:W-:Y:S01]  /*ec70*/  STSM.16.M88.4 [R140+0x27800], R24 ;  /* 0x027800188c007844 */ /* 0x0009e20000000200 */
[----:B------:R-:W-:Y:S01]  /*ec80*/  F2FP.F16.F32.PACK_AB R30, R64, R60 ;  /* 0x0000003c401e723e */ /* 0x000fe200000000ff */
[----:B------:R-:W5:Y:S01]  /*ec90*/  @P2 LDC R21, c[0x0][0x450] ;  /* 0x00011400ff152b82 */ /* 0x000f620000000800 */
[----:B0-----:R-:W-:Y:S02]  /*eca0*/  F2FP.F16.F32.PACK_AB R29, R75, R74 ;  /* 0x0000004a4b1d723e */ /* 0x001fe400000000ff */
[----:B------:R-:W-:Y:S02]  /*ecb0*/  F2FP.F16.F32.PACK_AB R31, R79, R78 ;  /* 0x0000004e4f1f723e */ /* 0x000fe400000000ff */
[----:B-1----:R-:W-:Y:S02]  /*ecc0*/  F2FP.F16.F32.PACK_AB R32, R7, R5 ;  /* 0x000000050720723e */ /* 0x002fe400000000ff */
[----:B------:R-:W-:Y:S02]  /*ecd0*/  F2FP.F16.F32.PACK_AB R34, R3, R40 ;  /* 0x000000280322723e */ /* 0x000fe400000000ff */
[----:B------:R-:W-:-:S02]  /*ece0*/  F2FP.F16.F32.PACK_AB R33, R11, R82 ;  /* 0x000000520b21723e */ /* 0x000fc400000000ff */
[----:B------:R-:W-:Y:S02]  /*ecf0*/  F2FP.F16.F32.PACK_AB R35, R77, R86 ;  /* 0x000000564d23723e */ /* 0x000fe400000000ff */
[----:B----4-:R-:W-:Y:S02]  /*ed00*/  F2FP.F16.F32.PACK_AB R24, R48, R41 ;  /* 0x000000293018723e */ /* 0x010fe400000000ff */
[----:B------:R-:W-:Y:S02]  /*ed10*/  F2FP.F16.F32.PACK_AB R26, R53, R49 ;  /* 0x00000031351a723e */ /* 0x000fe400000000ff */
[----:B------:R-:W-:Y:S02]  /*ed20*/  F2FP.F16.F32.PACK_AB R25, R58, R55 ;  /* 0x000000373a19723e */ /* 0x000fe400000000ff */
[----:B------:R-:W-:Y:S01]  /*ed30*/  F2FP.F16.F32.PACK_AB R27, R9, R59 ;  /* 0x0000003b091b723e */ /* 0x000fe200000000ff */
[----:B------:R-:W-:-:S04]  /*ed40*/  FADD.FTZ R9, R75, R4 ;  /* 0x000000044b097221 */ /* 0x000fc80000010000 */
[----:B---3--:R0:W-:Y:S04]  /*ed50*/  STSM.16.M88.4 [R45], R24 ;  /* 0x000000182d007844 */ /* 0x0081e80000000200 */
[----:B------:R0:W-:Y:S04]  /*ed60*/  STSM.16.M88.4 [R142+0x6000], R28 ;  /* 0x0060001c8e007844 */ /* 0x0001e80000000200 */
[----:B------:R0:W-:Y:S01]  /*ed70*/  STSM.16.M88.4 [R141+0x6000], R32 ;  /* 0x006000208d007844 */ /* 0x0001e20000000200 */
[----:B------:R1:W-:Y:S06]  /*ed80*/  MEMBAR.ALL.CTA ;  /* 0x0000000000007992 */ /* 0x0003ec0000008000 */
[----:B-1----:R-:W1:Y:S01]  /*ed90*/  FENCE.VIEW.ASYNC.S ;  /* 0x00000000000073c6 */ /* 0x002e620000000000 */
[----:B------:R-:W-:Y:S01]  /*eda0*/  FADD.FTZ R4, R78, R9 ;  /* 0x000000094e047221 */ /* 0x000fe20000010000 */
[----:B------:R-:W-:Y:S01]  /*edb0*/  FADD.FTZ R8, R5, R8 ;  /* 0x0000000805087221 */ /* 0x000fe20000010000 */
[----:B------:R-:W-:-:S02]  /*edc0*/  PLOP3.LUT P3, PT, PT, PT, UP0, 0x40, 0x0 ;  /* 0x000000000000781c */ /* 0x000fc40003f6e808 */
[----:B------:R-:W-:Y:S01]  /*edd0*/  FADD.FTZ R79, R79, R4 ;  /* 0x000000044f4f7221 */ /* 0x000fe20000010000 */
[----:B--2---:R-:W-:-:S04]  /*ede0*/  @P2 IMAD.HI.U32 R20, R91, R20, RZ ;  /* 0x000000145b142227 */ /* 0x004fc800078e00ff */
[----:B------:R-:W-:Y:S01]  /*edf0*/  FADD.FTZ R7, R7, R8 ;  /* 0x0000000807077221 */ /* 0x000fe20000010000 */
[----:B------:R-:W-:Y:S01]  /*ee00*/  FADD.FTZ R82, R82, R79 ;  /* 0x0000004f52527221 */ /* 0x000fe20000010000 */
[----:B------:R-:W-:Y:S01]  /*ee10*/  IMAD.MOV.U32 R8, RZ, RZ, R91 ;  /* 0x000000ffff087224 */ /* 0x000fe200078e005b */
[----:B-----5:R-:W-:Y:S02]  /*ee20*/  @P2 SHF.R.U32.HI R8, RZ, R21, R20 ;  /* 0x00000015ff082219 */ /* 0x020fe40000011614 */
[----:B------:R-:W-:Y:S01]  /*ee30*/  FADD.FTZ R11, R11, R82 ;  /* 0x000000520b0b7221 */ /* 0x000fe20000010000 */
[----:B------:R-:W-:Y:S02]  /*ee40*/  FADD.FTZ R40, R40, R7 ;  /* 0x0000000728287221 */ /* 0x000fe40000010000 */
[----:B------:R-:W-:Y:S02]  /*ee50*/  IMAD.IADD R113, R113, 0x1, R8 ;  /* 0x0000000171717824 */ /* 0x000fe400078e0208 */
[----:B------:R-:W-:Y:S01]  /*ee60*/  FADD.FTZ R4, R86, R11 ;  /* 0x0000000b56047221 */ /* 0x000fe20000010000 */
[----:B------:R-:W-:Y:S01]  /*ee70*/  FADD.FTZ R5, R3, R40 ;  /* 0x0000002803057221 */ /* 0x000fe20000010000 */
[----:B------:R-:W-:-:S02]  /*ee80*/  VIADD R3, R88, 0xfffffffe ;  /* 0xfffffffe58037836 */ /* 0x000fc40000000000 */
[----:B------:R-:W-:Y:S01]  /*ee90*/  FADD.FTZ R4, R77, R4 ;  /* 0x000000044d047221 */ /* 0x000fe20000010000 */
[----:B------:R-:W-:Y:S01]  /*eea0*/  VIADD R7, R113, UR4 ;  /* 0x0000000471077c36 */ /* 0x000fe20008000000 */
[----:B-1----:R-:W-:Y:S01]  /*eeb0*/  NOP ;  /* 0x0000000000007918 */ /* 0x002fe20000000000 */
[----:B0-----:R-:W-:Y:S05]  /*eec0*/  @P3 BRA `(.L_x_1515) ;  /* 0x0000000000543947 */ /* 0x001fea0003800000 */
[C---:B------:R-:W-:Y:S01]  /*eed0*/  ISETP.GT.AND P3, PT, R113.reuse, RZ, PT ;  /* 0x000000ff7100720c */ /* 0x040fe20003f64270 */
[----:B------:R-:W-:Y:S01]  /*eee0*/  BSSY B0, `(.L_x_1516) ;  /* 0x0000010000007945 */ /* 0x000fe20003800000 */
[----:B------:R-:W-:-:S11]  /*eef0*/  VIADD R8, R113, 0xffffffff ;  /* 0xffffffff71087836 */ /* 0x000fd60000000000 */
[----:B------:R-:W-:Y:S05]  /*ef00*/  @P3 BRA `(.L_x_1517) ;  /* 0x0000000000203947 */ /* 0x000fea0003800000 */
[----:B------:R-:W-:Y:S01]  /*ef10*/  UISETP.NE.AND UP1, UPT, UR5, 0x1, UPT ;  /* 0x000000010500788c */ /* 0x000fe2000bf25270 */
[----:B------:R-:W-:-:S05]  /*ef20*/  IMAD.MOV R8, RZ, RZ, -R113 ;  /* 0x000000ffff087224 */ /* 0x000fca00078e0a71 */
[----:B------:R-:W-:-:S05]  /*ef30*/  PLOP3.LUT P3, PT, PT, PT, UP1, 0x80, 0x0 ;  /* 0x000000000000781c */ /* 0x000fca0003f6f018 */
[----:B------:R-:W-:-:S08]  /*ef40*/  @UP1 ULDC.64 UR6, c[0x0][0x9e8] ;  /* 0x00027a0000061ab9 */ /* 0x000fd00000000a00 */
[----:B------:R-:W-:-:S05]  /*ef50*/  @P3 IMAD.HI.U32 R9, R8, UR6, RZ ;  /* 0x0000000608093c27 */ /* 0x000fca000f8e00ff */
[----:B------:R-:W-:-:S04]  /*ef60*/  @P3 SHF.R.U32.HI R8, RZ, UR7, R9 ;  /* 0x00000007ff083c19 */ /* 0x000fc80008011609 */
[----:B------:R-:W-:Y:S01]  /*ef70*/  LOP3.LUT R8, RZ, R8, RZ, 0x33, !PT ;  /* 0x00000008ff087212 */ /* 0x000fe200078e33ff */
[----:B------:R-:W-:Y:S06]  /*ef80*/  BRA `(.L_x_1518) ;  /* 0x0000000000147947 */ /* 0x000fec0003800000 */
.L_x_1517:
[----:B------:R-:W-:-:S06]  /*ef90*/  UISETP.NE.AND UP1, UPT, UR5, 0x1, UPT ;  /* 0x000000010500788c */ /* 0x000fcc000bf25270 */
[----:B------:R-:W-:-:S05]  /*efa0*/  PLOP3.LUT P3, PT, PT, PT, UP1, 0x80, 0x0 ;  /* 0x000000000000781c */ /* 0x000fca0003f6f018 */
[----:B------:R-:W-:-:S08]  /*efb0*/  @UP1 ULDC.64 UR6, c[0x0][0x9e8] ;  /* 0x00027a0000061ab9 */ /* 0x000fd00000000a00 */
[----:B------:R-:W-:-:S05]  /*efc0*/  @P3 IMAD.HI.U32 R9, R8, UR6, RZ ;  /* 0x0000000608093c27 */ /* 0x000fca000f8e00ff */
[----:B------:R-:W-:-:S07]  /*efd0*/  @P3 SHF.R.U32.HI R8, RZ, UR7, R9 ;  /* 0x00000007ff083c19 */ /* 0x000fce0008011609 */
.L_x_1518:
[----:B------:R-:W-:Y:S05]  /*efe0*/  BSYNC B0 ;  /* 0x0000000000007941 */ /* 0x000fea0003800000 */
.L_x_1516:
[----:B------:R-:W-:-:S04]  /*eff0*/  IMAD.U32 R9, RZ, RZ, UR5 ;  /* 0x00000005ff097e24 */ /* 0x000fc8000f8e00ff */
[----:B------:R-:W-:-:S05]  /*f000*/  IMAD R8, R8, R9, UR5 ;  /* 0x0000000508087e24 */ /* 0x000fca000f8e0209 */
[----:B------:R-:W-:-:S07]  /*f010*/  VIMNMX R7, R7, R8, PT ;  /* 0x0000000807077248 */ /* 0x000fce0003fe0100 */
.L_x_1515:
[----:B------:R-:W2:Y:S01]  /*f020*/  LDL R9, [R1+0x48] ;  /* 0x0000480001097983 */ /* 0x000ea20000100800 */
[----:B------:R-:W-:Y:S01]  /*f030*/  SHF.R.S32.HI R8, RZ, 0x1f, R7 ;  /* 0x0000001fff087819 */ /* 0x000fe20000011407 */
[----:B------:R-:W-:Y:S01]  /*f040*/  ULDC UR42, c[0x0][0x9e4] ;  /* 0x00027900002a7ab9 */ /* 0x000fe20000000800 */
[----:B------:R-:W-:Y:S01]  /*f050*/  ULDC UR5, c[0x0][0x9e4] ;  /* 0x0002790000057ab9 */ /* 0x000fe20000000800 */
[----:B------:R-:W-:Y:S01]  /*f060*/  ULDC UR43, c[0x0][0x9dc] ;  /* 0x00027700002b7ab9 */ /* 0x000fe20000000800 */
[----:B------:R-:W-:Y:S01]  /*f070*/  LEA.HI R8, R8, R7, RZ, 0x7 ;  /* 0x0000000708087211 */ /* 0x000fe200078f38ff */
[----:B------:R-:W-:Y:S01]  /*f080*/  ULDC UR49, c[0x0][0x9dc] ;  /* 0x0002770000317ab9 */ /* 0x000fe20000000800 */
[----:B------:R-:W-:Y:S01]  /*f090*/  ULDC UR4, c[0x0][0x988] ;  /* 0x0002620000047ab9 */ /* 0x000fe20000000800 */
[----:B------:R-:W-:Y:S01]  /*f0a0*/  ULDC UR7, c[0x0][0x988] ;  /* 0x0002620000077ab9 */ /* 0x000fe20000000800 */
[----:B------:R-:W-:Y:S01]  /*f0b0*/  SHF.R.S32.HI R8, RZ, 0x7, R8 ;  /* 0x00000007ff087819 */ /* 0x000fe20000011408 */
[----:B------:R-:W-:Y:S01]  /*f0c0*/  ULDC UR6, c[0x0][0x988] ;  /* 0x0002620000067ab9 */ /* 0x000fe20000000800 */
[----:B------:R-:W-:Y:S01]  /*f0d0*/  ULDC UR50, c[0x0][0x9e0] ;  /* 0x0002780000327ab9 */ /* 0x000fe20000000800 */
[----:B------:R-:W-:Y:S01]  /*f0e0*/  ULDC UR48, c[0x0][0x9e0] ;  /* 0x0002780000307ab9 */ /* 0x000fe20000000800 */
        /* <DEDUP_REMOVED lines=24> */
[----:B--2---:R-:W-:-:S04]  /*f270*/  VIMNMX R9, R9, R8, !PT ;  /* 0x0000000809097248 */ /* 0x004fc80007fe0100 */
[----:B------:R-:W-:Y:S01]  /*f280*/  ISETP.GE.AND P3, PT, R3, R9, PT ;  /* 0x000000090300720c */ /* 0x000fe20003f66270 */
[----:B------:R0:W-:-:S12]  /*f290*/  STL [R1+0x18], R9 ;  /* 0x0000180901007387 */ /* 0x0001d80000100800 */
[----:B0-----:R-:W-:Y:S05]  /*f2a0*/  @!P3 BRA `(.L_x_1519) ;  /* 0x000000340004b947 */ /* 0x001fea0003800000 */
[----:B------:R-:W-:-:S07]  /*f2b0*/  IMAD.MOV.U32 R135, RZ, RZ, RZ ;  /* 0x000000ffff877224 */ /* 0x000fce00078e00ff */
.L_x_1537:
[----:B------:R-:W-:Y:S01]  /*f2c0*/  ISETP.NE.AND P3, PT, R157, RZ, PT ;  /* 0x000000ff9d00720c */ /* 0x000fe20003f65270 */
[----:B------:R-:W-:Y:S01]  /*f2d0*/  VIADD R20, R16, 0x1 ;  /* 0x0000000110147836 */ /* 0x000fe20000000000 */
[----:B------:R-:W-:Y:S05]  /*f2e0*/  YIELD ;  /* 0x0000000000007946 */ /* 0x000fea0003800000 */
[----:B------:R-:W-:-:S04]  /*f2f0*/  ISETP.NE.AND P4, PT, R20, 0x2, PT ;  /* 0x000000021400780c */ /* 0x000fc80003f85270 */
[----:B------:R-:W-:Y:S02]  /*f300*/  SEL R7, RZ, 0x1, P4 ;  /* 0x00000001ff077807 */ /* 0x000fe40002000000 */
[----:B------:R-:W-:Y:S02]  /*f310*/  SEL R20, R20, RZ, P4 ;  /* 0x000000ff14147207 */ /* 0x000fe40002000000 */
[----:B------:R-:W-:Y:S01]  /*f320*/  LOP3.LUT R7, R18, R7, RZ, 0x3c, !PT ;  /* 0x0000000712077212 */ /* 0x000fe200078e3cff */
[----:B------:R-:W-:Y:S06]  /*f330*/  @P3 BRA `(.L_x_1520) ;  /* 0x0000000000303947 */ /* 0x000fec0003800000 */
[----:B------:R-:W-:Y:S05]  /*f340*/  @!P0 BRA `(.L_x_1521) ;  /* 0x0000000000048947 */ /* 0x000fea0003800000 */
[----:B------:R-:W-:Y:S01]  /*f350*/  BPT.TRAP 0x1 ;  /* 0x000000040000795c */ /* 0x000fe20000300000 */
.L_x_1521:
[----:B------:R-:W-:Y:S01]  /*f360*/  IMAD R9, R20, 0x8, R2 ;  /* 0x0000000814097824 */ /* 0x000fe200078e0202 */
[----:B------:R-:W-:-:S04]  /*f370*/  SHF.L.U32 R8, R7, 0x1f, RZ ;  /* 0x0000001f07087819 */ /* 0x000fc800000006ff */
[----:B------:R0:W1:Y:S01]  /*f380*/  SYNCS.PHASECHK.TRANS64.TRYWAIT P4, [R9+URZ+0x2d830], R8 ;  /* 0x02d83008090075a7 */ /* 0x000062000808017f */
[----:B------:R-:W-:Y:S05]  /*f390*/  @!P0 BRA `(.L_x_1522) ;  /* 0x0000000000048947 */ /* 0x000fea0003800000 */
[----:B------:R-:W-:Y:S01]  /*f3a0*/  BPT.TRAP 0x1 ;  /* 0x000000040000795c */ /* 0x000fe20000300000 */
.L_x_1522:
[----:B------:R-:W-:Y:S04]  /*f3b0*/  BSSY B0, `(.L_x_1520) ;  /* 0x0000004000007945 */ /* 0x000fe80003800000 */
[----:B-1----:R-:W-:Y:S05]  /*f3c0*/  @P4 BRA `(.L_x_1523) ;  /* 0x0000000000084947 */ /* 0x002fea0003800000 */
[----:B------:R-:W1:Y:S02]  /*f3d0*/  SYNCS.PHASECHK.TRANS64.TRYWAIT P4, [R9+URZ+0x2d830], R8 ;  /* 0x02d83008090075a7 */ /* 0x000e64000808017f */
[----:B-1----:R-:W-:Y:S05]  /*f3e0*/  @!P4 BRA `(.L_x_1524) ;  /* 0x0000015800ecc947 */ /* 0x002fea0003800000 */
.L_x_1523:
[----:B------:R-:W-:Y:S05]  /*f3f0*/  BSYNC B0 ;  /* 0x0000000000007941 */ /* 0x000fea0003800000 */
.L_x_1520:
[----:B01----:R-:W2:Y:S01]  /*f400*/  LDL R8, [R1+0x8] ;  /* 0x0000080001087983 */ /* 0x003ea20000100800 */
[----:B------:R-:W0:Y:S01]  /*f410*/  S2R R10, SR_TID.X ;  /* 0x00000000000a7919 */ /* 0x000e220000002100 */
[----:B------:R-:W-:Y:S05]  /*f420*/  WARPSYNC.ALL ;  /* 0x0000000000007948 */ /* 0x000fea0003800000 */
[----:B------:R-:W-:Y:S01]  /*f430*/  IMAD.MOV.U32 R9, RZ, RZ, -0x7fffffe0 ;  /* 0x80000020ff097424 */ /* 0x000fe200078e00ff */
[----:B0-----:R-:W-:-:S05]  /*f440*/  SHF.R.U32.HI R10, RZ, 0x7, R10 ;  /* 0x00000007ff0a7819 */ /* 0x001fca000001160a */
[----:B------:R-:W-:Y:S01]  /*f450*/  VIADD R21, R10, 0x8 ;  /* 0x000000080a157836 */ /* 0x000fe20000000000 */
[----:B------:R-:W-:Y:S01]  /*f460*/  R2UR UR11, R9 ;  /* 0x00000000090b72ca */ /* 0x000fe200000e0000 */
[----:B------:R-:W-:Y:S01]  /*f470*/  IMAD.MOV.U32 R25, RZ, RZ, -0x7fffffe0 ;  /* 0x80000020ff197424 */ /* 0x000fe200078e00ff */
[----:B------:R-:W-:Y:S01]  /*f480*/  R2UR UR8, R12 ;  /* 0x000000000c0872ca */ /* 0x000fe200000e0000 */
[----:B------:R-:W-:Y:S01]  /*f490*/  IMAD.MOV.U32 R27, RZ, RZ, -0x7fffffe0 ;  /* 0x80000020ff1b7424 */ /* 0x000fe200078e00ff */
[----:B------:R-:W-:Y:S02]  /*f4a0*/  R2UR UR9, R13 ;  /* 0x000000000d0972ca */ /* 0x000fe400000e0000 */
[C---:B------:R-:W-:Y:S02]  /*f4b0*/  R2UR UR15, R25.reuse ;  /* 0x00000000190f72ca */ /* 0x040fe400000e0000 */
[----:B------:R-:W-:Y:S02]  /*f4c0*/  R2UR UR23, R25 ;  /* 0x00000000191772ca */ /* 0x000fe400000e0000 */
[----:B------:R-:W-:-:S02]  /*f4d0*/  R2UR UR27, R27 ;  /* 0x000000001b1b72ca */ /* 0x000fc400000e0000 */
[----:B------:R-:W-:Y:S02]  /*f4e0*/  R2UR UR12, R152 ;  /* 0x00000000980c72ca */ /* 0x000fe400000e0000 */
[----:B------:R-:W-:Y:S01]  /*f4f0*/  R2UR UR13, R153 ;  /* 0x00000000990d72ca */ /* 0x000fe200000e0000 */
[----:B------:R0:W-:Y:S01]  /*f500*/  BAR.SYNC.DEFER_BLOCKING R21, 0x100 ;  /* 0x000400150000751d */ /* 0x0001e20000010000 */
[----:B------:R-:W-:Y:S01]  /*f510*/  IMAD.MOV.U32 R11, RZ, RZ, -0x7fffffe0 ;  /* 0x80000020ff0b7424 */ /* 0x000fe200078e00ff */
[----:B------:R-:W-:Y:S02]  /*f520*/  R2UR UR16, R150 ;  /* 0x00000000961072ca */ /* 0x000fe400000e0000 */
[----:B------:R-:W-:Y:S01]  /*f530*/  R2UR UR17, R151 ;  /* 0x00000000971172ca */ /* 0x000fe200000e0000 */
[----:B--2---:R-:W-:-:S04]  /*f540*/  IMAD R8, R20, 0x600, R8 ;  /* 0x0000060014087824 */ /* 0x004fc800078e0208 */
[C---:B------:R-:W-:Y:S01]  /*f550*/  VIADD R24, R8.reuse, 0x2 ;  /* 0x0000000208187836 */ /* 0x040fe20000000000 */
[C---:B------:R-:W-:Y:S01]  /*f560*/  R2UR UR10, R8.reuse ;  /* 0x00000000080a72ca */ /* 0x040fe200000e0000 */
[----:B------:R-:W-:-:S03]  /*f570*/  VIADD R26, R8, 0x400 ;  /* 0x00000400081a7836 */ /* 0x000fc60000000000 */
[----:B------:R-:W-:Y:S01]  /*f580*/  R2UR UR14, R24 ;  /* 0x00000000180e72ca */ /* 0x000fe200000e0000 */
[----:B------:R-:W-:Y:S01]  /*f590*/  VIADD R24, R8, 0x202 ;  /* 0x0000020208187836 */ /* 0x000fe20000000000 */
[----:B------:R-:W-:-:S04]  /*f5a0*/  R2UR UR26, R26 ;  /* 0x000000001a1a72ca */ /* 0x000fc800000e0000 */
[----:B------:R-:W-:Y:S02]  /*f5b0*/  R2UR UR22, R24 ;  /* 0x00000000181672ca */ /* 0x000fe400000e0000 */
[----:B------:R-:W-:-:S06]  /*f5c0*/  WARPGROUP.ARRIVE ;  /* 0x00000000000079c5 */ /* 0x000fcc0000000000 */
[----:B------:R-:W-:Y:S01]  /*f5d0*/  HGMMA.64x128x16.F32 R24, gdesc[UR8], RZ, !UPT, gsb0 ;  /* 0x01e00000081879f0 */ /* 0x000fe2000c0008ff */
[----:B------:R-:W-:Y:S01]  /*f5e0*/  VIADD R10, R8, 0x200 ;  /* 0x00000200080a7836 */ /* 0x000fe20000000000 */
[----:B------:R-:W-:-:S04]  /*f5f0*/  R2UR UR19, R11 ;  /* 0x000000000b1372ca */ /* 0x000fc800000e0000 */
[----:B------:R-:W-:Y:S01]  /*f600*/  R2UR UR18, R10 ;  /* 0x000000000a1272ca */ /* 0x000fe200000e0000 */
[----:B------:R-:W-:Y:S02]  /*f610*/  WARPGROUP.DEPBAR.LE gsb0, 0x0 ;  /* 0x00008000000079c5 */ /* 0x000fe40000010000 */
[----:B------:R-:W-:-:S06]  /*f620*/  WARPGROUP.ARRIVE ;  /* 0x00000000000079c5 */ /* 0x000fcc0000000000 */
[----:B------:R-:W-:Y:S01]  /*f630*/  HGMMA.64x128x16.F32 R24, gdesc[UR12], R24, gsb0 ;  /* 0x01e000000c1879f0 */ /* 0x000fe20008000818 */
[----:B------:R-:W-:Y:S02]  /*f640*/  R2UR UR20, R148 ;  /* 0x00000000941472ca */ /* 0x000fe400000e0000 */
        /* <DEDUP_REMOVED lines=9> */
[----:B------:R-:W-:Y:S01]  /*f6e0*/  VIADD R8, R8, 0x402 ;  /* 0x0000040208087836 */ /* 0x000fe20000000000 */
[----:B------:R-:W-:Y:S02]  /*f6f0*/  R2UR UR31, R9 ;  /* 0x00000000091f72ca */ /* 0x000fe400000e0000 */
[----:B------:R-:W-:Y:S02]  /*f700*/  R2UR UR28, R14 ;  /* 0x000000000e1c72ca */ /* 0x000fe400000e0000 */
[----:B------:R-:W-:Y:S02]  /*f710*/  R2UR UR30, R8 ;  /* 0x00000000081e72ca */ /* 0x000fe400000e0000 */
[----:B------:R-:W-:Y:S01]  /*f720*/  R2UR UR29, R15 ;  /* 0x000000000f1d72ca */ /* 0x000fe200000e0000 */
[----:B------:R-:W-:Y:S02]  /*f730*/  WARPGROUP.DEPBAR.LE gsb0, 0x0 ;  /* 0x00008000000079c5 */ /* 0x000fe40000010000 */
[----:B------:R-:W-:-:S06]  /*f740*/  WARPGROUP.ARRIVE ;  /* 0x00000000000079c5 */ /* 0x000fcc0000000000 */
        /* <DEDUP_REMOVED lines=8> */
.L_x_1526:
[----:B------:R-:W-:Y:S01]  /*f7d0*/  SHF.L.U32 R8, R18, 0x1f, RZ ;  /* 0x0000001f12087819 */ /* 0x000fe200000006ff */
[----:B------:R-:W-:-:S04]  /*f7e0*/  IMAD R9, R16, 0x8, R2 ;  /* 0x0000000810097824 */ /* 0x000fc800078e0202 */
[----:B------:R0:W1:Y:S01]  /*f7f0*/  SYNCS.PHASECHK.TRANS64.TRYWAIT P3, [R9+URZ+0x2d850], R8 ;  /* 0x02d85008090075a7 */ /* 0x000062000806017f */
[----:B------:R-:W-:Y:S05]  /*f800*/  @!P0 BRA `(.L_x_1527) ;  /* 0x0000000000048947 */ /* 0x000fea0003800000 */
[----:B------:R-:W-:Y:S01]  /*f810*/  BPT.TRAP 0x1 ;  /* 0x000000040000795c */ /* 0x000fe20000300000 */
.L_x_1527:
[----:B-1----:R-:W-:Y:S05]  /*f820*/  @P3 BRA `(.L_x_1525) ;  /* 0x0000000000083947 */ /* 0x002fea0003800000 */
[----:B------:R-:W1:Y:S02]  /*f830*/  SYNCS.PHASECHK.TRANS64.TRYWAIT P3, [R9+URZ+0x2d850], R8 ;  /* 0x02d85008090075a7 */ /* 0x000e64000806017f */
[----:B-1----:R-:W-:Y:S05]  /*f840*/  @!P3 BRA `(.L_x_1528) ;  /* 0x0000015400e8b947 */ /* 0x002fea0003800000 */
.L_x_1525:
[----:B------:R-:W2:Y:S01]  /*f850*/  LDL R21, [R1+0x1c] ;  /* 0x00001c0001157983 */ /* 0x000ea20000100800 */
[----:B01----:R-:W0:Y:S03]  /*f860*/  @P2 LDC R9, c[0x0][0x44c] ;  /* 0x00011300ff092b82 */ /* 0x003e260000000800 */
[----:B------:R-:W2:Y:S04]  /*f870*/  LDL R18, [R1+0x44] ;  /* 0x0000440001127983 */ /* 0x000ea80000100800 */
[----:B------:R-:W3:Y:S01]  /*f880*/  LDL R10, [R1+0x28] ;  /* 0x00002800010a7983 */ /* 0x000ee20000100800 */
[----:B------:R-:W1:Y:S01]  /*f890*/  @P2 LDC R8, c[0x0][0x450] ;  /* 0x00011400ff082b82 */ /* 0x000e620000000800 */
[----:B------:R-:W-:Y:S05]  /*f8a0*/  WARPSYNC.ALL ;  /* 0x0000000000007948 */ /* 0x000fea0003800000 */
[----:B------:R-:W-:Y:S01]  /*f8b0*/  WARPGROUP.ARRIVE ;  /* 0x00000000000079c5 */ /* 0x000fe20000000000 */
[----:B------:R-:W-:Y:S01]  /*f8c0*/  UMOV UR9, 0x40000040 ;  /* 0x4000004000097882 */ /* 0x000fe20000000000 */
[----:B------:R-:W-:-:S04]  /*f8d0*/  IMAD.MOV.U32 R11, RZ, RZ, -0x7fffffe0 ;  /* 0x80000020ff0b7424 */ /* 0x000fc800078e00ff */
[----:B------:R-:W4:Y:S01]  /*f8e0*/  S2R R143, SR_TID.X ;  /* 0x00000000008f7919 */ /* 0x000f220000002100 */
[----:B------:R-:W-:Y:S01]  /*f8f0*/  IMAD.SHL.U32 R145, R3, 0x80, RZ ;  /* 0x0000008003917824 */ /* 0x000fe200078e00ff */
[----:B----4-:R-:W-:Y:S01]  /*f900*/  ISETP.GE.U32.AND P3, PT, R143, 0x180, PT ;  /* 0x000001808f00780c */ /* 0x010fe20003f66070 */
[----:B--2---:R-:W-:Y:S01]  /*f910*/  IMAD.IADD R18, R18, 0x1, R21 ;  /* 0x0000000112127824 */ /* 0x004fe200078e0215 */
[----:B------:R-:W-:Y:S02]  /*f920*/  SHF.R.U32.HI R21, RZ, 0x7, R143 ;  /* 0x00000007ff157819 */ /* 0x000fe4000001168f */
[----:B------:R-:W-:Y:S01]  /*f930*/  IADD3 R143, -R22, 0x1, -R145 ;  /* 0x00000001168f7810 */ /* 0x000fe20007ffe991 */
[----:B0-----:R-:W-:-:S03]  /*f940*/  @P2 IMAD.HI.U32 R9, R18, R9, RZ ;  /* 0x0000000912092227 */ /* 0x001fc600078e00ff */
[----:B------:R-:W-:Y:S02]  /*f950*/  IADD3 R143, -R138, R143, R139 ;  /* 0x0000008f8a8f7210 */ /* 0x000fe40007ffe18b */
[----:B-1----:R-:W-:Y:S01]  /*f960*/  @P2 SHF.R.U32.HI R18, RZ, R8, R9 ;  /* 0x00000008ff122219 */ /* 0x002fe20000011609 */
[----:B---3--:R-:W-:Y:S02]  /*f970*/  IMAD R9, R10, 0x2000, R2 ;  /* 0x000020000a097824 */ /* 0x008fe400078e0202 */
[----:B------:R-:W-:Y:S02]  /*f980*/  VIADD R8, R2, 0x400 ;  /* 0x0000040002087836 */ /* 0x000fe40000000000 */
[----:B------:R-:W0:Y:S01]  /*f990*/  SHFL.IDX PT, R154, R18, RZ, 0x1c1f ;  /* 0x001c1fff129a7589 */ /* 0x000e2200000e0000 */
[----:B------:R-:W-:Y:S01]  /*f9a0*/  R2UR UR8, R9 ;  /* 0x00000000090872ca */ /* 0x000fe200000e0000 */
[----:B------:R-:W-:Y:S01]  /*f9b0*/  IMAD.MOV.U32 R9, RZ, RZ, -0x7fffffe0 ;  /* 0x80000020ff097424 */ /* 0x000fe200078e00ff */
[----:B------:R-:W-:-:S04]  /*f9c0*/  SHF.R.U32.HI R8, RZ, 0x4, R8 ;  /* 0x00000004ff087819 */ /* 0x000fc80000011608 */
[----:B------:R-:W-:Y:S02]  /*f9d0*/  LOP3.LUT R8, R8, 0x3fff, RZ, 0xc0, !PT ;  /* 0x00003fff08087812 */ /* 0x000fe400078ec0ff */
[----:B------:R-:W-:Y:S01]  /*f9e0*/  R2UR UR11, R9 ;  /* 0x00000000090b72ca */ /* 0x000fe200000e0000 */
[----:B------:R-:W-:Y:S01]  /*f9f0*/  IMAD.MOV.U32 R9, RZ, RZ, -0x7fffffe0 ;  /* 0x80000020ff097424 */ /* 0x000fe200078e00ff */
[----:B------:R-:W-:-:S03]  /*fa00*/  LOP3.LUT R8, R8, 0x2000000, RZ, 0xfc, !PT ;  /* 0x0200000008087812 */ /* 0x000fc600078efcff */
[----:B------:R-:W-:Y:S02]  /*fa10*/  UIADD3 UR8, UR8, 0x21800, URZ ;  /* 0x0002180008087890 */ /* 0x000fe4000fffe03f */
[----:B------:R-:W-:Y:S02]  /*fa20*/  IMAD R8, R16, 0x600, R8 ;  /* 0x0000060010087824 */ /* 0x000fe400078e0208 */
[----:B------:R-:W-:Y:S02]  /*fa30*/  USHF.R.U32.HI UR8, URZ, 0x4, UR8 ;  /* 0x000000043f087899 */ /* 0x000fe40008011608 */
[C---:B------:R-:W-:Y:S01]  /*fa40*/  VIADD R10, R8.reuse, 0x40 ;  /* 0x00000040080a7836 */ /* 0x040fe20000000000 */
[----:B------:R-:W-:Y:S01]  /*fa50*/  R2UR UR10, R8 ;  /* 0x00000000080a72ca */ /* 0x000fe200000e0000 */
[----:B------:R-:W-:-:S04]  /*fa60*/  ULOP3.LUT UR8, UR8, 0x3fff, URZ, 0xc0, !UPT ;  /* 0x00003fff08087892 */ /* 0x000fc8000f8ec03f */
[----:B------:R-:W-:-:S07]  /*fa70*/  ULOP3.LUT UR12, UR8, 0x10000, URZ, 0xfc, !UPT ;  /* 0x00010000080c7892 */ /* 0x000fce000f8efc3f */
[----:B------:R-:W-:Y:S02]  /*fa80*/  UMOV UR8, UR12 ;  /* 0x0000000c00087c82 */ /* 0x000fe40008000000 */
[----:B------:R-:W-:Y:S01]  /*fa90*/  HGMMA.64x96x16.F32 R88, gdesc[UR8].tnspB, R88, gsb0 ;  /* 0x41600000085879f0 */ /* 0x000fe20008000858 */
[----:B------:R-:W-:Y:S01]  /*faa0*/  R2UR UR10, R10 ;  /* 0x000000000a0a72ca */ /* 0x000fe200000e0000 */
[----:B------:R-:W-:Y:S01]  /*fab0*/  UIADD3 UR8, UR12, 0x2, URZ ;  /* 0x000000020c087890 */ /* 0x000fe2000fffe03f */
[----:B------:R-:W-:Y:S01]  /*fac0*/  R2UR UR11, R11 ;  /* 0x000000000b0b72ca */ /* 0x000fe200000e0000 */
[----:B------:R-:W-:Y:S01]  /*fad0*/  UMOV UR9, 0x40000040 ;  /* 0x4000004000097882 */ /* 0x000fe20000000000 */
[----:B------:R-:W-:Y:S02]  /*fae0*/  VIADD R10, R8, 0x80 ;  /* 0x00000080080a7836 */ /* 0x000fe40000000000 */
[----:B------:R-:W-:Y:S01]  /*faf0*/  IMAD.MOV.U32 R11, RZ, RZ, -0x7fffffe0 ;  /* 0x80000020ff0b7424 */ /* 0x000fe200078e00ff */
[----:B------:R-:W-:-:S02]  /*fb00*/  WARPGROUP.DEPBAR.LE gsb0, 0x0 ;  /* 0x00008000000079c5 */ /* 0x000fc40000010000 */
[----:B------:R-:W-:-:S06]  /*fb10*/  WARPGROUP.ARRIVE ;  /* 0x00000000000079c5 */ /* 0x000fcc0000000000 */
[----:B------:R-:W-:Y:S01]  /*fb20*/  HGMMA.64x96x16.F32 R88, gdesc[UR8].tnspB, R88, gsb0 ;  /* 0x41600000085879f0 */ /* 0x000fe20008000858 */
[----:B------:R-:W-:Y:S01]  /*fb30*/  R2UR UR10, R10 ;  /* 0x000000000a0a72ca */ /* 0x000fe200000e0000 */
[----:B------:R-:W-:Y:S01]  /*fb40*/  UIADD3 UR8, UR12, 0x4, URZ ;  /* 0x000000040c087890 */ /* 0x000fe2000fffe03f */
[----:B------:R-:W-:Y:S01]  /*fb50*/  R2UR UR11, R11 ;  /* 0x000000000b0b72ca */ /* 0x000fe200000e0000 */
[----:B------:R-:W-:Y:S01]  /*fb60*/  UMOV UR9, 0x40000040 ;  /* 0x4000004000097882 */ /* 0x000fe20000000000 */
[----:B------:R-:W-:Y:S02]  /*fb70*/  VIADD R10, R8, 0xc0 ;  /* 0x000000c0080a7836 */ /* 0x000fe40000000000 */
[----:B------:R-:W-:Y:S01]  /*fb80*/  IMAD.MOV.U32 R11, RZ, RZ, -0x7fffffe0 ;  /* 0x80000020ff0b7424 */ /* 0x000fe200078e00ff */
[----:B------:R-:W-:Y:S02]  /*fb90*/  WARPGROUP.DEPBAR.LE gsb0, 0x0 ;  /* 0x00008000000079c5 */ /* 0x000fe40000010000 */
        /* <DEDUP_REMOVED lines=24> */
[C---:B------:R-:W-:Y:S02]  /*fd20*/  VIADD R10, R8.reuse, 0x180 ;  /* 0x00000180080a7836 */ /* 0x040fe40000000000 */
[----:B------:R-:W-:Y:S02]  /*fd30*/  IMAD.MOV.U32 R11, RZ, RZ, -0x7fffffe0 ;  /* 0x80000020ff0b7424 */ /* 0x000fe400078e00ff */
[----:B------:R-:W-:Y:S01]  /*fd40*/  VIADD R8, R8, 0x1c0 ;  /* 0x000001c008087836 */ /* 0x000fe20000000000 */
[----:B------:R-:W-:-:S02]  /*fd50*/  WARPGROUP.DEPBAR.LE gsb0, 0x0 ;  /* 0x00008000000079c5 */ /* 0x000fc40000010000 */
[----:B------:R-:W-:-:S06]  /*fd60*/  WARPGROUP.ARRIVE ;  /* 0x00000000000079c5 */ /* 0x000fcc0000000000 */
[----:B------:R-:W-:Y:S01]  /*fd70*/  HGMMA.64x96x16.F32 R88, gdesc[UR8].tnspB, R88, gsb0 ;  /* 0x41600000085879f0 */ /* 0x000fe20008000858 */
[----:B------:R-:W-:Y:S01]  /*fd80*/  R2UR UR10, R10 ;  /* 0x000000000a0a72ca */ /* 0x000fe200000e0000 */
[----:B------:R-:W-:Y:S01]  /*fd90*/  UIADD3 UR8, UR12, 0x604, URZ ;  /* 0x000006040c087890 */ /* 0x000fe2000fffe03f */
[----:B------:R-:W-:Y:S01]  /*fda0*/  R2UR UR11, R11 ;  /* 0x000000000b0b72ca */ /* 0x000fe200000e0000 */
[----:B------:R-:W-:Y:S01]  /*fdb0*/  UMOV UR9, 0x40000040 ;  /* 0x4000004000097882 */ /* 0x000fe20000000000 */
[----:B------:R-:W-:-:S05]  /*fdc0*/  IMAD.U32 R10, RZ, RZ, UR43 ;  /* 0x0000002bff0a7e24 */ /* 0x000fca000f8e00ff */
[----:B------:R-:W-:-:S05]  /*fdd0*/  LOP3.LUT R144, RZ, R10, RZ, 0x33, !PT ;  /* 0x0000000aff907212 */ /* 0x000fca00078e33ff */
[----:B------:R-:W-:Y:S02]  /*fde0*/  IMAD.IADD R144, R144, 0x1, R143 ;  /* 0x0000000190907824 */ /* 0x000fe400078e028f */
[----:B------:R-:W-:Y:S02]  /*fdf0*/  VIADD R143, R143, UR50 ;  /* 0x000000328f8f7c36 */ /* 0x000fe40008000000 */
[----:B0-----:R-:W-:Y:S01]  /*fe00*/  IMAD.IADD R11, R154, 0x1, R144 ;  /* 0x000000019a0b7824 */ /* 0x001fe200078e0290 */
        /* <DEDUP_REMOVED lines=8> */
[----:B------:R-:W-:Y:S02]  /*fe90*/  @!P1 IMAD R9, R20, 0x8, R2 ;  /* 0x0000000814099824 */ /* 0x000fe400078e0202 */
[----:B------:R-:W-:Y:S01]  /*fea0*/  IMAD.IADD R21, R154, 0x1, R143 ;  /* 0x000000019a157824 */ /* 0x000fe200078e028f */
[----:B------:R-:W-:Y:S01]  /*feb0*/  SEL R8, R8, 0x9, !P3 ;  /* 0x0000000908087807 */ /* 0x000fe20005800000 */
[----:B------:R-:W-:Y:S01]  /*fec0*/  @!P1 VIADD R9, R9, 0x2d840 ;  /* 0x0002d84009099836 */ /* 0x000fe20000000000 */
[----:B------:R-:W-:-:S04]  /*fed0*/  PLOP3.LUT P3, PT, PT, PT, UP0, 0x40, 0x0 ;  /* 0x000000000000781c */ /* 0x000fc80003f6e808 */
[----:B------:R-:W-:Y:S01]  /*fee0*/  @!P1 PRMT R9, RZ, 0x654, R9 ;  /* 0x00000654ff099816 */ /* 0x000fe20000000009 */
[----:B------:R-:W-:Y:S02]  /*fef0*/  WARPGROUP.DEPBAR.LE gsb0, 0x0 ;  /* 0x00008000000079c5 */ /* 0x000fe40000010000 */
[----:B------:R-:W-:-:S06]  /*ff00*/  WARPGROUP.ARRIVE ;  /* 0x00000000000079c5 */ /* 0x000fcc0000000000 */
[----:B------:R-:W-:Y:S03]  /*ff10*/  HGMMA.64x96x16.F32 R88, gdesc[UR8].tnspB, R88, gsb0 ;  /* 0x41600000085879f0 */ /* 0x000fe60008000858 */
[----:B------:R-:W-:Y:S02]  /*ff20*/  WARPGROUP.DEPBAR.LE gsb0, 0x0 ;  /* 0x00008000000079c5 */ /* 0x000fe40000010000 */
[----:B------:R0:W-:Y:S06]  /*ff30*/  BAR.ARV R8, 0x100 ;  /* 0x000400080000751d */ /* 0x0001ec0000002000 */
[----:B------:R0:W-:Y:S01]  /*ff40*/  @!P1 SYNCS.ARRIVE.TRANS64.RED.A1T0 RZ, [R9+URZ], RZ ;  /* 0x000000ff09ff99a7 */ /* 0x0001e2000810043f */
[----:B------:R-:W-:Y:S05]  /*ff50*/  @P3 BRA `(.L_x_1529) ;  /* 0x0000000000583947 */ /* 0x000fea0003800000 */
[----:B------:R-:W-:Y:S01]  /*ff60*/  IADD3 R154, -R138, R139, R154 ;  /* 0x0000008b8a9a7210 */ /* 0x000fe20007ffe19a */
[----:B------:R-:W-:Y:S03]  /*ff70*/  BSSY B0, `(.L_x_1530) ;  /* 0x0000010000007945 */ /* 0x000fe60003800000 */
[----:B------:R-:W-:-:S13]  /*ff80*/  ISETP.GT.AND P3, PT, R154, -0x1, PT ;  /* 0xffffffff9a00780c */ /* 0x000fda0003f64270 */
[----:B------:R-:W-:Y:S05]  /*ff90*/  @P3 BRA `(.L_x_1531) ;  /* 0x0000000000203947 */ /* 0x000fea0003800000 */
[----:B------:R-:W-:Y:S01]  /*ffa0*/  IMAD.U32 R155, RZ, RZ, UR42 ;  /* 0x0000002aff9b7e24 */ /* 0x000fe2000f8e00ff */
[----:B------:R-:W-:-:S04]  /*ffb0*/  LOP3.LUT R154, RZ, R154, RZ, 0x33, !PT ;  /* 0x0000009aff9a7212 */ /* 0x000fc800078e33ff */
[----:B------:R-:W-:-:S13]  /*ffc0*/  ISETP.NE.AND P3, PT, R155, 0x1, PT ;  /* 0x000000019b00780c */ /* 0x000fda0003f65270 */
[----:B0-----:R-:W0:Y:S02]  /*ffd0*/  @P3 LDC.64 R8, c[0x0][0x9e8] ;  /* 0x00027a00ff083b82 */ /* 0x001e240000000a00 */
[----:B0-----:R-:W-:-:S05]  /*ffe0*/  @P3 IMAD.HI.U32 R8, R154, R8, RZ ;  /* 0x000000089a083227 */ /* 0x001fca00078e00ff */
[----:B------:R-:W-:-:S04]  /*fff0*/  @P3 SHF.R.U32.HI R154, RZ, R9, R8 ;  /* 0x00000009ff9a3219 */ /* 0x000fc80000011608 */
[----:B------:R-:W-:Y:S01]  /*10000*/  LOP3.LUT R154, RZ, R154, RZ, 0x33, !PT ;  /* 0x0000009aff9a7212 */ /* 0x000fe200078e33ff */
[----:B------:R-:W-:Y:S06]  /*10010*/  BRA `(.L_x_1532) ;  /* 0x0000000000147947 */ /* 0x000fec0003800000 */
.L_x_1531:
[----:B------:R-:W-:-:S05]  /*10020*/  IMAD.U32 R155, RZ, RZ, UR42 ;  /* 0x0000002aff9b7e24 */ /* 0x000fca000f8e00ff */
[----:B------:R-:W-:-:S13]  /*10030*/  ISETP.NE.AND P3, PT, R155, 0x1, PT ;  /* 0x000000019b00780c */ /* 0x000fda0003f65270 */
[----:B0-----:R-:W0:Y:S02]  /*10040*/  @P3 LDC.64 R8, c[0x0][0x9e8] ;  /* 0x00027a00ff083b82 */ /* 0x001e240000000a00 */
[----:B0-----:R-:W-:-:S05]  /*10050*/  @P3 IMAD.HI.U32 R8, R154, R8, RZ ;  /* 0x000000089a083227 */ /* 0x001fca00078e00ff */
[----:B------:R-:W-:-:S07]  /*10060*/  @P3 SHF.R.U32.HI R154, RZ, R9, R8 ;  /* 0x00000009ff9a3219 */ /* 0x000fce0000011608 */
.L_x_1532:
[----:B------:R-:W-:Y:S05]  /*10070*/  BSYNC B0 ;  /* 0x0000000000007941 */ /* 0x000fea0003800000 */
.L_x_1530:
[----:B------:R-:W-:-:S04]  /*10080*/  IMAD R154, R154, R155, -R145 ;  /* 0x0000009b9a9a7224 */ /* 0x000fc800078e0a91 */
[----:B------:R-:W-:-:S05]  /*10090*/  IMAD.IADD R154, R154, 0x1, -R22 ;  /* 0x000000019a9a7824 */ /* 0x000fca00078e0a16 */
[----:B------:R-:W-:Y:S02]  /*100a0*/  VIMNMX R11, R11, R154, !PT ;  /* 0x0000009a0b0b7248 */ /* 0x000fe40007fe0100 */
[----:B------:R-:W-:-:S07]  /*100b0*/  VIADDMNMX R21, R154, R155, R21, PT ;  /* 0x0000009b9a157246 */ /* 0x000fce0003800115 */
.L_x_1529:
[----:B------:R-:W-:Y:S01]  /*100c0*/  ISETP.GT.AND P3, PT, R3, -0x1, PT ;  /* 0xffffffff0300780c */ /* 0x000fe20003f64270 */
[----:B------:R-:W1:Y:S03]  /*100d0*/  SHFL.IDX PT, R18, R18, 0x1, 0x1c1f ;  /* 0x003c1f0012127f89 */ /* 0x000e6600000e0000 */
[C---:B------:R-:W-:Y:S02]  /*100e0*/  ISETP.GT.AND P4, PT, R11.reuse, RZ, P3 ;  /* 0x000000ff0b00720c */ /* 0x040fe40001f84270 */
[----:B------:R-:W-:Y:S02]  /*100f0*/  ISETP.GT.AND P5, PT, R11, 0x1, P3 ;  /* 0x000000010b00780c */ /* 0x000fe40001fa4270 */
[C---:B------:R-:W-:Y:S02]  /*10100*/  ISETP.LT.OR P4, PT, R21.reuse, 0x1, P4 ;  /* 0x000000011500780c */ /* 0x040fe40002781670 */
[----:B------:R-:W-:-:S02]  /*10110*/  ISETP.LT.OR P5, PT, R21, 0x2, P5 ;  /* 0x000000021500780c */ /* 0x000fc40002fa1670 */
[----:B------:R-:W-:Y:S02]  /*10120*/  FSEL R24, R24, -INF , !P4 ;  /* 0xff80000018187808 */ /* 0x000fe40006000000 */
[----:B------:R-:W-:Y:S02]  /*10130*/  ISETP.GT.AND P4, PT, R11, 0x8, P3 ;  /* 0x000000080b00780c */ /* 0x000fe40001f84270 */
[----:B------:R-:W-:Y:S02]  /*10140*/  FSEL R25, R25, -INF , !P5 ;  /* 0xff80000019197808 */ /* 0x000fe40006800000 */
[----:B------:R-:W-:Y:S02]  /*10150*/  ISETP.LT.OR P4, PT, R21, 0x9, P4 ;  /* 0x000000091500780c */ /* 0x000fe40002781670 */
[----:B------:R-:W-:Y:S02]  /*10160*/  ISETP.GT.AND P5, PT, R11, 0x9, P3 ;  /* 0x000000090b00780c */ /* 0x000fe40001fa4270 */
[----:B------:R-:W-:-:S02]  /*10170*/  FSEL R28, R28, -INF , !P4 ;  /* 0xff8000001c1c7808 */ /* 0x000fc40006000000 */
[----:B------:R-:W-:Y:S01]  /*10180*/  ISETP.GT.AND P4, PT, R11, 0x10, P3 ;  /* 0x000000100b00780c */ /* 0x000fe20001f84270 */
[--C-:B-1----:R-:W-:Y:S01]  /*10190*/  IMAD.IADD R143, R143, 0x1, R18.reuse ;  /* 0x000000018f8f7824 */ /* 0x102fe200078e0212 */
[C---:B------:R-:W-:Y:S01]  /*101a0*/  ISETP.LT.OR P5, PT, R21.reuse, 0xa, P5 ;  /* 0x0000000a1500780c */ /* 0x040fe20002fa1670 */
[----:B------:R-:W-:Y:S01]  /*101b0*/  IMAD.IADD R144, R144, 0x1, R18 ;  /* 0x0000000190907824 */ /* 0x000fe200078e0212 */
[----:B------:R-:W-:Y:S02]  /*101c0*/  ISETP.LT.OR P4, PT, R21, 0x11, P4 ;  /* 0x000000111500780c */ /* 0x000fe40002781670 */
[----:B------:R-:W-:Y:S02]  /*101d0*/  FSEL R29, R29, -INF , !P5 ;  /* 0xff8000001d1d7808 */ /* 0x000fe40006800000 */
[----:B------:R-:W-:Y:S02]  /*101e0*/  FSEL R32, R32, -INF , !P4 ;  /* 0xff80000020207808 */ /* 0x000fe40006000000 */
[----:B------:R-:W-:-:S02]  /*101f0*/  ISETP.GT.AND P4, PT, R11, 0x18, P3 ;  /* 0x000000180b00780c */ /* 0x000fc40001f84270 */
[----:B------:R-:W-:Y:S02]  /*10200*/  ISETP.GT.AND P5, PT, R11, 0x11, P3 ;  /* 0x000000110b00780c */ /* 0x000fe40001fa4270 */
[C---:B------:R-:W-:Y:S02]  /*10210*/  ISETP.LT.OR P4, PT, R21.reuse, 0x19, P4 ;  /* 0x000000191500780c */ /* 0x040fe40002781670 */
[----:B------:R-:W-:Y:S02]  /*10220*/  ISETP.LT.OR P5, PT, R21, 0x12, P5 ;  /* 0x000000121500780c */ /* 0x000fe40002fa1670 */
[----:B------:R-:W-:Y:S02]  /*10230*/  FSEL R36, R36, -INF , !P4 ;  /* 0xff80000024247808 */ /* 0x000fe40006000000 */
[----:B------:R-:W-:Y:S02]  /*10240*/  ISETP.GT.AND P4, PT, R11, 0x20, P3 ;  /* 0x000000200b00780c */ /* 0x000fe40001f84270 */
[----:B------:R-:W-:-:S02]  /*10250*/  FSEL R33, R33, -INF , !P5 ;  /* 0xff80000021217808 */ /* 0x000fc40006800000 */
[----:B------:R-:W-:Y:S02]  /*10260*/  ISETP.LT.OR P4, PT, R21, 0x21, P4 ;  /* 0x000000211500780c */ /* 0x000fe40002781670 */
[C---:B------:R-:W-:Y:S02]  /*10270*/  ISETP.GT.AND P5, PT, R11.reuse, 0x19, P3 ;  /* 0x000000190b00780c */ /* 0x040fe40001fa4270 */
        /* <DEDUP_REMOVED lines=65> */
[----:B------:R-:W-:Y:S02]  /*10690*/  ISETP.GT.AND P5, PT, R11, 0x71, P3 ;  /* 0x000000710b00780c */ /* 0x000fe40001fa4270 */
[----:B------:R-:W-:Y:S02]  /*106a0*/  FSEL R84, R84, -INF , !P4 ;  /* 0xff80000054547808 */ /* 0x000fe40006000000 */
[----:B------:R-:W-:Y:S02]  /*106b0*/  PLOP3.LUT P4, PT, PT, PT, UP0, 0x40, 0x0 ;  /* 0x000000000000781c */ /* 0x000fe40003f8e808 */
[----:B------:R-:W-:-:S04]  /*106c0*/  ISETP.LT.OR P5, PT, R21, 0x72, P5 ;  /* 0x000000721500780c */ /* 0x000fc80002fa1670 */
[----:B------:R-:W-:Y:S02]  /*106d0*/  FSEL R81, R81, -INF , !P5 ;  /* 0xff80000051517808 */ /* 0x000fe40006800000 */
[----:B------:R-:W-:-:S04]  /*106e0*/  ISETP.GT.AND P5, PT, R11, 0x79, P3 ;  /* 0x000000790b00780c */ /* 0x000fc80001fa4270 */
[----:B------:R-:W-:-:S04]  /*106f0*/  ISETP.LT.OR P5, PT, R21, 0x7a, P5 ;  /* 0x0000007a1500780c */ /* 0x000fc80002fa1670 */
[----:B------:R-:W-:Y:S01]  /*10700*/  FSEL R85, R85, -INF , !P5 ;  /* 0xff80000055557808 */ /* 0x000fe20006800000 */
[----:B------:R-:W-:Y:S08]  /*10710*/  @P4 BRA `(.L_x_1533) ;  /* 0x0000000000584947 */ /* 0x000ff00003800000 */
        /* <DEDUP_REMOVED lines=12> */
.L_x_1535:
[----:B------:R-:W-:-:S05]  /*107e0*/  IMAD.U32 R11, RZ, RZ, UR42 ;  /* 0x0000002aff0b7e24 */ /* 0x000fca000f8e00ff */
[----:B------:R-:W-:-:S13]  /*107f0*/  ISETP.NE.AND P4, PT, R11, 0x1, PT ;  /* 0x000000010b00780c */ /* 0x000fda0003f85270 */
[----:B0-----:R-:W0:Y:S02]  /*10800*/  @P4 LDC.64 R8, c[0x0][0x9e8] ;  /* 0x00027a00ff084b82 */ /* 0x001e240000000a00 */
[----:B0-----:R-:W-:-:S05]  /*10810*/  @P4 IMAD.HI.U32 R8, R18, R8, RZ ;  /* 0x0000000812084227 */ /* 0x001fca00078e00ff */
[----:B------:R-:W-:-:S07]  /*10820*/  @P4 SHF.R.U32.HI R18, RZ, R9, R8 ;  /* 0x00000009ff124219 */ /* 0x000fce0000011608 */
.L_x_1536:
[----:B------:R-:W-:Y:S05]  /*10830*/  BSYNC B0 ;  /* 0x0000000000007941 */ /* 0x000fea0003800000 */
.L_x_1534:
[----:B------:R-:W-:-:S04]  /*10840*/  IMAD R18, R18, R11, -R145 ;  /* 0x0000000b12127224 */ /* 0x000fc800078e0a91 */
[----:B------:R-:W-:-:S05]  /*10850*/  IMAD.IADD R18, R18, 0x1, -R22 ;  /* 0x0000000112127824 */ /* 0x000fca00078e0a16 */
[----:B------:R-:W-:Y:S02]  /*10860*/  VIMNMX R144, R144, R18, !PT ;  /* 0x0000001290907248 */ /* 0x000fe40007fe0100 */
[----:B------:R-:W-:-:S07]  /*10870*/  VIADDMNMX R143, R18, R11, R143, PT ;  /* 0x0000000b128f7246 */ /* 0x000fce000380018f */
.L_x_1533:
[----:B0-----:R-:W-:Y:S01]  /*10880*/  @!P1 IMAD R8, R16, 0x8, R2 ;  /* 0x0000000810089824 */ /* 0x001fe200078e0202 */
[----:B------:R-:W2:Y:S01]  /*10890*/  LDL R145, [R1+0x20] ;  /* 0x0000200001917983 */ /* 0x000ea20000100800 */
[----:B------:R-:W-:Y:S02]  /*108a0*/  UMOV UR41, UR7 ;  /* 0x0000000700297c82 */ /* 0x000fe40008000000 */
[----:B------:R-:W-:-:S05]  /*108b0*/  @!P1 VIADD R8, R8, 0x2d860 ;  /* 0x0002d86008089836 */ /* 0x000fca0000000000 */
[----:B------:R-:W-:-:S04]  /*108c0*/  @!P1 PRMT R8, RZ, 0x654, R8 ;  /* 0x00000654ff089816 */ /* 0x000fc80000000008 */
[----:B------:R0:W-:Y:S02]  /*108d0*/  @!P1 SYNCS.ARRIVE.TRANS64.RED.A1T0 RZ, [R8+URZ], RZ ;  /* 0x000000ff08ff99a7 */ /* 0x0001e4000810043f */
[----:B0-----:R-:W-:-:S04]  /*108e0*/  FMNMX.FTZ R8, R24, R0, !PT ;  /* 0x0000000018087209 */ /* 0x001fc80007810000 */
        /* <DEDUP_REMOVED lines=34> */
[----:B0-----:R-:W-:-:S04]  /*10b10*/  FMNMX.FTZ R8, R8, R9, !PT ;  /* 0x0000000908087209 */ /* 0x001fc80007810000 */
[----:B------:R-:W-:-:S04]  /*10b20*/  FSETP.NEU.FTZ.AND P4, PT, R8, -INF , PT ;  /* 0xff8000000800780b */ /* 0x000fc80003f9d000 */
[----:B------:R-:W-:-:S05]  /*10b30*/  FSEL R9, R8, RZ, P4 ;  /* 0x000000ff08097208 */ /* 0x000fca0002000000 */
[----:B------:R-:W-:Y:S01]  /*10b40*/  FADD.FTZ R9, -R9, R0 ;  /* 0x0000000009097221 */ /* 0x000fe20000010100 */
[----:B------:R-:W-:-:S03]  /*10b50*/  FMUL.FTZ R0, R8, UR41 ;  /* 0x0000002908007c20 */ /* 0x000fc60008410000 */
[----:B------:R-:W-:Y:S02]  /*10b60*/  FMUL.FTZ R9, R9, UR41 ;  /* 0x0000002909097c20 */ /* 0x000fe40008410000 */
[----:B------:R-:W-:Y:S02]  /*10b70*/  FSEL R0, R0, RZ, P4 ;  /* 0x000000ff00007208 */ /* 0x000fe40002000000 */
[----:B------:R-:W-:Y:S02]  /*10b80*/  ISETP.GT.AND P4, PT, R144, 0x1, P3 ;  /* 0x000000019000780c */ /* 0x000fe40001f84270 */
[----:B------:R-:W-:Y:S01]  /*10b90*/  MUFU.EX2 R9, R9 ;  /* 0x0000000900097308 */ /* 0x000fe20000000800 */
[--C-:B------:R-:W-:Y:S01]  /*10ba0*/  FFMA.FTZ R24, R24, UR41, -R0.reuse ;  /* 0x0000002918187c23 */ /* 0x100fe20008010800 */
[----:B------:R-:W-:Y:S01]  /*10bb0*/  ISETP.LT.OR P5, PT, R143, 0x2, P4 ;  /* 0x000000028f00780c */ /* 0x000fe200027a1670 */
[--C-:B------:R-:W-:Y:S01]  /*10bc0*/  FFMA.FTZ R25, R25, UR41, -R0.reuse ;  /* 0x0000002919197c23 */ /* 0x100fe20008010800 */
[----:B------:R-:W-:Y:S01]  /*10bd0*/  ISETP.GT.AND P4, PT, R144, 0x8, P3 ;  /* 0x000000089000780c */ /* 0x000fe20001f84270 */
[--C-:B------:R-:W-:Y:S01]  /*10be0*/  FFMA.FTZ R28, R28, UR41, -R0.reuse ;  /* 0x000000291c1c7c23 */ /* 0x100fe20008010800 */
[----:B------:R-:W-:Y:S01]  /*10bf0*/  FSEL R27, R27, -INF , !P5 ;  /* 0xff8000001b1b7808 */ /* 0x000fe20006800000 */
[--C-:B------:R-:W-:Y:S01]  /*10c00*/  FFMA.FTZ R29, R29, UR41, -R0.reuse ;  /* 0x000000291d1d7c23 */ /* 0x100fe20008010800 */
[----:B------:R-:W-:Y:S01]  /*10c10*/  ISETP.GT.AND P5, PT, R144, 0x9, P3 ;  /* 0x000000099000780c */ /* 0x000fe20001fa4270 */
[----:B------:R-:W0:Y:S01]  /*10c20*/  MUFU.EX2 R24, R24 ;  /* 0x0000001800187308 */ /* 0x000e220000000800 */
[C---:B------:R-:W-:Y:S01]  /*10c30*/  ISETP.LT.OR P4, PT, R143.reuse, 0x9, P4 ;  /* 0x000000098f00780c */ /* 0x040fe20002781670 */
[--C-:B------:R-:W-:Y:S01]  /*10c40*/  FFMA.FTZ R32, R32, UR41, -R0.reuse ;  /* 0x0000002920207c23 */ /* 0x100fe20008010800 */
[----:B------:R-:W-:Y:S01]  /*10c50*/  ISETP.LT.OR P5, PT, R143, 0xa, P5 ;  /* 0x0000000a8f00780c */ /* 0x000fe20002fa1670 */
[--C-:B------:R-:W-:Y:S01]  /*10c60*/  FFMA.FTZ R33, R33, UR41, -R0.reuse ;  /* 0x0000002921217c23 */ /* 0x100fe20008010800 */
[----:B------:R-:W-:Y:S01]  /*10c70*/  FSEL R30, R30, -INF , !P4 ;  /* 0xff8000001e1e7808 */ /* 0x000fe20006000000 */
[--C-:B------:R-:W-:Y:S01]  /*10c80*/  FFMA.FTZ R36, R36, UR41, -R0.reuse ;  /* 0x0000002924247c23 */ /* 0x100fe20008010800 */
[----:B------:R-:W-:Y:S01]  /*10c90*/  FSEL R31, R31, -INF , !P5 ;  /* 0xff8000001f1f7808 */ /* 0x000fe20006800000 */
[----:B------:R-:W1:Y:S01]  /*10ca0*/  MUFU.EX2 R25, R25 ;  /* 0x0000001900197308 */ /* 0x000e620000000800 */
[C---:B------:R-:W-:Y:S01]  /*10cb0*/  ISETP.GT.AND P5, PT, R144.reuse, 0x11, P3 ;  /* 0x000000119000780c */ /* 0x040fe20001fa4270 */
[--C-:B------:R-:W-:Y:S01]  /*10cc0*/  FFMA.FTZ R37, R37, UR41, -R0.reuse ;  /* 0x0000002925257c23 */ /* 0x100fe20008010800 */
[----:B------:R-:W-:Y:S01]  /*10cd0*/  ISETP.GT.AND P4, PT, R144, 0x10, P3 ;  /* 0x000000109000780c */ /* 0x000fe20001f84270 */
[--C-:B------:R-:W-:Y:S01]  /*10ce0*/  FFMA.FTZ R40, R40, UR41, -R0.reuse ;  /* 0x0000002928287c23 */ /* 0x100fe20008010800 */
[----:B------:R-:W-:Y:S01]  /*10cf0*/  ISETP.LT.OR P5, PT, R143, 0x12, P5 ;  /* 0x000000128f00780c */ /* 0x000fe20002fa1670 */
[----:B------:R-:W-:Y:S01]  /*10d00*/  FFMA.FTZ R41, R41, UR41, -R0 ;  /* 0x0000002929297c23 */ /* 0x000fe20008010800 */
[----:B------:R-:W-:Y:S01]  /*10d10*/  ISETP.LT.OR P4, PT, R143, 0x11, P4 ;  /* 0x000000118f00780c */ /* 0x000fe20002781670 */
[----:B------:R-:W-:Y:S01]  /*10d20*/  MUFU.EX2 R29, R29 ;  /* 0x0000001d001d7308 */ /* 0x000fe20000000800 */
[----:B------:R-:W-:Y:S01]  /*10d30*/  FSEL R35, R35, -INF , !P5 ;  /* 0xff80000023237808 */ /* 0x000fe20006800000 */
[----:B0-----:R-:W-:Y:S01]  /*10d40*/  FFMA.FTZ R5, R9, R5, R24 ;  /* 0x0000000509057223 */ /* 0x001fe20000010018 */
[----:B------:R-:W-:Y:S01]  /*10d50*/  ISETP.GT.AND P5, PT, R144, 0x19, P3 ;  /* 0x000000199000780c */ /* 0x000fe20001fa4270 */
[--C-:B------:R-:W-:Y:S01]  /*10d60*/  FFMA.FTZ R44, R44, UR41, -R0.reuse ;  /* 0x000000292c2c7c23 */ /* 0x100fe20008010800 */
[----:B------:R-:W-:Y:S01]  /*10d70*/  FSEL R34, R34, -INF , !P4 ;  /* 0xff80000022227808 */ /* 0x000fe20006000000 */
[--C-:B------:R-:W-:Y:S01]  /*10d80*/  FFMA.FTZ R45, R45, UR41, -R0.reuse ;  /* 0x000000292d2d7c23 */ /* 0x100fe20008010800 */
[----:B------:R-:W-:Y:S01]  /*10d90*/  ISETP.LT.OR P5, PT, R143, 0x1a, P5 ;  /* 0x0000001a8f00780c */ /* 0x000fe20002fa1670 */
[----:B------:R-:W-:Y:S01]  /*10da0*/  MUFU.EX2 R32, R32 ;  /* 0x0000002000207308 */ /* 0x000fe20000000800 */
[----:B------:R-:W-:Y:S01]  /*10db0*/  ISETP.GT.AND P4, PT, R144, 0x18, P3 ;  /* 0x000000189000780c */ /* 0x000fe20001f84270 */
[----:B-1----:R-:W-:Y:S01]  /*10dc0*/  FADD.FTZ R5, R25, R5 ;  /* 0x0000000519057221 */ /* 0x002fe20000010000 */
[----:B------:R-:W-:Y:S01]  /*10dd0*/  FSEL R39, R39, -INF , !P5 ;  /* 0xff80000027277808 */ /* 0x000fe20006800000 */
[--C-:B------:R-:W-:Y:S01]  /*10de0*/  FFMA.FTZ R48, R48, UR41, -R0.reuse ;  /* 0x0000002930307c23 */ /* 0x100fe20008010800 */
[----:B------:R-:W-:Y:S01]  /*10df0*/  ISETP.GT.AND P5, PT, R144, 0x21, P3 ;  /* 0x000000219000780c */ /* 0x000fe20001fa4270 */
[--C-:B------:R-:W-:Y:S01]  /*10e00*/  FFMA.FTZ R49, R49, UR41, -R0.reuse ;  /* 0x0000002931317c23 */ /* 0x100fe20008010800 */
[C---:B------:R-:W-:Y:S01]  /*10e10*/  ISETP.LT.OR P4, PT, R143.reuse, 0x19, P4 ;  /* 0x000000198f00780c */ /* 0x040fe20002781670 */
[----:B------:R-:W-:Y:S01]  /*10e20*/  MUFU.EX2 R33, R33 ;  /* 0x0000002100217308 */ /* 0x000fe20000000800 */
[----:B------:R-:W-:Y:S01]  /*10e30*/  ISETP.LT.OR P5, PT, R143, 0x22, P5 ;  /* 0x000000228f00780c */ /* 0x000fe20002fa1670 */
[--C-:B------:R-:W-:Y:S01]  /*10e40*/  FFMA.FTZ R52, R52, UR41, -R0.reuse ;  /* 0x0000002934347c23 */ /* 0x100fe20008010800 */
[----:B------:R-:W-:Y:S01]  /*10e50*/  FSEL R38, R38, -INF , !P4 ;  /* 0xff80000026267808 */ /* 0x000fe20006000000 */
[--C-:B------:R-:W-:Y:S01]  /*10e60*/  FFMA.FTZ R53, R53, UR41, -R0.reuse ;  /* 0x0000002935357c23 */ /* 0x100fe20008010800 */
[----:B------:R-:W-:Y:S01]  /*10e70*/  FSEL R43, R43, -INF , !P5 ;  /* 0xff8000002b2b7808 */ /* 0x000fe20006800000 */
[--C-:B------:R-:W-:Y:S01]  /*10e80*/  FFMA.FTZ R56, R56, UR41, -R0.reuse ;  /* 0x0000002938387c23 */ /* 0x100fe20008010800 */
[C---:B------:R-:W-:Y:S01]  /*10e90*/  ISETP.GT.AND P5, PT, R144.reuse, 0x29, P3 ;  /* 0x000000299000780c */ /* 0x040fe20001fa4270 */
[----:B------:R-:W-:Y:S01]  /*10ea0*/  MUFU.EX2 R36, R36 ;  /* 0x0000002400247308 */ /* 0x000fe20000000800 */
[----:B------:R-:W-:Y:S01]  /*10eb0*/  ISETP.GT.AND P4, PT, R144, 0x20, P3 ;  /* 0x000000209000780c */ /* 0x000fe20001f84270 */
[--C-:B------:R-:W-:Y:S01]  /*10ec0*/  FFMA.FTZ R57, R57, UR41, -R0.reuse ;  /* 0x0000002939397c23 */ /* 0x100fe20008010800 */
[C---:B------:R-:W-:Y:S01]  /*10ed0*/  ISETP.LT.OR P5, PT, R143.reuse, 0x2a, P5 ;  /* 0x0000002a8f00780c */ /* 0x040fe20002fa1670 */
[--C-:B------:R-:W-:Y:S01]  /*10ee0*/  FFMA.FTZ R60, R60, UR41, -R0.reuse ;  /* 0x000000293c3c7c23 */ /* 0x100fe20008010800 */
[----:B------:R-:W-:Y:S01]  /*10ef0*/  ISETP.LT.OR P4, PT, R143, 0x21, P4 ;  /* 0x000000218f00780c */ /* 0x000fe20002781670 */
[--C-:B------:R-:W-:Y:S01]  /*10f00*/  FFMA.FTZ R61, R61, UR41, -R0.reuse ;  /* 0x000000293d3d7c23 */ /* 0x100fe20008010800 */
[----:B------:R-:W-:Y:S01]  /*10f10*/  FSEL R47, R47, -INF , !P5 ;  /* 0xff8000002f2f7808 */ /* 0x000fe20006800000 */
[----:B------:R-:W-:Y:S01]  /*10f20*/  MUFU.EX2 R37, R37 ;  /* 0x0000002500257308 */ /* 0x000fe20000000800 */
[----:B------:R-:W-:Y:S01]  /*10f30*/  ISETP.GT.AND P5, PT, R144, 0x31, P3 ;  /* 0x000000319000780c */ /* 0x000fe20001fa4270 */
[--C-:B------:R-:W-:Y:S01]  /*10f40*/  FFMA.FTZ R64, R64, UR41, -R0.reuse ;  /* 0x0000002940407c23 */ /* 0x100fe20008010800 */
[----:B------:R-:W-:Y:S01]  /*10f50*/  FSEL R42, R42, -INF , !P4 ;  /* 0xff8000002a2a7808 */ /* 0x000fe20006000000 */
[--C-:B------:R-:W-:Y:S01]  /*10f60*/  FFMA.FTZ R65, R65, UR41, -R0.reuse ;  /* 0x0000002941417c23 */ /* 0x100fe20008010800 */
[----:B------:R-:W-:Y:S01]  /*10f70*/  ISETP.LT.OR P5, PT, R143, 0x32, P5 ;  /* 0x000000328f00780c */ /* 0x000fe20002fa1670 */
[--C-:B------:R-:W-:Y:S01]  /*10f80*/  FFMA.FTZ R68, R68, UR41, -R0.reuse ;  /* 0x0000002944447c23 */ /* 0x100fe20008010800 */
[C---:B------:R-:W-:Y:S01]  /*10f90*/  ISETP.GT.AND P4, PT, R144.reuse, 0x28, P3 ;  /* 0x000000289000780c */ /* 0x040fe20001f84270 */
[----:B------:R-:W-:Y:S01]  /*10fa0*/  MUFU.EX2 R40, R40 ;  /* 0x0000002800287308 */ /* 0x000fe20000000800 */
[----:B------:R-:W-:Y:S01]  /*10fb0*/  FSEL R51, R51, -INF , !P5 ;  /* 0xff80000033337808 */ /* 0x000fe20006800000 */
[--C-:B------:R-:W-:Y:S01]  /*10fc0*/  FFMA.FTZ R69, R69, UR41, -R0.reuse ;  /* 0x0000002945457c23 */ /* 0x100fe20008010800 */
[----:B------:R-:W-:Y:S01]  /*10fd0*/  ISETP.GT.AND P5, PT, R144, 0x39, P3 ;  /* 0x000000399000780c */ /* 0x000fe20001fa4270 */
[--C-:B------:R-:W-:Y:S01]  /*10fe0*/  FFMA.FTZ R72, R72, UR41, -R0.reuse ;  /* 0x0000002948487c23 */ /* 0x100fe20008010800 */
[----:B------:R-:W-:Y:S01]  /*10ff0*/  ISETP.LT.OR P4, PT, R143, 0x29, P4 ;  /* 0x000000298f00780c */ /* 0x000fe20002781670 */
[--C-:B------:R-:W-:Y:S01]  /*11000*/  FFMA.FTZ R73, R73, UR41, -R0.reuse ;  /* 0x0000002949497c23 */ /* 0x100fe20008010800 */
[----:B------:R-:W-:Y:S01]  /*11010*/  ISETP.LT.OR P5, PT, R143, 0x3a, P5 ;  /* 0x0000003a8f00780c */ /* 0x000fe20002fa1670 */
[----:B------:R-:W-:Y:S01]  /*11020*/  MUFU.EX2 R41, R41 ;  /* 0x0000002900297308 */ /* 0x000fe20000000800 */
[----:B------:R-:W-:Y:S01]  /*11030*/  FSEL R46, R46, -INF , !P4 ;  /* 0xff8000002e2e7808 */ /* 0x000fe20006000000 */
[--C-:B------:R-:W-:Y:S01]  /*11040*/  FFMA.FTZ R76, R76, UR41, -R0.reuse ;  /* 0x000000294c4c7c23 */ /* 0x100fe20008010800 */
[----:B------:R-:W-:Y:S01]  /*11050*/  FSEL R55, R55, -INF , !P5 ;  /* 0xff80000037377808 */ /* 0x000fe20006800000 */
[--C-:B------:R-:W-:Y:S01]  /*11060*/  FFMA.FTZ R77, R77, UR41, -R0.reuse ;  /* 0x000000294d4d7c23 */ /* 0x100fe20008010800 */
[----:B------:R-:W-:Y:S01]  /*11070*/  ISETP.GT.AND P5, PT, R144, 0x41, P3 ;  /* 0x000000419000780c */ /* 0x000fe20001fa4270 */
[--C-:B------:R-:W-:Y:S01]  /*11080*/  FFMA.FTZ R80, R80, UR41, -R0.reuse ;  /* 0x0000002950507c23 */ /* 0x100fe20008010800 */
[----:B------:R-:W-:Y:S01]  /*11090*/  ISETP.GT.AND P4, PT, R144, 0x30, P3 ;  /* 0x000000309000780c */ /* 0x000fe20001f84270 */
[----:B------:R-:W-:Y:S01]  /*110a0*/  MUFU.EX2 R44, R44 ;  /* 0x0000002c002c7308 */ /* 0x000fe20000000800 */
[----:B------:R-:W-:Y:S01]  /*110b0*/  ISETP.LT.OR P5, PT, R143, 0x42, P5 ;  /* 0x000000428f00780c */ /* 0x000fe20002fa1670 */
[--C-:B------:R-:W-:Y:S01]  /*110c0*/  FFMA.FTZ R81, R81, UR41, -R0.reuse ;  /* 0x0000002951517c23 */ /* 0x100fe20008010800 */
[----:B------:R-:W-:Y:S01]  /*110d0*/  ISETP.LT.OR P4, PT, R143, 0x31, P4 ;  /* 0x000000318f00780c */ /* 0x000fe20002781670 */
[--C-:B------:R-:W-:Y:S01]  /*110e0*/  FFMA.FTZ R84, R84, UR41, -R0.reuse ;  /* 0x0000002954547c23 */ /* 0x100fe20008010800 */
[----:B------:R-:W-:Y:S01]  /*110f0*/  FSEL R59, R59, -INF , !P5 ;  /* 0xff8000003b3b7808 */ /* 0x000fe20006800000 */
[----:B------:R-:W-:Y:S01]  /*11100*/  FFMA.FTZ R0, R85, UR41, -R0 ;  /* 0x0000002955007c23 */ /* 0x000fe20008010800 */
[----:B------:R-:W-:Y:S01]  /*11110*/  ISETP.GT.AND P5, PT, R144, 0x49, P3 ;  /* 0x000000499000780c */ /* 0x000fe20001fa4270 */
[----:B------:R-:W-:Y:S01]  /*11120*/  MUFU.EX2 R45, R45 ;  /* 0x0000002d002d7308 */ /* 0x000fe20000000800 */
[----:B------:R-:W-:-:S02]  /*11130*/  FSEL R50, R50, -INF , !P4 ;  /* 0xff80000032327808 */ /* 0x000fc40006000000 */
[----:B------:R-:W-:Y:S02]  /*11140*/  ISETP.LT.OR P5, PT, R143, 0x4a, P5 ;  /* 0x0000004a8f00780c */ /* 0x000fe40002fa1670 */
[C---:B------:R-:W-:Y:S02]  /*11150*/  ISETP.GT.AND P4, PT, R144.reuse, 0x38, P3 ;  /* 0x000000389000780c */ /* 0x040fe40001f84270 */
[----:B------:R-:W-:Y:S01]  /*11160*/  FSEL R63, R63, -INF , !P5 ;  /* 0xff8000003f3f7808 */ /* 0x000fe20006800000 */
[----:B------:R-:W-:Y:S01]  /*11170*/  MUFU.EX2 R48, R48 ;  /* 0x0000003000307308 */ /* 0x000fe20000000800 */
[----:B------:R-:W-:Y:S02]  /*11180*/  ISETP.GT.AND P5, PT, R144, 0x51, P3 ;  /* 0x000000519000780c */ /* 0x000fe40001fa4270 */
[C---:B------:R-:W-:Y:S02]  /*11190*/  ISETP.LT.OR P4, PT, R143.reuse, 0x39, P4 ;  /* 0x000000398f00780c */ /* 0x040fe40002781670 */
[----:B------:R-:W-:-:S02]  /*111a0*/  ISETP.LT.OR P5, PT, R143, 0x52, P5 ;  /* 0x000000528f00780c */ /* 0x000fc40002fa1670 */
[----:B------:R-:W-:Y:S01]  /*111b0*/  FSEL R54, R54, -INF , !P4 ;  /* 0xff80000036367808 */ /* 0x000fe20006000000 */
[----:B------:R-:W-:Y:S01]  /*111c0*/  MUFU.EX2 R49, R49 ;  /* 0x0000003100317308 */ /* 0x000fe20000000800 */
[----:B------:R-:W-:Y:S02]  /*111d0*/  FSEL R67, R67, -INF , !P5 ;  /* 0xff80000043437808 */ /* 0x000fe40006800000 */
[C---:B------:R-:W-:Y:S02]  /*111e0*/  ISETP.GT.AND P5, PT, R144.reuse, 0x59, P3 ;  /* 0x000000599000780c */ /* 0x040fe40001fa4270 */
[----:B------:R-:W-:Y:S02]  /*111f0*/  ISETP.GT.AND P4, PT, R144, 0x40, P3 ;  /* 0x000000409000780c */ /* 0x000fe40001f84270 */
[C---:B------:R-:W-:Y:S01]  /*11200*/  ISETP.LT.OR P5, PT, R143.reuse, 0x5a, P5 ;  /* 0x0000005a8f00780c */ /* 0x040fe20002fa1670 */
[----:B------:R-:W-:Y:S01]  /*11210*/  MUFU.EX2 R52, R52 ;  /* 0x0000003400347308 */ /* 0x000fe20000000800 */
[----:B------:R-:W-:-:S02]  /*11220*/  ISETP.LT.OR P4, PT, R143, 0x41, P4 ;  /* 0x000000418f00780c */ /* 0x000fc40002781670 */
[----:B------:R-:W-:Y:S02]  /*11230*/  FSEL R71, R71, -INF , !P5 ;  /* 0xff80000047477808 */ /* 0x000fe40006800000 */
[----:B------:R-:W-:Y:S02]  /*11240*/  ISETP.GT.AND P5, PT, R144, 0x61, P3 ;  /* 0x000000619000780c */ /* 0x000fe40001fa4270 */
[----:B------:R-:W-:Y:S01]  /*11250*/  FSEL R58, R58, -INF , !P4 ;  /* 0xff8000003a3a7808 */ /* 0x000fe20006000000 */
[----:B------:R-:W-:Y:S01]  /*11260*/  MUFU.EX2 R53, R53 ;  /* 0x0000003500357308 */ /* 0x000fe20000000800 */
[----:B------:R-:W-:Y:S02]  /*11270*/  ISETP.LT.OR P5, PT, R143, 0x62, P5 ;  /* 0x000000628f00780c */ /* 0x000fe40002fa1670 */
[----:B------:R-:W-:Y:S02]  /*11280*/  ISETP.GT.AND P4, PT, R144, 0x48, P3 ;  /* 0x000000489000780c */ /* 0x000fe40001f84270 */
[----:B------:R-:W-:-:S02]  /*11290*/  FSEL R75, R75, -INF , !P5 ;  /* 0xff8000004b4b7808 */ /* 0x000fc40006800000 */
[----:B------:R-:W-:Y:S01]  /*112a0*/  ISETP.GT.AND P5, PT, R144, 0x69, P3 ;  /* 0x000000699000780c */ /* 0x000fe20001fa4270 */
[----:B------:R-:W-:Y:S01]  /*112b0*/  MUFU.EX2 R56, R56 ;  /* 0x0000003800387308 */ /* 0x000fe20000000800 */
[C---:B------:R-:W-:Y:S02]  /*112c0*/  ISETP.LT.OR P4, PT, R143.reuse, 0x49, P4 ;  /* 0x000000498f00780c */ /* 0x040fe40002781670 */
[----:B------:R-:W-:Y:S02]  /*112d0*/  ISETP.LT.OR P5, PT, R143, 0x6a, P5 ;  /* 0x0000006a8f00780c */ /* 0x000fe40002fa1670 */
[----:B------:R-:W-:Y:S02]  /*112e0*/  FSEL R62, R62, -INF , !P4 ;  /* 0xff8000003e3e7808 */ /* 0x000fe40006000000 */
[----:B------:R-:W-:Y:S01]  /*112f0*/  FSEL R79, R79, -INF , !P5 ;  /* 0xff8000004f4f7808 */ /* 0x000fe20006800000 */
[----:B------:R-:W-:Y:S01]  /*11300*/  MUFU.EX2 R57, R57 ;  /* 0x0000003900397308 */ /* 0x000fe20000000800 */
[----:B------:R-:W-:-:S02]  /*11310*/  ISETP.GT.AND P5, PT, R144, RZ, P3 ;  /* 0x000000ff9000720c */ /* 0x000fc40001fa4270 */
[----:B------:R-:W-:Y:S02]  /*11320*/  ISETP.GT.AND P4, PT, R144, 0x50, P3 ;  /* 0x000000509000780c */ /* 0x000fe40001f84270 */
[C---:B------:R-:W-:Y:S02]  /*11330*/  ISETP.LT.OR P5, PT, R143.reuse, 0x1, P5 ;  /* 0x000000018f00780c */ /* 0x040fe40002fa1670 */
[----:B------:R-:W-:Y:S01]  /*11340*/  ISETP.LT.OR P4, PT, R143, 0x51, P4 ;  /* 0x000000518f00780c */ /* 0x000fe20002781670 */
[----:B------:R-:W-:Y:S01]  /*11350*/  MUFU.EX2 R60, R60 ;  /* 0x0000003c003c7308 */ /* 0x000fe20000000800 */
[----:B------:R-:W-:Y:S02]  /*11360*/  FSEL R18, R26, -INF , !P5 ;  /* 0xff8000001a127808 */ /* 0x000fe40006800000 */
[----:B------:R-:W-:Y:S02]  /*11370*/  FSEL R66, R66, -INF , !P4 ;  /* 0xff80000042427808 */ /* 0x000fe40006000000 */
[----:B------:R-:W-:-:S02]  /*11380*/  FMNMX.FTZ R11, R18, R6, !PT ;  /* 0x00000006120b7209 */ /* 0x000fc40007810000 */
[----:B------:R-:W-:Y:S01]  /*11390*/  ISETP.GT.AND P4, PT, R144, 0x58, P3 ;  /* 0x000000589000780c */ /* 0x000fe20001f84270 */
[----:B------:R-:W0:Y:S01]  /*113a0*/  MUFU.EX2 R26, R28 ;  /* 0x0000001c001a7308 */ /* 0x000e220000000800 */
[----:B------:R-:W-:Y:S02]  /*113b0*/  FMNMX.FTZ R11, R27, R11, !PT ;  /* 0x0000000b1b0b7209 */ /* 0x000fe40007810000 */
[----:B------:R-:W-:Y:S02]  /*113c0*/  ISETP.LT.OR P4, PT, R143, 0x59, P4 ;  /* 0x000000598f00780c */ /* 0x000fe40002781670 */
[----:B------:R-:W-:Y:S02]  /*113d0*/  FMNMX.FTZ R11, R30, R11, !PT ;  /* 0x0000000b1e0b7209 */ /* 0x000fe40007810000 */
[----:B------:R-:W-:Y:S01]  /*113e0*/  FSEL R70, R70, -INF , !P4 ;  /* 0xff80000046467808 */ /* 0x000fe20006000000 */
[----:B------:R-:W-:Y:S01]  /*113f0*/  MUFU.EX2 R61, R61 ;  /* 0x0000003d003d7308 */ /* 0x000fe20000000800 */
[----:B------:R-:W-:-:S02]  /*11400*/  FMNMX.FTZ R11, R31, R11, !PT ;  /* 0x0000000b1f0b7209 */ /* 0x000fc40007810000 */
[----:B------:R-:W-:Y:S02]  /*11410*/  ISETP.GT.AND P4, PT, R144, 0x60, P3 ;  /* 0x000000609000780c */ /* 0x000fe40001f84270 */
[----:B------:R-:W-:Y:S02]  /*11420*/  FMNMX.FTZ R11, R34, R11, !PT ;  /* 0x0000000b220b7209 */ /* 0x000fe40007810000 */
[----:B------:R-:W-:Y:S01]  /*11430*/  ISETP.LT.OR P4, PT, R143, 0x61, P4 ;  /* 0x000000618f00780c */ /* 0x000fe20002781670 */
[----:B------:R-:W-:Y:S01]  /*11440*/  MUFU.EX2 R64, R64 ;  /* 0x0000004000407308 */ /* 0x000fe20000000800 */
[----:B------:R-:W-:Y:S01]  /*11450*/  FMNMX.FTZ R11, R35, R11, !PT ;  /* 0x0000000b230b7209 */ /* 0x000fe20007810000 */
[----:B0-----:R-:W-:Y:S01]  /*11460*/  FADD.FTZ R5, R26, R5 ;  /* 0x000000051a057221 */ /* 0x001fe20000010000 */
[----:B------:R-:W-:Y:S02]  /*11470*/  FSEL R74, R74, -INF , !P4 ;  /* 0xff8000004a4a7808 */ /* 0x000fe40006000000 */
[----:B------:R-:W-:Y:S01]  /*11480*/  FMNMX.FTZ R11, R38, R11, !PT ;  /* 0x0000000b260b7209 */ /* 0x000fe20007810000 */
[----:B------:R-:W-:Y:S01]  /*11490*/  FADD.FTZ R5, R29, R5 ;  /* 0x000000051d057221 */ /* 0x000fe20000010000 */
[----:B------:R-:W-:Y:S01]  /*114a0*/  ISETP.GT.AND P4, PT, R144, 0x68, P3 ;  /* 0x000000689000780c */ /* 0x000fe20001f84270 */
[----:B------:R-:W-:Y:S01]  /*114b0*/  MUFU.EX2 R65, R65 ;  /* 0x0000004100417308 */ /* 0x000fe20000000800 */
[----:B------:R-:W-:Y:S01]  /*114c0*/  FMNMX.FTZ R11, R39, R11, !PT ;  /* 0x0000000b270b7209 */ /* 0x000fe20007810000 */
[----:B------:R-:W-:Y:S01]  /*114d0*/  FADD.FTZ R5, R32, R5 ;  /* 0x0000000520057221 */ /* 0x000fe20000010000 */
[----:B------:R-:W-:-:S02]  /*114e0*/  ISETP.LT.OR P4, PT, R143, 0x69, P4 ;  /* 0x000000698f00780c */ /* 0x000fc40002781670 */
[----:B------:R-:W-:Y:S01]  /*114f0*/  FMNMX.FTZ R11, R42, R11, !PT ;  /* 0x0000000b2a0b7209 */ /* 0x000fe20007810000 */
[----:B------:R-:W-:Y:S01]  /*11500*/  FADD.FTZ R5, R33, R5 ;  /* 0x0000000521057221 */ /* 0x000fe20000010000 */
[----:B------:R-:W-:Y:S01]  /*11510*/  FSEL R78, R78, -INF , !P4 ;  /* 0xff8000004e4e7808 */ /* 0x000fe20006000000 */
[----:B------:R-:W-:Y:S01]  /*11520*/  MUFU.EX2 R68, R68 ;  /* 0x0000004400447308 */ /* 0x000fe20000000800 */
[----:B------:R-:W-:Y:S01]  /*11530*/  FMNMX.FTZ R11, R43, R11, !PT ;  /* 0x0000000b2b0b7209 */ /* 0x000fe20007810000 */
[----:B------:R-:W-:Y:S01]  /*11540*/  FADD.FTZ R5, R36, R5 ;  /* 0x0000000524057221 */ /* 0x000fe20000010000 */
[----:B------:R-:W-:Y:S02]  /*11550*/  ISETP.GT.AND P4, PT, R144, 0x70, P3 ;  /* 0x000000709000780c */ /* 0x000fe40001f84270 */
[----:B------:R-:W-:Y:S01]  /*11560*/  FMNMX.FTZ R11, R46, R11, !PT ;  /* 0x0000000b2e0b7209 */ /* 0x000fe20007810000 */
[----:B------:R-:W-:Y:S01]  /*11570*/  FADD.FTZ R5, R37, R5 ;  /* 0x0000000525057221 */ /* 0x000fe20000010000 */
[----:B------:R-:W-:Y:S01]  /*11580*/  ISETP.LT.OR P4, PT, R143, 0x71, P4 ;  /* 0x000000718f00780c */ /* 0x000fe20002781670 */
[----:B------:R-:W-:Y:S01]  /*11590*/  MUFU.EX2 R69, R69 ;  /* 0x0000004500457308 */ /* 0x000fe20000000800 */
[----:B------:R-:W-:-:S02]  /*115a0*/  FMNMX.FTZ R11, R47, R11, !PT ;  /* 0x0000000b2f0b7209 */ /* 0x000fc40007810000 */
[----:B------:R-:W-:Y:S02]  /*115b0*/  FSEL R82, R82, -INF , !P4 ;  /* 0xff80000052527808 */ /* 0x000fe40006000000 */
[----:B------:R-:W-:Y:S02]  /*115c0*/  FMNMX.FTZ R11, R50, R11, !PT ;  /* 0x0000000b320b7209 */ /* 0x000fe40007810000 */
[C---:B------:R-:W-:Y:S01]  /*115d0*/  ISETP.GT.AND P4, PT, R144.reuse, 0x71, P3 ;  /* 0x000000719000780c */ /* 0x040fe20001f84270 */
[----:B------:R-:W-:Y:S01]  /*115e0*/  MUFU.EX2 R72, R72 ;  /* 0x0000004800487308 */ /* 0x000fe20000000800 */
[----:B------:R-:W-:Y:S02]  /*115f0*/  FMNMX.FTZ R11, R51, R11, !PT ;  /* 0x0000000b330b7209 */ /* 0x000fe40007810000 */
[----:B------:R-:W-:Y:S02]  /*11600*/  ISETP.GT.AND P5, PT, R144, 0x78, P3 ;  /* 0x000000789000780c */ /* 0x000fe40001fa4270 */
[----:B------:R-:W-:-:S02]  /*11610*/  FMNMX.FTZ R11, R54, R11, !PT ;  /* 0x0000000b360b7209 */ /* 0x000fc40007810000 */
[----:B------:R-:W-:Y:S01]  /*11620*/  ISETP.LT.OR P4, PT, R143, 0x72, P4 ;  /* 0x000000728f00780c */ /* 0x000fe20002781670 */
[----:B------:R-:W-:Y:S01]  /*11630*/  MUFU.EX2 R73, R73 ;  /* 0x0000004900497308 */ /* 0x000fe20000000800 */
[----:B------:R-:W-:Y:S02]  /*11640*/  FMNMX.FTZ R11, R55, R11, !PT ;  /* 0x0000000b370b7209 */ /* 0x000fe40007810000 */
[----:B------:R-:W-:Y:S02]  /*11650*/  ISETP.GT.AND P3, PT, R144, 0x79, P3 ;  /* 0x000000799000780c */ /* 0x000fe40001f64270 */
[----:B------:R-:W-:Y:S02]  /*11660*/  FMNMX.FTZ R11, R58, R11, !PT ;  /* 0x0000000b3a0b7209 */ /* 0x000fe40007810000 */
[----:B------:R-:W-:Y:S01]  /*11670*/  ISETP.LT.OR P5, PT, R143, 0x79, P5 ;  /* 0x000000798f00780c */ /* 0x000fe20002fa1670 */
[----:B------:R-:W-:Y:S01]  /*11680*/  MUFU.EX2 R76, R76 ;  /* 0x0000004c004c7308 */ /* 0x000fe20000000800 */
[----:B------:R-:W-:-:S02]  /*11690*/  FMNMX.FTZ R11, R59, R11, !PT ;  /* 0x0000000b3b0b7209 */ /* 0x000fc40007810000 */
[----:B------:R-:W-:Y:S02]  /*116a0*/  FSEL R83, R83, -INF , !P4 ;  /* 0xff80000053537808 */ /* 0x000fe40006000000 */
[----:B------:R-:W-:Y:S02]  /*116b0*/  FMNMX.FTZ R11, R62, R11, !PT ;  /* 0x0000000b3e0b7209 */ /* 0x000fe40007810000 */
[----:B------:R-:W-:Y:S01]  /*116c0*/  ISETP.LT.OR P3, PT, R143, 0x7a, P3 ;  /* 0x0000007a8f00780c */ /* 0x000fe20001f61670 */
[----:B------:R-:W-:Y:S01]  /*116d0*/  MUFU.EX2 R77, R77 ;  /* 0x0000004d004d7308 */ /* 0x000fe20000000800 */
[----:B------:R-:W-:Y:S02]  /*116e0*/  FMNMX.FTZ R11, R63, R11, !PT ;  /* 0x0000000b3f0b7209 */ /* 0x000fe40007810000 */
[----:B------:R-:W-:Y:S02]  /*116f0*/  FSEL R86, R86, -INF , !P5 ;  /* 0xff80000056567808 */ /* 0x000fe40006800000 */
[----:B------:R-:W-:-:S02]  /*11700*/  FMNMX.FTZ R11, R66, R11, !PT ;  /* 0x0000000b420b7209 */ /* 0x000fc40007810000 */
[----:B------:R-:W-:Y:S01]  /*11710*/  FSEL R87, R87, -INF , !P3 ;  /* 0xff80000057577808 */ /* 0x000fe20005800000 */
[----:B------:R-:W-:Y:S01]  /*11720*/  MUFU.EX2 R80, R80 ;  /* 0x0000005000507308 */ /* 0x000fe20000000800 */
[----:B------:R-:W-:Y:S02]  /*11730*/  FMNMX.FTZ R11, R67, R11, !PT ;  /* 0x0000000b430b7209 */ /* 0x000fe40007810000 */
[----:B------:R-:W-:Y:S02]  /*11740*/  F2FP.F16.F32.PACK_AB R26, R29, R26 ;  /* 0x0000001a1d1a723e */ /* 0x000fe400000000ff */
[----:B------:R-:W-:Y:S02]  /*11750*/  FMNMX.FTZ R11, R70, R11, !PT ;  /* 0x0000000b460b7209 */ /* 0x000fe40007810000 */
[----:B------:R-:W-:Y:S01]  /*11760*/  F2FP.F16.F32.PACK_AB R24, R25, R24 ;  /* 0x000000181918723e */ /* 0x000fe200000000ff */
[----:B------:R-:W-:Y:S01]  /*11770*/  MUFU.EX2 R81, R81 ;  /* 0x0000005100517308 */ /* 0x000fe20000000800 */
[----:B------:R-:W-:-:S02]  /*11780*/  FMNMX.FTZ R11, R71, R11, !PT ;  /* 0x0000000b470b7209 */ /* 0x000fc40007810000 */
[----:B------:R-:W-:Y:S02]  /*11790*/  F2FP.F16.F32.PACK_AB R32, R33, R32 ;  /* 0x000000202120723e */ /* 0x000fe400000000ff */
[----:B------:R-:W-:-:S03]  /*117a0*/  FMNMX.FTZ R11, R74, R11, !PT ;  /* 0x0000000b4a0b7209 */ /* 0x000fc60007810000 */
[----:B------:R-:W-:Y:S01]  /*117b0*/  MUFU.EX2 R84, R84 ;  /* 0x0000005400547308 */ /* 0x000fe20000000800 */
[----:B------:R-:W-:-:S04]  /*117c0*/  FMNMX.FTZ R11, R75, R11, !PT ;  /* 0x0000000b4b0b7209 */ /* 0x000fc80007810000 */
[----:B------:R-:W-:-:S03]  /*117d0*/  FMNMX.FTZ R11, R78, R11, !PT ;  /* 0x0000000b4e0b7209 */ /* 0x000fc60007810000 */
[----:B------:R-:W-:Y:S01]  /*117e0*/  MUFU.EX2 R0, R0 ;  /* 0x0000000000007308 */ /* 0x000fe20000000800 */
        /* <DEDUP_REMOVED lines=9> */
[C---:B------:R-:W-:Y:S01]  /*11880*/  FSETP.NEU.FTZ.AND P3, PT, R11.reuse, -INF , PT ;  /* 0xff8000000b00780b */ /* 0x040fe20003f7d000 */
[----:B------:R-:W-:-:S05]  /*11890*/  FMUL.FTZ R16, R11, UR41 ;  /* 0x000000290b107c20 */ /* 0x000fca0008410000 */
[----:B------:R-:W-:-:S05]  /*118a0*/  FSEL R16, R16, RZ, P3 ;  /* 0x000000ff10107208 */ /* 0x000fca0001800000 */
        /* <DEDUP_REMOVED lines=24> */
[----:B------:R-:W-:-:S06]  /*11a30*/  F2FP.F16.F32.PACK_AB R42, R45, R44 ;  /* 0x0000002c2d2a723e */ /* 0x000fcc00000000ff */
        /* <DEDUP_REMOVED lines=8> */
[----:B0-----:R-:W-:Y:S01]  /*11ac0*/  FSEL R26, R11, RZ, P3 ;  /* 0x000000ff0b1a7208 */ /* 0x001fe20001800000 */
        /* <DEDUP_REMOVED lines=10> */
[----:B------:R-:W-:Y:S01]  /*11b70*/  FFMA.FTZ R26, R50, UR41, -R16 ;  /* 0x00000029321a7c23 */ /* 0x000fe20008010810 */
[----:B------:R-:W-:-:S03]  /*11b80*/  F2FP.F16.F32.PACK_AB R34, R37, R36 ;  /* 0x000000242522723e */ /* 0x000fc600000000ff */
[----:B------:R-:W0:Y:S08]  /*11b90*/  MUFU.EX2 R6, R6 ;  /* 0x0000000600067308 */ /* 0x000e300000000800 */
[----:B------:R-:W1:Y:S08]  /*11ba0*/  MUFU.EX2 R25, R25 ;  /* 0x0000001900197308 */ /* 0x000e700000000800 */
[----:B------:R-:W3:Y:S01]  /*11bb0*/  MUFU.EX2 R35, R35 ;  /* 0x0000002300237308 */ /* 0x000ee20000000800 */
[----:B0-----:R-:W-:Y:S01]  /*11bc0*/  FFMA.FTZ R4, R6, R4, R18 ;  /* 0x0000000406047223 */ /* 0x001fe20000010012 */
[----:B------:R-:W-:-:S03]  /*11bd0*/  FFMA.FTZ R18, R58, UR41, -R16 ;  /* 0x000000293a127c23 */ /* 0x000fc60008010810 */
[----:B------:R-:W-:Y:S01]  /*11be0*/  FADD.FTZ R4, R21, R4 ;  /* 0x0000000415047221 */ /* 0x000fe20000010000 */
[--C-:B------:R-:W-:Y:S01]  /*11bf0*/  FFMA.FTZ R21, R59, UR41, -R16.reuse ;  /* 0x000000293b157c23 */ /* 0x100fe20008010810 */
[----:B------:R-:W-:Y:S01]  /*11c00*/  FFMA.FTZ R16, R87, UR41, -R16 ;  /* 0x0000002957107c23 */ /* 0x000fe20008010810 */
[----:B------:R-:W0:Y:S01]  /*11c10*/  MUFU.EX2 R27, R27 ;  /* 0x0000001b001b7308 */ /* 0x000e220000000800 */
[----:B------:R-:W-:-:S04]  /*11c20*/  FADD.FTZ R28, R28, R4 ;  /* 0x000000041c1c7221 */ /* 0x000fc80000010000 */
[----:B------:R-:W-:Y:S01]  /*11c30*/  FADD.FTZ R28, R29, R28 ;  /* 0x0000001c1d1c7221 */ /* 0x000fe20000010000 */
[----:B------:R-:W-:Y:S01]  /*11c40*/  FADD.FTZ R29, R40, R5 ;  /* 0x00000005281d7221 */ /* 0x000fe20000010000 */
[C---:B------:R-:W-:Y:S01]  /*11c50*/  F2FP.F16.F32.PACK_AB R40, R41.reuse, R40 ;  /* 0x000000282928723e */ /* 0x040fe200000000ff */
[----:B------:R-:W4:Y:S01]  /*11c60*/  MUFU.EX2 R38, R38 ;  /* 0x0000002600267308 */ /* 0x000f220000000800 */
[----:B------:R-:W-:Y:S01]  /*11c70*/  FADD.FTZ R28, R24, R28 ;  /* 0x0000001c181c7221 */ /* 0x000fe20000010000 */
[----:B------:R-:W-:-:S03]  /*11c80*/  FADD.FTZ R29, R41, R29 ;  /* 0x0000001d291d7221 */ /* 0x000fc60000010000 */
[----:B-1----:R-:W-:Y:S01]  /*11c90*/  FADD.FTZ R28, R25, R28 ;  /* 0x0000001c191c7221 */ /* 0x002fe20000010000 */
[----:B------:R-:W-:Y:S02]  /*11ca0*/  FADD.FTZ R29, R44, R29 ;  /* 0x0000001d2c1d7221 */ /* 0x000fe40000010000 */
[----:B------:R-:W1:Y:S01]  /*11cb0*/  MUFU.EX2 R43, R43 ;  /* 0x0000002b002b7308 */ /* 0x000e620000000800 */
[----:B---3--:R-:W-:Y:S01]  /*11cc0*/  FADD.FTZ R33, R35, R28 ;  /* 0x0000001c23217221 */ /* 0x008fe20000010000 */
[----:B------:R-:W-:Y:S01]  /*11cd0*/  FADD.FTZ R28, R45, R29 ;  /* 0x0000001d2d1c7221 */ /* 0x000fe20000010000 */
[C---:B0-----:R-:W-:Y:S02]  /*11ce0*/  F2FP.F16.F32.PACK_AB R35, R27.reuse, R35 ;  /* 0x000000231b23723e */ /* 0x041fe400000000ff */
[----:B------:R-:W-:Y:S01]  /*11cf0*/  FADD.FTZ R33, R27, R33 ;  /* 0x000000211b217221 */ /* 0x000fe20000010000 */
[----:B------:R-:W-:Y:S01]  /*11d00*/  FADD.FTZ R28, R48, R28 ;  /* 0x0000001c301c7221 */ /* 0x000fe20000010000 */
[----:B------:R-:W3:Y:S01]  /*11d10*/  LDL R27, [R1+0x24] ;  /* 0x00002400011b7983 */ /* 0x000ee20000100800 */
[----:B------:R-:W0:Y:S01]  /*11d20*/  MUFU.EX2 R39, R39 ;  /* 0x0000002700277308 */ /* 0x000e220000000800 */
[----:B------:R-:W-:Y:S01]  /*11d30*/  FADD.FTZ R29, R30, R33 ;  /* 0x000000211e1d7221 */ /* 0x000fe20000010000 */
[----:B------:R-:W-:Y:S01]  /*11d40*/  F2FP.F16.F32.PACK_AB R33, R25, R24 ;  /* 0x000000181921723e */ /* 0x000fe200000000ff */
[----:B------:R-:W-:Y:S01]  /*11d50*/  FADD.FTZ R28, R49, R28 ;  /* 0x0000001c311c7221 */ /* 0x000fe20000010000 */
[C---:B----4-:R-:W-:Y:S01]  /*11d60*/  F2FP.F16.F32.PACK_AB R41, R38.reuse, R30 ;  /* 0x0000001e2629723e */ /* 0x050fe200000000ff */
[----:B------:R-:W-:-:S02]  /*11d70*/  FADD.FTZ R29, R38, R29 ;  /* 0x0000001d261d7221 */ /* 0x000fc40000010000 */
[----:B------:R-:W-:Y:S01]  /*11d80*/  FADD.FTZ R28, R52, R28 ;  /* 0x0000001c341c7221 */ /* 0x000fe20000010000 */
[----:B------:R-:W4:Y:S01]  /*11d90*/  MUFU.EX2 R26, R26 ;  /* 0x0000001a001a7308 */ /* 0x000f220000000800 */
[----:B-1----:R-:W-:-:S07]  /*11da0*/  FADD.FTZ R25, R43, R29 ;  /* 0x0000001d2b197221 */ /* 0x002fce0000010000 */
[----:B------:R-:W1:Y:S01]  /*11db0*/  MUFU.EX2 R4, R55 ;  /* 0x0000003700047308 */ /* 0x000e620000000800 */
[----:B0-----:R-:W-:Y:S01]  /*11dc0*/  FADD.FTZ R25, R39, R25 ;  /* 0x0000001927197221 */ /* 0x001fe20000010000 */
[----:B------:R-:W-:Y:S01]  /*11dd0*/  FADD.FTZ R28, R53, R28 ;  /* 0x0000001c351c7221 */ /* 0x000fe20000010000 */
[----:B------:R-:W-:Y:S01]  /*11de0*/  F2FP.F16.F32.PACK_AB R43, R39, R43 ;  /* 0x0000002b272b723e */ /* 0x000fe200000000ff */
[----:B--2---:R0:W-:Y:S02]  /*11df0*/  STSM.16.M88.4 [R145], R32 ;  /* 0x0000002091007844 */ /* 0x0041e40000000200 */
[----:B------:R-:W-:Y:S02]  /*11e00*/  FADD.FTZ R28, R56, R28 ;  /* 0x0000001c381c7221 */ /* 0x000fe40000010000 */
[----:B------:R-:W2:Y:S01]  /*11e10*/  MUFU.EX2 R18, R18 ;  /* 0x0000001200127308 */ /* 0x000ea20000000800 */
[----:B----4-:R-:W-:Y:S01]  /*11e20*/  FADD.FTZ R25, R26, R25 ;  /* 0x000000191a197221 */ /* 0x010fe20000010000 */
[----:B------:R-:W-:-:S03]  /*11e30*/  FADD.FTZ R28, R57, R28 ;  /* 0x0000001c391c7221 */ /* 0x000fc60000010000 */
[----:B------:R-:W-:Y:S01]  /*11e40*/  FADD.FTZ R25, R31, R25 ;  /* 0x000000191f197221 */ /* 0x000fe20000010000 */
[----:B------:R-:W-:Y:S02]  /*11e50*/  FADD.FTZ R28, R60, R28 ;  /* 0x0000001c3c1c7221 */ /* 0x000fe40000010000 */
[----:B------:R-:W4:Y:S01]  /*11e60*/  MUFU.EX2 R21, R21 ;  /* 0x0000001500157308 */ /* 0x000f220000000800 */
[----:B------:R-:W-:-:S04]  /*11e70*/  FADD.FTZ R25, R51, R25 ;  /* 0x0000001933197221 */ /* 0x000fc80000010000 */
[----:B-1----:R-:W-:-:S03]  /*11e80*/  FADD.FTZ R25, R4, R25 ;  /* 0x0000001904197221 */ /* 0x002fc60000010000 */
[----:B------:R-:W1:Y:S01]  /*11e90*/  MUFU.EX2 R59, R62 ;  /* 0x0000003e003b7308 */ /* 0x000e620000000800 */
[----:B--2---:R-:W-:-:S07]  /*11ea0*/  FADD.FTZ R25, R18, R25 ;  /* 0x0000001912197221 */ /* 0x004fce0000010000 */
[----:B------:R-:W2:Y:S01]  /*11eb0*/  MUFU.EX2 R5, R66 ;  /* 0x0000004200057308 */ /* 0x000ea20000000800 */
[----:B----4-:R-:W-:Y:S01]  /*11ec0*/  FADD.FTZ R25, R21, R25 ;  /* 0x0000001915197221 */ /* 0x010fe20000010000 */
[----:B------:R-:W-:-:S06]  /*11ed0*/  FADD.FTZ R28, R61, R28 ;  /* 0x0000001c3d1c7221 */ /* 0x000fcc0000010000 */
[----:B------:R-:W4:Y:S01]  /*11ee0*/  MUFU.EX2 R67, R67 ;  /* 0x0000004300437308 */ /* 0x000f220000000800 */
[----:B-1----:R-:W-:Y:S01]  /*11ef0*/  FADD.FTZ R25, R59, R25 ;  /* 0x000000193b197221 */ /* 0x002fe20000010000 */
[----:B------:R-:W-:-:S06]  /*11f00*/  FADD.FTZ R28, R64, R28 ;  /* 0x0000001c401c7221 */ /* 0x000fcc0000010000 */
[----:B------:R-:W1:Y:S01]  /*11f10*/  MUFU.EX2 R70, R70 ;  /* 0x0000004600467308 */ /* 0x000e620000000800 */
[----:B------:R-:W-:Y:S01]  /*11f20*/  FADD.FTZ R25, R63, R25 ;  /* 0x000000193f197221 */ /* 0x000fe20000010000 */
[----:B------:R-:W-:-:S06]  /*11f30*/  FADD.FTZ R28, R65, R28 ;  /* 0x0000001c411c7221 */ /* 0x000fcc0000010000 */
[----:B------:R-:W5:Y:S01]  /*11f40*/  MUFU.EX2 R71, R71 ;  /* 0x0000004700477308 */ /* 0x000f620000000800 */
[----:B--2---:R-:W-:Y:S01]  /*11f50*/  FADD.FTZ R25, R5, R25 ;  /* 0x0000001905197221 */ /* 0x004fe20000010000 */
[----:B------:R-:W-:-:S06]  /*11f60*/  FADD.FTZ R28, R68, R28 ;  /* 0x0000001c441c7221 */ /* 0x000fcc0000010000 */
[----:B------:R-:W2:Y:S01]  /*11f70*/  MUFU.EX2 R24, R74 ;  /* 0x0000004a00187308 */ /* 0x000ea20000000800 */
[----:B----4-:R-:W-:Y:S01]  /*11f80*/  FADD.FTZ R25, R67, R25 ;  /* 0x0000001943197221 */ /* 0x010fe20000010000 */
[----:B------:R-:W-:-:S06]  /*11f90*/  FADD.FTZ R28, R69, R28 ;  /* 0x0000001c451c7221 */ /* 0x000fcc0000010000 */
[----:B------:R-:W4:Y:S01]  /*11fa0*/  MUFU.EX2 R75, R75 ;  /* 0x0000004b004b7308 */ /* 0x000f220000000800 */
[----:B-1----:R-:W-:Y:S01]  /*11fb0*/  FADD.FTZ R25, R70, R25 ;  /* 0x0000001946197221 */ /* 0x002fe20000010000 */
[----:B------:R-:W-:-:S06]  /*11fc0*/  FADD.FTZ R28, R72, R28 ;  /* 0x0000001c481c7221 */ /* 0x000fcc0000010000 */
[----:B------:R-:W1:Y:S01]  /*11fd0*/  MUFU.EX2 R78, R78 ;  /* 0x0000004e004e7308 */ /* 0x000e620000000800 */
[----:B-----5:R-:W-:Y:S01]  /*11fe0*/  FADD.FTZ R25, R71, R25 ;  /* 0x0000001947197221 */ /* 0x020fe20000010000 */
[----:B------:R-:W-:-:S06]  /*11ff0*/  FADD.FTZ R28, R73, R28 ;  /* 0x0000001c491c7221 */ /* 0x000fcc0000010000 */
[----:B------:R-:W5:Y:S01]  /*12000*/  MUFU.EX2 R79, R79 ;  /* 0x0000004f004f7308 */ /* 0x000f620000000800 */
[----:B--2---:R-:W-:Y:S01]  /*12010*/  FADD.FTZ R25, R24, R25 ;  /* 0x0000001918197221 */ /* 0x004fe20000010000 */
[----:B------:R-:W-:-:S06]  /*12020*/  FADD.FTZ R28, R76, R28 ;  /* 0x0000001c4c1c7221 */ /* 0x000fcc0000010000 */
[----:B------:R-:W2:Y:S01]  /*12030*/  MUFU.EX2 R82, R82 ;  /* 0x0000005200527308 */ /* 0x000ea20000000800 */
[----:B----4-:R-:W-:Y:S01]  /*12040*/  FADD.FTZ R25, R75, R25 ;  /* 0x000000194b197221 */ /* 0x010fe20000010000 */
[----:B------:R-:W-:Y:S02]  /*12050*/  F2FP.F16.F32.PACK_AB R56, R57, R56 ;  /* 0x000000383938723e */ /* 0x000fe400000000ff */
[----:B------:R-:W-:Y:S01]  /*12060*/  F2FP.F16.F32.PACK_AB R57, R21, R18 ;  /* 0x000000121539723e */ /* 0x000fe200000000ff */
[----:B------:R-:W-:-:S03]  /*12070*/  FADD.FTZ R21, R77, R28 ;  /* 0x0000001c4d157221 */ /* 0x000fc60000010000 */
[----:B------:R-:W4:Y:S01]  /*12080*/  MUFU.EX2 R83, R83 ;  /* 0x0000005300537308 */ /* 0x000f220000000800 */
[----:B------:R-:W-:Y:S01]  /*12090*/  F2FP.F16.F32.PACK_AB R51, R4, R51 ;  /* 0x000000330433723e */ /* 0x000fe200000000ff */
[----:B-1----:R-:W-:Y:S01]  /*120a0*/  FADD.FTZ R4, R78, R25 ;  /* 0x000000194e047221 */ /* 0x002fe20000010000 */
[----:B------:R-:W-:-:S03]  /*120b0*/  FADD.FTZ R18, R80, R21 ;  /* 0x0000001550127221 */ /* 0x000fc60000010000 */
[----:B-----5:R-:W-:Y:S01]  /*120c0*/  FADD.FTZ R21, R79, R4 ;  /* 0x000000044f157221 */ /* 0x020fe20000010000 */
[----:B------:R-:W-:-:S03]  /*120d0*/  FADD.FTZ R4, R81, R18 ;  /* 0x0000001251047221 */ /* 0x000fc60000010000 */
[----:B--2---:R-:W-:Y:S01]  /*120e0*/  FADD.FTZ R18, R82, R21 ;  /* 0x0000001552127221 */ /* 0x004fe20000010000 */
[----:B------:R-:W-:Y:S02]  /*120f0*/  F2FP.F16.F32.PACK_AB R64, R65, R64 ;  /* 0x000000404140723e */ /* 0x000fe400000000ff */
[----:B------:R-:W-:Y:S01]  /*12100*/  F2FP.F16.F32.PACK_AB R65, R67, R5 ;  /* 0x000000054341723e */ /* 0x000fe200000000ff */
[----:B----4-:R-:W-:Y:S02]  /*12110*/  FADD.FTZ R5, R83, R18 ;  /* 0x0000001253057221 */ /* 0x010fe40000010000 */
[----:B------:R-:W2:Y:S01]  /*12120*/  LDL R18, [R1+0x18] ;  /* 0x0000180001127983 */ /* 0x000ea20000100800 */
[----:B------:R-:W-:Y:S08]  /*12130*/  MUFU.EX2 R86, R86 ;  /* 0x0000005600567308 */ /* 0x000ff00000000800 */
[----:B------:R-:W1:Y:S01]  /*12140*/  MUFU.EX2 R16, R16 ;  /* 0x0000001000107308 */ /* 0x000e620000000800 */
[----:B------:R-:W-:-:S02]  /*12150*/  F2FP.F16.F32.PACK_AB R48, R49, R48 ;  /* 0x000000303130723e */ /* 0x000fc400000000ff */
[----:B------:R-:W-:Y:S02]  /*12160*/  F2FP.F16.F32.PACK_AB R50, R53, R52 ;  /* 0x000000343532723e */ /* 0x000fe400000000ff */
[----:B------:R-:W-:Y:S02]  /*12170*/  F2FP.F16.F32.PACK_AB R49, R31, R26 ;  /* 0x0000001a1f31723e */ /* 0x000fe400000000ff */
[----:B------:R-:W-:Y:S02]  /*12180*/  F2FP.F16.F32.PACK_AB R58, R61, R60 ;  /* 0x0000003c3d3a723e */ /* 0x000fe400000000ff */
[----:B------:R-:W-:Y:S02]  /*12190*/  F2FP.F16.F32.PACK_AB R59, R63, R59 ;  /* 0x0000003b3f3b723e */ /* 0x000fe400000000ff */
[----:B------:R-:W-:Y:S02]  /*121a0*/  F2FP.F16.F32.PACK_AB R72, R73, R72 ;  /* 0x000000484948723e */ /* 0x000fe400000000ff */
[----:B------:R-:W-:-:S02]  /*121b0*/  F2FP.F16.F32.PACK_AB R66, R69, R68 ;  /* 0x000000444542723e */ /* 0x000fc400000000ff */
[----:B------:R-:W-:Y:S02]  /*121c0*/  F2FP.F16.F32.PACK_AB R80, R81, R80 ;  /* 0x000000505150723e */ /* 0x000fe400000000ff */
[----:B------:R-:W-:Y:S02]  /*121d0*/  F2FP.F16.F32.PACK_AB R67, R71, R70 ;  /* 0x000000464743723e */ /* 0x000fe400000000ff */
[----:B------:R-:W-:Y:S01]  /*121e0*/  F2FP.F16.F32.PACK_AB R73, R75, R24 ;  /* 0x000000184b49723e */ /* 0x000fe200000000ff */
[----:B------:R0:W-:Y:S01]  /*121f0*/  STSM.16.M88.4 [R142], R40 ;  /* 0x000000288e007844 */ /* 0x0001e20000000200 */
[----:B------:R-:W-:Y:S02]  /*12200*/  F2FP.F16.F32.PACK_AB R74, R77, R76 ;  /* 0x0000004c4d4a723e */ /* 0x000fe400000000ff */
[----:B------:R-:W-:Y:S02]  /*12210*/  F2FP.F16.F32.PACK_AB R75, R79, R78 ;  /* 0x0000004e4f4b723e */ /* 0x000fe400000000ff */
[----:B------:R-:W-:Y:S01]  /*12220*/  F2FP.F16.F32.PACK_AB R81, R83, R82 ;  /* 0x000000525351723e */ /* 0x000fe200000000ff */
[----:B------:R0:W-:Y:S01]  /*12230*/  STSM.16.M88.4 [R141], R48 ;  /* 0x000000308d007844 */ /* 0x0001e20000000200 */
[----:B------:R-:W-:-:S02]  /*12240*/  F2FP.F16.F32.PACK_AB R82, R0, R84 ;  /* 0x000000540052723e */ /* 0x000fc400000000ff */
[----:B-1----:R-:W-:Y:S01]  /*12250*/  F2FP.F16.F32.PACK_AB R83, R16, R86 ;  /* 0x000000561053723e */ /* 0x002fe200000000ff */
[----:B------:R0:W-:Y:S01]  /*12260*/  STSM.16.M88.4 [R140+0x27800], R56 ;  /* 0x027800388c007844 */ /* 0x0001e20000000200 */
[----:B------:R-:W-:Y:S01]  /*12270*/  FADD.FTZ R21, R84, R4 ;  /* 0x0000000454157221 */ /* 0x000fe20000010000 */
[----:B------:R-:W-:Y:S01]  /*12280*/  FADD.FTZ R25, R86, R5 ;  /* 0x0000000556197221 */ /* 0x000fe20000010000 */
[-C--:B------:R-:W-:Y:S01]  /*12290*/  FMUL.FTZ R90, R90, R6.reuse ;  /* 0x000000065a5a7220 */ /* 0x080fe20000410000 */
[-C--:B------:R-:W-:Y:S01]  /*122a0*/  FMUL.FTZ R91, R91, R6.reuse ;  /* 0x000000065b5b7220 */ /* 0x080fe20000410000 */
[----:B------:R-:W-:Y:S01]  /*122b0*/  FADD.FTZ R5, R0, R21 ;  /* 0x0000001500057221 */ /* 0x000fe20000010000 */
[----:B------:R-:W-:Y:S01]  /*122c0*/  FADD.FTZ R4, R16, R25 ;  /* 0x0000001910047221 */ /* 0x000fe20000010000 */
        /* <DEDUP_REMOVED lines=49> */
[----:B---3--:R0:W-:Y:S04]  /*125e0*/  STSM.16.M88.4 [R27], R64 ;  /* 0x000000401b007844 */ /* 0x0081e80000000200 */
[----:B------:R0:W-:Y:S04]  /*125f0*/  STSM.16.M88.4 [R142+0x6000], R72 ;  /* 0x006000488e007844 */ /* 0x0001e80000000200 */
[----:B------:R0:W-:Y:S01]  /*12600*/  STSM.16.M88.4 [R141+0x6000], R80 ;  /* 0x006000508d007844 */ /* 0x0001e20000000200 */
[----:B------:R1:W-:Y:S06]  /*12610*/  MEMBAR.ALL.CTA ;  /* 0x0000000000007992 */ /* 0x0003ec0000008000 */
[----:B-1----:R-:W1:Y:S01]  /*12620*/  FENCE.VIEW.ASYNC.S ;  /* 0x00000000000073c6 */ /* 0x002e620000000000 */
[C---:B--2---:R-:W-:Y:S01]  /*12630*/  ISETP.GT.AND P3, PT, R3.reuse, R18, PT ;  /* 0x000000120300720c */ /* 0x044fe20003f64270 */
[----:B------:R-:W-:-:S02]  /*12640*/  VIADD R3, R3, 0xffffffff ;  /* 0xffffffff03037836 */ /* 0x000fc40000000000 */
[----:B------:R-:W-:Y:S01]  /*12650*/  IMAD.MOV.U32 R18, RZ, RZ, R7 ;  /* 0x000000ffff127224 */ /* 0x000fe200078e0007 */
[----:B-1----:R-:W-:-:S09]  /*12660*/  NOP ;  /* 0x0000000000007918 */ /* 0x002fd20000000000 */
[----:B0-----:R-:W-:Y:S05]  /*12670*/  @P3 BRA `(.L_x_1537) ;  /* 0xffffffcc00103947 */ /* 0x001fea000383ffff */
[----:B------:R-:W-:Y:S02]  /*12680*/  IMAD.MOV.U32 R6, RZ, RZ, R11 ;  /* 0x000000ffff067224 */ /* 0x000fe400078e000b */
[----:B------:R-:W-:Y:S02]  /*12690*/  IMAD.MOV.U32 R0, RZ, RZ, R8 ;  /* 0x000000ffff007224 */ /* 0x000fe400078e0008 */
[----:B------:R-:W-:Y:S02]  /*126a0*/  IMAD.MOV.U32 R16, RZ, RZ, R20 ;  /* 0x000000ffff107224 */ /* 0x000fe400078e0014 */
[----:B------:R-:W-:-:S07]  /*126b0*/  IMAD.MOV.U32 R18, RZ, RZ, R7 ;  /* 0x000000ffff127224 */ /* 0x000fce00078e0007 */
.L_x_1519:
[----:B------:R-:W2:Y:S01]  /*126c0*/  LDL R11, [R1+0x1c] ;  /* 0x00001c00010b7983 */ /* 0x000ea20000100800 */
[----:B------:R-:W0:Y:S01]  /*126d0*/  LDC R7, c[0x0][0x448] ;  /* 0x00011200ff077b82 */ /* 0x000e220000000800 */
[----:B------:R-:W-:-:S07]  /*126e0*/  IADD3 R20, R139, 0x1, -R138 ;  /* 0x000000018b147810 */ /* 0x000fce0007ffe88a */
[----:B------:R-:W1:Y:S01]  /*126f0*/  LDC R24, c[0x0][0x9e4] ;  /* 0x00027900ff187b82 */ /* 0x000e620000000800 */
[----:B0-----:R-:W-:Y:S02]  /*12700*/  ISETP.NE.AND P5, PT, R7, 0x1, PT ;  /* 0x000000010700780c */ /* 0x001fe40003fa5270 */
[----:B-1----:R-:W-:-:S11]  /*12710*/  ISETP.GE.AND P4, PT, R24, 0x1, PT ;  /* 0x000000011800780c */ /* 0x002fd60003f86270 */
[----:B------:R-:W0:Y:S08]  /*12720*/  @P5 LDC R8, c[0x0][0x44c] ;  /* 0x00011300ff085b82 */ /* 0x000e300000000800 */
[----:B------:R-:W1:Y:S01]  /*12730*/  @P5 LDC R9, c[0x0][0x450] ;  /* 0x00011400ff095b82 */ /* 0x000e620000000800 */
[----:B--2---:R-:W-:-:S04]  /*12740*/  VIADD R7, R11, 0xbf ;  /* 0x000000bf0b077836 */ /* 0x004fc80000000000 */
[----:B0-----:R-:W-:-:S05]  /*12750*/  @P5 IMAD.HI.U32 R8, R7, R8, RZ ;  /* 0x0000000807085227 */ /* 0x001fca00078e00ff */
[----:B-1----:R-:W-:-:S05]  /*12760*/  @P5 SHF.R.U32.HI R7, RZ, R9, R8 ;  /* 0x00000009ff075219 */ /* 0x002fca0000011608 */
[----:B------:R-:W-:-:S04]  /*12770*/  IMAD.IADD R7, R7, 0x1, R20 ;  /* 0x0000000107077824 */ /* 0x000fc800078e0214 */
[----:B------:R-:W-:Y:S01]  /*12780*/  IMAD.IADD R10, R7, 0x1, -R10 ;  /* 0x00000001070a7824 */ /* 0x000fe200078e0a0a */
        /* <DEDUP_REMOVED lines=11> */
.L_x_1540:
[----:B------:R-:W-:-:S13]  /*12840*/  ISETP.NE.AND P2, PT, R24, 0x1, PT ;  /* 0x000000011800780c */ /* 0x000fda0003f45270 */
[----:B------:R-:W0:Y:S02]  /*12850*/  @P2 LDC.64 R8, c[0x0][0x9e8] ;  /* 0x00027a00ff082b82 */ /* 0x000e240000000a00 */
[----:B0-----:R-:W-:-:S05]  /*12860*/  @P2 IMAD.HI.U32 R8, R7, R8, RZ ;  /* 0x0000000807082227 */ /* 0x001fca00078e00ff */
[----:B------:R-:W-:-:S07]  /*12870*/  @P2 SHF.R.U32.HI R7, RZ, R9, R8 ;  /* 0x00000009ff072219 */ /* 0x000fce0000011608 */
.L_x_1541:
[----:B------:R-:W-:Y:S05]  /*12880*/  BSYNC B0 ;  /* 0x0000000000007941 */ /* 0x000fea0003800000 */
.L_x_1539:
[----:B------:R-:W-:-:S05]  /*12890*/  IMAD R7, R7, R24, RZ ;  /* 0x0000001807077224 */ /* 0x000fca00078e02ff */
[----:B------:R-:W-:-:S07]  /*128a0*/  VIMNMX R10, R10, R7, !PT ;  /* 0x000000070a0a7248 */ /* 0x000fce0007fe0100 */
.L_x_1538:
[----:B------:R-:W2:Y:S01]  /*128b0*/  LDL R8, [R1+0x48] ;  /* 0x0000480001087983 */ /* 0x000ea20000100800 */
[----:B------:R-:W-:-:S05]  /*128c0*/  VIADD R10, R10, 0x7f ;  /* 0x0000007f0a0a7836 */ /* 0x000fca0000000000 */
[----:B------:R-:W-:-:S04]  /*128d0*/  SHF.R.S32.HI R7, RZ, 0x1f, R10 ;  /* 0x0000001fff077819 */ /* 0x000fc8000001140a */
[----:B------:R-:W-:-:S04]  /*128e0*/  LEA.HI R7, R7, R10, RZ, 0x7 ;  /* 0x0000000a07077211 */ /* 0x000fc800078f38ff */
[----:B------:R-:W-:-:S04]  /*128f0*/  SHF.R.S32.HI R7, RZ, 0x7, R7 ;  /* 0x00000007ff077819 */ /* 0x000fc80000011407 */
[----:B--2---:R-:W-:-:S04]  /*12900*/  VIMNMX R143, R8, R7, !PT ;  /* 0x00000007088f7248 */ /* 0x004fc80007fe0100 */
[----:B------:R-:W-:-:S13]  /*12910*/  ISETP.GE.AND P2, PT, R3, R143, PT ;  /* 0x0000008f0300720c */ /* 0x000fda0003f46270 */
[----:B------:R-:W-:Y:S05]  /*12920*/  @!P2 BRA `(.L_x_1542) ;  /* 0x0000002000f0a947 */ /* 0x000fea0003800000 */
[----:B------:R-:W-:Y:S02]  /*12930*/  IMAD.MOV.U32 R7, RZ, RZ, R6 ;  /* 0x000000ffff077224 */ /* 0x000fe400078e0006 */
[----:B------:R-:W-:Y:S02]  /*12940*/  IMAD.MOV.U32 R8, RZ, RZ, R0 ;  /* 0x000000ffff087224 */ /* 0x000fe400078e0000 */
[----:B------:R-:W-:Y:S02]  /*12950*/  IMAD.MOV.U32 R10, RZ, RZ, R18 ;  /* 0x000000ffff0a7224 */ /* 0x000fe400078e0012 */
[----:B------:R-:W-:-:S07]  /*12960*/  IMAD.MOV.U32 R9, RZ, RZ, R16 ;  /* 0x000000ffff097224 */ /* 0x000fce00078e0010 */
.L_x_1552:
[----:B------:R-:W-:Y:S01]  /*12970*/  VIADD R16, R9, 0x1 ;  /* 0x0000000109107836 */ /* 0x000fe20000000000 */
[----:B------:R-:W-:Y:S05]  /*12980*/  YIELD ;  /* 0x0000000000007946 */ /* 0x000fea0003800000 */
[----:B------:R-:W-:-:S04]  /*12990*/  ISETP.NE.AND P2, PT, R16, 0x2, PT ;  /* 0x000000021000780c */ /* 0x000fc80003f45270 */
[----:B------:R-:W-:Y:S02]  /*129a0*/  SEL R11, RZ, 0x1, P2 ;  /* 0x00000001ff0b7807 */ /* 0x000fe40001000000 */
[----:B------:R-:W-:Y:S02]  /*129b0*/  SEL R16, R16, RZ, P2 ;  /* 0x000000ff10107207 */ /* 0x000fe40001000000 */
[----:B------:R-:W-:Y:S02]  /*129c0*/  ISETP.NE.AND P2, PT, R157, RZ, PT ;  /* 0x000000ff9d00720c */ /* 0x000fe40003f45270 */
[----:B------:R-:W-:-:S11]  /*129d0*/  LOP3.LUT R18, R10, R11, RZ, 0x3c, !PT ;  /* 0x0000000b0a127212 */ /* 0x000fd600078e3cff */
[----:B------:R-:W-:Y:S05]  /*129e0*/  @P2 BRA `(.L_x_1543) ;  /* 0x0000000000302947 */ /* 0x000fea0003800000 */
[----:B------:R-:W-:Y:S05]  /*129f0*/  @!P0 BRA `(.L_x_1544) ;  /* 0x0000000000048947 */ /* 0x000fea0003800000 */
[----:B------:R-:W-:Y:S01]  /*12a00*/  BPT.TRAP 0x1 ;  /* 0x000000040000795c */ /* 0x000fe20000300000 */
.L_x_1544:
[----:B------:R-:W-:Y:S01]  /*12a10*/  IMAD R0, R16, 0x8, R2 ;  /* 0x0000000810007824 */ /* 0x000fe200078e0202 */
[----:B------:R-:W-:-:S04]  /*12a20*/  SHF.L.U32 R11, R18, 0x1f, RZ ;  /* 0x0000001f120b7819 */ /* 0x000fc800000006ff */
[----:B------:R0:W1:Y:S01]  /*12a30*/  SYNCS.PHASECHK.TRANS64.TRYWAIT P3, [R0+URZ+0x2d830], R11 ;  /* 0x02d8300b000075a7 */ /* 0x000062000806017f */
[----:B------:R-:W-:Y:S05]  /*12a40*/  @!P0 BRA `(.L_x_1545) ;  /* 0x0000000000048947 */ /* 0x000fea0003800000 */
[----:B------:R-:W-:Y:S01]  /*12a50*/  BPT.TRAP 0x1 ;  /* 0x000000040000795c */ /* 0x000fe20000300000 */
.L_x_1545:
[----:B------:R-:W-:Y:S04]  /*12a60*/  BSSY B0, `(.L_x_1543) ;  /* 0x0000004000007945 */ /* 0x000fe80003800000 */
[----:B-1----:R-:W-:Y:S05]  /*12a70*/  @P3 BRA `(.L_x_1546) ;  /* 0x0000000000083947 */ /* 0x002fea0003800000 */
[----:B------:R-:W1:Y:S02]  /*12a80*/  SYNCS.PHASECHK.TRANS64.TRYWAIT P3, [R0+URZ+0x2d830], R11 ;  /* 0x02d8300b000075a7 */ /* 0x000e64000806017f */
[----:B-1----:R-:W-:Y:S05]  /*12a90*/  @!P3 BRA `(.L_x_1547) ;  /* 0x000001240068b947 */ /* 0x002fea0003800000 */
.L_x_1546:
[----:B------:R-:W-:Y:S05]  /*12aa0*/  BSYNC B0 ;  /* 0x0000000000007941 */ /* 0x000fea0003800000 */
.L_x_1543:
[----:B------:R-:W2:Y:S01]  /*12ab0*/  LDL R6, [R1+0x8] ;  /* 0x0000080001067983 */ /* 0x000ea20000100800 */
[----:B01----:R-:W0:Y:S01]  /*12ac0*/  S2R R0, SR_TID.X ;  /* 0x0000000000007919 */ /* 0x003e220000002100 */
        /* <DEDUP_REMOVED lines=8> */
[----:B------:R-:W-:Y:S01]  /*12b50*/  R2UR UR9, R13 ;  /* 0x000000000d0972ca */ /* 0x000fe200000e0000 */
[----:B------:R-:W-:Y:S01]  /*12b60*/  IMAD.MOV.U32 R29, RZ, RZ, -0x7fffffe0 ;  /* 0x80000020ff1d7424 */ /* 0x000fe200078e00ff */
[----:B------:R-:W-:Y:S02]  /*12b70*/  R2UR UR15, R27 ;  /* 0x000000001b0f72ca */ /* 0x000fe400000e0000 */
[----:B------:R-:W-:Y:S02]  /*12b80*/  R2UR UR19, R25 ;  /* 0x00000000191372ca */ /* 0x000fe400000e0000 */
[----:B------:R-:W-:-:S02]  /*12b90*/  R2UR UR23, R27 ;  /* 0x000000001b1772ca */ /* 0x000fc400000e0000 */
[----:B------:R-:W-:Y:S02]  /*12ba0*/  R2UR UR27, R29 ;  /* 0x000000001d1b72ca */ /* 0x000fe400000e0000 */
[----:B------:R-:W-:Y:S02]  /*12bb0*/  R2UR UR12, R152 ;  /* 0x00000000980c72ca */ /* 0x000fe400000e0000 */
[----:B------:R-:W-:Y:S01]  /*12bc0*/  R2UR UR13, R153 ;  /* 0x00000000990d72ca */ /* 0x000fe200000e0000 */
[----:B------:R0:W-:Y:S01]  /*12bd0*/  BAR.SYNC.DEFER_BLOCKING R0, 0x100 ;  /* 0x000400000000751d */ /* 0x0001e20000010000 */
[----:B------:R-:W-:Y:S01]  /*12be0*/  R2UR UR16, R150 ;  /* 0x00000000961072ca */ /* 0x000fe200000e0000 */
[----:B--2---:R-:W-:-:S04]  /*12bf0*/  IMAD R20, R16, 0x600, R6 ;  /* 0x0000060010147824 */ /* 0x004fc800078e0206 */
[C---:B------:R-:W-:Y:S01]  /*12c00*/  VIADD R26, R20.reuse, 0x2 ;  /* 0x00000002141a7836 */ /* 0x040fe20000000000 */
[C---:B------:R-:W-:Y:S01]  /*12c10*/  R2UR UR10, R20.reuse ;  /* 0x00000000140a72ca */ /* 0x040fe200000e0000 */
[C---:B------:R-:W-:Y:S02]  /*12c20*/  VIADD R24, R20.reuse, 0x200 ;  /* 0x0000020014187836 */ /* 0x040fe40000000000 */
[----:B------:R-:W-:Y:S01]  /*12c30*/  VIADD R28, R20, 0x400 ;  /* 0x00000400141c7836 */ /* 0x000fe20000000000 */
[----:B------:R-:W-:Y:S01]  /*12c40*/  R2UR UR14, R26 ;  /* 0x000000001a0e72ca */ /* 0x000fe200000e0000 */
[----:B------:R-:W-:Y:S01]  /*12c50*/  VIADD R26, R20, 0x202 ;  /* 0x00000202141a7836 */ /* 0x000fe20000000000 */
[----:B------:R-:W-:Y:S02]  /*12c60*/  R2UR UR18, R24 ;  /* 0x00000000181272ca */ /* 0x000fe400000e0000 */
[----:B------:R-:W-:Y:S02]  /*12c70*/  R2UR UR26, R28 ;  /* 0x000000001c1a72ca */ /* 0x000fe400000e0000 */
[----:B------:R-:W-:-:S02]  /*12c80*/  R2UR UR22, R26 ;  /* 0x000000001a1672ca */ /* 0x000fc400000e0000 */
[----:B------:R-:W-:-:S06]  /*12c90*/  WARPGROUP.ARRIVE ;  /* 0x00000000000079c5 */ /* 0x000fcc0000000000 */
[----:B------:R-:W-:Y:S01]  /*12ca0*/  HGMMA.64x128x16.F32 R24, gdesc[UR8], RZ, !UPT, gsb0 ;  /* 0x01e00000081879f0 */ /* 0x000fe2000c0008ff */
[----:B------:R-:W-:Y:S02]  /*12cb0*/  R2UR UR17, R151 ;  /* 0x00000000971172ca */ /* 0x000fe400000e0000 */
[----:B------:R-:W-:Y:S02]  /*12cc0*/  WARPGROUP.DEPBAR.LE gsb0, 0x0 ;  /* 0x00008000000079c5 */ /* 0x000fe40000010000 */
[----:B------:R-:W-:-:S07]  /*12cd0*/  WARPGROUP.ARRIVE ;  /* 0x00000000000079c5 */ /* 0x000fce0000000000 */
        /* <DEDUP_REMOVED lines=26> */
.L_x_1549:
[----:B------:R-:W-:Y:S01]  /*12e80*/  SHF.L.U32 R0, R10, 0x1f, RZ ;  /* 0x0000001f0a007819 */ /* 0x000fe200000006ff */
[----:B------:R-:W-:-:S04]  /*12e90*/  IMAD R6, R9, 0x8, R2 ;  /* 0x0000000809067824 */ /* 0x000fc800078e0202 */
[----:B------:R0:W1:Y:S01]  /*12ea0*/  SYNCS.PHASECHK.TRANS64.TRYWAIT P2, [R6+URZ+0x2d850], R0 ;  /* 0x02d85000060075a7 */ /* 0x000062000804017f */
[----:B------:R-:W-:Y:S05]  /*12eb0*/  @!P0 BRA `(.L_x_1550) ;  /* 0x0000000000048947 */ /* 0x000fea0003800000 */
[----:B------:R-:W-:Y:S01]  /*12ec0*/  BPT.TRAP 0x1 ;  /* 0x000000040000795c */ /* 0x000fe20000300000 */
.L_x_1550:
[----:B-1----:R-:W-:Y:S05]  /*12ed0*/  @P2 BRA `(.L_x_1548) ;  /* 0x0000000000082947 */ /* 0x002fea0003800000 */
[----:B------:R-:W1:Y:S02]  /*12ee0*/  SYNCS.PHASECHK.TRANS64.TRYWAIT P2, [R6+URZ+0x2d850], R0 ;  /* 0x02d85000060075a7 */ /* 0x000e64000804017f */
[----:B-1----:R-:W-:Y:S05]  /*12ef0*/  @!P2 BRA `(.L_x_1551) ;  /* 0x000001200064a947 */ /* 0x002fea0003800000 */
.L_x_1548:
[----:B01----:R-:W-:Y:S01]  /*12f00*/  VIADD R0, R2, 0x400 ;  /* 0x0000040002007836 */ /* 0x003fe20000000000 */
[----:B------:R-:W-:Y:S05]  /*12f10*/  WARPSYNC.ALL ;  /* 0x0000000000007948 */ /* 0x000fea0003800000 */
[----:B------:R-:W-:-:S04]  /*12f20*/  SHF.R.U32.HI R0, RZ, 0x4, R0 ;  /* 0x00000004ff007819 */ /* 0x000fc80000011600 */
[----:B------:R-:W-:-:S04]  /*12f30*/  LOP3.LUT R0, R0, 0x3fff, RZ, 0xc0, !PT ;  /* 0x00003fff00007812 */ /* 0x000fc800078ec0ff */
[----:B------:R-:W-:Y:S01]  /*12f40*/  LOP3.LUT R10, R0, 0x2000000, RZ, 0xfc, !PT ;  /* 0x02000000000a7812 */ /* 0x000fe200078efcff */
[----:B------:R-:W2:Y:S01]  /*12f50*/  LDL R144, [R1+0x3c] ;  /* 0x00003c0001907983 */ /* 0x000ea20000100800 */
[----:B------:R-:W-:-:S03]  /*12f60*/  FMNMX.FTZ R0, R24, R8, !PT ;  /* 0x0000000818007209 */ /* 0x000fc60007810000 */
[----:B------:R-:W-:Y:S01]  /*12f70*/  IMAD R10, R9, 0x600, R10 ;  /* 0x00000600090a7824 */ /* 0x000fe200078e020a */
[----:B------:R-:W-:Y:S01]  /*12f80*/  UMOV UR41, UR6 ;  /* 0x0000000600297c82 */ /* 0x000fe20008000000 */
[----:B------:R-:W-:Y:S01]  /*12f90*/  IMAD.MOV.U32 R11, RZ, RZ, -0x7fffffe0 ;  /* 0x80000020ff0b7424 */ /* 0x000fe200078e00ff */
[----:B------:R-:W-:Y:S01]  /*12fa0*/  FMNMX.FTZ R0, R25, R0, !PT ;  /* 0x0000000019007209 */ /* 0x000fe20007810000 */
[C---:B------:R-:W-:Y:S01]  /*12fb0*/  VIADD R20, R10.reuse, 0x40 ;  /* 0x000000400a147836 */ /* 0x040fe20000000000 */
[----:B------:R-:W-:Y:S01]  /*12fc0*/  R2UR UR10, R10 ;  /* 0x000000000a0a72ca */ /* 0x000fe200000e0000 */
[----:B------:R-:W-:Y:S01]  /*12fd0*/  WARPGROUP.ARRIVE ;  /* 0x00000000000079c5 */ /* 0x000fe20000000000 */
[----:B------:R-:W-:Y:S01]  /*12fe0*/  FMNMX.FTZ R0, R28, R0, !PT ;  /* 0x000000001c007209 */ /* 0x000fe20007810000 */
[----:B------:R-:W-:Y:S01]  /*12ff0*/  IMAD.MOV.U32 R21, RZ, RZ, -0x7fffffe0 ;  /* 0x80000020ff157424 */ /* 0x000fe200078e00ff */
[----:B------:R-:W-:Y:S01]  /*13000*/  R2UR UR14, R20 ;  /* 0x00000000140e72ca */ /* 0x000fe200000e0000 */
[----:B------:R-:W-:Y:S01]  /*13010*/  VIADD R20, R10, 0x80 ;  /* 0x000000800a147836 */ /* 0x000fe20000000000 */
[----:B------:R-:W-:-:S02]  /*13020*/  FMNMX.FTZ R0, R29, R0, !PT ;  /* 0x000000001d007209 */ /* 0x000fc40007810000 */
[----:B------:R-:W-:Y:S02]  /*13030*/  R2UR UR11, R11 ;  /* 0x000000000b0b72ca */ /* 0x000fe400000e0000 */
[----:B------:R-:W-:Y:S02]  /*13040*/  FMNMX.FTZ R0, R32, R0, !PT ;  /* 0x0000000020007209 */ /* 0x000fe40007810000 */
[----:B------:R-:W-:Y:S01]  /*13050*/  R2UR UR18, R20 ;  /* 0x00000000141272ca */ /* 0x000fe200000e0000 */
[----:B------:R-:W-:Y:S01]  /*13060*/  VIADD R20, R10, 0xc0 ;  /* 0x000000c00a147836 */ /* 0x000fe20000000000 */
[----:B------:R-:W-:Y:S02]  /*13070*/  FMNMX.FTZ R0, R33, R0, !PT ;  /* 0x0000000021007209 */ /* 0x000fe40007810000 */
[----:B------:R-:W-:Y:S02]  /*13080*/  R2UR UR15, R21 ;  /* 0x00000000150f72ca */ /* 0x000fe400000e0000 */
[----:B------:R-:W-:-:S02]  /*13090*/  FMNMX.FTZ R0, R36, R0, !PT ;  /* 0x0000000024007209 */ /* 0x000fc40007810000 */
[----:B------:R-:W-:Y:S01]  /*130a0*/  R2UR UR22, R20 ;  /* 0x00000000141672ca */ /* 0x000fe200000e0000 */
[----:B------:R-:W-:Y:S01]  /*130b0*/  VIADD R20, R10, 0x100 ;  /* 0x000001000a147836 */ /* 0x000fe20000000000 */
[----:B------:R-:W-:Y:S02]  /*130c0*/  FMNMX.FTZ R0, R37, R0, !PT ;  /* 0x0000000025007209 */ /* 0x000fe40007810000 */
[----:B------:R-:W-:Y:S02]  /*130d0*/  R2UR UR19, R21 ;  /* 0x00000000151372ca */ /* 0x000fe400000e0000 */
[----:B------:R-:W-:Y:S02]  /*130e0*/  FMNMX.FTZ R0, R40, R0, !PT ;  /* 0x0000000028007209 */ /* 0x000fe40007810000 */
[----:B------:R-:W-:Y:S01]  /*130f0*/  R2UR UR26, R20 ;  /* 0x00000000141a72ca */ /* 0x000fe200000e0000 */
[----:B------:R-:W-:Y:S01]  /*13100*/  VIADD R20, R10, 0x140 ;  /* 0x000001400a147836 */ /* 0x000fe20000000000 */
[----:B------:R-:W-:-:S02]  /*13110*/  FMNMX.FTZ R0, R41, R0, !PT ;  /* 0x0000000029007209 */ /* 0x000fc40007810000 */
[----:B------:R-:W-:Y:S02]  /*13120*/  R2UR UR23, R21 ;  /* 0x00000000151772ca */ /* 0x000fe400000e0000 */
[----:B------:R-:W-:Y:S02]  /*13130*/  FMNMX.FTZ R0, R44, R0, !PT ;  /* 0x000000002c007209 */ /* 0x000fe40007810000 */
[----:B------:R-:W-:Y:S01]  /*13140*/  R2UR UR30, R20 ;  /* 0x00000000141e72ca */ /* 0x000fe200000e0000 */
[C---:B------:R-:W-:Y:S01]  /*13150*/  VIADD R20, R10.reuse, 0x180 ;  /* 0x000001800a147836 */ /* 0x040fe20000000000 */
[----:B------:R-:W-:Y:S01]  /*13160*/  FMNMX.FTZ R0, R45, R0, !PT ;  /* 0x000000002d007209 */ /* 0x000fe20007810000 */
[----:B------:R-:W-:Y:S01]  /*13170*/  VIADD R10, R10, 0x1c0 ;  /* 0x000001c00a0a7836 */ /* 0x000fe20000000000 */
[----:B------:R-:W-:Y:S02]  /*13180*/  R2UR UR27, R21 ;  /* 0x00000000151b72ca */ /* 0x000fe400000e0000 */
[----:B------:R-:W-:-:S02]  /*13190*/  FMNMX.FTZ R0, R48, R0, !PT ;  /* 0x0000000030007209 */ /* 0x000fc40007810000 */
[----:B------:R-:W-:Y:S02]  /*131a0*/  R2UR UR34, R20 ;  /* 0x00000000142272ca */ /* 0x000fe400000e0000 */
[----:B------:R-:W-:Y:S02]  /*131b0*/  FMNMX.FTZ R0, R49, R0, !PT ;  /* 0x0000000031007209 */ /* 0x000fe40007810000 */
[----:B------:R-:W-:Y:S02]  /*131c0*/  R2UR UR46, R10 ;  /* 0x000000000a2e72ca */ /* 0x000fe400000e0000 */
[----:B------:R-:W-:Y:S02]  /*131d0*/  FMNMX.FTZ R0, R52, R0, !PT ;  /* 0x0000000034007209 */ /* 0x000fe40007810000 */
[----:B------:R-:W-:Y:S02]  /*131e0*/  R2UR UR31, R21 ;  /* 0x00000000151f72ca */ /* 0x000fe400000e0000 */
[----:B------:R-:W-:-:S02]  /*131f0*/  FMNMX.FTZ R0, R53, R0, !PT ;  /* 0x0000000035007209 */ /* 0x000fc40007810000 */
[----:B------:R-:W-:Y:S02]  /*13200*/  R2UR UR35, R21 ;  /* 0x00000000152372ca */ /* 0x000fe400000e0000 */
[----:B------:R-:W-:Y:S01]  /*13210*/  FMNMX.FTZ R0, R56, R0, !PT ;  /* 0x0000000038007209 */ /* 0x000fe20007810000 */
[----:B------:R-:W3:Y:S01]  /*13220*/  LDL R21, [R1+0x20] ;  /* 0x0000200001157983 */ /* 0x000ee20000100800 */
[----:B------:R-:W-:Y:S02]  /*13230*/  R2UR UR47, R11 ;  /* 0x000000000b2f72ca */ /* 0x000fe400000e0000 */
        /* <DEDUP_REMOVED lines=50> */
[----:B0-----:R-:W-:Y:S01]  /*13560*/  FFMA.FTZ R5, R20, R5, R8 ;  /* 0x0000000514057223 */ /* 0x001fe20000010008 */
[--C-:B------:R-:W-:Y:S01]  /*13570*/  FFMA.FTZ R72, R72, UR41, -R6.reuse ;  /* 0x0000002948487c23 */ /* 0x100fe20008010806 */
[--C-:B------:R-:W-:Y:S01]  /*13580*/  FFMA.FTZ R73, R73, UR41, -R6.reuse ;  /* 0x0000002949497c23 */ /* 0x100fe20008010806 */
[--C-:B------:R-:W-:Y:S01]  /*13590*/  FFMA.FTZ R76, R76, UR41, -R6.reuse ;  /* 0x000000294c4c7c23 */ /* 0x100fe20008010806 */
[--C-:B------:R-:W-:Y:S01]  /*135a0*/  FFMA.FTZ R77, R77, UR41, -R6.reuse ;  /* 0x000000294d4d7c23 */ /* 0x100fe20008010806 */
[--C-:B------:R-:W-:Y:S01]  /*135b0*/  FFMA.FTZ R80, R80, UR41, -R6.reuse ;  /* 0x0000002950507c23 */ /* 0x100fe20008010806 */
[----:B------:R-:W-:Y:S01]  /*135c0*/  FFMA.FTZ R81, R81, UR41, -R6 ;  /* 0x0000002951517c23 */ /* 0x000fe20008010806 */
[----:B------:R-:W0:Y:S01]  /*135d0*/  MUFU.EX2 R29, R29 ;  /* 0x0000001d001d7308 */ /* 0x000e220000000800 */
[C---:B-1----:R-:W-:Y:S01]  /*135e0*/  FADD.FTZ R5, R25.reuse, R5 ;  /* 0x0000000519057221 */ /* 0x042fe20000010000 */
[----:B------:R-:W-:Y:S01]  /*135f0*/  F2FP.F16.F32.PACK_AB R8, R25, R8 ;  /* 0x000000081908723e */ /* 0x000fe200000000ff */
[----:B------:R-:W-:-:S02]  /*13600*/  IMAD.MOV.U32 R25, RZ, RZ, 0x40000040 ;  /* 0x40000040ff197424 */ /* 0x000fc400078e00ff */
[--C-:B------:R-:W-:Y:S01]  /*13610*/  FFMA.FTZ R84, R84, UR41, -R6.reuse ;  /* 0x0000002954547c23 */ /* 0x100fe20008010806 */
[----:B------:R-:W-:Y:S01]  /*13620*/  FFMA.FTZ R85, R85, UR41, -R6 ;  /* 0x0000002955557c23 */ /* 0x000fe20008010806 */
[----:B------:R-:W-:Y:S02]  /*13630*/  FMNMX.FTZ R6, R26, R7, !PT ;  /* 0x000000071a067209 */ /* 0x000fe40007810000 */
[----:B------:R-:W-:Y:S01]  /*13640*/  R2UR UR9, R25 ;  /* 0x00000000190972ca */ /* 0x000fe200000e0000 */
[----:B----4-:R-:W-:Y:S01]  /*13650*/  FADD.FTZ R5, R10, R5 ;  /* 0x000000050a057221 */ /* 0x010fe20000010000 */
[----:B------:R-:W-:Y:S01]  /*13660*/  FMNMX.FTZ R6, R27, R6, !PT ;  /* 0x000000061b067209 */ /* 0x000fe20007810000 */
[----:B------:R-:W-:-:S03]  /*13670*/  IMAD.MOV.U32 R25, RZ, RZ, 0x40000040 ;  /* 0x40000040ff197424 */ /* 0x000fc600078e00ff */
[----:B------:R-:W-:Y:S02]  /*13680*/  FMNMX.FTZ R6, R30, R6, !PT ;  /* 0x000000061e067209 */ /* 0x000fe40007810000 */
[----:B------:R-:W-:Y:S01]  /*13690*/  R2UR UR45, R25 ;  /* 0x00000000192d72ca */ /* 0x000fe200000e0000 */
[C---:B0-----:R-:W-:Y:S01]  /*136a0*/  FADD.FTZ R5, R29.reuse, R5 ;  /* 0x000000051d057221 */ /* 0x041fe20000010000 */
[----:B------:R-:W-:Y:S01]  /*136b0*/  F2FP.F16.F32.PACK_AB R10, R29, R10 ;  /* 0x0000000a1d0a723e */ /* 0x000fe200000000ff */
[----:B------:R-:W-:Y:S01]  /*136c0*/  IMAD.MOV.U32 R29, RZ, RZ, 0x40000040 ;  /* 0x40000040ff1d7424 */ /* 0x000fe200078e00ff */
[----:B------:R-:W-:-:S04]  /*136d0*/  FMNMX.FTZ R6, R31, R6, !PT ;  /* 0x000000061f067209 */ /* 0x000fc80007810000 */
[----:B------:R-:W-:Y:S01]  /*136e0*/  R2UR UR13, R29 ;  /* 0x000000001d0d72ca */ /* 0x000fe200000e0000 */
        /* <DEDUP_REMOVED lines=14> */
[----:B------:R-:W-:Y:S02]  /*137d0*/  R2UR UR33, R29 ;  /* 0x000000001d2172ca */ /* 0x000fe400000e0000 */
[----:B------:R-:W-:-:S04]  /*137e0*/  FMNMX.FTZ R6, R43, R6, !PT ;  /* 0x000000062b067209 */ /* 0x000fc80007810000 */
[----:B------:R-:W-:-:S04]  /*137f0*/  FMNMX.FTZ R6, R46, R6, !PT ;  /* 0x000000062e067209 */ /* 0x000fc80007810000 */
[----:B------:R-:W-:-:S04]  /*13800*/  FMNMX.FTZ R6, R47, R6, !PT ;  /* 0x000000062f067209 */ /* 0x000fc80007810000 */
[----:B------:R-:W-:Y:S02]  /*13810*/  FMNMX.FTZ R6, R50, R6, !PT ;  /* 0x0000000632067209 */ /* 0x000fe40007810000 */
[----:B--2---:R-:W-:Y:S02]  /*13820*/  LOP3.LUT R24, R144, 0x10000, RZ, 0xfc, !PT ;  /* 0x0001000090187812 */ /* 0x004fe400078efcff */
[----:B------:R-:W-:Y:S01]  /*13830*/  FMNMX.FTZ R6, R51, R6, !PT ;  /* 0x0000000633067209 */ /* 0x000fe20007810000 */
[----:B------:R-:W0:Y:S01]  /*13840*/  S2R R144, SR_TID.X ;  /* 0x0000000000907919 */ /* 0x000e220000002100 */
[C---:B------:R-:W-:Y:S01]  /*13850*/  R2UR UR8, R24.reuse ;  /* 0x00000000180872ca */ /* 0x040fe200000e0000 */
[----:B------:R-:W-:Y:S01]  /*13860*/  VIADD R28, R24, 0x2 ;  /* 0x00000002181c7836 */ /* 0x000fe20000000000 */
[----:B------:R-:W-:-:S04]  /*13870*/  FMNMX.FTZ R6, R54, R6, !PT ;  /* 0x0000000636067209 */ /* 0x000fc80007810000 */
[----:B------:R-:W-:Y:S01]  /*13880*/  R2UR UR12, R28 ;  /* 0x000000001c0c72ca */ /* 0x000fe200000e0000 */
[----:B------:R-:W-:Y:S01]  /*13890*/  VIADD R28, R24, 0x4 ;  /* 0x00000004181c7836 */ /* 0x000fe20000000000 */
[----:B------:R-:W-:-:S04]  /*138a0*/  FMNMX.FTZ R6, R55, R6, !PT ;  /* 0x0000000637067209 */ /* 0x000fc80007810000 */
[----:B------:R-:W-:Y:S01]  /*138b0*/  R2UR UR16, R28 ;  /* 0x000000001c1072ca */ /* 0x000fe200000e0000 */
[----:B------:R-:W-:Y:S01]  /*138c0*/  HGMMA.64x96x16.F32 R88, gdesc[UR8].tnspB, R88, gsb0 ;  /* 0x41600000085879f0 */ /* 0x000fe20008000858 */
[----:B------:R-:W-:Y:S01]  /*138d0*/  VIADD R28, R24, 0x6 ;  /* 0x00000006181c7836 */ /* 0x000fe20000000000 */
[----:B------:R-:W-:-:S04]  /*138e0*/  FMNMX.FTZ R6, R58, R6, !PT ;  /* 0x000000063a067209 */ /* 0x000fc80007810000 */
[----:B------:R-:W-:Y:S01]  /*138f0*/  R2UR UR20, R28 ;  /* 0x000000001c1472ca */ /* 0x000fe200000e0000 */
[----:B------:R-:W-:Y:S01]  /*13900*/  VIADD R28, R24, 0x600 ;  /* 0x00000600181c7836 */ /* 0x000fe20000000000 */
[----:B------:R-:W-:-:S04]  /*13910*/  FMNMX.FTZ R6, R59, R6, !PT ;  /* 0x000000063b067209 */ /* 0x000fc80007810000 */
[----:B------:R-:W-:Y:S01]  /*13920*/  R2UR UR24, R28 ;  /* 0x000000001c1872ca */ /* 0x000fe200000e0000 */
[----:B------:R-:W-:Y:S01]  /*13930*/  VIADD R28, R24, 0x602 ;  /* 0x00000602181c7836 */ /* 0x000fe20000000000 */
[----:B------:R-:W-:-:S04]  /*13940*/  FMNMX.FTZ R6, R62, R6, !PT ;  /* 0x000000063e067209 */ /* 0x000fc80007810000 */
[----:B------:R-:W-:Y:S01]  /*13950*/  R2UR UR28, R28 ;  /* 0x000000001c1c72ca */ /* 0x000fe200000e0000 */
[C---:B------:R-:W-:Y:S01]  /*13960*/  VIADD R28, R24.reuse, 0x604 ;  /* 0x00000604181c7836 */ /* 0x040fe20000000000 */
[----:B------:R-:W-:Y:S01]  /*13970*/  FMNMX.FTZ R6, R63, R6, !PT ;  /* 0x000000063f067209 */ /* 0x000fe20007810000 */
[----:B------:R-:W-:Y:S01]  /*13980*/  VIADD R24, R24, 0x606 ;  /* 0x0000060618187836 */ /* 0x000fe20000000000 */
[----:B0-----:R-:W-:Y:S02]  /*13990*/  ISETP.GE.U32.AND P2, PT, R144, 0x180, PT ;  /* 0x000001809000780c */ /* 0x001fe40003f46070 */
[----:B------:R-:W-:Y:S02]  /*139a0*/  R2UR UR32, R28 ;  /* 0x000000001c2072ca */ /* 0x000fe400000e0000 */
[----:B------:R-:W-:Y:S02]  /*139b0*/  FMNMX.FTZ R6, R66, R6, !PT ;  /* 0x0000000642067209 */ /* 0x000fe40007810000 */
[----:B------:R-:W-:-:S02]  /*139c0*/  R2UR UR44, R24 ;  /* 0x00000000182c72ca */ /* 0x000fc400000e0000 */
        /* <DEDUP_REMOVED lines=12> */
[----:B0-----:R-:W-:Y:S01]  /*13a90*/  FMNMX.FTZ R6, R6, R11, !PT ;  /* 0x0000000b06067209 */ /* 0x001fe20007810000 */
[----:B------:R-:W-:Y:S02]  /*13aa0*/  WARPGROUP.DEPBAR.LE gsb0, 0x0 ;  /* 0x00008000000079c5 */ /* 0x000fe40000010000 */
[----:B------:R-:W-:Y:S02]  /*13ab0*/  WARPGROUP.ARRIVE ;  /* 0x00000000000079c5 */ /* 0x000fe40000000000 */
[----:B------:R-:W0:Y:S04]  /*13ac0*/  SHFL.BFLY PT, R11, R6, 0x1, 0x1f ;  /* 0x0c201f00060b7f89 */ /* 0x000e2800000e0000 */
[----:B------:R-:W-:Y:S01]  /*13ad0*/  HGMMA.64x96x16.F32 R88, gdesc[UR12].tnspB, R88, gsb0 ;  /* 0x416000000c5879f0 */ /* 0x000fe20008000858 */
[----:B0-----:R-:W-:-:S05]  /*13ae0*/  FMNMX.FTZ R6, R6, R11, !PT ;  /* 0x0000000b06067209 */ /* 0x001fca0007810000 */
[C---:B------:R-:W-:Y:S01]  /*13af0*/  FMUL.FTZ R11, R6.reuse, UR41 ;  /* 0x00000029060b7c20 */ /* 0x040fe20008410000 */
[----:B------:R-:W-:Y:S02]  /*13b00*/  @!P1 IMAD R9, R9, 0x8, R2 ;  /* 0x0000000809099824 */ /* 0x000fe400078e0202 */
[----:B------:R-:W-:Y:S01]  /*13b10*/  FADD.FTZ R7, -R6, R7 ;  /* 0x0000000706077221 */ /* 0x000fe20000010100 */
        /* <DEDUP_REMOVED lines=32> */
[----:B------:R-:W-:Y:S01]  /*13d20*/  SHF.R.U32.HI R11, RZ, 0x7, R144 ;  /* 0x00000007ff0b7819 */ /* 0x000fe20000011690 */
[----:B------:R-:W-:Y:S01]  /*13d30*/  MUFU.EX2 R26, R26 ;  /* 0x0000001a001a7308 */ /* 0x000fe20000000800 */
[----:B------:R-:W-:-:S02]  /*13d40*/  WARPGROUP.DEPBAR.LE gsb0, 0x0 ;  /* 0x00008000000079c5 */ /* 0x000fc40000010000 */
[----:B------:R-:W-:Y:S01]  /*13d50*/  WARPGROUP.ARRIVE ;  /* 0x00000000000079c5 */ /* 0x000fe20000000000 */
[----:B------:R-:W-:-:S04]  /*13d60*/  VIADD R11, R11, 0x9 ;  /* 0x000000090b0b7836 */ /* 0x000fc80000000000 */
[----:B------:R-:W-:Y:S01]  /*13d70*/  MUFU.EX2 R27, R27 ;  /* 0x0000001b001b7308 */ /* 0x000fe20000000800 */
[----:B------:R-:W-:Y:S02]  /*13d80*/  @!P1 VIADD R9, R9, 0x2d860 ;  /* 0x0002d86009099836 */ /* 0x000fe40000000000 */
[----:B------:R-:W-:Y:S01]  /*13d90*/  FMUL.FTZ R7, R7, UR41 ;  /* 0x0000002907077c20 */ /* 0x000fe20008410000 */
[----:B------:R-:W-:Y:S01]  /*13da0*/  HGMMA.64x96x16.F32 R88, gdesc[UR16].tnspB, R88, gsb0 ;  /* 0x41600000105879f0 */ /* 0x000fe20008000858 */
[----:B------:R-:W-:-:S03]  /*13db0*/  SEL R11, R11, 0x9, !P2 ;  /* 0x000000090b0b7807 */ /* 0x000fc60005000000 */
[----:B------:R-:W-:Y:S08]  /*13dc0*/  MUFU.EX2 R30, R30 ;  /* 0x0000001e001e7308 */ /* 0x000ff00000000800 */
[----:B------:R-:W0:Y:S01]  /*13dd0*/  MUFU.EX2 R31, R31 ;  /* 0x0000001f001f7308 */ /* 0x000e220000000800 */
[----:B------:R-:W-:-:S07]  /*13de0*/  @!P1 PRMT R9, RZ, 0x654, R9 ;  /* 0x00000654ff099816 */ /* 0x000fce0000000009 */
[----:B------:R-:W-:Y:S08]  /*13df0*/  MUFU.EX2 R33, R33 ;  /* 0x0000002100217308 */ /* 0x000ff00000000800 */
[----:B------:R-:W-:Y:S01]  /*13e00*/  MUFU.EX2 R7, R7 ;  /* 0x0000000700077308 */ /* 0x000fe20000000800 */
        /* <DEDUP_REMOVED lines=17> */
[----:B-1----:R-:W-:-:S04]  /*13f20*/  @!P1 IMAD R11, R16, 0x8, R2 ;  /* 0x00000008100b9824 */ /* 0x002fc800078e0202 */
[----:B------:R-:W-:-:S05]  /*13f30*/  @!P1 VIADD R11, R11, 0x2d840 ;  /* 0x0002d8400b0b9836 */ /* 0x000fca0000000000 */
[----:B------:R-:W-:-:S04]  /*13f40*/  @!P1 PRMT R11, RZ, 0x654, R11 ;  /* 0x00000654ff0b9816 */ /* 0x000fc8000000000b */
[----:B------:R0:W-:Y:S01]  /*13f50*/  @!P1 SYNCS.ARRIVE.TRANS64.RED.A1T0 RZ, [R11+URZ], RZ ;  /* 0x000000ff0bff99a7 */ /* 0x0001e2000810043f */
[----:B------:R1:W-:Y:S01]  /*13f60*/  @!P1 SYNCS.ARRIVE.TRANS64.RED.A1T0 RZ, [R9+URZ], RZ ;  /* 0x000000ff09ff99a7 */ /* 0x0003e2000810043f */
[----:B0-----:R-:W-:Y:S02]  /*13f70*/  F2FP.F16.F32.PACK_AB R11, R31, R30 ;  /* 0x0000001e1f0b723e */ /* 0x001fe400000000ff */
[----:B-1----:R-:W-:-:S05]  /*13f80*/  F2FP.F16.F32.PACK_AB R9, R27, R26 ;  /* 0x0000001a1b09723e */ /* 0x002fca00000000ff */
[----:B------:R0:W-:Y:S02]  /*13f90*/  STSM.16.M88.4 [R140+0x21800], R8 ;  /* 0x021800088c007844 */ /* 0x0001e40000000200 */
[----:B0-----:R0:W-:Y:S02]  /*13fa0*/  MUFU.EX2 R10, R36 ;  /* 0x00000024000a7308 */ /* 0x0011e40000000800 */
[----:B0-----:R-:W2:Y:S06]  /*13fb0*/  LDL R36, [R1+0x24] ;  /* 0x0000240001247983 */ /* 0x001eac0000100800 */
[----:B------:R-:W0:Y:S08]  /*13fc0*/  MUFU.EX2 R8, R32 ;  /* 0x0000002000087308 */ /* 0x000e300000000800 */
[----:B------:R-:W-:Y:S08]  /*13fd0*/  MUFU.EX2 R37, R37 ;  /* 0x0000002500257308 */ /* 0x000ff00000000800 */
[----:B------:R-:W-:Y:S08]  /*13fe0*/  MUFU.EX2 R34, R34 ;  /* 0x0000002200227308 */ /* 0x000ff00000000800 */
[----:B------:R-:W1:Y:S08]  /*13ff0*/  MUFU.EX2 R35, R35 ;  /* 0x0000002300237308 */ /* 0x000e700000000800 */
[----:B------:R-:W-:Y:S08]  /*14000*/  MUFU.EX2 R38, R38 ;  /* 0x0000002600267308 */ /* 0x000ff00000000800 */
[----:B------:R-:W4:Y:S01]  /*14010*/  MUFU.EX2 R39, R39 ;  /* 0x0000002700277308 */ /* 0x000f220000000800 */
[----:B0-----:R-:W-:Y:S01]  /*14020*/  FADD.FTZ R5, R8, R5 ;  /* 0x0000000508057221 */ /* 0x001fe20000010000 */
[----:B------:R-:W-:-:S03]  /*14030*/  FFMA.FTZ R4, R7, R4, R26 ;  /* 0x0000000407047223 */ /* 0x000fc6000001001a */
[C---:B------:R-:W-:Y:S01]  /*14040*/  FADD.FTZ R5, R33.reuse, R5 ;  /* 0x0000000521057221 */ /* 0x040fe20000010000 */
[----:B------:R-:W-:Y:S02]  /*14050*/  F2FP.F16.F32.PACK_AB R8, R33, R8 ;  /* 0x000000082108723e */ /* 0x000fe400000000ff */
[----:B-1----:R-:W-:Y:S01]  /*14060*/  F2FP.F16.F32.PACK_AB R9, R35, R34 ;  /* 0x000000222309723e */ /* 0x002fe200000000ff */
[----:B------:R-:W-:Y:S01]  /*14070*/  FADD.FTZ R5, R10, R5 ;  /* 0x000000050a057221 */ /* 0x000fe20000010000 */
[----:B------:R-:W-:Y:S01]  /*14080*/  F2FP.F16.F32.PACK_AB R10, R37, R10 ;  /* 0x0000000a250a723e */ /* 0x000fe200000000ff */
[----:B------:R-:W-:Y:S01]  /*14090*/  FADD.FTZ R4, R27, R4 ;  /* 0x000000041b047221 */ /* 0x000fe20000010000 */
[----:B----4-:R-:W-:-:S03]  /*140a0*/  F2FP.F16.F32.PACK_AB R11, R39, R38 ;  /* 0x00000026270b723e */ /* 0x010fc600000000ff */
[----:B------:R-:W-:Y:S02]  /*140b0*/  FADD.FTZ R4, R30, R4 ;  /* 0x000000041e047221 */ /* 0x000fe40000010000 */
[----:B---3--:R0:W-:Y:S01]  /*140c0*/  STSM.16.M88.4 [R21], R8 ;  /* 0x0000000815007844 */ /* 0x0081e20000000200 */
[----:B------:R-:W-:Y:S01]  /*140d0*/  MUFU.EX2 R41, R41 ;  /* 0x0000002900297308 */ /* 0x000fe20000000800 */
[----:B------:R-:W-:-:S04]  /*140e0*/  FADD.FTZ R4, R31, R4 ;  /* 0x000000041f047221 */ /* 0x000fc80000010000 */
[----:B------:R-:W-:-:S03]  /*140f0*/  FADD.FTZ R4, R34, R4 ;  /* 0x0000000422047221 */ /* 0x000fc60000010000 */
[----:B0-----:R-:W0:Y:S01]  /*14100*/  MUFU.EX2 R8, R40 ;  /* 0x0000002800087308 */ /* 0x001e220000000800 */
[----:B------:R-:W-:Y:S01]  /*14110*/  FADD.FTZ R4, R35, R4 ;  /* 0x0000000423047221 */ /* 0x000fe20000010000 */
[----:B------:R-:W-:-:S06]  /*14120*/  FADD.FTZ R5, R37, R5 ;  /* 0x0000000525057221 */ /* 0x000fcc0000010000 */
[----:B------:R-:W1:Y:S08]  /*14130*/  MUFU.EX2 R9, R42 ;  /* 0x0000002a00097308 */ /* 0x000e700000000800 */
[----:B------:R-:W3:Y:S01]  /*14140*/  MUFU.EX2 R10, R44 ;  /* 0x0000002c000a7308 */ /* 0x000ee20000000800 */
[----:B------:R-:W-:Y:S01]  /*14150*/  FADD.FTZ R4, R38, R4 ;  /* 0x0000000426047221 */ /* 0x000fe20000010000 */
[----:B0-----:R-:W-:-:S06]  /*14160*/  FADD.FTZ R5, R8, R5 ;  /* 0x0000000508057221 */ /* 0x001fcc0000010000 */
[----:B------:R-:W0:Y:S08]  /*14170*/  MUFU.EX2 R43, R43 ;  /* 0x0000002b002b7308 */ /* 0x000e300000000800 */
[----:B------:R-:W4:Y:S01]  /*14180*/  MUFU.EX2 R45, R45 ;  /* 0x0000002d002d7308 */ /* 0x000f220000000800 */
[----:B------:R-:W-:Y:S01]  /*14190*/  FADD.FTZ R4, R39, R4 ;  /* 0x0000000427047221 */ /* 0x000fe20000010000 */
[----:B------:R-:W-:-:S06]  /*141a0*/  FADD.FTZ R5, R41, R5 ;  /* 0x0000000529057221 */ /* 0x000fcc0000010000 */
[----:B------:R-:W5:Y:S08]  /*141b0*/  MUFU.EX2 R11, R46 ;  /* 0x0000002e000b7308 */ /* 0x000f700000000800 */
[----:B------:R-:W5:Y:S01]  /*141c0*/  MUFU.EX2 R24, R48 ;  /* 0x0000003000187308 */ /* 0x000f620000000800 */
[----:B-1----:R-:W-:Y:S01]  /*141d0*/  FADD.FTZ R4, R9, R4 ;  /* 0x0000000409047221 */ /* 0x002fe20000010000 */
[----:B---3--:R-:W-:-:S06]  /*141e0*/  FADD.FTZ R5, R10, R5 ;  /* 0x000000050a057221 */ /* 0x008fcc0000010000 */
[----:B------:R-:W1:Y:S08]  /*141f0*/  MUFU.EX2 R47, R47 ;  /* 0x0000002f002f7308 */ /* 0x000e700000000800 */
[----:B------:R-:W3:Y:S01]  /*14200*/  MUFU.EX2 R49, R49 ;  /* 0x0000003100317308 */ /* 0x000ee20000000800 */
[----:B0-----:R-:W-:Y:S01]  /*14210*/  FADD.FTZ R4, R43, R4 ;  /* 0x000000042b047221 */ /* 0x001fe20000010000 */
[----:B----4-:R-:W-:-:S06]  /*14220*/  FADD.FTZ R5, R45, R5 ;  /* 0x000000052d057221 */ /* 0x010fcc0000010000 */
[----:B------:R-:W0:Y:S08]  /*14230*/  MUFU.EX2 R25, R50 ;  /* 0x0000003200197308 */ /* 0x000e300000000800 */
[----:B------:R-:W4:Y:S01]  /*14240*/  MUFU.EX2 R26, R52 ;  /* 0x00000034001a7308 */ /* 0x000f220000000800 */
[----:B-----5:R-:W-:Y:S01]  /*14250*/  FADD.FTZ R4, R11, R4 ;  /* 0x000000040b047221 */ /* 0x020fe20000010000 */
[----:B------:R-:W-:-:S06]  /*14260*/  FADD.FTZ R5, R24, R5 ;  /* 0x0000000518057221 */ /* 0x000fcc0000010000 */
[----:B------:R-:W5:Y:S08]  /*14270*/  MUFU.EX2 R51, R51 ;  /* 0x0000003300337308 */ /* 0x000f700000000800 */
[----:B------:R-:W5:Y:S01]  /*14280*/  MUFU.EX2 R53, R53 ;  /* 0x0000003500357308 */ /* 0x000f620000000800 */
[----:B-1----:R-:W-:Y:S01]  /*14290*/  FADD.FTZ R4, R47, R4 ;  /* 0x000000042f047221 */ /* 0x002fe20000010000 */
[----:B---3--:R-:W-:-:S06]  /*142a0*/  FADD.FTZ R5, R49, R5 ;  /* 0x0000000531057221 */ /* 0x008fcc0000010000 */
[----:B------:R-:W1:Y:S01]  /*142b0*/  MUFU.EX2 R28, R56 ;  /* 0x00000038001c7308 */ /* 0x000e620000000800 */
[----:B0-----:R-:W-:Y:S01]  /*142c0*/  FADD.FTZ R4, R25, R4 ;  /* 0x0000000419047221 */ /* 0x001fe20000010000 */
[----:B----4-:R-:W-:-:S06]  /*142d0*/  FADD.FTZ R21, R26, R5 ;  /* 0x000000051a157221 */ /* 0x010fcc0000010000 */
[----:B------:R-:W0:Y:S08]  /*142e0*/  MUFU.EX2 R27, R54 ;  /* 0x00000036001b7308 */ /* 0x000e300000000800 */
[----:B------:R-:W3:Y:S01]  /*142f0*/  MUFU.EX2 R57, R57 ;  /* 0x0000003900397308 */ /* 0x000ee20000000800 */
[----:B-----5:R-:W-:Y:S01]  /*14300*/  FADD.FTZ R5, R51, R4 ;  /* 0x0000000433057221 */ /* 0x020fe20000010000 */
[----:B------:R-:W-:-:S06]  /*14310*/  FADD.FTZ R4, R53, R21 ;  /* 0x0000001535047221 */ /* 0x000fcc0000010000 */
[----:B------:R-:W4:Y:S08]  /*14320*/  MUFU.EX2 R55, R55 ;  /* 0x0000003700377308 */ /* 0x000f300000000800 */
[----:B------:R-:W5:Y:S01]  /*14330*/  MUFU.EX2 R60, R60 ;  /* 0x0000003c003c7308 */ /* 0x000f620000000800 */
[----:B-1----:R-:W-:-:S07]  /*14340*/  FADD.FTZ R4, R28, R4 ;  /* 0x000000041c047221 */ /* 0x002fce0000010000 */
[----:B------:R-:W1:Y:S08]  /*14350*/  MUFU.EX2 R29, R58 ;  /* 0x0000003a001d7308 */ /* 0x000e700000000800 */
[----:B------:R-:W1:Y:S01]  /*14360*/  MUFU.EX2 R61, R61 ;  /* 0x0000003d003d7308 */ /* 0x000e620000000800 */
[----:B0-----:R-:W-:Y:S01]  /*14370*/  FADD.FTZ R5, R27, R5 ;  /* 0x000000051b057221 */ /* 0x001fe20000010000 */
[----:B---3--:R-:W-:-:S06]  /*14380*/  FADD.FTZ R4, R57, R4 ;  /* 0x0000000439047221 */ /* 0x008fcc0000010000 */
[----:B------:R-:W0:Y:S08]  /*14390*/  MUFU.EX2 R59, R59 ;  /* 0x0000003b003b7308 */ /* 0x000e300000000800 */
[----:B------:R-:W3:Y:S01]  /*143a0*/  MUFU.EX2 R64, R64 ;  /* 0x0000004000407308 */ /* 0x000ee20000000800 */
[----:B----4-:R-:W-:Y:S01]  /*143b0*/  FADD.FTZ R5, R55, R5 ;  /* 0x0000000537057221 */ /* 0x010fe20000010000 */
[----:B-----5:R-:W-:-:S06]  /*143c0*/  FADD.FTZ R4, R60, R4 ;  /* 0x000000043c047221 */ /* 0x020fcc0000010000 */
[----:B------:R-:W4:Y:S08]  /*143d0*/  MUFU.EX2 R62, R62 ;  /* 0x0000003e003e7308 */ /* 0x000f300000000800 */
[----:B------:R-:W5:Y:S01]  /*143e0*/  MUFU.EX2 R65, R65 ;  /* 0x0000004100417308 */ /* 0x000f620000000800 */
[----:B-1----:R-:W-:Y:S01]  /*143f0*/  FADD.FTZ R5, R29, R5 ;  /* 0x000000051d057221 */ /* 0x002fe20000010000 */
[----:B------:R-:W-:-:S06]  /*14400*/  FADD.FTZ R4, R61, R4 ;  /* 0x000000043d047221 */ /* 0x000fcc0000010000 */
[----:B------:R-:W1:Y:S08]  /*14410*/  MUFU.EX2 R31, R63 ;  /* 0x0000003f001f7308 */ /* 0x000e700000000800 */
[----:B------:R-:W2:Y:S01]  /*14420*/  MUFU.EX2 R68, R68 ;  /* 0x0000004400447308 */ /* 0x000ea20000000800 */
        /* <DEDUP_REMOVED lines=9> */
[----:B--2---:R-:W-:-:S06]  /*144c0*/  FADD.FTZ R4, R68, R4 ;  /* 0x0000000444047221 */ /* 0x004fcc0000010000 */
        /* <DEDUP_REMOVED lines=13> */
[----:B------:R-:W-:Y:S01]  /*145a0*/  MUFU.EX2 R32, R80 ;  /* 0x0000005000207308 */ /* 0x000fe20000000800 */
[----:B0-----:R-:W-:Y:S01]  /*145b0*/  FADD.FTZ R5, R71, R5 ;  /* 0x0000000547057221 */ /* 0x001fe20000010000 */
[----:B---3--:R-:W-:-:S06]  /*145c0*/  FADD.FTZ R4, R76, R4 ;  /* 0x000000044c047221 */ /* 0x008fcc0000010000 */
[----:B------:R-:W0:Y:S01]  /*145d0*/  MUFU.EX2 R78, R78 ;  /* 0x0000004e004e7308 */ /* 0x000e220000000800 */
[----:B------:R-:W-:-:S07]  /*145e0*/  F2FP.F16.F32.PACK_AB R8, R41, R8 ;  /* 0x000000082908723e */ /* 0x000fce00000000ff */
[----:B------:R-:W2:Y:S01]  /*145f0*/  MUFU.EX2 R81, R81 ;  /* 0x0000005100517308 */ /* 0x000ea20000000800 */
[----:B------:R-:W-:Y:S02]  /*14600*/  F2FP.F16.F32.PACK_AB R9, R43, R9 ;  /* 0x000000092b09723e */ /* 0x000fe400000000ff */
[----:B------:R-:W-:Y:S02]  /*14610*/  F2FP.F16.F32.PACK_AB R10, R45, R10 ;  /* 0x0000000a2d0a723e */ /* 0x000fe400000000ff */
[----:B------:R-:W-:-:S03]  /*14620*/  F2FP.F16.F32.PACK_AB R11, R47, R11 ;  /* 0x0000000b2f0b723e */ /* 0x000fc600000000ff */
[----:B------:R-:W-:Y:S01]  /*14630*/  MUFU.EX2 R84, R84 ;  /* 0x0000005400547308 */ /* 0x000fe20000000800 */
[----:B------:R-:W-:Y:S01]  /*14640*/  F2FP.F16.F32.PACK_AB R24, R49, R24 ;  /* 0x000000183118723e */ /* 0x000fe200000000ff */
[----:B----4-:R-:W-:Y:S01]  /*14650*/  FADD.FTZ R5, R74, R5 ;  /* 0x000000054a057221 */ /* 0x010fe20000010000 */
[----:B------:R-:W-:Y:S02]  /*14660*/  F2FP.F16.F32.PACK_AB R25, R51, R25 ;  /* 0x000000193319723e */ /* 0x000fe400000000ff */
[----:B------:R-:W-:-:S03]  /*14670*/  F2FP.F16.F32.PACK_AB R26, R53, R26 ;  /* 0x0000001a351a723e */ /* 0x000fc600000000ff */
[----:B------:R-:W3:Y:S01]  /*14680*/  MUFU.EX2 R79, R79 ;  /* 0x0000004f004f7308 */ /* 0x000ee20000000800 */
[----:B------:R-:W-:Y:S01]  /*14690*/  F2FP.F16.F32.PACK_AB R27, R55, R27 ;  /* 0x0000001b371b723e */ /* 0x000fe200000000ff */
[----:B-----5:R-:W-:Y:S01]  /*146a0*/  FADD.FTZ R21, R77, R4 ;  /* 0x000000044d157221 */ /* 0x020fe20000010000 */
[----:B------:R-:W-:Y:S01]  /*146b0*/  STSM.16.M88.4 [R142], R8 ;  /* 0x000000088e007844 */ /* 0x000fe20000000200 */
[----:B-1----:R-:W-:-:S04]  /*146c0*/  FADD.FTZ R5, R75, R5 ;  /* 0x000000054b057221 */ /* 0x002fc80000010000 */
[----:B------:R-:W-:Y:S01]  /*146d0*/  MUFU.EX2 R85, R85 ;  /* 0x0000005500557308 */ /* 0x000fe20000000800 */
[----:B------:R1:W-:Y:S07]  /*146e0*/  STSM.16.M88.4 [R141], R24 ;  /* 0x000000188d007844 */ /* 0x0003ee0000000200 */
[----:B------:R-:W4:Y:S01]  /*146f0*/  MUFU.EX2 R33, R82 ;  /* 0x0000005200217308 */ /* 0x000f220000000800 */
[----:B0-----:R-:W-:-:S07]  /*14700*/  FADD.FTZ R4, R78, R5 ;  /* 0x000000054e047221 */ /* 0x001fce0000010000 */
[----:B------:R-:W0:Y:S01]  /*14710*/  MUFU.EX2 R83, R83 ;  /* 0x0000005300537308 */ /* 0x000e220000000800 */
[----:B-1----:R-:W-:-:S07]  /*14720*/  FADD.FTZ R26, R32, R21 ;  /* 0x00000015201a7221 */ /* 0x002fce0000010000 */
[----:B------:R-:W-:Y:S08]  /*14730*/  MUFU.EX2 R86, R86 ;  /* 0x0000005600567308 */ /* 0x000ff00000000800 */
[----:B------:R-:W1:Y:S01]  /*14740*/  MUFU.EX2 R87, R87 ;  /* 0x0000005700577308 */ /* 0x000e620000000800 */
[----:B--2---:R-:W-:Y:S01]  /*14750*/  FADD.FTZ R5, R81, R26 ;  /* 0x0000001a51057221 */ /* 0x004fe20000010000 */
[----:B---3--:R-:W-:Y:S01]  /*14760*/  FADD.FTZ R4, R79, R4 ;  /* 0x000000044f047221 */ /* 0x008fe20000010000 */
[----:B------:R-:W-:-:S02]  /*14770*/  F2FP.F16.F32.PACK_AB R28, R57, R28 ;  /* 0x0000001c391c723e */ /* 0x000fc400000000ff */
[----:B------:R-:W-:Y:S01]  /*14780*/  FADD.FTZ R34, R84, R5 ;  /* 0x0000000554227221 */ /* 0x000fe20000010000 */
[----:B------:R-:W-:Y:S02]  /*14790*/  F2FP.F16.F32.PACK_AB R29, R59, R29 ;  /* 0x0000001d3b1d723e */ /* 0x000fe400000000ff */
[----:B------:R-:W-:Y:S02]  /*147a0*/  F2FP.F16.F32.PACK_AB R30, R61, R60 ;  /* 0x0000003c3d1e723e */ /* 0x000fe400000000ff */
[----:B------:R-:W-:Y:S01]  /*147b0*/  F2FP.F16.F32.PACK_AB R31, R31, R62 ;  /* 0x0000003e1f1f723e */ /* 0x000fe200000000ff */
[----:B----4-:R-:W-:Y:S01]  /*147c0*/  FADD.FTZ R4, R33, R4 ;  /* 0x0000000421047221 */ /* 0x010fe20000010000 */
[----:B------:R-:W-:Y:S01]  /*147d0*/  F2FP.F16.F32.PACK_AB R8, R65, R64 ;  /* 0x000000404108723e */ /* 0x000fe200000000ff */
[----:B------:R-:W-:Y:S01]  /*147e0*/  FADD.FTZ R5, R85, R34 ;  /* 0x0000002255057221 */ /* 0x000fe20000010000 */
[----:B------:R-:W-:Y:S02]  /*147f0*/  F2FP.F16.F32.PACK_AB R9, R67, R66 ;  /* 0x000000424309723e */ /* 0x000fe400000000ff */
[----:B------:R-:W-:-:S02]  /*14800*/  F2FP.F16.F32.PACK_AB R10, R69, R68 ;  /* 0x00000044450a723e */ /* 0x000fc400000000ff */
[----:B------:R-:W-:Y:S02]  /*14810*/  F2FP.F16.F32.PACK_AB R11, R71, R70 ;  /* 0x00000046470b723e */ /* 0x000fe400000000ff */
[----:B------:R-:W-:Y:S02]  /*14820*/  F2FP.F16.F32.PACK_AB R24, R73, R72 ;  /* 0x000000484918723e */ /* 0x000fe400000000ff */
[----:B------:R-:W-:Y:S02]  /*14830*/  F2FP.F16.F32.PACK_AB R25, R75, R74 ;  /* 0x0000004a4b19723e */ /* 0x000fe400000000ff */
[----:B------:R-:W-:Y:S02]  /*14840*/  F2FP.F16.F32.PACK_AB R26, R77, R76 ;  /* 0x0000004c4d1a723e */ /* 0x000fe400000000ff */
[----:B------:R-:W-:Y:S02]  /*14850*/  F2FP.F16.F32.PACK_AB R27, R79, R78 ;  /* 0x0000004e4f1b723e */ /* 0x000fe400000000ff */
[----:B------:R-:W-:-:S02]  /*14860*/  F2FP.F16.F32.PACK_AB R32, R81, R32 ;  /* 0x000000205120723e */ /* 0x000fc400000000ff */
[----:B0-----:R-:W-:Y:S02]  /*14870*/  F2FP.F16.F32.PACK_AB R33, R83, R33 ;  /* 0x000000215321723e */ /* 0x001fe400000000ff */
[----:B------:R-:W-:Y:S02]  /*14880*/  F2FP.F16.F32.PACK_AB R34, R85, R84 ;  /* 0x000000545522723e */ /* 0x000fe400000000ff */
[----:B-1----:R-:W-:Y:S01]  /*14890*/  F2FP.F16.F32.PACK_AB R35, R87, R86 ;  /* 0x000000565723723e */ /* 0x002fe200000000ff */
[----:B------:R-:W-:Y:S04]  /*148a0*/  STSM.16.M88.4 [R140+0x27800], R28 ;  /* 0x0278001c8c007844 */ /* 0x000fe80000000200 */
[----:B------:R0:W-:Y:S04]  /*148b0*/  STSM.16.M88.4 [R36], R8 ;  /* 0x0000000824007844 */ /* 0x0001e80000000200 */
[----:B------:R1:W-:Y:S04]  /*148c0*/  STSM.16.M88.4 [R142+0x6000], R24 ;  /* 0x006000188e007844 */ /* 0x0003e80000000200 */
[----:B------:R1:W-:Y:S01]  /*148d0*/  STSM.16.M88.4 [R141+0x6000], R32 ;  /* 0x006000208d007844 */ /* 0x0003e20000000200 */
[----:B------:R-:W-:Y:S01]  /*148e0*/  @!PT LDS RZ, [RZ] ;  /* 0x00000000fffff984 */ /* 0x000fe20000000800 */
[----:B------:R-:W-:Y:S01]  /*148f0*/  @!PT LDS RZ, [RZ] ;  /* 0x00000000fffff984 */ /* 0x000fe20000000800 */
[----:B------:R-:W-:Y:S01]  /*14900*/  @!PT LDS RZ, [RZ] ;  /* 0x00000000fffff984 */ /* 0x000fe20000000800 */
[----:B------:R-:W-:Y:S01]  /*14910*/  @!PT LDS RZ, [RZ] ;  /* 0x00000000fffff984 */ /* 0x000fe20000000800 */
[----:B------:R2:W-:Y:S06]  /*14920*/  MEMBAR.ALL.CTA ;  /* 0x0000000000007992 */ /* 0x0005ec0000008000 */
[----:B--2---:R-:W2:Y:S01]  /*14930*/  FENCE.VIEW.ASYNC.S ;  /* 0x00000000000073c6 */ /* 0x004ea20000000000 */
[----:B------:R-:W-:Y:S01]  /*14940*/  ISETP.GT.AND P2, PT, R3, R143, PT ;  /* 0x0000008f0300720c */ /* 0x000fe20003f44270 */
[----:B------:R-:W-:Y:S01]  /*14950*/  FADD.FTZ R21, R83, R4 ;  /* 0x0000000453157221 */ /* 0x000fe20000010000 */
[----:B------:R-:W-:-:S03]  /*14960*/  FMUL.FTZ R90, R90, R7 ;  /* 0x000000075a5a7220 */ /* 0x000fc60000410000 */
        /* <DEDUP_REMOVED lines=49> */
[----:B------:R-:W-:-:S02]  /*14c80*/  VIADD R3, R3, 0xffffffff ;  /* 0xffffffff03037836 */ /* 0x000fc40000000000 */
[----:B0-----:R-:W-:Y:S02]  /*14c90*/  IMAD.MOV.U32 R10, RZ, RZ, R18 ;  /* 0x000000ffff0a7224 */ /* 0x001fe400078e0012 */
[----:B------:R-:W-:Y:S02]  /*14ca0*/  IMAD.MOV.U32 R9, RZ, RZ, R16 ;  /* 0x000000ffff097224 */ /* 0x000fe400078e0010 */
[----:B------:R-:W-:Y:S02]  /*14cb0*/  IMAD.MOV.U32 R7, RZ, RZ, R6 ;  /* 0x000000ffff077224 */ /* 0x000fe400078e0006 */
[----:B------:R-:W-:Y:S01]  /*14cc0*/  IMAD.MOV.U32 R8, RZ, RZ, R0 ;  /* 0x000000ffff087224 */ /* 0x000fe200078e0000 */
[----:B--2---:R-:W-:Y:S01]  /*14cd0*/  NOP ;  /* 0x0000000000007918 */ /* 0x004fe20000000000 */
[----:B-1----:R-:W-:Y:S05]  /*14ce0*/  @P2 BRA `(.L_x_1552) ;  /* 0xffffffdc00202947 */ /* 0x002fea000383ffff */
.L_x_1542:
[----:B------:R-:W2:Y:S02]  /*14cf0*/  LDL R7, [R1+0x48] ;  /* 0x0000480001077983 */ /* 0x000ea40000100800 */
[----:B--2---:R-:W-:-:S13]  /*14d00*/  ISETP.GE.AND P2, PT, R3, R7, PT ;  /* 0x000000070300720c */ /* 0x004fda0003f46270 */
[----:B------:R-:W-:Y:S05]  /*14d10*/  @!P2 BRA `(.L_x_1553) ;  /* 0x000000340004a947 */ /* 0x000fea0003800000 */
[----:B------:R-:W-:Y:S02]  /*14d20*/  IMAD.MOV.U32 R7, RZ, RZ, R6 ;  /* 0x000000ffff077224 */ /* 0x000fe400078e0006 */
[----:B------:R-:W-:Y:S02]  /*14d30*/  IMAD.MOV.U32 R8, RZ, RZ, R0 ;  /* 0x000000ffff087224 */ /* 0x000fe400078e0000 */
[----:B------:R-:W-:Y:S02]  /*14d40*/  IMAD.MOV.U32 R10, RZ, RZ, R18 ;  /* 0x000000ffff0a7224 */ /* 0x000fe400078e0012 */
[----:B------:R-:W-:-:S07]  /*14d50*/  IMAD.MOV.U32 R9, RZ, RZ, R16 ;  /* 0x000000ffff097224 */ /* 0x000fce00078e0010 */
.L_x_1571:
        /* <DEDUP_REMOVED lines=10> */
.L_x_1555:
[----:B------:R-:W-:Y:S01]  /*14e00*/  IMAD R0, R16, 0x8, R2 ;  /* 0x0000000810007824 */ /* 0x000fe200078e0202 */
[----:B------:R-:W-:-:S04]  /*14e10*/  SHF.L.U32 R11, R18, 0x1f, RZ ;  /* 0x0000001f120b7819 */ /* 0x000fc800000006ff */
[----:B------:R0:W1:Y:S01]  /*14e20*/  SYNCS.PHASECHK.TRANS64.TRYWAIT P3, [R0+URZ+0x2d830], R11 ;  /* 0x02d8300b000075a7 */ /* 0x000062000806017f */
[----:B------:R-:W-:Y:S05]  /*14e30*/  @!P0 BRA `(.L_x_1556) ;  /* 0x0000000000048947 */ /* 0x000fea0003800000 */
[----:B------:R-:W-:Y:S01]  /*14e40*/  BPT.TRAP 0x1 ;  /* 0x000000040000795c */ /* 0x000fe20000300000 */
.L_x_1556:
[----:B------:R-:W-:Y:S04]  /*14e50*/  BSSY B0, `(.L_x_1554) ;  /* 0x0000004000007945 */ /* 0x000fe80003800000 */
[----:B-1----:R-:W-:Y:S05]  /*14e60*/  @P3 BRA `(.L_x_1557) ;  /* 0x0000000000083947 */ /* 0x002fea0003800000 */
[----:B------:R-:W1:Y:S02]  /*14e70*/  SYNCS.PHASECHK.TRANS64.TRYWAIT P3, [R0+URZ+0x2d830], R11 ;  /* 0x02d8300b000075a7 */ /* 0x000e64000806017f */
[----:B-1----:R-:W-:Y:S05]  /*14e80*/  @!P3 BRA `(.L_x_1558) ;  /* 0x000001000094b947 */ /* 0x002fea0003800000 */
.L_x_1557:
[----:B------:R-:W-:Y:S05]  /*14e90*/  BSYNC B0 ;  /* 0x0000000000007941 */ /* 0x000fea0003800000 */
.L_x_1554:
        /* <DEDUP_REMOVED lines=61> */
.L_x_1560:
[----:B------:R-:W-:Y:S01]  /*15270*/  SHF.L.U32 R0, R10, 0x1f, RZ ;  /* 0x0000001f0a007819 */ /* 0x000fe200000006ff */
[----:B------:R-:W-:-:S04]  /*15280*/  IMAD R6, R9, 0x8, R2 ;  /* 0x0000000809067824 */ /* 0x000fc800078e0202 */
[----:B------:R0:W1:Y:S01]  /*15290*/  SYNCS.PHASECHK.TRANS64.TRYWAIT P2, [R6+URZ+0x2d850], R0 ;  /* 0x02d85000060075a7 */ /* 0x000062000804017f */
[----:B------:R-:W-:Y:S05]  /*152a0*/  @!P0 BRA `(.L_x_1561) ;  /* 0x0000000000048947 */ /* 0x000fea0003800000 */
[----:B------:R-:W-:Y:S01]  /*152b0*/  BPT.TRAP 0x1 ;  /* 0x000000040000795c */ /* 0x000fe20000300000 */
.L_x_1561:
[----:B-1----:R-:W-:Y:S05]  /*152c0*/  @P2 BRA `(.L_x_1559) ;  /* 0x0000000000082947 */ /* 0x002fea0003800000 */
[----:B------:R-:W1:Y:S02]  /*152d0*/  SYNCS.PHASECHK.TRANS64.TRYWAIT P2, [R6+URZ+0x2d850], R0 ;  /* 0x02d85000060075a7 */ /* 0x000e64000804017f */
[----:B-1----:R-:W-:Y:S05]  /*152e0*/  @!P2 BRA `(.L_x_1562) ;  /* 0x000000fc0090a947 */ /* 0x002fea0003800000 */
.L_x_1559:
[----:B------:R-:W2:Y:S01]  /*152f0*/  LDL R143, [R1+0x1c] ;  /* 0x00001c00018f7983 */ /* 0x000ea20000100800 */
[----:B------:R-:W3:Y:S03]  /*15300*/  @P5 LDC R10, c[0x0][0x44c] ;  /* 0x00011300ff0a5b82 */ /* 0x000ee60000000800 */
[----:B------:R-:W2:Y:S05]  /*15310*/  LDL R20, [R1+0x44] ;  /* 0x0000440001147983 */ /* 0x000eaa0000100800 */
[----:B01----:R-:W0:Y:S01]  /*15320*/  @P5 LDC R6, c[0x0][0x450] ;  /* 0x00011400ff065b82 */ /* 0x003e220000000800 */
[----:B------:R-:W-:Y:S05]  /*15330*/  WARPSYNC.ALL ;  /* 0x0000000000007948 */ /* 0x000fea0003800000 */
[----:B--2---:R-:W-:-:S02]  /*15340*/  IMAD.IADD R0, R20, 0x1, R143 ;  /* 0x0000000114007824 */ /* 0x004fc400078e028f */
[----:B------:R-:W2:Y:S01]  /*15350*/  LDL R143, [R1+0x3c] ;  /* 0x00003c00018f7983 */ /* 0x000ea20000100800 */
[----:B------:R-:W-:Y:S01]  /*15360*/  IMAD.MOV.U32 R11, RZ, RZ, -0x7fffffe0 ;  /* 0x80000020ff0b7424 */ /* 0x000fe200078e00ff */
[----:B------:R-:W-:Y:S01]  /*15370*/  WARPGROUP.ARRIVE ;  /* 0x00000000000079c5 */ /* 0x000fe20000000000 */
[----:B---3--:R-:W-:-:S03]  /*15380*/  @P5 IMAD.HI.U32 R10, R0, R10, RZ ;  /* 0x0000000a000a5227 */ /* 0x008fc600078e00ff */
[C---:B------:R-:W-:Y:S01]  /*15390*/  R2UR UR11, R11.reuse ;  /* 0x000000000b0b72ca */ /* 0x040fe200000e0000 */
[----:B------:R-:W-:Y:S01]  /*153a0*/  IMAD.MOV.U32 R21, RZ, RZ, -0x7fffffe0 ;  /* 0x80000020ff157424 */ /* 0x000fe200078e00ff */
[----:B0-----:R-:W-:Y:S01]  /*153b0*/  @P5 SHF.R.U32.HI R0, RZ, R6, R10 ;  /* 0x00000006ff005219 */ /* 0x001fe2000001160a */
[----:B------:R-:W-:Y:S01]  /*153c0*/  VIADD R6, R2, 0x400 ;  /* 0x0000040002067836 */ /* 0x000fe20000000000 */
[----:B------:R-:W-:Y:S01]  /*153d0*/  R2UR UR47, R11 ;  /* 0x000000000b2f72ca */ /* 0x000fe200000e0000 */
[----:B------:R-:W-:Y:S01]  /*153e0*/  IMAD.MOV.U32 R11, RZ, RZ, 0x40000040 ;  /* 0x40000040ff0b7424 */ /* 0x000fe200078e00ff */
[----:B------:R-:W-:Y:S01]  /*153f0*/  R2UR UR15, R21 ;  /* 0x00000000150f72ca */ /* 0x000fe200000e0000 */
[----:B------:R-:W0:Y:S01]  /*15400*/  SHFL.IDX PT, R145, R0, RZ, 0x1c1f ;  /* 0x001c1fff00917589 */ /* 0x000e2200000e0000 */
[----:B------:R-:W-:Y:S01]  /*15410*/  SHF.R.U32.HI R6, RZ, 0x4, R6 ;  /* 0x00000004ff067819 */ /* 0x000fe20000011606 */
[----:B------:R-:W-:Y:S01]  /*15420*/  IMAD.SHL.U32 R144, R3, 0x80, RZ ;  /* 0x0000008003907824 */ /* 0x000fe200078e00ff */
[----:B------:R-:W-:Y:S01]  /*15430*/  R2UR UR9, R11 ;  /* 0x000000000b0972ca */ /* 0x000fe200000e0000 */
[----:B------:R-:W-:Y:S01]  /*15440*/  IMAD.MOV.U32 R11, RZ, RZ, 0x40000040 ;  /* 0x40000040ff0b7424 */ /* 0x000fe200078e00ff */
[----:B------:R-:W-:-:S02]  /*15450*/  LOP3.LUT R6, R6, 0x3fff, RZ, 0xc0, !PT ;  /* 0x00003fff06067812 */ /* 0x000fc400078ec0ff */
[C---:B------:R-:W-:Y:S02]  /*15460*/  R2UR UR19, R21.reuse ;  /* 0x00000000151372ca */ /* 0x040fe400000e0000 */
[----:B------:R-:W-:Y:S02]  /*15470*/  LOP3.LUT R6, R6, 0x2000000, RZ, 0xfc, !PT ;  /* 0x0200000006067812 */ /* 0x000fe400078efcff */
[C---:B------:R-:W-:Y:S02]  /*15480*/  R2UR UR23, R21.reuse ;  /* 0x00000000151772ca */ /* 0x040fe400000e0000 */
[----:B------:R-:W-:Y:S01]  /*15490*/  R2UR UR27, R21 ;  /* 0x00000000151b72ca */ /* 0x000fe200000e0000 */
[----:B------:R-:W-:Y:S01]  /*154a0*/  IMAD R10, R9, 0x600, R6 ;  /* 0x00000600090a7824 */ /* 0x000fe200078e0206 */
[C---:B------:R-:W-:Y:S02]  /*154b0*/  R2UR UR31, R21.reuse ;  /* 0x00000000151f72ca */ /* 0x040fe400000e0000 */
[----:B------:R-:W-:Y:S01]  /*154c0*/  R2UR UR35, R21 ;  /* 0x00000000152372ca */ /* 0x000fe200000e0000 */
[C---:B------:R-:W-:Y:S01]  /*154d0*/  VIADD R20, R10.reuse, 0x40 ;  /* 0x000000400a147836 */ /* 0x040fe20000000000 */
[----:B------:R-:W-:Y:S01]  /*154e0*/  R2UR UR10, R10 ;  /* 0x000000000a0a72ca */ /* 0x000fe200000e0000 */
[----:B------:R-:W-:Y:S01]  /*154f0*/  IMAD.MOV.U32 R21, RZ, RZ, 0x40000040 ;  /* 0x40000040ff157424 */ /* 0x000fe200078e00ff */
[----:B------:R-:W-:-:S02]  /*15500*/  R2UR UR45, R11 ;  /* 0x000000000b2d72ca */ /* 0x000fc400000e0000 */
[----:B------:R-:W-:Y:S01]  /*15510*/  R2UR UR14, R20 ;  /* 0x00000000140e72ca */ /* 0x000fe200000e0000 */
[----:B------:R-:W-:Y:S01]  /*15520*/  VIADD R20, R10, 0x80 ;  /* 0x000000800a147836 */ /* 0x000fe20000000000 */
[----:B------:R-:W-:Y:S01]  /*15530*/  R2UR UR13, R21 ;  /* 0x00000000150d72ca */ /* 0x000fe200000e0000 */
[----:B------:R-:W-:-:S03]  /*15540*/  IMAD.MOV.U32 R21, RZ, RZ, 0x40000040 ;  /* 0x40000040ff157424 */ /* 0x000fc600078e00ff */
        /* <DEDUP_REMOVED lines=13> */
[C---:B------:R-:W-:Y:S01]  /*15620*/  VIADD R20, R10.reuse, 0x180 ;  /* 0x000001800a147836 */ /* 0x040fe20000000000 */
[----:B------:R-:W-:Y:S01]  /*15630*/  R2UR UR29, R21 ;  /* 0x00000000151d72ca */ /* 0x000fe200000e0000 */
[----:B------:R-:W-:Y:S02]  /*15640*/  VIADD R10, R10, 0x1c0 ;  /* 0x000001c00a0a7836 */ /* 0x000fe40000000000 */
[----:B------:R-:W-:Y:S01]  /*15650*/  IMAD.MOV.U32 R21, RZ, RZ, 0x40000040 ;  /* 0x40000040ff157424 */ /* 0x000fe200078e00ff */
[----:B------:R-:W-:Y:S02]  /*15660*/  R2UR UR34, R20 ;  /* 0x00000000142272ca */ /* 0x000fe400000e0000 */
[----:B------:R-:W-:Y:S02]  /*15670*/  R2UR UR46, R10 ;  /* 0x000000000a2e72ca */ /* 0x000fe400000e0000 */
[----:B------:R-:W-:-:S02]  /*15680*/  R2UR UR33, R21 ;  /* 0x00000000152172ca */ /* 0x000fc400000e0000 */
[----:B------:R-:W-:-:S04]  /*15690*/  IADD3 R21, -R22, 0x1, -R144 ;  /* 0x0000000116157810 */ /* 0x000fc80007ffe990 */
[----:B------:R-:W-:Y:S02]  /*156a0*/  IADD3 R21, -R138, R21, R139 ;  /* 0x000000158a157210 */ /* 0x000fe40007ffe18b */
[----:B--2---:R-:W-:Y:S02]  /*156b0*/  LOP3.LUT R10, R143, 0x10000, RZ, 0xfc, !PT ;  /* 0x000100008f0a7812 */ /* 0x004fe400078efcff */
[----:B------:R-:W1:Y:S02]  /*156c0*/  S2R R143, SR_TID.X ;  /* 0x00000000008f7919 */ /* 0x000e640000002100 */
[C---:B------:R-:W-:Y:S01]  /*156d0*/  R2UR UR8, R10.reuse ;  /* 0x000000000a0872ca */ /* 0x040fe200000e0000 */
[----:B------:R-:W-:-:S05]  /*156e0*/  VIADD R20, R10, 0x2 ;  /* 0x000000020a147836 */ /* 0x000fca0000000000 */
[----:B------:R-:W-:Y:S01]  /*156f0*/  R2UR UR12, R20 ;  /* 0x00000000140c72ca */ /* 0x000fe200000e0000 */
[----:B------:R-:W-:-:S05]  /*15700*/  VIADD R20, R10, 0x4 ;  /* 0x000000040a147836 */ /* 0x000fca0000000000 */
[----:B------:R-:W-:Y:S01]  /*15710*/  R2UR UR16, R20 ;  /* 0x00000000141072ca */ /* 0x000fe200000e0000 */
[----:B------:R-:W-:Y:S01]  /*15720*/  HGMMA.64x96x16.F32 R88, gdesc[UR8].tnspB, R88, gsb0 ;  /* 0x41600000085879f0 */ /* 0x000fe20008000858 */
[----:B------:R-:W-:Y:S01]  /*15730*/  VIADD R20, R10, 0x6 ;  /* 0x000000060a147836 */ /* 0x000fe20000000000 */
[----:B------:R-:W-:-:S04]  /*15740*/  ULOP3.LUT UR8, URZ, UR49, URZ, 0x33, !UPT ;  /* 0x000000313f087292 */ /* 0x000fc8000f8e333f */
[----:B------:R-:W-:Y:S01]  /*15750*/  R2UR UR20, R20 ;  /* 0x00000000141472ca */ /* 0x000fe200000e0000 */
[----:B------:R-:W-:-:S05]  /*15760*/  VIADD R20, R10, 0x600 ;  /* 0x000006000a147836 */ /* 0x000fca0000000000 */
[----:B------:R-:W-:Y:S01]  /*15770*/  R2UR UR24, R20 ;  /* 0x00000000141872ca */ /* 0x000fe200000e0000 */
[----:B------:R-:W-:Y:S01]  /*15780*/  VIADD R20, R10, 0x602 ;  /* 0x000006020a147836 */ /* 0x000fe20000000000 */
[----:B-1----:R-:W-:-:S04]  /*15790*/  SHF.R.U32.HI R6, RZ, 0x7, R143 ;  /* 0x00000007ff067819 */ /* 0x002fc8000001168f */
[----:B------:R-:W-:Y:S01]  /*157a0*/  R2UR UR28, R20 ;  /* 0x00000000141c72ca */ /* 0x000fe200000e0000 */
[C---:B------:R-:W-:Y:S01]  /*157b0*/  VIADD R20, R10.reuse, 0x604 ;  /* 0x000006040a147836 */ /* 0x040fe20000000000 */
[----:B------:R-:W-:Y:S01]  /*157c0*/  ISETP.GE.U32.AND P2, PT, R143, 0x180, PT ;  /* 0x000001808f00780c */ /* 0x000fe20003f46070 */
[----:B------:R-:W-:Y:S02]  /*157d0*/  VIADD R10, R10, 0x606 ;  /* 0x000006060a0a7836 */ /* 0x000fe40000000000 */
[----:B------:R-:W-:Y:S01]  /*157e0*/  VIADD R6, R6, 0x9 ;  /* 0x0000000906067836 */ /* 0x000fe20000000000 */
[----:B------:R-:W-:Y:S01]  /*157f0*/  R2UR UR32, R20 ;  /* 0x00000000142072ca */ /* 0x000fe200000e0000 */
[C---:B------:R-:W-:Y:S01]  /*15800*/  VIADD R143, R21.reuse, UR48 ;  /* 0x00000030158f7c36 */ /* 0x040fe20008000000 */
[----:B------:R-:W-:Y:S01]  /*15810*/  R2UR UR44, R10 ;  /* 0x000000000a2c72ca */ /* 0x000fe200000e0000 */
[----:B------:R-:W-:Y:S01]  /*15820*/  @!P1 IMAD R10, R16, 0x8, R2 ;  /* 0x00000008100a9824 */ /* 0x000fe200078e0202 */
[----:B------:R-:W-:Y:S01]  /*15830*/  SEL R6, R6, 0x9, !P2 ;  /* 0x0000000906067807 */ /* 0x000fe20005000000 */
[----:B------:R-:W-:-:S02]  /*15840*/  VIADD R21, R21, UR8 ;  /* 0x0000000815157c36 */ /* 0x000fc40008000000 */
[----:B------:R-:W-:Y:S02]  /*15850*/  @!P1 VIADD R10, R10, 0x2d840 ;  /* 0x0002d8400a0a9836 */ /* 0x000fe40000000000 */
[----:B0-----:R-:W-:-:S03]  /*15860*/  IMAD.IADD R20, R145, 0x1, R143 ;  /* 0x0000000191147824 */ /* 0x001fc600078e028f */
[----:B------:R-:W-:Y:S01]  /*15870*/  @!P1 PRMT R10, RZ, 0x654, R10 ;  /* 0x00000654ff0a9816 */ /* 0x000fe2000000000a */
        /* <DEDUP_REMOVED lines=23> */
[----:B------:R1:W-:Y:S01]  /*159f0*/  @!P1 SYNCS.ARRIVE.TRANS64.RED.A1T0 RZ, [R10+URZ], RZ ;  /* 0x000000ff0aff99a7 */ /* 0x0003e2000810043f */
[----:B0-----:R-:W-:Y:S01]  /*15a00*/  IMAD.IADD R6, R145, 0x1, R21 ;  /* 0x0000000191067824 */ /* 0x001fe200078e0215 */
[----:B-1----:R-:W-:Y:S06]  /*15a10*/  @!P4 BRA `(.L_x_1563) ;  /* 0x000000000058c947 */ /* 0x002fec0003800000 */
[----:B------:R-:W-:Y:S01]  /*15a20*/  IADD3 R145, -R138, R139, R145 ;  /* 0x0000008b8a917210 */ /* 0x000fe20007ffe191 */
[----:B------:R-:W-:Y:S03]  /*15a30*/  BSSY B0, `(.L_x_1564) ;  /* 0x0000010000007945 */ /* 0x000fe60003800000 */
        /* <DEDUP_REMOVED lines=10> */
.L_x_1565:
[----:B------:R-:W-:-:S05]  /*15ae0*/  IMAD.U32 R154, RZ, RZ, UR5 ;  /* 0x00000005ff9a7e24 */ /* 0x000fca000f8e00ff */
[----:B------:R-:W-:-:S13]  /*15af0*/  ISETP.NE.AND P2, PT, R154, 0x1, PT ;  /* 0x000000019a00780c */ /* 0x000fda0003f45270 */
[----:B------:R-:W0:Y:S02]  /*15b00*/  @P2 LDC.64 R10, c[0x0][0x9e8] ;  /* 0x00027a00ff0a2b82 */ /* 0x000e240000000a00 */
[----:B0-----:R-:W-:-:S05]  /*15b10*/  @P2 IMAD.HI.U32 R10, R145, R10, RZ ;  /* 0x0000000a910a2227 */ /* 0x001fca00078e00ff */
[----:B------:R-:W-:-:S07]  /*15b20*/  @P2 SHF.R.U32.HI R145, RZ, R11, R10 ;  /* 0x0000000bff912219 */ /* 0x000fce000001160a */
.L_x_1566:
[----:B------:R-:W-:Y:S05]  /*15b30*/  BSYNC B0 ;  /* 0x0000000000007941 */ /* 0x000fea0003800000 */
.L_x_1564:
[----:B------:R-:W-:-:S04]  /*15b40*/  IMAD R145, R145, R154, -R144 ;  /* 0x0000009a91917224 */ /* 0x000fc800078e0a90 */
[----:B------:R-:W-:-:S05]  /*15b50*/  IMAD.IADD R145, R145, 0x1, -R22 ;  /* 0x0000000191917824 */ /* 0x000fca00078e0a16 */
[----:B------:R-:W-:Y:S02]  /*15b60*/  VIMNMX R6, R6, R145, !PT ;  /* 0x0000009106067248 */ /* 0x000fe40007fe0100 */
[----:B------:R-:W-:-:S07]  /*15b70*/  VIADDMNMX R20, R145, R154, R20, PT ;  /* 0x0000009a91147246 */ /* 0x000fce0003800114 */
.L_x_1563:
[----:B------:R-:W-:Y:S01]  /*15b80*/  ISETP.GT.AND P3, PT, R3, -0x1, PT ;  /* 0xffffffff0300780c */ /* 0x000fe20003f64270 */
[----:B------:R-:W0:Y:S03]  /*15b90*/  SHFL.IDX PT, R0, R0, 0x1, 0x1c1f ;  /* 0x003c1f0000007f89 */ /* 0x000e2600000e0000 */
[----:B------:R-:W-:-:S04]  /*15ba0*/  ISETP.GT.AND P2, PT, R6, RZ, P3 ;  /* 0x000000ff0600720c */ /* 0x000fc80001f44270 */
[----:B------:R-:W-:-:S04]  /*15bb0*/  ISETP.LT.OR P2, PT, R20, 0x1, P2 ;  /* 0x000000011400780c */ /* 0x000fc80001741670 */
[----:B------:R-:W-:Y:S02]  /*15bc0*/  FSEL R24, R24, -INF , !P2 ;  /* 0xff80000018187808 */ /* 0x000fe40005000000 */
[----:B------:R-:W-:-:S04]  /*15bd0*/  ISETP.GT.AND P2, PT, R6, 0x1, P3 ;  /* 0x000000010600780c */ /* 0x000fc80001f44270 */
[----:B------:R-:W-:-:S04]  /*15be0*/  ISETP.LT.OR P2, PT, R20, 0x2, P2 ;  /* 0x000000021400780c */ /* 0x000fc80001741670 */
[----:B------:R-:W-:Y:S02]  /*15bf0*/  FSEL R25, R25, -INF , !P2 ;  /* 0xff80000019197808 */ /* 0x000fe40005000000 */
[----:B------:R-:W-:Y:S01]  /*15c00*/  ISETP.GT.AND P2, PT, R6, 0x8, P3 ;  /* 0x000000080600780c */ /* 0x000fe20001f44270 */
[--C-:B0-----:R-:W-:Y:S02]  /*15c10*/  IMAD.IADD R143, R143, 0x1, R0.reuse ;  /* 0x000000018f8f7824 */ /* 0x101fe400078e0200 */
[----:B------:R-:W-:Y:S01]  /*15c20*/  IMAD.IADD R21, R21, 0x1, R0 ;  /* 0x0000000115157824 */ /* 0x000fe200078e0200 */
[----:B------:R-:W-:-:S04]  /*15c30*/  ISETP.LT.OR P2, PT, R20, 0x9, P2 ;  /* 0x000000091400780c */ /* 0x000fc80001741670 */
[----:B------:R-:W-:Y:S02]  /*15c40*/  FSEL R28, R28, -INF , !P2 ;  /* 0xff8000001c1c7808 */ /* 0x000fe40005000000 */
[----:B------:R-:W-:-:S04]  /*15c50*/  ISETP.GT.AND P2, PT, R6, 0x9, P3 ;  /* 0x000000090600780c */ /* 0x000fc80001f44270 */
        /* <DEDUP_REMOVED lines=85> */
[----:B------:R-:W-:Y:S01]  /*161b0*/  FSEL R85, R85, -INF , !P2 ;  /* 0xff80000055557808 */ /* 0x000fe20005000000 */
[----:B------:R-:W-:Y:S08]  /*161c0*/  @!P4 BRA `(.L_x_1567) ;  /* 0x000000000058c947 */ /* 0x000ff00003800000 */
        /* <DEDUP_REMOVED lines=12> */
.L_x_1569:
[----:B------:R-:W-:-:S05]  /*16290*/  IMAD.U32 R6, RZ, RZ, UR5 ;  /* 0x00000005ff067e24 */ /* 0x000fca000f8e00ff */
[----:B------:R-:W-:-:S13]  /*162a0*/  ISETP.NE.AND P2, PT, R6, 0x1, PT ;  /* 0x000000010600780c */ /* 0x000fda0003f45270 */
[----:B------:R-:W0:Y:S02]  /*162b0*/  @P2 LDC.64 R10, c[0x0][0x9e8] ;  /* 0x00027a00ff0a2b82 */ /* 0x000e240000000a00 */
[----:B0-----:R-:W-:-:S05]  /*162c0*/  @P2 IMAD.HI.U32 R10, R0, R10, RZ ;  /* 0x0000000a000a2227 */ /* 0x001fca00078e00ff */
[----:B------:R-:W-:-:S07]  /*162d0*/  @P2 SHF.R.U32.HI R0, RZ, R11, R10 ;  /* 0x0000000bff002219 */ /* 0x000fce000001160a */
.L_x_1570:
[----:B------:R-:W-:Y:S05]  /*162e0*/  BSYNC B0 ;  /* 0x0000000000007941 */ /* 0x000fea0003800000 */
.L_x_1568:
[----:B------:R-:W-:-:S04]  /*162f0*/  IMAD R0, R0, R6, -R144 ;  /* 0x0000000600007224 */ /* 0x000fc800078e0a90 */
[----:B------:R-:W-:-:S05]  /*16300*/  IMAD.IADD R0, R0, 0x1, -R22 ;  /* 0x0000000100007824 */ /* 0x000fca00078e0a16 */
[----:B------:R-:W-:Y:S02]  /*16310*/  VIMNMX R21, R21, R0, !PT ;  /* 0x0000000015157248 */ /* 0x000fe40007fe0100 */
[----:B------:R-:W-:-:S07]  /*16320*/  VIADDMNMX R143, R0, R6, R143, PT ;  /* 0x00000006008f7246 */ /* 0x000fce000380018f */
.L_x_1567:
[----:B------:R-:W-:Y:S01]  /*16330*/  @!P1 IMAD R0, R9, 0x8, R2 ;  /* 0x0000000809009824 */ /* 0x000fe200078e0202 */
        /* <DEDUP_REMOVED lines=47> */
[----:B------:R-:W-:Y:S01]  /*16630*/  ISETP.GT.AND P2, PT, R21, 0x1, P3 ;  /* 0x000000011500780c */ /* 0x000fe20001f44270 */
[----:B------:R-:W-:Y:S02]  /*16640*/  MUFU.EX2 R20, R8 ;  /* 0x0000000800147308 */ /* 0x000fe40000000800 */
        /* <DEDUP_REMOVED lines=46> */
[----:B------:R-:W0:Y:S01]  /*16930*/  MUFU.EX2 R24, R24 ;  /* 0x0000001800187308 */ /* 0x000e220000000800 */
[----:B------:R-:W-:-:S04]  /*16940*/  ISETP.GT.AND P2, PT, R21, 0x18, P3 ;  /* 0x000000181500780c */ /* 0x000fc80001f44270 */
[----:B------:R-:W-:-:S03]  /*16950*/  ISETP.LT.OR P2, PT, R143, 0x19, P2 ;  /* 0x000000198f00780c */ /* 0x000fc60001741670 */
[----:B------:R-:W1:Y:S01]  /*16960*/  MUFU.EX2 R8, R25 ;  /* 0x0000001900087308 */ /* 0x000e620000000800 */
[----:B------:R-:W-:Y:S02]  /*16970*/  FSEL R38, R38, -INF , !P2 ;  /* 0xff80000026267808 */ /* 0x000fe40005000000 */
[----:B------:R-:W-:-:S04]  /*16980*/  ISETP.GT.AND P2, PT, R21, 0x19, P3 ;  /* 0x000000191500780c */ /* 0x000fc80001f44270 */
[----:B------:R-:W-:Y:S01]  /*16990*/  ISETP.LT.OR P2, PT, R143, 0x1a, P2 ;  /* 0x0000001a8f00780c */ /* 0x000fe20001741670 */
[----:B------:R-:W3:Y:S01]  /*169a0*/  MUFU.EX2 R10, R28 ;  /* 0x0000001c000a7308 */ /* 0x000ee20000000800 */
[----:B0-----:R-:W-:Y:S02]  /*169b0*/  FFMA.FTZ R5, R20, R5, R24 ;  /* 0x0000000514057223 */ /* 0x001fe40000010018 */
[----:B------:R-:W-:Y:S02]  /*169c0*/  FSEL R39, R39, -INF , !P2 ;  /* 0xff80000027277808 */ /* 0x000fe40005000000 */
[----:B------:R-:W-:-:S03]  /*169d0*/  ISETP.GT.AND P2, PT, R21, 0x20, P3 ;  /* 0x000000201500780c */ /* 0x000fc60001f44270 */
[----:B------:R-:W0:Y:S01]  /*169e0*/  MUFU.EX2 R29, R29 ;  /* 0x0000001d001d7308 */ /* 0x000e220000000800 */
[----:B------:R-:W-:Y:S01]  /*169f0*/  ISETP.LT.OR P2, PT, R143, 0x21, P2 ;  /* 0x000000218f00780c */ /* 0x000fe20001741670 */
[C---:B-1----:R-:W-:Y:S01]  /*16a00*/  FADD.FTZ R5, R8.reuse, R5 ;  /* 0x0000000508057221 */ /* 0x042fe20000010000 */
[----:B------:R-:W-:Y:S02]  /*16a10*/  F2FP.F16.F32.PACK_AB R8, R8, R24 ;  /* 0x000000180808723e */ /* 0x000fe400000000ff */
[----:B------:R-:W-:Y:S02]  /*16a20*/  FSEL R42, R42, -INF , !P2 ;  /* 0xff8000002a2a7808 */ /* 0x000fe40005000000 */
[----:B------:R-:W-:Y:S01]  /*16a30*/  ISETP.GT.AND P2, PT, R21, 0x21, P3 ;  /* 0x000000211500780c */ /* 0x000fe20001f44270 */
[----:B------:R-:W1:Y:S01]  /*16a40*/  MUFU.EX2 R32, R32 ;  /* 0x0000002000207308 */ /* 0x000e620000000800 */
[----:B---3--:R-:W-:Y:S02]  /*16a50*/  FADD.FTZ R5, R10, R5 ;  /* 0x000000050a057221 */ /* 0x008fe40000010000 */
[----:B------:R-:W-:-:S04]  /*16a60*/  ISETP.LT.OR P2, PT, R143, 0x22, P2 ;  /* 0x000000228f00780c */ /* 0x000fc80001741670 */
[----:B------:R-:W-:Y:S01]  /*16a70*/  FSEL R43, R43, -INF , !P2 ;  /* 0xff8000002b2b7808 */ /* 0x000fe20005000000 */
[----:B------:R-:W3:Y:S01]  /*16a80*/  MUFU.EX2 R33, R33 ;  /* 0x0000002100217308 */ /* 0x000ee20000000800 */
[----:B------:R-:W-:Y:S01]  /*16a90*/  ISETP.GT.AND P2, PT, R21, 0x28, P3 ;  /* 0x000000281500780c */ /* 0x000fe20001f44270 */
[C---:B0-----:R-:W-:Y:S01]  /*16aa0*/  FADD.FTZ R5, R29.reuse, R5 ;  /* 0x000000051d057221 */ /* 0x041fe20000010000 */
[----:B------:R-:W-:Y:S02]  /*16ab0*/  F2FP.F16.F32.PACK_AB R10, R29, R10 ;  /* 0x0000000a1d0a723e */ /* 0x000fe400000000ff */
[----:B------:R-:W-:-:S03]  /*16ac0*/  ISETP.LT.OR P2, PT, R143, 0x29, P2 ;  /* 0x000000298f00780c */ /* 0x000fc60001741670 */
[----:B------:R-:W0:Y:S01]  /*16ad0*/  MUFU.EX2 R36, R36 ;  /* 0x0000002400247308 */ /* 0x000e220000000800 */
[----:B------:R-:W-:Y:S01]  /*16ae0*/  FSEL R46, R46, -INF , !P2 ;  /* 0xff8000002e2e7808 */ /* 0x000fe20005000000 */
[----:B-1----:R-:W-:Y:S01]  /*16af0*/  FADD.FTZ R5, R32, R5 ;  /* 0x0000000520057221 */ /* 0x002fe20000010000 */
[----:B------:R-:W-:-:S04]  /*16b00*/  ISETP.GT.AND P2, PT, R21, 0x29, P3 ;  /* 0x000000291500780c */ /* 0x000fc80001f44270 */
[----:B------:R-:W-:Y:S01]  /*16b10*/  ISETP.LT.OR P2, PT, R143, 0x2a, P2 ;  /* 0x0000002a8f00780c */ /* 0x000fe20001741670 */
[----:B------:R-:W1:Y:S01]  /*16b20*/  MUFU.EX2 R37, R37 ;  /* 0x0000002500257308 */ /* 0x000e620000000800 */
[C---:B---3--:R-:W-:Y:S01]  /*16b30*/  FADD.FTZ R5, R33.reuse, R5 ;  /* 0x0000000521057221 */ /* 0x048fe20000010000 */
[----:B------:R-:W-:Y:S02]  /*16b40*/  F2FP.F16.F32.PACK_AB R32, R33, R32 ;  /* 0x000000202120723e */ /* 0x000fe400000000ff */
[----:B------:R-:W-:Y:S02]  /*16b50*/  FSEL R47, R47, -INF , !P2 ;  /* 0xff8000002f2f7808 */ /* 0x000fe40005000000 */
[----:B------:R-:W-:Y:S02]  /*16b60*/  ISETP.GT.AND P2, PT, R21, 0x30, P3 ;  /* 0x000000301500780c */ /* 0x000fe40001f44270 */
[----:B------:R-:W-:Y:S01]  /*16b70*/  MUFU.EX2 R40, R40 ;  /* 0x0000002800287308 */ /* 0x000fe20000000800 */
[----:B0-----:R-:W-:Y:S01]  /*16b80*/  FADD.FTZ R5, R36, R5 ;  /* 0x0000000524057221 */ /* 0x001fe20000010000 */
[----:B------:R-:W-:-:S04]  /*16b90*/  ISETP.LT.OR P2, PT, R143, 0x31, P2 ;  /* 0x000000318f00780c */ /* 0x000fc80001741670 */
[----:B------:R-:W-:Y:S02]  /*16ba0*/  FSEL R50, R50, -INF , !P2 ;  /* 0xff80000032327808 */ /* 0x000fe40005000000 */
[----:B------:R-:W-:Y:S01]  /*16bb0*/  ISETP.GT.AND P2, PT, R21, 0x31, P3 ;  /* 0x000000311500780c */ /* 0x000fe20001f44270 */
[----:B------:R-:W-:Y:S01]  /*16bc0*/  MUFU.EX2 R41, R41 ;  /* 0x0000002900297308 */ /* 0x000fe20000000800 */
[----:B-1----:R-:W-:Y:S02]  /*16bd0*/  FADD.FTZ R5, R37, R5 ;  /* 0x0000000525057221 */ /* 0x002fe40000010000 */
[----:B------:R-:W-:-:S04]  /*16be0*/  ISETP.LT.OR P2, PT, R143, 0x32, P2 ;  /* 0x000000328f00780c */ /* 0x000fc80001741670 */
[----:B------:R-:W-:Y:S01]  /*16bf0*/  FSEL R51, R51, -INF , !P2 ;  /* 0xff80000033337808 */ /* 0x000fe20005000000 */
[----:B------:R-:W-:Y:S01]  /*16c00*/  MUFU.EX2 R44, R44 ;  /* 0x0000002c002c7308 */ /* 0x000fe20000000800 */
[----:B------:R-:W-:-:S04]  /*16c10*/  ISETP.GT.AND P2, PT, R21, 0x38, P3 ;  /* 0x000000381500780c */ /* 0x000fc80001f44270 */
[----:B------:R-:W-:-:S03]  /*16c20*/  ISETP.LT.OR P2, PT, R143, 0x39, P2 ;  /* 0x000000398f00780c */ /* 0x000fc60001741670 */
[----:B------:R-:W0:Y:S01]  /*16c30*/  MUFU.EX2 R45, R45 ;  /* 0x0000002d002d7308 */ /* 0x000e220000000800 */
[----:B------:R-:W-:Y:S02]  /*16c40*/  FSEL R54, R54, -INF , !P2 ;  /* 0xff80000036367808 */ /* 0x000fe40005000000 */
[----:B------:R-:W-:-:S04]  /*16c50*/  ISETP.GT.AND P2, PT, R21, 0x39, P3 ;  /* 0x000000391500780c */ /* 0x000fc80001f44270 */
[----:B------:R-:W-:Y:S01]  /*16c60*/  ISETP.LT.OR P2, PT, R143, 0x3a, P2 ;  /* 0x0000003a8f00780c */ /* 0x000fe20001741670 */
[----:B------:R-:W-:Y:S03]  /*16c70*/  MUFU.EX2 R48, R48 ;  /* 0x0000003000307308 */ /* 0x000fe60000000800 */
[----:B------:R-:W-:Y:S02]  /*16c80*/  FSEL R55, R55, -INF , !P2 ;  /* 0xff80000037377808 */ /* 0x000fe40005000000 */
[----:B------:R-:W-:-:S03]  /*16c90*/  ISETP.GT.AND P2, PT, R21, 0x40, P3 ;  /* 0x000000401500780c */ /* 0x000fc60001f44270 */
[----:B------:R-:W-:Y:S01]  /*16ca0*/  MUFU.EX2 R49, R49 ;  /* 0x0000003100317308 */ /* 0x000fe20000000800 */
[----:B------:R-:W-:-:S04]  /*16cb0*/  ISETP.LT.OR P2, PT, R143, 0x41, P2 ;  /* 0x000000418f00780c */ /* 0x000fc80001741670 */
[----:B------:R-:W-:Y:S02]  /*16cc0*/  FSEL R58, R58, -INF , !P2 ;  /* 0xff8000003a3a7808 */ /* 0x000fe40005000000 */
[----:B------:R-:W-:Y:S01]  /*16cd0*/  ISETP.GT.AND P2, PT, R21, 0x41, P3 ;  /* 0x000000411500780c */ /* 0x000fe20001f44270 */
[----:B------:R-:W-:Y:S03]  /*16ce0*/  MUFU.EX2 R52, R52 ;  /* 0x0000003400347308 */ /* 0x000fe60000000800 */
[----:B------:R-:W-:-:S04]  /*16cf0*/  ISETP.LT.OR P2, PT, R143, 0x42, P2 ;  /* 0x000000428f00780c */ /* 0x000fc80001741670 */
[----:B------:R-:W-:Y:S01]  /*16d00*/  FSEL R59, R59, -INF , !P2 ;  /* 0xff8000003b3b7808 */ /* 0x000fe20005000000 */
[----:B------:R-:W-:Y:S01]  /*16d10*/  MUFU.EX2 R53, R53 ;  /* 0x0000003500357308 */ /* 0x000fe20000000800 */
[----:B------:R-:W-:-:S04]  /*16d20*/  ISETP.GT.AND P2, PT, R21, 0x48, P3 ;  /* 0x000000481500780c */ /* 0x000fc80001f44270 */
[----:B------:R-:W-:-:S03]  /*16d30*/  ISETP.LT.OR P2, PT, R143, 0x49, P2 ;  /* 0x000000498f00780c */ /* 0x000fc60001741670 */
[----:B------:R-:W-:Y:S01]  /*16d40*/  MUFU.EX2 R56, R56 ;  /* 0x0000003800387308 */ /* 0x000fe20000000800 */
        /* <DEDUP_REMOVED lines=48> */
[----:B------:R-:W-:-:S04]  /*17050*/  ISETP.GT.AND P2, PT, R21, RZ, P3 ;  /* 0x000000ff1500720c */ /* 0x000fc80001f44270 */
[----:B------:R-:W-:-:S03]  /*17060*/  ISETP.LT.OR P2, PT, R143, 0x1, P2 ;  /* 0x000000018f00780c */ /* 0x000fc60001741670 */
[----:B------:R-:W-:Y:S01]  /*17070*/  MUFU.EX2 R85, R85 ;  /* 0x0000005500557308 */ /* 0x000fe20000000800 */
[----:B------:R-:W-:Y:S02]  /*17080*/  FSEL R26, R26, -INF , !P2 ;  /* 0xff8000001a1a7808 */ /* 0x000fe40005000000 */
        /* <DEDUP_REMOVED lines=38> */
[----:B------:R-:W1:Y:S02]  /*172f0*/  SHFL.BFLY PT, R9, R6, 0x2, 0x1f ;  /* 0x0c401f0006097f89 */ /* 0x000e6400000e0000 */
[----:B-1----:R-:W-:-:S05]  /*17300*/  FMNMX.FTZ R6, R6, R9, !PT ;  /* 0x0000000906067209 */ /* 0x002fca0007810000 */
[----:B------:R-:W1:Y:S02]  /*17310*/  SHFL.BFLY PT, R9, R6, 0x1, 0x1f ;  /* 0x0c201f0006097f89 */ /* 0x000e6400000e0000 */
[----:B-1----:R-:W-:-:S04]  /*17320*/  FMNMX.FTZ R6, R6, R9, !PT ;  /* 0x0000000906067209 */ /* 0x002fc80007810000 */
        /* <DEDUP_REMOVED lines=29> */
[----:B------:R-:W-:Y:S01]  /*17500*/  FFMA.FTZ R86, R86, UR41, -R24 ;  /* 0x0000002956567c23 */ /* 0x000fe20008010818 */
[----:B0-----:R-:W-:-:S03]  /*17510*/  F2FP.F16.F32.PACK_AB R42, R45, R44 ;  /* 0x0000002c2d2a723e */ /* 0x001fc600000000ff */
[----:B------:R-:W0:Y:S01]  /*17520*/  MUFU.EX2 R27, R27 ;  /* 0x0000001b001b7308 */ /* 0x000e220000000800 */
[----:B-1----:R-:W-:-:S07]  /*17530*/  F2FP.F16.F32.PACK_AB R9, R25, R21 ;  /* 0x000000151909723e */ /* 0x002fce00000000ff */
[----:B------:R-:W-:Y:S08]  /*17540*/  MUFU.EX2 R28, R28 ;  /* 0x0000001c001c7308 */ /* 0x000ff00000000800 */
[----:B------:R-:W-:Y:S01]  /*17550*/  MUFU.EX2 R30, R30 ;  /* 0x0000001e001e7308 */ /* 0x000fe20000000800 */
[----:B0-----:R-:W-:-:S05]  /*17560*/  F2FP.F16.F32.PACK_AB R11, R27, R26 ;  /* 0x0000001a1b0b723e */ /* 0x001fca00000000ff */
        /* <DEDUP_REMOVED lines=8> */
[----:B------:R-:W-:-:S02]  /*175f0*/  FADD.FTZ R10, -R10, R7 ;  /* 0x000000070a0a7221 */ /* 0x000fc40000010100 */
[----:B------:R-:W-:Y:S01]  /*17600*/  MUFU.EX2 R29, R29 ;  /* 0x0000001d001d7308 */ /* 0x000fe20000000800 */
[----:B------:R-:W-:Y:S01]  /*17610*/  F2FP.F16.F32.PACK_AB R34, R37, R36 ;  /* 0x000000242522723e */ /* 0x000fe200000000ff */
[----:B------:R-:W-:Y:S01]  /*17620*/  FMUL.FTZ R7, R10, UR41 ;  /* 0x000000290a077c20 */ /* 0x000fe20008410000 */
[----:B------:R-:W-:-:S05]  /*17630*/  FFMA.FTZ R10, R50, UR41, -R24 ;  /* 0x00000029320a7c23 */ /* 0x000fca0008010818 */
[----:B------:R-:W-:Y:S08]  /*17640*/  MUFU.EX2 R8, R8 ;  /* 0x0000000800087308 */ /* 0x000ff00000000800 */
        /* <DEDUP_REMOVED lines=15> */
[----:B------:R-:W-:Y:S01]  /*17740*/  FADD.FTZ R27, R41, R27 ;  /* 0x0000001b291b7221 */ /* 0x000fe20000010000 */
[----:B------:R-:W-:Y:S02]  /*17750*/  F2FP.F16.F32.PACK_AB R41, R30, R28 ;  /* 0x0000001c1e29723e */ /* 0x000fe400000000ff */
[----:B-1----:R-:W-:Y:S01]  /*17760*/  FADD.FTZ R26, R9, R26 ;  /* 0x0000001a091a7221 */ /* 0x002fe20000010000 */
[----:B------:R-:W-:Y:S02]  /*17770*/  FADD.FTZ R27, R44, R27 ;  /* 0x0000001b2c1b7221 */ /* 0x000fe40000010000 */
[----:B------:R-:W1:Y:S01]  /*17780*/  MUFU.EX2 R51, R51 ;  /* 0x0000003300337308 */ /* 0x000e620000000800 */
[----:B---3--:R-:W-:Y:S01]  /*17790*/  FADD.FTZ R33, R35, R26 ;  /* 0x0000001a23217221 */ /* 0x008fe20000010000 */
[----:B------:R-:W-:Y:S01]  /*177a0*/  FADD.FTZ R26, R45, R27 ;  /* 0x0000001b2d1a7221 */ /* 0x000fe20000010000 */
[----:B0-----:R-:W-:-:S02]  /*177b0*/  F2FP.F16.F32.PACK_AB R35, R11, R35 ;  /* 0x000000230b23723e */ /* 0x001fc400000000ff */
[----:B------:R-:W-:Y:S01]  /*177c0*/  FADD.FTZ R33, R11, R33 ;  /* 0x000000210b217221 */ /* 0x000fe20000010000 */
[----:B------:R-:W-:Y:S02]  /*177d0*/  FADD.FTZ R26, R48, R26 ;  /* 0x0000001a301a7221 */ /* 0x000fe40000010000 */
[----:B------:R-:W0:Y:S01]  /*177e0*/  MUFU.EX2 R4, R55 ;  /* 0x0000003700047308 */ /* 0x000e220000000800 */
[----:B------:R-:W-:Y:S01]  /*177f0*/  FADD.FTZ R27, R28, R33 ;  /* 0x000000211c1b7221 */ /* 0x000fe20000010000 */
[----:B------:R-:W-:Y:S01]  /*17800*/  F2FP.F16.F32.PACK_AB R33, R9, R8 ;  /* 0x000000080921723e */ /* 0x000fe200000000ff */
[----:B------:R-:W-:Y:S02]  /*17810*/  FADD.FTZ R26, R49, R26 ;  /* 0x0000001a311a7221 */ /* 0x000fe40000010000 */
[----:B------:R-:W-:Y:S02]  /*17820*/  FADD.FTZ R27, R30, R27 ;  /* 0x0000001b1e1b7221 */ /* 0x000fe40000010000 */
[----:B------:R-:W-:Y:S01]  /*17830*/  FADD.FTZ R26, R52, R26 ;  /* 0x0000001a341a7221 */ /* 0x000fe20000010000 */
[----:B------:R-:W3:Y:S01]  /*17840*/  MUFU.EX2 R21, R21 ;  /* 0x0000001500157308 */ /* 0x000ee20000000800 */
[----:B------:R-:W-:-:S07]  /*17850*/  FADD.FTZ R9, R43, R27 ;  /* 0x0000001b2b097221 */ /* 0x000fce0000010000 */
[----:B------:R-:W5:Y:S01]  /*17860*/  MUFU.EX2 R25, R25 ;  /* 0x0000001900197308 */ /* 0x000f620000000800 */
[----:B------:R-:W-:Y:S01]  /*17870*/  FADD.FTZ R9, R31, R9 ;  /* 0x000000091f097221 */ /* 0x000fe20000010000 */
[----:B------:R-:W-:Y:S01]  /*17880*/  FADD.FTZ R26, R53, R26 ;  /* 0x0000001a351a7221 */ /* 0x000fe20000010000 */
[----:B------:R-:W2:Y:S05]  /*17890*/  LDL R27, [R1+0x24] ;  /* 0x00002400011b7983 */ /* 0x000eaa0000100800 */
[----:B------:R-:W5:Y:S01]  /*178a0*/  MUFU.EX2 R59, R62 ;  /* 0x0000003e003b7308 */ /* 0x000f620000000800 */
[----:B----4-:R-:W-:Y:S01]  /*178b0*/  FADD.FTZ R9, R10, R9 ;  /* 0x000000090a097221 */ /* 0x010fe20000010000 */
[----:B------:R-:W-:-:S06]  /*178c0*/  FADD.FTZ R26, R56, R26 ;  /* 0x0000001a381a7221 */ /* 0x000fcc0000010000 */
[----:B------:R-:W4:Y:S01]  /*178d0*/  MUFU.EX2 R63, R63 ;  /* 0x0000003f003f7308 */ /* 0x000f220000000800 */
[----:B------:R-:W-:Y:S01]  /*178e0*/  FADD.FTZ R9, R29, R9 ;  /* 0x000000091d097221 */ /* 0x000fe20000010000 */
[----:B------:R-:W-:-:S06]  /*178f0*/  FADD.FTZ R26, R57, R26 ;  /* 0x0000001a391a7221 */ /* 0x000fcc0000010000 */
[----:B------:R-:W4:Y:S01]  /*17900*/  MUFU.EX2 R5, R66 ;  /* 0x0000004200057308 */ /* 0x000f220000000800 */
[----:B-1----:R-:W-:Y:S01]  /*17910*/  FADD.FTZ R9, R51, R9 ;  /* 0x0000000933097221 */ /* 0x002fe20000010000 */
[----:B------:R-:W-:-:S06]  /*17920*/  FADD.FTZ R26, R60, R26 ;  /* 0x0000001a3c1a7221 */ /* 0x000fcc0000010000 */
[----:B------:R-:W1:Y:S01]  /*17930*/  MUFU.EX2 R67, R67 ;  /* 0x0000004300437308 */ /* 0x000e620000000800 */
[----:B0-----:R-:W-:-:S07]  /*17940*/  FADD.FTZ R9, R4, R9 ;  /* 0x0000000904097221 */ /* 0x001fce0000010000 */
[----:B------:R-:W0:Y:S01]  /*17950*/  MUFU.EX2 R70, R70 ;  /* 0x0000004600467308 */ /* 0x000e220000000800 */
[----:B---3--:R-:W-:Y:S01]  /*17960*/  FADD.FTZ R9, R21, R9 ;  /* 0x0000000915097221 */ /* 0x008fe20000010000 */
[----:B------:R-:W-:-:S06]  /*17970*/  FADD.FTZ R26, R61, R26 ;  /* 0x0000001a3d1a7221 */ /* 0x000fcc0000010000 */
[----:B------:R-:W3:Y:S01]  /*17980*/  MUFU.EX2 R71, R71 ;  /* 0x0000004700477308 */ /* 0x000ee20000000800 */
[----:B-----5:R-:W-:Y:S01]  /*17990*/  FADD.FTZ R9, R25, R9 ;  /* 0x0000000919097221 */ /* 0x020fe20000010000 */
[----:B------:R-:W-:-:S06]  /*179a0*/  FADD.FTZ R26, R64, R26 ;  /* 0x0000001a401a7221 */ /* 0x000fcc0000010000 */
[----:B------:R-:W-:Y:S01]  /*179b0*/  MUFU.EX2 R75, R75 ;  /* 0x0000004b004b7308 */ /* 0x000fe20000000800 */
[----:B------:R-:W-:Y:S01]  /*179c0*/  FADD.FTZ R9, R59, R9 ;  /* 0x000000093b097221 */ /* 0x000fe20000010000 */
[----:B------:R-:W-:-:S06]  /*179d0*/  FADD.FTZ R26, R65, R26 ;  /* 0x0000001a411a7221 */ /* 0x000fcc0000010000 */
[----:B------:R-:W-:Y:S01]  /*179e0*/  MUFU.EX2 R78, R78 ;  /* 0x0000004e004e7308 */ /* 0x000fe20000000800 */
[----:B----4-:R-:W-:Y:S01]  /*179f0*/  FADD.FTZ R9, R63, R9 ;  /* 0x000000093f097221 */ /* 0x010fe20000010000 */
[----:B------:R-:W-:-:S06]  /*17a00*/  FADD.FTZ R26, R68, R26 ;  /* 0x0000001a441a7221 */ /* 0x000fcc0000010000 */
[----:B------:R-:W-:Y:S01]  /*17a10*/  MUFU.EX2 R79, R79 ;  /* 0x0000004f004f7308 */ /* 0x000fe20000000800 */
[----:B------:R-:W-:-:S07]  /*17a20*/  FADD.FTZ R9, R5, R9 ;  /* 0x0000000905097221 */ /* 0x000fce0000010000 */
[----:B------:R-:W4:Y:S01]  /*17a30*/  MUFU.EX2 R8, R74 ;  /* 0x0000004a00087308 */ /* 0x000f220000000800 */
[----:B-1----:R-:W-:Y:S01]  /*17a40*/  FADD.FTZ R9, R67, R9 ;  /* 0x0000000943097221 */ /* 0x002fe20000010000 */
[----:B------:R-:W-:-:S06]  /*17a50*/  FADD.FTZ R26, R69, R26 ;  /* 0x0000001a451a7221 */ /* 0x000fcc0000010000 */
[----:B------:R-:W1:Y:S01]  /*17a60*/  MUFU.EX2 R82, R82 ;  /* 0x0000005200527308 */ /* 0x000e620000000800 */
[----:B0-----:R-:W-:Y:S01]  /*17a70*/  FADD.FTZ R9, R70, R9 ;  /* 0x0000000946097221 */ /* 0x001fe20000010000 */
[----:B------:R-:W-:-:S06]  /*17a80*/  FADD.FTZ R26, R72, R26 ;  /* 0x0000001a481a7221 */ /* 0x000fcc0000010000 */
[----:B------:R-:W0:Y:S01]  /*17a90*/  MUFU.EX2 R83, R83 ;  /* 0x0000005300537308 */ /* 0x000e220000000800 */
[----:B---3--:R-:W-:Y:S01]  /*17aa0*/  FADD.FTZ R9, R71, R9 ;  /* 0x0000000947097221 */ /* 0x008fe20000010000 */
[C---:B------:R-:W-:Y:S01]  /*17ab0*/  FADD.FTZ R26, R73.reuse, R26 ;  /* 0x0000001a491a7221 */ /* 0x040fe20000010000 */
[----:B------:R-:W-:Y:S01]  /*17ac0*/  F2FP.F16.F32.PACK_AB R72, R73, R72 ;  /* 0x000000484948723e */ /* 0x000fe200000000ff */
[----:B--2---:R2:W-:Y:S01]  /*17ad0*/  STSM.16.M88.4 [R144], R32 ;  /* 0x0000002090007844 */ /* 0x0045e20000000200 */
[----:B----4-:R-:W-:Y:S01]  /*17ae0*/  FADD.FTZ R9, R8, R9 ;  /* 0x0000000908097221 */ /* 0x010fe20000010000 */
[C---:B------:R-:W-:Y:S02]  /*17af0*/  F2FP.F16.F32.PACK_AB R73, R75.reuse, R8 ;  /* 0x000000084b49723e */ /* 0x040fe400000000ff */
[----:B------:R-:W3:Y:S01]  /*17b00*/  LDL R8, [R1+0x48] ;  /* 0x0000480001087983 */ /* 0x000ee20000100800 */
[----:B------:R-:W-:Y:S01]  /*17b10*/  FADD.FTZ R26, R76, R26 ;  /* 0x0000001a4c1a7221 */ /* 0x000fe20000010000 */
[----:B------:R-:W-:Y:S01]  /*17b20*/  MUFU.EX2 R86, R86 ;  /* 0x0000005600567308 */ /* 0x000fe20000000800 */
[----:B------:R-:W-:Y:S01]  /*17b30*/  FADD.FTZ R9, R75, R9 ;  /* 0x000000094b097221 */ /* 0x000fe20000010000 */
[----:B------:R-:W-:Y:S01]  /*17b40*/  F2FP.F16.F32.PACK_AB R51, R4, R51 ;  /* 0x000000330433723e */ /* 0x000fe200000000ff */
[----:B------:R-:W-:-:S05]  /*17b50*/  FADD.FTZ R11, R77, R26 ;  /* 0x0000001a4d0b7221 */ /* 0x000fca0000010000 */
[----:B------:R-:W4:Y:S01]  /*17b60*/  MUFU.EX2 R24, R24 ;  /* 0x0000001800187308 */ /* 0x000f220000000800 */
[----:B------:R-:W-:Y:S01]  /*17b70*/  FADD.FTZ R4, R78, R9 ;  /* 0x000000094e047221 */ /* 0x000fe20000010000 */
[----:B------:R-:W-:Y:S02]  /*17b80*/  F2FP.F16.F32.PACK_AB R48, R49, R48 ;  /* 0x000000303130723e */ /* 0x000fe400000000ff */
[----:B------:R-:W-:Y:S01]  /*17b90*/  F2FP.F16.F32.PACK_AB R49, R29, R10 ;  /* 0x0000000a1d31723e */ /* 0x000fe200000000ff */
[----:B------:R-:W-:Y:S01]  /*17ba0*/  FADD.FTZ R10, R80, R11 ;  /* 0x0000000b500a7221 */ /* 0x000fe20000010000 */
[----:B------:R-:W-:Y:S01]  /*17bb0*/  FADD.FTZ R11, R79, R4 ;  /* 0x000000044f0b7221 */ /* 0x000fe20000010000 */
[----:B------:R-:W-:Y:S02]  /*17bc0*/  F2FP.F16.F32.PACK_AB R43, R31, R43 ;  /* 0x0000002b1f2b723e */ /* 0x000fe400000000ff */
[----:B------:R-:W-:Y:S01]  /*17bd0*/  F2FP.F16.F32.PACK_AB R50, R53, R52 ;  /* 0x000000343532723e */ /* 0x000fe200000000ff */
[----:B-1----:R-:W-:Y:S01]  /*17be0*/  FADD.FTZ R4, R82, R11 ;  /* 0x0000000b52047221 */ /* 0x002fe20000010000 */
[----:B------:R-:W-:-:S02]  /*17bf0*/  F2FP.F16.F32.PACK_AB R56, R57, R56 ;  /* 0x000000383938723e */ /* 0x000fc400000000ff */
[----:B------:R-:W-:Y:S01]  /*17c00*/  F2FP.F16.F32.PACK_AB R64, R65, R64 ;  /* 0x000000404140723e */ /* 0x000fe200000000ff */
[----:B------:R-:W-:Y:S01]  /*17c10*/  FADD.FTZ R9, R81, R10 ;  /* 0x0000000a51097221 */ /* 0x000fe20000010000 */
[----:B------:R-:W-:Y:S02]  /*17c20*/  F2FP.F16.F32.PACK_AB R58, R61, R60 ;  /* 0x0000003c3d3a723e */ /* 0x000fe400000000ff */
[----:B------:R-:W-:Y:S02]  /*17c30*/  F2FP.F16.F32.PACK_AB R57, R25, R21 ;  /* 0x000000151939723e */ /* 0x000fe400000000ff */
[----:B------:R-:W-:Y:S02]  /*17c40*/  F2FP.F16.F32.PACK_AB R59, R63, R59 ;  /* 0x0000003b3f3b723e */ /* 0x000fe400000000ff */
[----:B------:R-:W-:Y:S01]  /*17c50*/  F2FP.F16.F32.PACK_AB R65, R67, R5 ;  /* 0x000000054341723e */ /* 0x000fe200000000ff */
[----:B0-----:R-:W-:Y:S01]  /*17c60*/  FADD.FTZ R5, R83, R4 ;  /* 0x0000000453057221 */ /* 0x001fe20000010000 */
[----:B------:R-:W-:-:S02]  /*17c70*/  F2FP.F16.F32.PACK_AB R66, R69, R68 ;  /* 0x000000444542723e */ /* 0x000fc400000000ff */
        /* <DEDUP_REMOVED lines=8> */
[----:B----4-:R-:W-:Y:S01]  /*17d00*/  F2FP.F16.F32.PACK_AB R83, R24, R86 ;  /* 0x000000561853723e */ /* 0x010fe200000000ff */
[----:B------:R2:W-:Y:S01]  /*17d10*/  STSM.16.M88.4 [R140+0x27800], R56 ;  /* 0x027800388c007844 */ /* 0x0005e20000000200 */
[----:B------:R-:W-:Y:S01]  /*17d20*/  FADD.FTZ R84, R84, R9 ;  /* 0x0000000954547221 */ /* 0x000fe20000010000 */
[----:B------:R-:W-:Y:S01]  /*17d30*/  FADD.FTZ R9, R86, R5 ;  /* 0x0000000556097221 */ /* 0x000fe20000010000 */
[-C--:B------:R-:W-:Y:S01]  /*17d40*/  FMUL.FTZ R90, R90, R7.reuse ;  /* 0x000000075a5a7220 */ /* 0x080fe20000410000 */
[-C--:B------:R-:W-:Y:S01]  /*17d50*/  FMUL.FTZ R91, R91, R7.reuse ;  /* 0x000000075b5b7220 */ /* 0x080fe20000410000 */
[-C--:B------:R-:W-:Y:S01]  /*17d60*/  FMUL.FTZ R94, R94, R7.reuse ;  /* 0x000000075e5e7220 */ /* 0x080fe20000410000 */
        /* <DEDUP_REMOVED lines=50> */
[----:B------:R2:W-:Y:S04]  /*18090*/  STSM.16.M88.4 [R27], R64 ;  /* 0x000000401b007844 */ /* 0x0005e80000000200 */
[----:B------:R2:W-:Y:S04]  /*180a0*/  STSM.16.M88.4 [R142+0x6000], R72 ;  /* 0x006000488e007844 */ /* 0x0005e80000000200 */
[----:B------:R2:W-:Y:S01]  /*180b0*/  STSM.16.M88.4 [R141+0x6000], R80 ;  /* 0x006000508d007844 */ /* 0x0005e20000000200 */
[----:B------:R0:W-:Y:S06]  /*180c0*/  MEMBAR.ALL.CTA ;  /* 0x0000000000007992 */ /* 0x0001ec0000008000 */
[----:B0-----:R-:W0:Y:S01]  /*180d0*/  FENCE.VIEW.ASYNC.S ;  /* 0x00000000000073c6 */ /* 0x001e220000000000 */
[C---:B---3--:R-:W-:Y:S01]  /*180e0*/  ISETP.GT.AND P2, PT, R3.reuse, R8, PT ;  /* 0x000000080300720c */ /* 0x048fe20003f44270 */
[----:B------:R-:W-:-:S02]  /*180f0*/  VIADD R3, R3, 0xffffffff ;  /* 0xffffffff03037836 */ /* 0x000fc40000000000 */
[----:B------:R-:W-:Y:S01]  /*18100*/  IMAD.MOV.U32 R8, RZ, RZ, R0 ;  /* 0x000000ffff087224 */ /* 0x000fe200078e0000 */
[----:B0-----:R-:W-:-:S09]  /*18110*/  NOP ;  /* 0x0000000000007918 */ /* 0x001fd20000000000 */
[----:B--2---:R-:W-:Y:S05]  /*18120*/  @P2 BRA `(.L_x_1571) ;  /* 0xffffffcc000c2947 */ /* 0x004fea000383ffff */
.L_x_1553:
[----:B------:R-:W-:Y:S05]  /*18130*/  WARPSYNC.ALL ;  /* 0x0000000000007948 */ /* 0x000fea0003800000 */
[----:B------:R-:W-:Y:S06]  /*18140*/  BAR.ARV 0x8, 0x200 ;  /* 0x0208000000007b1d */ /* 0x000fec0000002000 */
[----:B------:R-:W-:Y:S05]  /*18150*/  @!P0 BRA `(.L_x_1572) ;  /* 0x0000000000048947 */ /* 0x000fea0003800000 */
[----:B------:R-:W-:Y:S01]  /*18160*/  BPT.TRAP 0x1 ;  /* 0x000000040000795c */ /* 0x000fe20000300000 */
.L_x_1572:
[----:B------:R-:W-:Y:S01]  /*18170*/  IMAD R7, R16, 0x8, R2 ;  /* 0x0000000810077824 */ /* 0x000fe200078e0202 */
[----:B------:R-:W-:-:S04]  /*18180*/  SHF.L.U32 R10, R18, 0x1f, RZ ;  /* 0x0000001f120a7819 */ /* 0x000fc800000006ff */
[----:B------:R0:W1:Y:S01]  /*18190*/  SYNCS.PHASECHK.TRANS64.TRYWAIT P2, [R7+URZ+0x2d850], R10 ;  /* 0x02d8500a070075a7 */ /* 0x000062000804017f */
[----:B------:R-:W-:Y:S05]  /*181a0*/  @!P0 BRA `(.L_x_1573) ;  /* 0x0000000000048947 */ /* 0x000fea0003800000 */
[----:B------:R-:W-:Y:S01]  /*181b0*/  BPT.TRAP 0x1 ;  /* 0x000000040000795c */ /* 0x000fe20000300000 */
.L_x_1573:
[----:B------:R-:W2:Y:S01]  /*181c0*/  LDL.LU R3, [R1+0x3c] ;  /* 0x00003c0001037983 */ /* 0x000ea20000300800 */
[----:B------:R-:W-:Y:S02]  /*181d0*/  VIADD R2, R2, 0x400 ;  /* 0x0000040002027836 */ /* 0x000fe40000000000 */
[----:B------:R-:W-:-:S03]  /*181e0*/  IMAD.MOV.U32 R9, RZ, RZ, 0x40000040 ;  /* 0x40000040ff097424 */ /* 0x000fc600078e00ff */
[----:B------:R-:W-:-:S04]  /*181f0*/  SHF.R.U32.HI R2, RZ, 0x4, R2 ;  /* 0x00000004ff027819 */ /* 0x000fc80000011602 */
[----:B------:R-:W-:Y:S02]  /*18200*/  LOP3.LUT R2, R2, 0x3fff, RZ, 0xc0, !PT ;  /* 0x00003fff02027812 */ /* 0x000fe400078ec0ff */
[----:B--2---:R-:W-:Y:S02]  /*18210*/  LOP3.LUT R8, R3, 0x10000, RZ, 0xfc, !PT ;  /* 0x0001000003087812 */ /* 0x004fe400078efcff */
[----:B------:R-:W-:Y:S01]  /*18220*/  LOP3.LUT R3, R2, 0x2000000, RZ, 0xfc, !PT ;  /* 0x0200000002037812 */ /* 0x000fe200078efcff */
[----:B-1----:R-:W-:Y:S06]  /*18230*/  @P2 BRA `(.L_x_1574) ;  /* 0x0000000000082947 */ /* 0x002fec0003800000 */
[----:B------:R-:W1:Y:S02]  /*18240*/  SYNCS.PHASECHK.TRANS64.TRYWAIT P0, [R7+URZ+0x2d850], R10 ;  /* 0x02d8500a070075a7 */ /* 0x000e64000800017f */
[----:B-1----:R-:W-:Y:S05]  /*18250*/  @!P0 BRA `(.L_x_1575) ;  /* 0x000000cc00c88947 */ /* 0x002fea0003800000 */
.L_x_1574:
[----:B------:R-:W-:Y:S01]  /*18260*/  IMAD R2, R16, 0x600, R3 ;  /* 0x0000060010027824 */ /* 0x000fe200078e0203 */
[----:B------:R-:W2:Y:S01]  /*18270*/  LDL.LU R15, [R1+0x5c] ;  /* 0x00005c00010f7983 */ /* 0x000ea20000300800 */
[----:B------:R-:W-:Y:S01]  /*18280*/  IMAD.MOV.U32 R3, RZ, RZ, -0x7fffffe0 ;  /* 0x80000020ff037424 */ /* 0x000fe200078e00ff */
[----:B------:R-:W-:Y:S05]  /*18290*/  WARPSYNC.ALL ;  /* 0x0000000000007948 */ /* 0x000fea0003800000 */
[C---:B------:R-:W-:Y:S01]  /*182a0*/  R2UR UR4, R8.reuse ;  /* 0x00000000080472ca */ /* 0x040fe200000e0000 */
[----:B------:R-:W-:Y:S01]  /*182b0*/  WARPGROUP.ARRIVE ;  /* 0x00000000000079c5 */ /* 0x000fe20000000000 */
[----:B------:R-:W-:Y:S01]  /*182c0*/  R2UR UR5, R9 ;  /* 0x00000000090572ca */ /* 0x000fe200000e0000 */
[----:B01----:R-:W-:Y:S01]  /*182d0*/  VIADD R10, R8, 0x2 ;  /* 0x00000002080a7836 */ /* 0x003fe20000000000 */
[C---:B------:R-:W-:Y:S01]  /*182e0*/  R2UR UR6, R2.reuse ;  /* 0x00000000020672ca */ /* 0x040fe200000e0000 */
[----:B------:R-:W-:Y:S01]  /*182f0*/  VIADD R12, R2, 0x40 ;  /* 0x00000040020c7836 */ /* 0x000fe20000000000 */
[----:B------:R-:W-:Y:S01]  /*18300*/  R2UR UR7, R3 ;  /* 0x00000000030772ca */ /* 0x000fe200000e0000 */
[----:B------:R-:W-:-:S02]  /*18310*/  IMAD.MOV.U32 R11, RZ, RZ, 0x40000040 ;  /* 0x40000040ff0b7424 */ /* 0x000fc400078e00ff */
[----:B------:R-:W-:Y:S02]  /*18320*/  IMAD.MOV.U32 R13, RZ, RZ, -0x7fffffe0 ;  /* 0x80000020ff0d7424 */ /* 0x000fe400078e00ff */
[----:B------:R-:W-:Y:S02]  /*18330*/  IMAD.MOV.U32 R9, RZ, RZ, 0x40000040 ;  /* 0x40000040ff097424 */ /* 0x000fe400078e00ff */
[----:B------:R-:W-:Y:S02]  /*18340*/  IMAD.MOV.U32 R3, RZ, RZ, -0x7fffffe0 ;  /* 0x80000020ff037424 */ /* 0x000fe400078e00ff */
[----:B------:R-:W-:Y:S02]  /*18350*/  VIADD R16, R16, 0x1 ;  /* 0x0000000110107836 */ /* 0x000fe40000000000 */
[----:B------:R-:W-:Y:S02]  /*18360*/  IMAD.U32 R14, RZ, RZ, UR41 ;  /* 0x00000029ff0e7e24 */ /* 0x000fe4000f8e00ff */
[----:B------:R-:W-:Y:S01]  /*18370*/  HGMMA.64x96x16.F32 R88, gdesc[UR4].tnspB, R88, gsb0 ;  /* 0x41600000045879f0 */ /* 0x000fe20008000858 */
[----:B------:R-:W-:Y:S01]  /*18380*/  R2UR UR4, R10 ;  /* 0x000000000a0472ca */ /* 0x000fe200000e0000 */
[----:B------:R-:W-:Y:S01]  /*18390*/  VIADD R10, R8, 0x4 ;  /* 0x00000004080a7836 */ /* 0x000fe20000000000 */
[----:B------:R-:W-:Y:S01]  /*183a0*/  R2UR UR5, R11 ;  /* 0x000000000b0572ca */ /* 0x000fe200000e0000 */
[----:B------:R-:W-:Y:S01]  /*183b0*/  IMAD.MOV.U32 R11, RZ, RZ, 0x40000040 ;  /* 0x40000040ff0b7424 */ /* 0x000fe200078e00ff */
[----:B------:R-:W-:Y:S01]  /*183c0*/  R2UR UR6, R12 ;  /* 0x000000000c0672ca */ /* 0x000fe200000e0000 */
[----:B------:R-:W-:Y:S01]  /*183d0*/  VIADD R12, R2, 0x80 ;  /* 0x00000080020c7836 */ /* 0x000fe20000000000 */
[----:B------:R-:W-:Y:S01]  /*183e0*/  R2UR UR7, R13 ;  /* 0x000000000d0772ca */ /* 0x000fe200000e0000 */
[----:B------:R-:W-:Y:S01]  /*183f0*/  IMAD.MOV.U32 R13, RZ, RZ, -0x7fffffe0 ;  /* 0x80000020ff0d7424 */ /* 0x000fe200078e00ff */
[----:B------:R-:W-:-:S04]  /*18400*/  ISETP.NE.AND P2, PT, R16, 0x2, PT ;  /* 0x000000021000780c */ /* 0x000fc80003f45270 */
[----:B------:R-:W-:Y:S01]  /*18410*/  SEL R16, R16, RZ, P2 ;  /* 0x000000ff10107207 */ /* 0x000fe20001000000 */
[----:B------:R-:W-:Y:S02]  /*18420*/  WARPGROUP.DEPBAR.LE gsb0, 0x0 ;  /* 0x00008000000079c5 */ /* 0x000fe40000010000 */
[----:B------:R-:W-:-:S06]  /*18430*/  WARPGROUP.ARRIVE ;  /* 0x00000000000079c5 */ /* 0x000fcc0000000000 */
        /* <DEDUP_REMOVED lines=19> */
[----:B------:R-:W-:Y:S02]  /*18570*/  IMAD.MOV.U32 R13, RZ, RZ, -0x7fffffe0 ;  /* 0x80000020ff0d7424 */ /* 0x000fe400078e00ff */
[----:B--2---:R-:W-:-:S05]  /*18580*/  VIADD R15, R15, 0x1 ;  /* 0x000000010f0f7836 */ /* 0x004fca0000000000 */
[----:B------:R-:W-:Y:S01]  /*18590*/  STL [R1+0x5c], R15 ;  /* 0x00005c0f01007387 */ /* 0x000fe20000100800 */
        /* <DEDUP_REMOVED lines=28> */
[----:B------:R-:W-:Y:S01]  /*18760*/  R2UR UR5, R11 ;  /* 0x000000000b0572ca */ /* 0x000fe200000e0000 */
[----:B------:R-:W-:Y:S01]  /*18770*/  @!P1 VIADD R11, R7, 0x2d860 ;  /* 0x0002d860070b9836 */ /* 0x000fe20000000000 */
[----:B------:R-:W-:Y:S01]  /*18780*/  R2UR UR6, R12 ;  /* 0x000000000c0672ca */ /* 0x000fe200000e0000 */
[----:B------:R-:W-:Y:S01]  /*18790*/  IMAD.U32 R7, RZ, RZ, UR41 ;  /* 0x00000029ff077e24 */ /* 0x000fe2000f8e00ff */
[----:B------:R-:W-:Y:S02]  /*187a0*/  R2UR UR7, R13 ;  /* 0x000000000d0772ca */ /* 0x000fe400000e0000 */
[----:B------:R-:W-:Y:S01]  /*187b0*/  @!P1 PRMT R11, RZ, 0x654, R11 ;  /* 0x00000654ff0b9816 */ /* 0x000fe2000000000b */
[----:B------:R-:W-:-:S02]  /*187c0*/  WARPGROUP.DEPBAR.LE gsb0, 0x0 ;  /* 0x00008000000079c5 */ /* 0x000fc40000010000 */
[----:B------:R-:W-:-:S08]  /*187d0*/  WARPGROUP.ARRIVE ;  /* 0x00000000000079c5 */ /* 0x000fd00000000000 */
[----:B------:R-:W-:Y:S01]  /*187e0*/  HGMMA.64x96x16.F32 R88, gdesc[UR4].tnspB, R88, gsb0 ;  /* 0x41600000045879f0 */ /* 0x000fe20008000858 */
[----:B------:R-:W-:Y:S02]  /*187f0*/  R2UR UR4, R8 ;  /* 0x00000000080472ca */ /* 0x000fe400000e0000 */
[----:B------:R-:W-:Y:S02]  /*18800*/  R2UR UR5, R9 ;  /* 0x00000000090572ca */ /* 0x000fe400000e0000 */
[----:B------:R-:W-:Y:S02]  /*18810*/  R2UR UR6, R2 ;  /* 0x00000000020672ca */ /* 0x000fe400000e0000 */
[----:B------:R-:W-:Y:S01]  /*18820*/  R2UR UR7, R3 ;  /* 0x00000000030772ca */ /* 0x000fe200000e0000 */
[----:B------:R-:W0:Y:S04]  /*18830*/  SHFL.BFLY PT, R2, R5, 0x2, 0x1f ;  /* 0x0c401f0005027f89 */ /* 0x000e2800000e0000 */
[----:B------:R-:W1:Y:S01]  /*18840*/  SHFL.BFLY PT, R3, R4, 0x2, 0x1f ;  /* 0x0c401f0004037f89 */ /* 0x000e6200000e0000 */
[----:B0-----:R-:W-:Y:S01]  /*18850*/  FADD.FTZ R2, R2, R5 ;  /* 0x0000000502027221 */ /* 0x001fe20000010000 */
[----:B------:R-:W-:-:S02]  /*18860*/  IMAD.MOV.U32 R5, RZ, RZ, RZ ;  /* 0x000000ffff057224 */ /* 0x000fc400078e00ff */
[----:B-1----:R-:W-:Y:S01]  /*18870*/  FADD.FTZ R8, R3, R4 ;  /* 0x0000000403087221 */ /* 0x002fe20000010000 */
[----:B------:R-:W-:Y:S01]  /*18880*/  IMAD.MOV.U32 R4, RZ, RZ, -0x800000 ;  /* 0xff800000ff047424 */ /* 0x000fe200078e00ff */
[----:B------:R-:W0:Y:S04]  /*18890*/  SHFL.BFLY PT, R3, R2, 0x1, 0x1f ;  /* 0x0c201f0002037f89 */ /* 0x000e2800000e0000 */
[----:B------:R-:W1:Y:S01]  /*188a0*/  SHFL.BFLY PT, R9, R8, 0x1, 0x1f ;  /* 0x0c201f0008097f89 */ /* 0x000e6200000e0000 */
[----:B0-----:R-:W-:Y:S01]  /*188b0*/  FADD.FTZ R12, R2, R3 ;  /* 0x00000003020c7221 */ /* 0x001fe20000010000 */
[----:B------:R-:W-:Y:S01]  /*188c0*/  IMAD.MOV.U32 R2, RZ, RZ, RZ ;  /* 0x000000ffff027224 */ /* 0x000fe200078e00ff */
[----:B------:R-:W-:Y:S01]  /*188d0*/  SEL R3, RZ, 0x1, P2 ;  /* 0x00000001ff037807 */ /* 0x000fe20001000000 */
[----:B-1----:R-:W-:-:S02]  /*188e0*/  FADD.FTZ R13, R8, R9 ;  /* 0x00000009080d7221 */ /* 0x002fc40000010000 */
[----:B------:R-:W-:Y:S02]  /*188f0*/  FSETP.NE.FTZ.AND P0, PT, R12, RZ, PT ;  /* 0x000000ff0c00720b */ /* 0x000fe40003f15000 */
[----:B------:R-:W-:Y:S01]  /*18900*/  LOP3.LUT R18, R18, R3, RZ, 0x3c, !PT ;  /* 0x0000000312127212 */ /* 0x000fe200078e3cff */
[----:B------:R-:W-:Y:S01]  /*18910*/  IMAD.MOV.U32 R3, RZ, RZ, -0x800000 ;  /* 0xff800000ff037424 */ /* 0x000fe200078e00ff */
[----:B------:R-:W-:-:S09]  /*18920*/  FSETP.NE.FTZ.AND P3, PT, R13, RZ, PT ;  /* 0x000000ff0d00720b */ /* 0x000fd20003f75000 */
[----:B------:R-:W0:Y:S01]  /*18930*/  @P0 MUFU.LG2 R9, R12 ;  /* 0x0000000c00090308 */ /* 0x000e220000000c00 */
[----:B------:R-:W-:-:S03]  /*18940*/  @P0 FMUL.FTZ R7, R7, 0.69314718246459960938 ;  /* 0x3f31721807070820 */ /* 0x000fc60000410000 */
[----:B------:R-:W-:-:S04]  /*18950*/  @P3 FMUL.FTZ R14, R14, 0.69314718246459960938 ;  /* 0x3f3172180e0e3820 */ /* 0x000fc80000410000 */
[----:B------:R-:W1:Y:S08]  /*18960*/  @P3 MUFU.LG2 R10, R13 ;  /* 0x0000000d000a3308 */ /* 0x000e700000000c00 */
[----:B------:R-:W2:Y:S01]  /*18970*/  @P0 MUFU.RCP R5, R12 ;  /* 0x0000000c00050308 */ /* 0x000ea20000001000 */
[----:B0-----:R-:W-:-:S04]  /*18980*/  @P0 FMUL.FTZ R8, R9, 0.69314718246459960938 ;  /* 0x3f31721809080820 */ /* 0x001fc80000410000 */
[----:B------:R-:W-:Y:S01]  /*18990*/  @P0 FFMA.FTZ R3, R7, R0, R8 ;  /* 0x0000000007030223 */ /* 0x000fe20000010008 */
[----:B------:R-:W-:Y:S02]  /*189a0*/  WARPGROUP.DEPBAR.LE gsb0, 0x0 ;  /* 0x00008000000079c5 */ /* 0x000fe40000010000 */
[----:B------:R-:W-:Y:S01]  /*189b0*/  WARPGROUP.ARRIVE ;  /* 0x00000000000079c5 */ /* 0x000fe20000000000 */
[----:B------:R-:W0:Y:S01]  /*189c0*/  @P3 MUFU.RCP R2, R13 ;  /* 0x0000000d00023308 */ /* 0x000e220000001000 */
[----:B-1----:R-:W-:Y:S01]  /*189d0*/  @P3 FMUL.FTZ R9, R10, 0.69314718246459960938 ;  /* 0x3f3172180a093820 */ /* 0x002fe20000410000 */
[----:B------:R-:W-:-:S03]  /*189e0*/  PLOP3.LUT P0, PT, PT, PT, PT, 0x8, 0x0 ;  /* 0x000000000000781c */ /* 0x000fc60003f0e170 */
[----:B------:R-:W-:Y:S01]  /*189f0*/  HGMMA.64x96x16.F32 R88, gdesc[UR4].tnspB, R88, gsb0 ;  /* 0x41600000045879f0 */ /* 0x000fe20008000858 */
[----:B------:R-:W-:Y:S02]  /*18a00*/  @P3 FFMA.FTZ R4, R14, R6, R9 ;  /* 0x000000060e043223 */ /* 0x000fe40000010009 */
        /* <DEDUP_REMOVED lines=50> */
.L_x_1466:
[----:B------:R-:W-:Y:S05]  /*18d30*/  WARPSYNC.ALL ;  /* 0x0000000000007948 */ /* 0x000fea0003800000 */
[----:B------:R-:W0:Y:S08]  /*18d40*/  S2UR UR5, SR_CgaCtaId ;  /* 0x00000000000579c3 */ /* 0x000e300000008800 */
[----:B------:R-:W-:Y:S06]  /*18d50*/  BAR.SYNC.DEFER_BLOCKING 0x5, 0x200 ;  /* 0x0148000000007b1d */ /* 0x000fec0000010000 */
[----:B------:R-:W-:Y:S01]  /*18d60*/  UMOV UR4, 0x400 ;  /* 0x0000040000047882 */ /* 0x000fe20000000000 */
[----:B------:R-:W-:Y:S01]  /*18d70*/  BSSY B0, `(.L_x_1576) ;  /* 0x00002c5000007945 */ /* 0x000fe20003800000 */
[----:B0-----:R-:W-:-:S06]  /*18d80*/  ULEA UR4, UR5, UR4, 0x18 ;  /* 0x0000000405047291 */ /* 0x001fcc000f8ec03f */
[----:B------:R-:W-:-:S05]  /*18d90*/  IMAD.U32 R2, RZ, RZ, UR4 ;  /* 0x00000004ff027e24 */ /* 0x000fca000f8e00ff */
[----:B------:R0:W1:Y:S01]  /*18da0*/  LDS.128 R72, [R2+0x2d8d0] ;  /* 0x02d8d00002487984 */ /* 0x0000620000000c00 */
[----:B------:R-:W-:Y:S06]  /*18db0*/  BAR.ARV 0x4, 0x200 ;  /* 0x0108000000007b1d */ /* 0x000fec0000002000 */
[----:B------:R-:W-:Y:S05]  /*18dc0*/  @P0 BRA `(.L_x_1577) ;  /* 0x0000002000240947 */ /* 0x000fea0003800000 */
[----:B------:R-:W2:Y:S01]  /*18dd0*/  LDL R0, [R1+0x6c] ;  /* 0x00006c0001007983 */ /* 0x000ea20000100800 */
[----:B------:R-:W-:Y:S01]  /*18de0*/  ULDC UR4, c[0x0][0xad4] ;  /* 0x0002b50000047ab9 */ /* 0x000fe20000000800 */
[----:B------:R-:W3:Y:S02]  /*18df0*/  LDC R44, c[0x0][0xbe8] ;  /* 0x0002fa00ff2c7b82 */ /* 0x000ee40000000800 */
[----:B------:R-:W4:Y:S04]  /*18e00*/  LDL.LU R36, [R1+0x54] ;  /* 0x0000540001247983 */ /* 0x000f280000300800 */
[----:B------:R-:W3:Y:S01]  /*18e10*/  LDL R42, [R1+0x58] ;  /* 0x00005800012a7983 */ /* 0x000ee20000100800 */
[----:B------:R-:W0:Y:S01]  /*18e20*/  S2R R5, SR_SWINHI ;  /* 0x0000000000057919 */ /* 0x000e220000002f00 */
[----:B------:R-:W-:-:S02]  /*18e30*/  MOV R34, R2 ;  /* 0x0000000200227202 */ /* 0x000fc40000000f00 */
[----:B0-----:R-:W-:-:S03]  /*18e40*/  MOV R35, R5 ;  /* 0x0000000500237202 */ /* 0x001fc60000000f00 */
[----:B--2---:R-:W-:-:S03]  /*18e50*/  IMAD.WIDE R8, R0, 0x2, R34 ;  /* 0x0000000200087825 */ /* 0x004fc600078e0222 */
[C---:B------:R-:W-:Y:S02]  /*18e60*/  LOP3.LUT R5, R8.reuse, 0x180, RZ, 0xc0, !PT ;  /* 0x0000018008057812 */ /* 0x040fe400078ec0ff */
[C---:B------:R-:W-:Y:S02]  /*18e70*/  IADD3 R10, P2, R8.reuse, 0x3020, RZ ;  /* 0x00003020080a7810 */ /* 0x040fe40007f5e0ff */
[----:B------:R-:W-:Y:S02]  /*18e80*/  SHF.R.U64 R5, R5, 0x3, RZ ;  /* 0x0000000305057819 */ /* 0x000fe400000012ff */
[C---:B------:R-:W-:Y:S02]  /*18e90*/  IADD3 R11, P4, R8.reuse, 0x20, RZ ;  /* 0x00000020080b7810 */ /* 0x040fe40007f9e0ff */
[C---:B------:R-:W-:Y:S02]  /*18ea0*/  IADD3 R31, P3, R8.reuse, 0x3000, RZ ;  /* 0x00003000081f7810 */ /* 0x040fe40007f7e0ff */
[----:B------:R-:W-:-:S02]  /*18eb0*/  IADD3 R12, P1, R8, 0x6000, RZ ;  /* 0x00006000080c7810 */ /* 0x000fc40007f3e0ff */
[----:B------:R-:W-:Y:S02]  /*18ec0*/  IADD3 R37, P0, R8, 0x6020, RZ ;  /* 0x0000602008257810 */ /* 0x000fe40007f1e0ff */
[----:B------:R-:W-:Y:S02]  /*18ed0*/  LOP3.LUT R8, R5, R8, RZ, 0x3c, !PT ;  /* 0x0000000805087212 */ /* 0x000fe400078e3cff */
[----:B------:R-:W-:Y:S01]  /*18ee0*/  LOP3.LUT R5, R10, 0x180, RZ, 0xc0, !PT ;  /* 0x000001800a057812 */ /* 0x000fe200078ec0ff */
[----:B------:R-:W-:Y:S01]  /*18ef0*/  IMAD.X R15, RZ, RZ, R9, P0 ;  /* 0x000000ffff0f7224 */ /* 0x000fe200000e0609 */
[----:B----4-:R-:W-:Y:S02]  /*18f00*/  ISETP.NE.AND P0, PT, R36, RZ, PT ;  /* 0x000000ff2400720c */ /* 0x010fe40003f05270 */
[----:B------:R-:W-:-:S04]  /*18f10*/  SHF.R.U64 R5, R5, 0x3, RZ ;  /* 0x0000000305057819 */ /* 0x000fc800000012ff */
[----:B------:R-:W-:Y:S02]  /*18f20*/  LOP3.LUT R28, R5, R10, RZ, 0x3c, !PT ;  /* 0x0000000a051c7212 */ /* 0x000fe400078e3cff */
[----:B------:R-:W-:Y:S01]  /*18f30*/  SEL R5, R36, UR4, P0 ;  /* 0x0000000424057c07 */ /* 0x000fe20008000000 */
[----:B------:R-:W-:Y:S05]  /*18f40*/  WARPSYNC.ALL ;  /* 0x0000000000007948 */ /* 0x000fea0003800000 */
[----:B------:R-:W-:Y:S01]  /*18f50*/  LOP3.LUT R0, R11, 0x180, RZ, 0xc0, !PT ;  /* 0x000001800b007812 */ /* 0x000fe200078ec0ff */
[--C-:B------:R-:W-:Y:S01]  /*18f60*/  IMAD.X R25, RZ, RZ, R9.reuse, P4 ;  /* 0x000000ffff197224 */ /* 0x100fe200020e0609 */
[----:B------:R-:W-:Y:S01]  /*18f70*/  LOP3.LUT R14, R37, 0x180, RZ, 0xc0, !PT ;  /* 0x00000180250e7812 */ /* 0x000fe200078ec0ff */
[--C-:B------:R-:W-:Y:S01]  /*18f80*/  IMAD.X R27, RZ, RZ, R9.reuse, P3 ;  /* 0x000000ffff1b7224 */ /* 0x100fe200018e0609 */
[----:B------:R-:W-:Y:S01]  /*18f90*/  SHF.R.U64 R0, R0, 0x3, RZ ;  /* 0x0000000300007819 */ /* 0x000fe200000012ff */
[--C-:B------:R-:W-:Y:S01]  /*18fa0*/  IMAD.X R29, RZ, RZ, R9.reuse, P2 ;  /* 0x000000ffff1d7224 */ /* 0x100fe200010e0609 */
[----:B------:R-:W-:Y:S01]  /*18fb0*/  MOV R30, R8 ;  /* 0x00000008001e7202 */ /* 0x000fe20000000f00 */
[----:B------:R-:W-:Y:S01]  /*18fc0*/  IMAD.X R13, RZ, RZ, R9, P1 ;  /* 0x000000ffff0d7224 */ /* 0x000fe200008e0609 */
[----:B------:R-:W-:Y:S01]  /*18fd0*/  LOP3.LUT R24, R0, R11, RZ, 0x3c, !PT ;  /* 0x0000000b00187212 */ /* 0x000fe200078e3cff */
[----:B------:R-:W-:Y:S01]  /*18fe0*/  ULDC.64 UR4, c[0x0][0xc00] ;  /* 0x0003000000047ab9 */ /* 0x000fe20000000a00 */
[----:B------:R-:W-:Y:S01]  /*18ff0*/  LOP3.LUT R0, R31, 0x180, RZ, 0xc0, !PT ;  /* 0x000001801f007812 */ /* 0x000fe200078ec0ff */
[----:B------:R-:W-:Y:S01]  /*19000*/  ULDC.64 UR6, c[0x0][0xc08] ;  /* 0x0003020000067ab9 */ /* 0x000fe20000000a00 */
[----:B------:R-:W-:-:S02]  /*19010*/  LOP3.LUT R11, R12, 0x180, RZ, 0xc0, !PT ;  /* 0x000001800c0b7812 */ /* 0x000fc400078ec0ff */
[----:B------:R-:W-:Y:S02]  /*19020*/  SHF.R.U64 R0, R0, 0x3, RZ ;  /* 0x0000000300007819 */ /* 0x000fe400000012ff */
[----:B------:R-:W-:Y:S02]  /*19030*/  SHF.R.U64 R11, R11, 0x3, RZ ;  /* 0x000000030b0b7819 */ /* 0x000fe400000012ff */
[----:B------:R-:W-:Y:S02]  /*19040*/  LOP3.LUT R26, R0, R31, RZ, 0x3c, !PT ;  /* 0x0000001f001a7212 */ /* 0x000fe400078e3cff */
[----:B------:R-:W-:Y:S02]  /*19050*/  SHF.R.U64 R14, R14, 0x3, RZ ;  /* 0x000000030e0e7819 */ /* 0x000fe400000012ff */
[----:B------:R-:W-:Y:S02]  /*19060*/  LOP3.LUT R12, R11, R12, RZ, 0x3c, !PT ;  /* 0x0000000c0b0c7212 */ /* 0x000fe400078e3cff */
[----:B------:R-:W-:-:S02]  /*19070*/  F2FP.F16.F32.PACK_AB R8, R7, R6 ;  /* 0x000000060708723e */ /* 0x000fc400000000ff */
[----:B------:R-:W-:Y:S02]  /*19080*/  F2FP.F16.F32.PACK_AB R9, R91, R90 ;  /* 0x0000005a5b09723e */ /* 0x000fe400000000ff */
[----:B------:R-:W-:Y:S02]  /*19090*/  F2FP.F16.F32.PACK_AB R10, R93, R92 ;  /* 0x0000005c5d0a723e */ /* 0x000fe400000000ff */
[----:B------:R-:W-:Y:S01]  /*190a0*/  F2FP.F16.F32.PACK_AB R11, R95, R94 ;  /* 0x0000005e5f0b723e */ /* 0x000fe200000000ff */
[----:B------:R-:W-:Y:S01]  /*190b0*/  BAR.SYNC.DEFER_BLOCKING 0x1, 0x180 ;  /* 0x0046000000007b1d */ /* 0x000fe20000010000 */
[----:B------:R-:W-:Y:S02]  /*190c0*/  MOV R41, R24 ;  /* 0x0000001800297202 */ /* 0x000fe40000000f00 */
[----:B------:R-:W-:Y:S02]  /*190d0*/  MOV R0, R26 ;  /* 0x0000001a00007202 */ /* 0x000fe40000000f00 */
[----:B------:R-:W-:-:S02]  /*190e0*/  LOP3.LUT R14, R14, R37, RZ, 0x3c, !PT ;  /* 0x000000250e0e7212 */ /* 0x000fc400078e3cff */
[----:B------:R-:W-:Y:S01]  /*190f0*/  F2FP.F16.F32.PACK_AB R24, R97, R96 ;  /* 0x000000606118723e */ /* 0x000fe200000000ff */
[----:B------:R-:W3:Y:S01]  /*19100*/  LDC.64 R36, c[0x0][0xc00] ;  /* 0x00030000ff247b82 */ /* 0x000ee20000000a00 */
[----:B------:R-:W-:Y:S02]  /*19110*/  F2FP.F16.F32.PACK_AB R25, R99, R98 ;  /* 0x000000626319723e */ /* 0x000fe400000000ff */
[----:B------:R-:W-:Y:S02]  /*19120*/  F2FP.F16.F32.PACK_AB R26, R101, R100 ;  /* 0x00000064651a723e */ /* 0x000fe400000000ff */
[----:B------:R-:W-:Y:S02]  /*19130*/  F2FP.F16.F32.PACK_AB R27, R103, R102 ;  /* 0x00000066671b723e */ /* 0x000fe400000000ff */
[----:B------:R-:W-:Y:S02]  /*19140*/  MOV R40, R28 ;  /* 0x0000001c00287202 */ /* 0x000fe40000000f00 */
[----:B------:R-:W-:-:S02]  /*19150*/  F2FP.F16.F32.PACK_AB R28, R105, R104 ;  /* 0x00000068691c723e */ /* 0x000fc400000000ff */
[----:B------:R-:W-:Y:S02]  /*19160*/  F2FP.F16.F32.PACK_AB R29, R33, R32 ;  /* 0x00000020211d723e */ /* 0x000fe400000000ff */
[----:B------:R-:W-:Y:S01]  /*19170*/  F2FP.F16.F32.PACK_AB R31, R111, R110 ;  /* 0x0000006e6f1f723e */ /* 0x000fe200000000ff */
[----:B------:R0:W-:Y:S01]  /*19180*/  STSM.16.M88.4 [R30], R8 ;  /* 0x000000081e007844 */ /* 0x0001e20000000200 */
[----:B------:R-:W-:Y:S02]  /*19190*/  MOV R39, R12 ;  /* 0x0000000c00277202 */ /* 0x000fe40000000f00 */
[----:B------:R-:W-:Y:S01]  /*191a0*/  MOV R38, R14 ;  /* 0x0000000e00267202 */ /* 0x000fe20000000f00 */
[----:B------:R2:W-:Y:S01]  /*191b0*/  STSM.16.M88.4 [R41], R24 ;  /* 0x0000001829007844 */ /* 0x0005e20000000200 */
        /* <DEDUP_REMOVED lines=8> */
[----:B------:R-:W-:Y:S02]  /*19240*/  F2FP.F16.F32.PACK_AB R11, R119, R118 ;  /* 0x00000076770b723e */ /* 0x000fe400000000ff */
[----:B--2---:R-:W-:Y:S02]  /*19250*/  F2FP.F16.F32.PACK_AB R24, R129, R128 ;  /* 0x000000808118723e */ /* 0x004fe400000000ff */
[----:B------:R-:W-:Y:S02]  /*19260*/  F2FP.F16.F32.PACK_AB R25, R131, R130 ;  /* 0x000000828319723e */ /* 0x000fe400000000ff */
[----:B------:R-:W-:Y:S02]  /*19270*/  F2FP.F16.F32.PACK_AB R26, R133, R132 ;  /* 0x00000084851a723e */ /* 0x000fe400000000ff */
[----:B------:R-:W-:Y:S01]  /*19280*/  F2FP.F16.F32.PACK_AB R27, R135, R134 ;  /* 0x00000086871b723e */ /* 0x000fe200000000ff */
[----:B------:R0:W-:Y:S04]  /*19290*/  STSM.16.M88.4 [R0], R28 ;  /* 0x0000001c00007844 */ /* 0x0001e80000000200 */
[----:B------:R2:W-:Y:S04]  /*192a0*/  STSM.16.M88.4 [R40], R8 ;  /* 0x0000000828007844 */ /* 0x0005e80000000200 */
[----:B------:R4:W-:Y:S04]  /*192b0*/  STSM.16.M88.4 [R39], R12 ;  /* 0x0000000c27007844 */ /* 0x0009e80000000200 */
[----:B------:R1:W-:Y:S01]  /*192c0*/  STSM.16.M88.4 [R38], R24 ;  /* 0x0000001826007844 */ /* 0x0003e20000000200 */
[----:B------:R-:W-:Y:S01]  /*192d0*/  BAR.SYNC.DEFER_BLOCKING 0x1, 0x180 ;  /* 0x0046000000007b1d */ /* 0x000fe20000010000 */
[----:B------:R-:W-:-:S04]  /*192e0*/  ISETP.NE.U32.AND P3, PT, RZ, UR4, PT ;  /* 0x00000004ff007c0c */ /* 0x000fc8000bf65070 */
[----:B------:R-:W-:Y:S01]  /*192f0*/  ISETP.NE.AND.EX P3, PT, RZ, UR5, PT, P3 ;  /* 0x00000005ff007c0c */ /* 0x000fe2000bf65330 */
[----:B0-----:R-:W-:Y:S02]  /*19300*/  IMAD.MOV.U32 R0, RZ, RZ, RZ ;  /* 0x000000ffff007224 */ /* 0x001fe400078e00ff */
[----:B---3--:R-:W-:-:S10]  /*19310*/  IMAD.WIDE R28, R42, 0x4, R36 ;  /* 0x000000042a1c7825 */ /* 0x008fd400078e0224 */
[----:B------:R-:W5:Y:S01]  /*19320*/  @P3 LDG.E R0, desc[UR38][R28.64] ;  /* 0x000000261c003981 */ /* 0x000f62000c1e1900 */
[----:B------:R-:W-:-:S04]  /*19330*/  ISETP.NE.U32.AND P0, PT, RZ, UR6, PT ;  /* 0x00000006ff007c0c */ /* 0x000fc8000bf05070 */
[----:B------:R-:W-:-:S13]  /*19340*/  ISETP.NE.AND.EX P0, PT, RZ, UR7, PT, P0 ;  /* 0x00000007ff007c0c */ /* 0x000fda000bf05300 */
[----:B--2---:R-:W0:Y:S01]  /*19350*/  @P0 LDC.64 R8, c[0x0][0xc08] ;  /* 0x00030200ff080b82 */ /* 0x004e220000000a00 */
[----:B------:R-:W-:Y:S01]  /*19360*/  ULDC UR6, c[0x0][0xa88] ;  /* 0x0002a20000067ab9 */ /* 0x000fe20000000800 */
[----:B----4-:R-:W-:Y:S01]  /*19370*/  IMAD.MOV.U32 R14, RZ, RZ, 0x9b8 ;  /* 0x000009b8ff0e7424 */ /* 0x010fe200078e00ff */
[----:B------:R-:W-:Y:S01]  /*19380*/  ISETP.GT.AND P1, PT, R5, 0x1, PT ;  /* 0x000000010500780c */ /* 0x000fe20003f24270 */
[----:B------:R-:W-:-:S03]  /*19390*/  IMAD.U32 R31, RZ, RZ, UR6 ;  /* 0x00000006ff1f7e24 */ /* 0x000fc6000f8e00ff */
[----:B------:R-:W-:-:S04]  /*193a0*/  SEL R14, R14, 0x978, P1 ;  /* 0x000009780e0e7807 */ /* 0x000fc80000800000 */
[----:B------:R2:W3:Y:S01]  /*193b0*/  LDC.64 R10, c[0x0][R14+0x218] ;  /* 0x000086000e0a7b82 */ /* 0x0004e20000000a00 */
[----:B0-----:R-:W-:-:S07]  /*193c0*/  @P0 IMAD.WIDE R8, R42, 0x4, R8 ;  /* 0x000000042a080825 */ /* 0x001fce00078e0208 */
[----:B------:R2:W0:Y:S01]  /*193d0*/  LDC.64 R12, c[0x0][R14+0x228] ;  /* 0x00008a000e0c7b82 */ /* 0x0004220000000a00 */
[----:B------:R4:W5:Y:S07]  /*193e0*/  @P0 LDG.E R31, desc[UR38][R8.64] ;  /* 0x00000026081f0981 */ /* 0x00096e000c1e1900 */
[----:B----4-:R2:W4:Y:S01]  /*193f0*/  LDC.64 R8, c[0x0][R14+0x220] ;  /* 0x000088000e087b82 */ /* 0x0105220000000a00 */
[----:B------:R-:W-:Y:S01]  /*19400*/  ISETP.NE.AND P2, PT, R44, 0x1, PT ;  /* 0x000000012c00780c */ /* 0x000fe20003f45270 */
[----:B-1-3--:R-:W-:-:S12]  /*19410*/  @P0 BRA `(.L_x_1578) ;  /* 0x0000000000100947 */ /* 0x00afd80003800000 */
[----:B------:R-:W-:Y:S05]  /*19420*/  @!P3 BRA `(.L_x_1578) ;  /* 0x00000000000cb947 */ /* 0x000fea0003800000 */
[----:B------:R-:W3:Y:S04]  /*19430*/  LDG.E R24, desc[UR38][R28.64] ;  /* 0x000000261c187981 */ /* 0x000ee8000c1e1900 */
[----:B-----5:R-:W3:Y:S02]  /*19440*/  LDG.E R31, desc[UR38][R28.64+0x4] ;  /* 0x000004261c1f7981 */ /* 0x020ee4000c1e1900 */
[----:B---3--:R-:W-:-:S07]  /*19450*/  IMAD.IADD R31, R31, 0x1, -R24 ;  /* 0x000000011f1f7824 */ /* 0x008fce00078e0a18 */
.L_x_1578:
[----:B------:R-:W3:Y:S04]  /*19460*/  LDL R51, [R1+0x50] ;  /* 0x0000500001337983 */ /* 0x000ee80000100800 */
[----:B------:R-:W3:Y:S04]  /*19470*/  LDL R28, [R1+0x44] ;  /* 0x00004400011c7983 */ /* 0x000ee80000100800 */
[----:B------:R-:W3:Y:S04]  /*19480*/  LDL R52, [R1+0x1c] ;  /* 0x00001c0001347983 */ /* 0x000ee80000100800 */
[----:B------:R-:W3:Y:S01]  /*19490*/  LDL R49, [R1+0x60] ;  /* 0x0000600001317983 */ /* 0x000ee20000100800 */
[----:B--2---:R-:W1:Y:S03]  /*194a0*/  LDC.64 R14, c[0x0][R14+0x210] ;  /* 0x000084000e0e7b82 */ /* 0x004e660000000a00 */
[----:B------:R-:W2:Y:S04]  /*194b0*/  LDL R36, [R1+0x68] ;  /* 0x0000680001247983 */ /* 0x000ea80000100800 */
[----:B------:R-:W2:Y:S01]  /*194c0*/  LDL R30, [R1+0x64] ;  /* 0x00006400011e7983 */ /* 0x000ea20000100800 */
[----:B------:R-:W-:Y:S01]  /*194d0*/  ISETP.NE.U32.AND P0, PT, RZ, UR4, PT ;  /* 0x00000004ff007c0c */ /* 0x000fe2000bf05070 */
[----:B------:R-:W0:Y:S03]  /*194e0*/  @P2 LDC R26, c[0x0][0xbec] ;  /* 0x0002fb00ff1a2b82 */ /* 0x000e260000000800 */
[----:B------:R-:W-:-:S02]  /*194f0*/  ISETP.NE.AND.EX P0, PT, RZ, UR5, PT, P0 ;  /* 0x00000005ff007c0c */ /* 0x000fc4000bf05300 */
[----:B------:R-:W-:-:S03]  /*19500*/  SHF.R.S32.HI R5, RZ, 0x1f, R42 ;  /* 0x0000001fff057819 */ /* 0x000fc6000001142a */
[----:B------:R-:W1:Y:S01]  /*19510*/  @P2 LDC R39, c[0x0][0xbf0] ;  /* 0x0002fc00ff272b82 */ /* 0x000e620000000800 */
[----:B------:R-:W-:-:S07]  /*19520*/  SEL R45, R42, RZ, !P0 ;  /* 0x000000ff2a2d7207 */ /* 0x000fce0004000000 */
[----:B------:R-:W0:Y:S01]  /*19530*/  LDC.64 R24, c[0x0][0xba8] ;  /* 0x0002ea00ff187b82 */ /* 0x000e220000000a00 */
[----:B------:R-:W-:Y:S01]  /*19540*/  SEL R5, R5, RZ, !P0 ;  /* 0x000000ff05057207 */ /* 0x000fe20004000000 */
[----:B----4-:R-:W-:-:S04]  /*19550*/  IMAD R9, R9, R45, RZ ;  /* 0x0000002d09097224 */ /* 0x010fc800078e02ff */
[C---:B------:R-:W-:Y:S02]  /*19560*/  IMAD R37, R8.reuse, R5, R9 ;  /* 0x0000000508257224 */ /* 0x040fe400078e0209 */
[----:B------:R-:W-:Y:S01]  /*19570*/  IMAD.WIDE.U32 R8, R8, R45, RZ ;  /* 0x0000002d08087225 */ /* 0x000fe200078e00ff */
[----:B-----5:R-:W-:Y:S01]  /*19580*/  SHF.R.S32.HI R47, RZ, 0x1f, R0 ;  /* 0x0000001fff2f7819 */ /* 0x020fe20000011400 */
[----:B0-----:R-:W0:Y:S08]  /*19590*/  @!P1 LDC R24, c[0x0][0xb50] ;  /* 0x0002d400ff189b82 */ /* 0x001e300000000800 */
[----:B------:R-:W4:Y:S01]  /*195a0*/  @!P1 LDC R25, c[0x0][0xb54] ;  /* 0x0002d500ff199b82 */ /* 0x000f220000000800 */
[----:B------:R-:W-:-:S02]  /*195b0*/  IMAD R46, R31, R44, RZ ;  /* 0x0000002c1f2e7224 */ /* 0x000fc400078e02ff */
[-C--:B---3--:R-:W-:Y:S02]  /*195c0*/  IMAD R27, R11, R51.reuse, RZ ;  /* 0x000000330b1b7224 */ /* 0x088fe400078e02ff */
[----:B------:R-:W-:-:S04]  /*195d0*/  IMAD.WIDE.U32 R10, R10, R51, RZ ;  /* 0x000000330a0a7225 */ /* 0x000fc800078e00ff */
[----:B------:R-:W-:Y:S01]  /*195e0*/  IMAD.IADD R29, R28, 0x1, R52 ;  /* 0x000000011c1d7824 */ /* 0x000fe200078e0234 */
[----:B------:R-:W-:Y:S01]  /*195f0*/  IADD3 R10, P0, P3, R8, R10, R0 ;  /* 0x0000000a080a7210 */ /* 0x000fe20007b1e000 */
[----:B------:R-:W-:Y:S02]  /*19600*/  IMAD.IADD R28, R11, 0x1, R27 ;  /* 0x000000010b1c7824 */ /* 0x000fe400078e021b */
[----:B------:R-:W-:Y:S01]  /*19610*/  @P2 IMAD.HI.U32 R8, R29, R26, RZ ;  /* 0x0000001a1d082227 */ /* 0x000fe200078e00ff */
[----:B------:R-:W-:-:S03]  /*19620*/  SEL R5, R49, RZ, P1 ;  /* 0x000000ff31057207 */ /* 0x000fc60000800000 */
[----:B------:R-:W-:Y:S02]  /*19630*/  IMAD.IADD R11, R9, 0x1, R37 ;  /* 0x00000001090b7824 */ /* 0x000fe400078e0225 */
[----:B------:R-:W-:Y:S01]  /*19640*/  IMAD.MOV.U32 R9, RZ, RZ, R29 ;  /* 0x000000ffff097224 */ /* 0x000fe200078e001d */
[----:B-1----:R-:W-:Y:S01]  /*19650*/  @P2 SHF.R.U32.HI R9, RZ, R39, R8 ;  /* 0x00000027ff092219 */ /* 0x002fe20000011608 */
[-C--:B------:R-:W-:Y:S02]  /*19660*/  IMAD R27, R13, R5.reuse, RZ ;  /* 0x000000050d1b7224 */ /* 0x080fe400078e02ff */
[----:B------:R-:W-:-:S04]  /*19670*/  IMAD.WIDE.U32 R12, R12, R5, RZ ;  /* 0x000000050c0c7225 */ /* 0x000fc800078e00ff */
[----:B------:R-:W-:Y:S01]  /*19680*/  IMAD.MOV R5, RZ, RZ, -R9 ;  /* 0x000000ffff057224 */ /* 0x000fe200078e0a09 */
[----:B------:R-:W-:Y:S01]  /*19690*/  IADD3.X R11, R11, R28, R47, P0, P3 ;  /* 0x0000001c0b0b7210 */ /* 0x000fe200007e642f */
[----:B------:R-:W-:Y:S01]  /*196a0*/  IMAD.IADD R27, R13, 0x1, R27 ;  /* 0x000000010d1b7824 */ /* 0x000fe200078e021b */
[----:B------:R-:W-:Y:S01]  /*196b0*/  IADD3 R12, P0, P3, R9, R10, R12 ;  /* 0x0000000a090c7210 */ /* 0x000fe20007b1e00c */
[----:B------:R-:W-:Y:S01]  /*196c0*/  IMAD R5, R44, R5, R29 ;  /* 0x000000052c057224 */ /* 0x000fe200078e021d */
[----:B------:R-:W-:-:S04]  /*196d0*/  SHF.R.S32.HI R8, RZ, 0x1f, R9 ;  /* 0x0000001fff087819 */ /* 0x000fc80000011409 */
[----:B------:R-:W-:Y:S01]  /*196e0*/  IADD3.X R13, R8, R11, R27, P0, P3 ;  /* 0x0000000b080d7210 */ /* 0x000fe200007e641b */
[-C--:B------:R-:W-:Y:S01]  /*196f0*/  IMAD R8, R15, R5.reuse, RZ ;  /* 0x000000050f087224 */ /* 0x080fe200078e02ff */
[----:B------:R-:W-:Y:S01]  /*19700*/  SHF.R.S32.HI R9, RZ, 0x1f, R5 ;  /* 0x0000001fff097819 */ /* 0x000fe20000011405 */
[----:B------:R-:W-:-:S04]  /*19710*/  IMAD.WIDE.U32 R12, R14, R5, R12 ;  /* 0x000000050e0c7225 */ /* 0x000fc800078e000c */
[----:B------:R-:W-:Y:S01]  /*19720*/  IMAD R9, R14, R9, R8 ;  /* 0x000000090e097224 */ /* 0x000fe200078e0208 */
[----:B0-----:R-:W-:-:S03]  /*19730*/  LEA R24, P0, R12, R24, 0x2 ;  /* 0x000000180c187211 */ /* 0x001fc600078010ff */
[----:B------:R-:W-:-:S05]  /*19740*/  IMAD.IADD R5, R13, 0x1, R9 ;  /* 0x000000010d057824 */ /* 0x000fca00078e0209 */
[----:B----4-:R-:W-:Y:S01]  /*19750*/  LEA.HI.X R5, R12, R25, R5, 0x2, P0 ;  /* 0x000000190c057211 */ /* 0x010fe200000f1405 */
[----:B------:R-:W-:Y:S01]  /*19760*/  SHFL.IDX PT, R8, R24, RZ, 0x1c1f ;  /* 0x001c1fff18087589 */ /* 0x000fe200000e0000 */
[----:B--2---:R-:W-:-:S03]  /*19770*/  IMAD.IADD R25, R36, 0x1, R52 ;  /* 0x0000000124197824 */ /* 0x004fc600078e0234 */
[----:B------:R-:W0:Y:S04]  /*19780*/  SHFL.IDX PT, R9, R5, RZ, 0x1c1f ;  /* 0x001c1fff05097589 */ /* 0x000e2800000e0000 */
[----:B------:R-:W-:Y:S04]  /*19790*/  SHFL.IDX PT, R10, R24, 0x1, 0x1c1f ;  /* 0x003c1f00180a7f89 */ /* 0x000fe800000e0000 */
[----:B------:R-:W1:Y:S01]  /*197a0*/  SHFL.IDX PT, R11, R5, 0x1, 0x1c1f ;  /* 0x003c1f00050b7f89 */ /* 0x000e6200000e0000 */
        /* <DEDUP_REMOVED lines=9> */
[----:B------:R-:W-:Y:S01]  /*19840*/  ULDC.64 UR4, c[0x0][0xaa0] ;  /* 0x0002a80000047ab9 */ /* 0x000fe20000000a00 */
        /* <DEDUP_REMOVED lines=9> */
[C---:B------:R-:W-:Y:S01]  /*198e0*/  IADD3 R6, P5, R34.reuse, 0x7800, RZ ;  /* 0x0000780022067810 */ /* 0x040fe20007fbe0ff */
[----:B------:R-:W-:Y:S01]  /*198f0*/  IMAD R47, R47, UR4, RZ ;  /* 0x000000042f2f7c24 */ /* 0x000fe2000f8e02ff */
[----:B------:R-:W-:Y:S02]  /*19900*/  IADD3 R25, P0, R34, 0x1800, RZ ;  /* 0x0000180022197810 */ /* 0x000fe40007f1e0ff */
[----:B------:R-:W-:Y:S02]  /*19910*/  LOP3.LUT R3, R6, 0x180, RZ, 0xc0, !PT ;  /* 0x0000018006037812 */ /* 0x000fe400078ec0ff */
[----:B------:R-:W-:Y:S01]  /*19920*/  IADD3 R29, P1, R34, 0x3000, RZ ;  /* 0x00003000221d7810 */ /* 0x000fe20007f3e0ff */
[----:B------:R-:W-:Y:S01]  /*19930*/  IMAD.WIDE.U32 R12, R0, UR4, RZ ;  /* 0x00000004000c7c25 */ /* 0x000fe2000f8e00ff */
[----:B------:R-:W-:Y:S02]  /*19940*/  SHF.R.U64 R3, R3, 0x3, RZ ;  /* 0x0000000303037819 */ /* 0x000fe400000012ff */
[----:B------:R-:W-:Y:S01]  /*19950*/  IADD3 R33, P3, R34, 0x4800, RZ ;  /* 0x0000480022217810 */ /* 0x000fe20007f7e0ff */
[----:B------:R-:W-:Y:S01]  /*19960*/  IMAD.X R41, RZ, RZ, R35, P5 ;  /* 0x000000ffff297224 */ /* 0x000fe200028e0623 */
[----:B------:R-:W-:-:S02]  /*19970*/  LOP3.LUT R40, R3, R6, RZ, 0x3c, !PT ;  /* 0x0000000603287212 */ /* 0x000fc400078e3cff */
[----:B------:R-:W1:Y:S01]  /*19980*/  @P2 LDC R3, c[0x0][0xbec] ;  /* 0x0002fb00ff032b82 */ /* 0x000e620000000800 */
[----:B------:R-:W-:Y:S01]  /*19990*/  IADD3 R37, P4, R34, 0x6000, RZ ;  /* 0x0000600022257810 */ /* 0x000fe20007f9e0ff */
[----:B------:R-:W-:Y:S01]  /*199a0*/  IMAD R47, R0, UR5, R47 ;  /* 0x00000005002f7c24 */ /* 0x000fe2000f8e022f */
[----:B------:R-:W-:Y:S01]  /*199b0*/  LOP3.LUT R24, R25, 0x180, RZ, 0xc0, !PT ;  /* 0x0000018019187812 */ /* 0x000fe200078ec0ff */
[----:B------:R-:W-:Y:S01]  /*199c0*/  IMAD R0, R15, 0x60, R10 ;  /* 0x000000600f007824 */ /* 0x000fe200078e020a */
[----:B------:R-:W-:Y:S01]  /*199d0*/  LOP3.LUT R28, R29, 0x180, RZ, 0xc0, !PT ;  /* 0x000001801d1c7812 */ /* 0x000fe200078ec0ff */
[----:B------:R-:W5:Y:S01]  /*199e0*/  LD.E.128 R40, desc[UR38][R40.64] ;  /* 0x0000002628287980 */ /* 0x000f62000c101d00 */
[----:B------:R-:W-:Y:S02]  /*199f0*/  LOP3.LUT R32, R33, 0x180, RZ, 0xc0, !PT ;  /* 0x0000018021207812 */ /* 0x000fe400078ec0ff */
[----:B------:R-:W-:Y:S02]  /*19a00*/  LOP3.LUT R36, R37, 0x180, RZ, 0xc0, !PT ;  /* 0x0000018025247812 */ /* 0x000fe400078ec0ff */
[----:B------:R-:W-:Y:S01]  /*19a10*/  LOP3.LUT R5, R34, 0x180, RZ, 0xc0, !PT ;  /* 0x0000018022057812 */ /* 0x000fe200078ec0ff */
[----:B------:R-:W-:Y:S01]  /*19a20*/  IMAD.IADD R13, R13, 0x1, R47 ;  /* 0x000000010d0d7824 */ /* 0x000fe200078e022f */
[----:B------:R-:W-:Y:S01]  /*19a30*/  SHF.R.U64 R24, R24, 0x3, RZ ;  /* 0x0000000318187819 */ /* 0x000fe200000012ff */
[----:B------:R-:W-:Y:S01]  /*19a40*/  ULDC.64 UR4, c[0x0][0xae8] ;  /* 0x0002ba0000047ab9 */ /* 0x000fe20000000a00 */
[----:B------:R-:W-:Y:S01]  /*19a50*/  SHF.R.U64 R28, R28, 0x3, RZ ;  /* 0x000000031c1c7819 */ /* 0x000fe200000012ff */
[----:B------:R-:W-:Y:S01]  /*19a60*/  IMAD.IADD R14, R52, 0x1, R0 ;  /* 0x00000001340e7824 */ /* 0x000fe200078e0200 */
[----:B------:R-:W-:-:S02]  /*19a70*/  SHF.R.U64 R32, R32, 0x3, RZ ;  /* 0x0000000320207819 */ /* 0x000fc400000012ff */
[----:B------:R-:W-:Y:S02]  /*19a80*/  SHF.R.U64 R36, R36, 0x3, RZ ;  /* 0x0000000324247819 */ /* 0x000fe400000012ff */
[----:B------:R-:W-:Y:S01]  /*19a90*/  SHF.R.U64 R5, R5, 0x3, RZ ;  /* 0x0000000305057819 */ /* 0x000fe200000012ff */
[----:B------:R-:W-:Y:S01]  /*19aa0*/  IMAD.WIDE.U32 R12, R51, UR4, R12 ;  /* 0x00000004330c7c25 */ /* 0x000fe2000f8e000c */
[----:B------:R-:W-:Y:S02]  /*19ab0*/  LOP3.LUT R24, R24, R25, RZ, 0x3c, !PT ;  /* 0x0000001918187212 */ /* 0x000fe400078e3cff */
[----:B------:R-:W-:Y:S01]  /*19ac0*/  LOP3.LUT R28, R28, R29, RZ, 0x3c, !PT ;  /* 0x0000001d1c1c7212 */ /* 0x000fe200078e3cff */
[----:B-1----:R-:W-:Y:S01]  /*19ad0*/  @P2 IMAD.HI.U32 R0, R14, R3, RZ ;  /* 0x000000030e002227 */ /* 0x002fe200078e00ff */
[----:B------:R-:W-:Y:S02]  /*19ae0*/  LOP3.LUT R32, R32, R33, RZ, 0x3c, !PT ;  /* 0x0000002120207212 */ /* 0x000fe400078e3cff */
[----:B------:R-:W-:Y:S01]  /*19af0*/  LOP3.LUT R36, R36, R37, RZ, 0x3c, !PT ;  /* 0x0000002524247212 */ /* 0x000fe200078e3cff */
[--C-:B------:R-:W-:Y:S01]  /*19b00*/  IMAD.X R25, RZ, RZ, R35.reuse, P0 ;  /* 0x000000ffff197224 */ /* 0x100fe200000e0623 */
[----:B------:R-:W-:Y:S01]  /*19b10*/  LOP3.LUT R4, R5, R34, RZ, 0x3c, !PT ;  /* 0x0000002205047212 */ /* 0x000fe200078e3cff */
[----:B------:R-:W-:Y:S01]  /*19b20*/  IMAD.X R29, RZ, RZ, R35, P1 ;  /* 0x000000ffff1d7224 */ /* 0x000fe200008e0623 */
[----:B------:R-:W-:Y:S01]  /*19b30*/  SHF.R.S32.HI R8, RZ, 0x1f, R45 ;  /* 0x0000001fff087819 */ /* 0x000fe2000001142d */
[----:B------:R-:W-:-:S02]  /*19b40*/  IMAD.X R33, RZ, RZ, R35, P3 ;  /* 0x000000ffff217224 */ /* 0x000fc400018e0623 */
[--C-:B------:R-:W-:Y:S01]  /*19b50*/  IMAD.X R37, RZ, RZ, R35.reuse, P4 ;  /* 0x000000ffff257224 */ /* 0x100fe200020e0623 */
[----:B------:R-:W5:Y:S01]  /*19b60*/  LD.E.128 R24, desc[UR38][R24.64] ;  /* 0x0000002618187980 */ /* 0x000f62000c101d00 */
[----:B------:R-:W-:Y:S02]  /*19b70*/  IMAD.MOV.U32 R5, RZ, RZ, R35 ;  /* 0x000000ffff057224 */ /* 0x000fe400078e0023 */
[----:B------:R-:W-:Y:S01]  /*19b80*/  IMAD R13, R51, UR5, R13 ;  /* 0x00000005330d7c24 */ /* 0x000fe2000f8e020d */
[----:B------:R-:W-:Y:S01]  /*19b90*/  ULDC.64 UR4, c[0x0][0xaf0] ;  /* 0x0002bc0000047ab9 */ /* 0x000fe20000000a00 */
[----:B------:R-:W-:Y:S01]  /*19ba0*/  IMAD.MOV.U32 R3, RZ, RZ, R14 ;  /* 0x000000ffff037224 */ /* 0x000fe200078e000e */
[----:B0-----:R-:W-:Y:S01]  /*19bb0*/  @P2 SHF.R.U32.HI R3, RZ, R11, R0 ;  /* 0x0000000bff032219 */ /* 0x001fe20000011600 */
[----:B------:R-:W-:Y:S01]  /*19bc0*/  IMAD R8, R8, UR4, RZ ;  /* 0x0000000408087c24 */ /* 0x000fe2000f8e02ff */
[----:B------:R-:W5:Y:S01]  /*19bd0*/  LD.E.128 R4, desc[UR38][R4.64] ;  /* 0x0000002604047980 */ /* 0x000f62000c101d00 */
[----:B------:R-:W-:Y:S01]  /*19be0*/  IMAD.WIDE.U32 R12, R45, UR4, R12 ;  /* 0x000000042d0c7c25 */ /* 0x000fe2000f8e000c */
[----:B------:R-:W-:-:S02]  /*19bf0*/  SHF.R.S32.HI R0, RZ, 0x1f, R3 ;  /* 0x0000001fff007819 */ /* 0x000fc40000011403 */
[----:B------:R-:W5:Y:S01]  /*19c00*/  LD.E.128 R28, desc[UR38][R28.64] ;  /* 0x000000261c1c7980 */ /* 0x000f62000c101d00 */
[----:B------:R-:W-:Y:S01]  /*19c10*/  IMAD R11, R45, UR5, R8 ;  /* 0x000000052d0b7c24 */ /* 0x000fe2000f8e0208 */
[----:B------:R-:W-:Y:S02]  /*19c20*/  ULDC.64 UR4, c[0x0][0xae0] ;  /* 0x0002b80000047ab9 */ /* 0x000fe40000000a00 */
[----:B------:R-:W5:Y:S01]  /*19c30*/  LD.E.128 R32, desc[UR38][R32.64] ;  /* 0x0000002620207980 */ /* 0x000f62000c101d00 */
[----:B------:R-:W-:-:S03]  /*19c40*/  IMAD.MOV R15, RZ, RZ, -R3 ;  /* 0x000000ffff0f7224 */ /* 0x000fc600078e0a03 */
[----:B------:R-:W5:Y:S01]  /*19c50*/  LD.E.128 R36, desc[UR38][R36.64] ;  /* 0x0000002624247980 */ /* 0x000f62000c101d00 */
        /* <DEDUP_REMOVED lines=8> */
[----:B------:R-:W-:Y:S02]  /*19ce0*/  IMAD R11, R44, R15, R14 ;  /* 0x0000000f2c0b7224 */ /* 0x000fe400078e020e */
[----:B------:R-:W-:-:S04]  /*19cf0*/  IMAD.WIDE.U32 R12, R3, UR4, R12 ;  /* 0x00000004030c7c25 */ /* 0x000fc8000f8e000c */
[----:B------:R-:W-:Y:S01]  /*19d00*/  IMAD R15, R3, UR5, R0 ;  /* 0x00000005030f7c24 */ /* 0x000fe2000f8e0200 */
[----:B------:R-:W-:Y:S01]  /*19d10*/  SHF.R.S32.HI R3, RZ, 0x1f, R11 ;  /* 0x0000001fff037819 */ /* 0x000fe2000001140b */
        /* <DEDUP_REMOVED lines=20> */
.L_x_1804:
[----:B------:R-:W-:Y:S01]  /*19e60*/  IMAD.IADD R45, R10, 0x1, R52 ;  /* 0x000000010a2d7824 */ /* 0x000fe200078e0234 */
        /* <DEDUP_REMOVED lines=9> */
[C---:B------:R-:W-:Y:S01]  /*19f00*/  @!P2 LEA R20, P4, R44.reuse, R14, 0x1 ;  /* 0x0000000e2c14a211 */ /* 0x040fe200078808ff */
[----:B------:R-:W-:Y:S01]  /*19f10*/  @!P0 IMAD.WIDE R10, R9, 0x2, R14 ;  /* 0x00000002090a8825 */ /* 0x000fe200078e020e */
[-C--:B------:R-:W-:Y:S02]  /*19f20*/  @!P1 LEA.HI.X R13, R47, R3.reuse, R50, 0x1, P3 ;  /* 0x000000032f0d9211 */ /* 0x080fe400018f0c32 */
[----:B------:R-:W-:Y:S02]  /*19f30*/  @!P2 LEA.HI.X R21, R44, R3, R48, 0x1, P4 ;  /* 0x000000032c15a211 */ /* 0x000fe400020f0c30 */
[----:B-----5:R3:W-:Y:S04]  /*19f40*/  @!P0 ST.E.128 desc[UR38][R10.64], R4 ;  /* 0x000000040a008985 */ /* 0x0207e8000c101d26 */
[----:B------:R3:W-:Y:S04]  /*19f50*/  @!P1 ST.E.128 desc[UR38][R12.64], R28 ;  /* 0x0000001c0c009985 */ /* 0x0007e8000c101d26 */
[----:B------:R3:W-:Y:S02]  /*19f60*/  @!P2 ST.E.128 desc[UR38][R20.64], R36 ;  /* 0x000000241400a985 */ /* 0x0007e4000c101d26 */
.L_x_1582:
[----:B------:R-:W-:Y:S05]  /*19f70*/  BSYNC B1 ;  /* 0x0000000000017941 */ /* 0x000fea0003800000 */
.L_x_1581:
[----:B------:R-:W-:-:S03]  /*19f80*/  UMOV UR4, 0xffffffff ;  /* 0xffffffff00047882 */ /* 0x000fc60000000000 */
[----:B------:R-:W-:Y:S05]  /*19f90*/  BRA.DIV UR4, `(.L_x_1583) ;  /* 0x000000b204c07947 */ /* 0x000fea000b800000 */
[----:B-1----:R1:W4:Y:S04]  /*19fa0*/  SHFL.IDX PT, R3, R8, 0x1, 0x1c1f ;  /* 0x003c1f0008037f89 */ /* 0x00232800000e0000 */
[----:B--2---:R1:W2:Y:S02]  /*19fb0*/  SHFL.IDX PT, R14, R0, 0x1, 0x1c1f ;  /* 0x003c1f00000e7f89 */ /* 0x0042a400000e0000 */
.L_x_1808:
[----:B---3-5:R-:W-:-:S05]  /*19fc0*/  VIADD R5, R45, 0x60 ;  /* 0x000000602d057836 */ /* 0x028fca0000000000 */
[----:B------:R-:W-:-:S13]  /*19fd0*/  ISETP.GE.AND P0, PT, R5, R46, PT ;  /* 0x0000002e0500720c */ /* 0x000fda0003f06270 */
[----:B------:R-:W-:Y:S05]  /*19fe0*/  @P0 BRA `(.L_x_1584) ;  /* 0x0000001800740947 */ /* 0x000fea0003800000 */
[----:B------:R-:W-:Y:S02]  /*19ff0*/  ULDC UR4, c[0x0][0xac8] ;  /* 0x0002b20000047ab9 */ /* 0x000fe40000000800 */
[----:B------:R-:W-:Y:S02]  /*1a000*/  ISETP.GE.AND P1, PT, R9, UR4, PT ;  /* 0x0000000409007c0c */ /* 0x000fe4000bf26270 */
[----:B------:R-:W-:-:S11]  /*1a010*/  ISETP.GE.AND P2, PT, R47, UR4, PT ;  /* 0x000000042f007c0c */ /* 0x000fd6000bf46270 */
[----:B----4-:R-:W-:Y:S02]  /*1a020*/  @!P1 IMAD.MOV.U32 R15, RZ, RZ, R3 ;  /* 0x000000ffff0f9224 */ /* 0x010fe400078e0003 */
[----:B--2---:R-:W-:Y:S01]  /*1a030*/  @!P2 LEA R6, P0, R47, R14, 0x1 ;  /* 0x0000000e2f06a211 */ /* 0x004fe200078008ff */
[----:B------:R-:W-:-:S03]  /*1a040*/  @!P1 IMAD.WIDE R4, R9, 0x2, R14 ;  /* 0x0000000209049825 */ /* 0x000fc600078e020e */
        /* <DEDUP_REMOVED lines=9> */
.L_x_1579:
        /* <DEDUP_REMOVED lines=9> */
[----:B------:R-:W-:Y:S02]  /*1a170*/  IMAD.MOV.U32 R3, RZ, RZ, R29 ;  /* 0x000000ffff037224 */ /* 0x000fe400078e001d */
[----:B------:R-:W-:-:S04]  /*1a180*/  IMAD.WIDE.U32 R4, R51, UR4, R4 ;  /* 0x0000000433047c25 */ /* 0x000fc8000f8e0004 */
[----:B------:R-:W-:Y:S01]  /*1a190*/  IMAD R5, R51, UR5, R5 ;  /* 0x0000000533057c24 */ /* 0x000fe2000f8e0205 */
[----:B------:R-:W-:Y:S02]  /*1a1a0*/  ULDC.64 UR4, c[0x0][0xb40] ;  /* 0x0002d00000047ab9 */ /* 0x000fe40000000a00 */
        /* <DEDUP_REMOVED lines=33> */
.L_x_1811:
[----:B------:R-:W-:Y:S01]  /*1a3c0*/  ISETP.GE.AND P0, PT, R25, R46, PT ;  /* 0x0000002e1900720c */ /* 0x000fe20003f06270 */
[----:B------:R-:W-:-:S12]  /*1a3d0*/  BSSY B1, `(.L_x_1586) ;  /* 0x0000051000017945 */ /* 0x000fd80003800000 */
[----:B------:R-:W-:Y:S05]  /*1a3e0*/  @P0 BRA `(.L_x_1587) ;  /* 0x00000004003c0947 */ /* 0x000fea0003800000 */
[----:B------:R-:W-:Y:S01]  /*1a3f0*/  ULDC UR4, c[0x0][0xac8] ;  /* 0x0002b20000047ab9 */ /* 0x000fe20000000800 */
[C---:B------:R-:W-:Y:S01]  /*1a400*/  VIADD R15, R22.reuse, 0x8 ;  /* 0x00000008160f7836 */ /* 0x040fe20000000000 */
[C---:B------:R-:W-:Y:S01]  /*1a410*/  ISETP.GE.AND P0, PT, R22.reuse, UR4, PT ;  /* 0x0000000416007c0c */ /* 0x040fe2000bf06270 */
[C---:B------:R-:W-:Y:S01]  /*1a420*/  VIADD R12, R22.reuse, 0x10 ;  /* 0x00000010160c7836 */ /* 0x040fe20000000000 */
[----:B------:R-:W-:Y:S01]  /*1a430*/  SHF.R.S32.HI R8, RZ, 0x1f, R22 ;  /* 0x0000001fff087819 */ /* 0x000fe20000011416 */
[C---:B------:R-:W-:Y:S01]  /*1a440*/  VIADD R29, R22.reuse, 0x20 ;  /* 0x00000020161d7836 */ /* 0x040fe20000000000 */
[----:B------:R-:W-:Y:S01]  /*1a450*/  ISETP.GE.AND P1, PT, R15, UR4, PT ;  /* 0x000000040f007c0c */ /* 0x000fe2000bf26270 */
[----:B------:R-:W-:Y:S01]  /*1a460*/  VIADD R24, R22, 0x8 ;  /* 0x0000000816187836 */ /* 0x000fe20000000000 */
[----:B------:R-:W-:Y:S01]  /*1a470*/  ISETP.GE.AND P4, PT, R12, UR4, PT ;  /* 0x000000040c007c0c */ /* 0x000fe2000bf86270 */
[C---:B------:R-:W-:Y:S02]  /*1a480*/  VIADD R13, R22.reuse, 0x10 ;  /* 0x00000010160d7836 */ /* 0x040fe40000000000 */
[C---:B------:R-:W-:Y:S01]  /*1a490*/  VIADD R30, R22.reuse, 0x18 ;  /* 0x00000018161e7836 */ /* 0x040fe20000000000 */
[----:B------:R-:W-:Y:S01]  /*1a4a0*/  SHF.R.S32.HI R24, RZ, 0x1f, R24 ;  /* 0x0000001fff187819 */ /* 0x000fe20000011418 */
[C---:B------:R-:W-:Y:S01]  /*1a4b0*/  VIADD R28, R22.reuse, 0x28 ;  /* 0x00000028161c7836 */ /* 0x040fe20000000000 */
[----:B------:R-:W-:Y:S01]  /*1a4c0*/  SHF.R.S32.HI R13, RZ, 0x1f, R13 ;  /* 0x0000001fff0d7819 */ /* 0x000fe2000001140d */
[C---:B------:R-:W-:Y:S01]  /*1a4d0*/  VIADD R31, R22.reuse, 0x20 ;  /* 0x00000020161f7836 */ /* 0x040fe20000000000 */
[C---:B--2---:R-:W-:Y:S01]  /*1a4e0*/  @!P0 LEA R4, P2, R22.reuse, R14, 0x2 ;  /* 0x0000000e16048211 */ /* 0x044fe200078410ff */
[----:B------:R-:W-:Y:S01]  /*1a4f0*/  VIADD R34, R22, 0x18 ;  /* 0x0000001816227836 */ /* 0x000fe20000000000 */
[----:B------:R-:W-:-:S02]  /*1a500*/  ISETP.GE.AND P3, PT, R30, UR4, PT ;  /* 0x000000041e007c0c */ /* 0x000fc4000bf66270 */
[-C--:B-1----:R-:W-:Y:S02]  /*1a510*/  @!P0 LEA.HI.X R5, R22, R3.reuse, R8, 0x2, P2 ;  /* 0x0000000316058211 */ /* 0x082fe400010f1408 */
[-C--:B------:R-:W-:Y:S02]  /*1a520*/  @!P1 LEA R8, P2, R15, R14.reuse, 0x2 ;  /* 0x0000000e0f089211 */ /* 0x080fe400078410ff */
[----:B------:R-:W-:Y:S01]  /*1a530*/  @!P4 LEA R10, P5, R12, R14, 0x2 ;  /* 0x0000000e0c0ac211 */ /* 0x000fe200078a10ff */
[----:B------:R1:W-:Y:S01]  /*1a540*/  @!P0 ST.E.64 desc[UR38][R4.64], R6 ;  /* 0x0000000604008985 */ /* 0x0003e2000c101b26 */
[----:B------:R-:W-:Y:S02]  /*1a550*/  ISETP.GE.AND P0, PT, R29, UR4, PT ;  /* 0x000000041d007c0c */ /* 0x000fe4000bf06270 */
[-C--:B------:R-:W-:Y:S01]  /*1a560*/  @!P1 LEA.HI.X R9, R15, R3.reuse, R24, 0x2, P2 ;  /* 0x000000030f099211 */ /* 0x080fe200010f1418 */
[----:B------:R-:W-:Y:S01]  /*1a570*/  VIADD R15, R22, 0x30 ;  /* 0x00000030160f7836 */ /* 0x000fe20000000000 */
[----:B------:R-:W-:-:S02]  /*1a580*/  @!P4 LEA.HI.X R11, R12, R3, R13, 0x2, P5 ;  /* 0x000000030c0bc211 */ /* 0x000fc400028f140d */
[----:B------:R-:W-:Y:S01]  /*1a590*/  ISETP.GE.AND P2, PT, R28, UR4, PT ;  /* 0x000000041c007c0c */ /* 0x000fe2000bf46270 */
[----:B------:R2:W-:Y:S01]  /*1a5a0*/  @!P1 ST.E.64 desc[UR38][R8.64], R92 ;  /* 0x0000005c08009985 */ /* 0x0005e2000c101b26 */
[----:B------:R-:W-:Y:S02]  /*1a5b0*/  SHF.R.S32.HI R31, RZ, 0x1f, R31 ;  /* 0x0000001fff1f7819 */ /* 0x000fe4000001141f */
[-C--:B------:R-:W-:Y:S01]  /*1a5c0*/  @!P3 LEA R12, P5, R30, R14.reuse, 0x2 ;  /* 0x0000000e1e0cb211 */ /* 0x080fe200078a10ff */
[----:B------:R-:W-:Y:S01]  /*1a5d0*/  @!P4 ST.E.64 desc[UR38][R10.64], R96 ;  /* 0x000000600a00c985 */ /* 0x000fe2000c101b26 */
[----:B------:R-:W-:Y:S02]  /*1a5e0*/  SHF.R.S32.HI R34, RZ, 0x1f, R34 ;  /* 0x0000001fff227819 */ /* 0x000fe40000011422 */
[----:B------:R-:W-:Y:S02]  /*1a5f0*/  @!P0 LEA R24, P4, R29, R14, 0x2 ;  /* 0x0000000e1d188211 */ /* 0x000fe400078810ff */
[----:B------:R-:W-:-:S02]  /*1a600*/  ISETP.GE.AND P1, PT, R15, UR4, PT ;  /* 0x000000040f007c0c */ /* 0x000fc4000bf26270 */
[-C--:B------:R-:W-:Y:S01]  /*1a610*/  @!P0 LEA.HI.X R25, R29, R3.reuse, R31, 0x2, P4 ;  /* 0x000000031d198211 */ /* 0x080fe200020f141f */
[----:B------:R-:W-:Y:S01]  /*1a620*/  VIADD R31, R22, 0x28 ;  /* 0x00000028161f7836 */ /* 0x000fe20000000000 */
[-C--:B------:R-:W-:Y:S01]  /*1a630*/  @!P3 LEA.HI.X R13, R30, R3.reuse, R34, 0x2, P5 ;  /* 0x000000031e0db211 */ /* 0x080fe200028f1422 */
[----:B------:R-:W-:Y:S01]  /*1a640*/  VIADD R30, R22, 0x38 ;  /* 0x00000038161e7836 */ /* 0x000fe20000000000 */
[-C--:B-1----:R-:W-:Y:S01]  /*1a650*/  @!P2 LEA R4, P5, R28, R14.reuse, 0x2 ;  /* 0x0000000e1c04a211 */ /* 0x082fe200078a10ff */
[----:B------:R-:W-:Y:S01]  /*1a660*/  VIADD R29, R22, 0x40 ;  /* 0x00000040161d7836 */ /* 0x000fe20000000000 */
[----:B------:R-:W-:Y:S01]  /*1a670*/  SHF.R.S32.HI R31, RZ, 0x1f, R31 ;  /* 0x0000001fff1f7819 */ /* 0x000fe2000001141f */
[----:B------:R1:W-:Y:S01]  /*1a680*/  @!P3 ST.E.64 desc[UR38][R12.64], R100 ;  /* 0x000000640c00b985 */ /* 0x0003e2000c101b26 */
[----:B------:R-:W-:Y:S01]  /*1a690*/  ISETP.GE.AND P3, PT, R30, UR4, PT ;  /* 0x000000041e007c0c */ /* 0x000fe2000bf66270 */
[----:B--2---:R-:W-:Y:S01]  /*1a6a0*/  VIADD R9, R22, 0x48 ;  /* 0x0000004816097836 */ /* 0x004fe20000000000 */
[----:B------:R-:W-:Y:S01]  /*1a6b0*/  @!P2 LEA.HI.X R5, R28, R3, R31, 0x2, P5 ;  /* 0x000000031c05a211 */ /* 0x000fe200028f141f */
[C---:B------:R-:W-:Y:S01]  /*1a6c0*/  VIADD R28, R22.reuse, 0x30 ;  /* 0x00000030161c7836 */ /* 0x040fe20000000000 */
[----:B------:R-:W-:Y:S01]  /*1a6d0*/  @!P0 ST.E.64 desc[UR38][R24.64], R104 ;  /* 0x0000006818008985 */ /* 0x000fe2000c101b26 */
[----:B------:R-:W-:Y:S01]  /*1a6e0*/  @!P1 LEA R6, P4, R15, R14, 0x2 ;  /* 0x0000000e0f069211 */ /* 0x000fe200078810ff */
[----:B------:R-:W-:Y:S01]  /*1a6f0*/  VIADD R31, R22, 0x38 ;  /* 0x00000038161f7836 */ /* 0x000fe20000000000 */
[----:B------:R-:W-:Y:S01]  /*1a700*/  ISETP.GE.AND P0, PT, R29, UR4, PT ;  /* 0x000000041d007c0c */ /* 0x000fe2000bf06270 */
[----:B------:R2:W-:Y:S01]  /*1a710*/  @!P2 ST.E.64 desc[UR38][R4.64], R108 ;  /* 0x0000006c0400a985 */ /* 0x0005e2000c101b26 */
[----:B------:R-:W-:-:S02]  /*1a720*/  SHF.R.S32.HI R28, RZ, 0x1f, R28 ;  /* 0x0000001fff1c7819 */ /* 0x000fc4000001141c */
[----:B------:R-:W-:Y:S02]  /*1a730*/  ISETP.GE.AND P2, PT, R9, UR4, PT ;  /* 0x0000000409007c0c */ /* 0x000fe4000bf46270 */
[----:B------:R-:W-:Y:S01]  /*1a740*/  @!P1 LEA.HI.X R7, R15, R3, R28, 0x2, P4 ;  /* 0x000000030f079211 */ /* 0x000fe200020f141c */
[----:B------:R-:W-:Y:S01]  /*1a750*/  VIADD R15, R22, 0x50 ;  /* 0x00000050160f7836 */ /* 0x000fe20000000000 */
[----:B-1----:R-:W-:Y:S01]  /*1a760*/  @!P3 LEA R12, P5, R30, R14, 0x2 ;  /* 0x0000000e1e0cb211 */ /* 0x002fe200078a10ff */
[----:B------:R-:W-:Y:S01]  /*1a770*/  VIADD R28, R22, 0x58 ;  /* 0x00000058161c7836 */ /* 0x000fe20000000000 */
[----:B------:R-:W-:Y:S01]  /*1a780*/  SHF.R.S32.HI R31, RZ, 0x1f, R31 ;  /* 0x0000001fff1f7819 */ /* 0x000fe2000001141f */
[----:B------:R1:W-:Y:S01]  /*1a790*/  @!P1 ST.E.64 desc[UR38][R6.64], R20 ;  /* 0x0000001406009985 */ /* 0x0003e2000c101b26 */
[----:B------:R-:W-:Y:S02]  /*1a7a0*/  ISETP.GE.AND P1, PT, R15, UR4, PT ;  /* 0x000000040f007c0c */ /* 0x000fe4000bf26270 */
[----:B------:R-:W-:-:S02]  /*1a7b0*/  SHF.R.S32.HI R8, RZ, 0x1f, R29 ;  /* 0x0000001fff087819 */ /* 0x000fc4000001141d */
[CC--:B------:R-:W-:Y:S02]  /*1a7c0*/  @!P0 LEA R10, P4, R29.reuse, R14.reuse, 0x2 ;  /* 0x0000000e1d0a8211 */ /* 0x0c0fe400078810ff */
[-C--:B------:R-:W-:Y:S02]  /*1a7d0*/  @!P3 LEA.HI.X R13, R30, R3.reuse, R31, 0x2, P5 ;  /* 0x000000031e0db211 */ /* 0x080fe400028f141f */
[----:B------:R-:W-:Y:S02]  /*1a7e0*/  ISETP.GE.AND P5, PT, R28, UR4, PT ;  /* 0x000000041c007c0c */ /* 0x000fe4000bfa6270 */
[----:B------:R-:W-:Y:S01]  /*1a7f0*/  @!P0 LEA.HI.X R11, R29, R3, R8, 0x2, P4 ;  /* 0x000000031d0b8211 */ /* 0x000fe200020f1408 */
[----:B------:R3:W-:Y:S01]  /*1a800*/  @!P3 ST.E.64 desc[UR38][R12.64], R116 ;  /* 0x000000740c00b985 */ /* 0x0007e2000c101b26 */
[----:B--2---:R-:W-:Y:S02]  /*1a810*/  SHF.R.S32.HI R4, RZ, 0x1f, R9 ;  /* 0x0000001fff047819 */ /* 0x004fe40000011409 */
[----:B------:R-:W-:Y:S01]  /*1a820*/  @!P2 LEA R8, P4, R9, R14, 0x2 ;  /* 0x0000000e0908a211 */ /* 0x000fe200078810ff */
[----:B------:R3:W-:Y:S01]  /*1a830*/  @!P0 ST.E.64 desc[UR38][R10.64], R120 ;  /* 0x000000780a008985 */ /* 0x0007e2000c101b26 */
[----:B-1----:R-:W-:-:S02]  /*1a840*/  SHF.R.S32.HI R6, RZ, 0x1f, R15 ;  /* 0x0000001fff067819 */ /* 0x002fc4000001140f */
[----:B------:R-:W-:Y:S02]  /*1a850*/  @!P2 LEA.HI.X R9, R9, R3, R4, 0x2, P4 ;  /* 0x000000030909a211 */ /* 0x000fe400020f1404 */
[----:B------:R-:W-:-:S03]  /*1a860*/  @!P1 LEA R4, P4, R15, R14, 0x2 ;  /* 0x0000000e0f049211 */ /* 0x000fc600078810ff */
[----:B------:R3:W-:Y:S01]  /*1a870*/  @!P2 ST.E.64 desc[UR38][R8.64], R124 ;  /* 0x0000007c0800a985 */ /* 0x0007e2000c101b26 */
[-C--:B------:R-:W-:Y:S02]  /*1a880*/  @!P1 LEA.HI.X R5, R15, R3.reuse, R6, 0x2, P4 ;  /* 0x000000030f059211 */ /* 0x080fe400020f1406 */
[----:B------:R-:W-:Y:S02]  /*1a890*/  SHF.R.S32.HI R6, RZ, 0x1f, R28 ;  /* 0x0000001fff067819 */ /* 0x000fe4000001141c */
[C---:B------:R-:W-:Y:S01]  /*1a8a0*/  @!P5 LEA R14, P4, R28.reuse, R14, 0x2 ;  /* 0x0000000e1c0ed211 */ /* 0x040fe200078810ff */
[----:B------:R3:W-:Y:S03]  /*1a8b0*/  @!P1 ST.E.64 desc[UR38][R4.64], R128 ;  /* 0x0000008004009985 */ /* 0x0007e6000c101b26 */
[----:B------:R-:W-:-:S05]  /*1a8c0*/  @!P5 LEA.HI.X R15, R28, R3, R6, 0x2, P4 ;  /* 0x000000031c0fd211 */ /* 0x000fca00020f1406 */
[----:B------:R3:W-:Y:S04]  /*1a8d0*/  @!P5 ST.E.64 desc[UR38][R14.64], R132 ;  /* 0x000000840e00d985 */ /* 0x0007e8000c101b26 */
.L_x_1587:
[----:B------:R-:W-:Y:S05]  /*1a8e0*/  BSYNC B1 ;  /* 0x0000000000017941 */ /* 0x000fea0003800000 */
.L_x_1586:
[----:B------:R-:W-:-:S03]  /*1a8f0*/  UMOV UR4, 0xffffffff ;  /* 0xffffffff00047882 */ /* 0x000fc60000000000 */
[----:B------:R-:W-:Y:S05]  /*1a900*/  BRA.DIV UR4, `(.L_x_1588) ;  /* 0x000000aa04e07947 */ /* 0x000fea000b800000 */
[----:B-1----:R1:W4:Y:S04]  /*1a910*/  SHFL.IDX PT, R3, R26, 0x1, 0x1c1f ;  /* 0x003c1f001a037f89 */ /* 0x00232800000e0000 */
[----:B--23--:R1:W2:Y:S02]  /*1a920*/  SHFL.IDX PT, R14, R0, 0x1, 0x1c1f ;  /* 0x003c1f00000e7f89 */ /* 0x00c2a400000e0000 */
.L_x_1815:
[----:B------:R-:W-:-:S13]  /*1a930*/  ISETP.GE.AND P0, PT, R27, R46, PT ;  /* 0x0000002e1b00720c */ /* 0x000fda0003f06270 */
[----:B------:R-:W-:Y:S05]  /*1a940*/  @P0 BRA `(.L_x_1584) ;  /* 0x00000010001c0947 */ /* 0x000fea0003800000 */
[C---:B------:R-:W-:Y:S01]  /*1a950*/  VIADD R11, R22.reuse, 0x8 ;  /* 0x00000008160b7836 */ /* 0x040fe20000000000 */
[----:B------:R-:W-:Y:S01]  /*1a960*/  ULDC UR4, c[0x0][0xac8] ;  /* 0x0002b20000047ab9 */ /* 0x000fe20000000800 */
[C---:B------:R-:W-:Y:S01]  /*1a970*/  VIADD R10, R22.reuse, 0x10 ;  /* 0x00000010160a7836 */ /* 0x040fe20000000000 */
[C---:B------:R-:W-:Y:S01]  /*1a980*/  ISETP.GE.AND P5, PT, R22.reuse, UR4, PT ;  /* 0x0000000416007c0c */ /* 0x040fe2000bfa6270 */
[C---:B------:R-:W-:Y:S01]  /*1a990*/  VIADD R13, R22.reuse, 0x8 ;  /* 0x00000008160d7836 */ /* 0x040fe20000000000 */
[----:B------:R-:W-:Y:S01]  /*1a9a0*/  ISETP.GE.AND P3, PT, R11, UR4, PT ;  /* 0x000000040b007c0c */ /* 0x000fe2000bf66270 */
[----:B------:R-:W-:Y:S01]  /*1a9b0*/  VIADD R12, R22, 0x18 ;  /* 0x00000018160c7836 */ /* 0x000fe20000000000 */
[----:B------:R-:W-:Y:S01]  /*1a9c0*/  ISETP.GE.AND P4, PT, R10, UR4, PT ;  /* 0x000000040a007c0c */ /* 0x000fe2000bf86270 */
[C---:B------:R-:W-:Y:S01]  /*1a9d0*/  VIADD R20, R22.reuse, 0x20 ;  /* 0x0000002016147836 */ /* 0x040fe20000000000 */
[----:B01----:R-:W-:Y:S01]  /*1a9e0*/  SHF.R.S32.HI R0, RZ, 0x1f, R22 ;  /* 0x0000001fff007819 */ /* 0x003fe20000011416 */
[C---:B------:R-:W-:Y:S01]  /*1a9f0*/  VIADD R26, R22.reuse, 0x30 ;  /* 0x00000030161a7836 */ /* 0x040fe20000000000 */
[----:B------:R-:W-:Y:S01]  /*1aa00*/  SHF.R.S32.HI R13, RZ, 0x1f, R13 ;  /* 0x0000001fff0d7819 */ /* 0x000fe2000001140d */
[----:B------:R-:W-:Y:S01]  /*1aa10*/  VIADD R24, R22, 0x38 ;  /* 0x0000003816187836 */ /* 0x000fe20000000000 */
[----:B------:R-:W-:Y:S01]  /*1aa20*/  ISETP.GE.AND P2, PT, R12, UR4, PT ;  /* 0x000000040c007c0c */ /* 0x000fe2000bf46270 */
[----:B------:R-:W-:-:S02]  /*1aa30*/  VIADD R15, R22, 0x28 ;  /* 0x00000028160f7836 */ /* 0x000fc40000000000 */
[CC--:B--2---:R-:W-:Y:S01]  /*1aa40*/  @!P5 LEA R4, P0, R22.reuse, R14.reuse, 0x2 ;  /* 0x0000000e1604d211 */ /* 0x0c4fe200078010ff */
[C---:B------:R-:W-:Y:S01]  /*1aa50*/  VIADD R25, R22.reuse, 0x20 ;  /* 0x0000002016197836 */ /* 0x040fe20000000000 */
[CC--:B------:R-:W-:Y:S01]  /*1aa60*/  @!P3 LEA R6, P1, R11.reuse, R14.reuse, 0x2 ;  /* 0x0000000e0b06b211 */ /* 0x0c0fe200078210ff */
[C---:B------:R-:W-:Y:S01]  /*1aa70*/  VIADD R21, R22.reuse, 0x40 ;  /* 0x0000004016157836 */ /* 0x040fe20000000000 */
[CC--:B----4-:R-:W-:Y:S01]  /*1aa80*/  @!P5 LEA.HI.X R5, R22.reuse, R3.reuse, R0, 0x2, P0 ;  /* 0x000000031605d211 */ /* 0x0d0fe200000f1400 */
[C---:B------:R-:W-:Y:S01]  /*1aa90*/  VIADD R0, R22.reuse, 0x28 ;  /* 0x0000002816007836 */ /* 0x040fe20000000000 */
[-C--:B------:R-:W-:Y:S01]  /*1aaa0*/  @!P3 LEA.HI.X R7, R11, R3.reuse, R13, 0x2, P1 ;  /* 0x000000030b07b211 */ /* 0x080fe200008f140d */
[----:B------:R-:W-:Y:S01]  /*1aab0*/  VIADD R11, R22, 0x10 ;  /* 0x00000010160b7836 */ /* 0x000fe20000000000 */
[----:B------:R-:W-:Y:S01]  /*1aac0*/  ISETP.GE.AND P0, PT, R20, UR4, PT ;  /* 0x0000000414007c0c */ /* 0x000fe2000bf06270 */
[----:B------:R0:W-:Y:S01]  /*1aad0*/  @!P5 ST.E.64 desc[UR38][R4.64], R90 ;  /* 0x0000005a0400d985 */ /* 0x0001e2000c101b26 */
[----:B------:R-:W-:Y:S01]  /*1aae0*/  @!P4 LEA R8, P5, R10, R14, 0x2 ;  /* 0x0000000e0a08c211 */ /* 0x000fe200078a10ff */
[----:B------:R-:W-:Y:S01]  /*1aaf0*/  VIADD R13, R22, 0x18 ;  /* 0x00000018160d7836 */ /* 0x000fe20000000000 */
[----:B------:R-:W-:Y:S01]  /*1ab00*/  SHF.R.S32.HI R11, RZ, 0x1f, R11 ;  /* 0x0000001fff0b7819 */ /* 0x000fe2000001140b */
[----:B------:R1:W-:Y:S01]  /*1ab10*/  @!P3 ST.E.64 desc[UR38][R6.64], R94 ;  /* 0x0000005e0600b985 */ /* 0x0003e2000c101b26 */
[----:B------:R-:W-:Y:S01]  /*1ab20*/  ISETP.GE.AND P1, PT, R0, UR4, PT ;  /* 0x0000000400007c0c */ /* 0x000fe2000bf26270 */
[----:B------:R-:W-:Y:S01]  /*1ab30*/  VIADD R28, R22, 0x30 ;  /* 0x00000030161c7836 */ /* 0x000fe20000000000 */
[----:B------:R-:W-:-:S02]  /*1ab40*/  @!P4 LEA.HI.X R9, R10, R3, R11, 0x2, P5 ;  /* 0x000000030a09c211 */ /* 0x000fc400028f140b */
[----:B------:R-:W-:Y:S02]  /*1ab50*/  SHF.R.S32.HI R13, RZ, 0x1f, R13 ;  /* 0x0000001fff0d7819 */ /* 0x000fe4000001140d */
[CC--:B------:R-:W-:Y:S01]  /*1ab60*/  @!P2 LEA R10, P5, R12.reuse, R14.reuse, 0x2 ;  /* 0x0000000e0c0aa211 */ /* 0x0c0fe200078a10ff */
[----:B------:R2:W-:Y:S01]  /*1ab70*/  @!P4 ST.E.64 desc[UR38][R8.64], R98 ;  /* 0x000000620800c985 */ /* 0x0005e2000c101b26 */
[----:B------:R-:W-:Y:S02]  /*1ab80*/  SHF.R.S32.HI R25, RZ, 0x1f, R25 ;  /* 0x0000001fff197819 */ /* 0x000fe40000011419 */
[----:B------:R-:W-:Y:S02]  /*1ab90*/  @!P2 LEA.HI.X R11, R12, R3, R13, 0x2, P5 ;  /* 0x000000030c0ba211 */ /* 0x000fe400028f140d */
[-C--:B------:R-:W-:Y:S02]  /*1aba0*/  @!P0 LEA R12, P4, R20, R14.reuse, 0x2 ;  /* 0x0000000e140c8211 */ /* 0x080fe400078810ff */
[----:B0-----:R-:W-:Y:S01]  /*1abb0*/  @!P1 LEA R4, P5, R0, R14, 0x2 ;  /* 0x0000000e00049211 */ /* 0x001fe200078a10ff */
[----:B------:R0:W-:Y:S01]  /*1abc0*/  @!P2 ST.E.64 desc[UR38][R10.64], R102 ;  /* 0x000000660a00a985 */ /* 0x0001e2000c101b26 */
[----:B------:R-:W-:-:S02]  /*1abd0*/  ISETP.GE.AND P2, PT, R26, UR4, PT ;  /* 0x000000041a007c0c */ /* 0x000fc4000bf46270 */
[----:B------:R-:W-:Y:S02]  /*1abe0*/  SHF.R.S32.HI R15, RZ, 0x1f, R15 ;  /* 0x0000001fff0f7819 */ /* 0x000fe4000001140f */
[----:B------:R-:W-:Y:S02]  /*1abf0*/  ISETP.GE.AND P3, PT, R24, UR4, PT ;  /* 0x0000000418007c0c */ /* 0x000fe4000bf66270 */
[-C--:B------:R-:W-:Y:S01]  /*1ac00*/  @!P0 LEA.HI.X R13, R20, R3.reuse, R25, 0x2, P4 ;  /* 0x00000003140d8211 */ /* 0x080fe200020f1419 */
[----:B------:R-:W-:Y:S01]  /*1ac10*/  VIADD R25, R22, 0x38 ;  /* 0x0000003816197836 */ /* 0x000fe20000000000 */
[----:B------:R-:W-:Y:S01]  /*1ac20*/  @!P1 LEA.HI.X R5, R0, R3, R15, 0x2, P5 ;  /* 0x0000000300059211 */ /* 0x000fe200028f140f */
[C---:B------:R-:W-:Y:S01]  /*1ac30*/  VIADD R15, R22.reuse, 0x48 ;  /* 0x00000048160f7836 */ /* 0x040fe20000000000 */
[----:B------:R-:W-:Y:S01]  /*1ac40*/  ISETP.GE.AND P4, PT, R21, UR4, PT ;  /* 0x0000000415007c0c */ /* 0x000fe2000bf86270 */
[----:B------:R3:W-:Y:S01]  /*1ac50*/  @!P0 ST.E.64 desc[UR38][R12.64], R32 ;  /* 0x000000200c008985 */ /* 0x0007e2000c101b26 */
[----:B------:R-:W-:Y:S01]  /*1ac60*/  VIADD R20, R22, 0x50 ;  /* 0x0000005016147836 */ /* 0x000fe20000000000 */
[----:B-1----:R-:W-:-:S02]  /*1ac70*/  @!P2 LEA R6, P5, R26, R14, 0x2 ;  /* 0x0000000e1a06a211 */ /* 0x002fc400078a10ff */
[----:B------:R-:W-:Y:S01]  /*1ac80*/  ISETP.GE.AND P0, PT, R15, UR4, PT ;  /* 0x000000040f007c0c */ /* 0x000fe2000bf06270 */
[----:B------:R1:W-:Y:S01]  /*1ac90*/  @!P1 ST.E.64 desc[UR38][R4.64], R110 ;  /* 0x0000006e04009985 */ /* 0x0003e2000c101b26 */
[----:B------:R-:W-:Y:S02]  /*1aca0*/  SHF.R.S32.HI R28, RZ, 0x1f, R28 ;  /* 0x0000001fff1c7819 */ /* 0x000fe4000001141c */
[----:B--2---:R-:W-:Y:S02]  /*1acb0*/  @!P3 LEA R8, P1, R24, R14, 0x2 ;  /* 0x0000000e1808b211 */ /* 0x004fe400078210ff */
[----:B------:R-:W-:Y:S02]  /*1acc0*/  SHF.R.S32.HI R25, RZ, 0x1f, R25 ;  /* 0x0000001fff197819 */ /* 0x000fe40000011419 */
[----:B------:R-:W-:Y:S02]  /*1acd0*/  @!P2 LEA.HI.X R7, R26, R3, R28, 0x2, P5 ;  /* 0x000000031a07a211 */ /* 0x000fe400028f141c */
[----:B------:R-:W-:-:S02]  /*1ace0*/  ISETP.GE.AND P5, PT, R20, UR4, PT ;  /* 0x0000000414007c0c */ /* 0x000fc4000bfa6270 */
[-C--:B------:R-:W-:Y:S01]  /*1acf0*/  @!P3 LEA.HI.X R9, R24, R3.reuse, R25, 0x2, P1 ;  /* 0x000000031809b211 */ /* 0x080fe200008f1419 */
[----:B------:R2:W-:Y:S01]  /*1ad00*/  @!P2 ST.E.64 desc[UR38][R6.64], R114 ;  /* 0x000000720600a985 */ /* 0x0005e2000c101b26 */
[----:B------:R-:W-:Y:S02]  /*1ad10*/  SHF.R.S32.HI R0, RZ, 0x1f, R21 ;  /* 0x0000001fff007819 */ /* 0x000fe40000011415 */
[CC--:B0-----:R-:W-:Y:S01]  /*1ad20*/  @!P4 LEA R10, P1, R21.reuse, R14.reuse, 0x2 ;  /* 0x0000000e150ac211 */ /* 0x0c1fe200078210ff */
[----:B------:R2:W-:Y:S01]  /*1ad30*/  @!P3 ST.E.64 desc[UR38][R8.64], R118 ;  /* 0x000000760800b985 */ /* 0x0005e2000c101b26 */
[----:B---3--:R-:W-:Y:S02]  /*1ad40*/  SHF.R.S32.HI R12, RZ, 0x1f, R15 ;  /* 0x0000001fff0c7819 */ /* 0x008fe4000001140f */
[----:B------:R-:W-:Y:S02]  /*1ad50*/  @!P4 LEA.HI.X R11, R21, R3, R0, 0x2, P1 ;  /* 0x00000003150bc211 */ /* 0x000fe400008f1400 */
[----:B-1----:R-:W-:-:S02]  /*1ad60*/  @!P0 LEA R4, P1, R15, R14, 0x2 ;  /* 0x0000000e0f048211 */ /* 0x002fc400078210ff */
[----:B------:R-:W-:Y:S01]  /*1ad70*/  SHF.R.S32.HI R0, RZ, 0x1f, R20 ;  /* 0x0000001fff007819 */ /* 0x000fe20000011414 */
[----:B------:R2:W-:Y:S01]  /*1ad80*/  @!P4 ST.E.64 desc[UR38][R10.64], R122 ;  /* 0x0000007a0a00c985 */ /* 0x0005e2000c101b26 */
[----:B------:R-:W-:Y:S02]  /*1ad90*/  @!P0 LEA.HI.X R5, R15, R3, R12, 0x2, P1 ;  /* 0x000000030f058211 */ /* 0x000fe400008f140c */
[----:B------:R-:W-:-:S03]  /*1ada0*/  @!P5 LEA R12, P1, R20, R14, 0x2 ;  /* 0x0000000e140cd211 */ /* 0x000fc600078210ff */
[----:B------:R2:W-:Y:S01]  /*1adb0*/  @!P0 ST.E.64 desc[UR38][R4.64], R126 ;  /* 0x0000007e04008985 */ /* 0x0005e2000c101b26 */
[----:B------:R-:W-:Y:S01]  /*1adc0*/  @!P5 LEA.HI.X R13, R20, R3, R0, 0x2, P1 ;  /* 0x00000003140dd211 */ /* 0x000fe200008f1400 */
[----:B------:R-:W-:-:S04]  /*1add0*/  VIADD R0, R22, 0x58 ;  /* 0x0000005816007836 */ /* 0x000fc80000000000 */
[----:B------:R2:W-:Y:S01]  /*1ade0*/  @!P5 ST.E.64 desc[UR38][R12.64], R130 ;  /* 0x000000820c00d985 */ /* 0x0005e2000c101b26 */
[----:B------:R-:W-:-:S13]  /*1adf0*/  ISETP.GE.AND P0, PT, R0, UR4, PT ;  /* 0x0000000400007c0c */ /* 0x000fda000bf06270 */
[----:B--2---:R-:W-:Y:S05]  /*1ae00*/  @P0 BRA `(.L_x_1584) ;  /* 0x0000000800ec0947 */ /* 0x004fea0003800000 */
[----:B------:R-:W-:Y:S02]  /*1ae10*/  LEA R14, P0, R0, R14, 0x2 ;  /* 0x0000000e000e7211 */ /* 0x000fe400078010ff */
[----:B------:R-:W-:-:S04]  /*1ae20*/  SHF.R.S32.HI R4, RZ, 0x1f, R0 ;  /* 0x0000001fff047819 */ /* 0x000fc80000011400 */
[----:B------:R-:W-:-:S05]  /*1ae30*/  LEA.HI.X R15, R0, R3, R4, 0x2, P0 ;  /* 0x00000003000f7211 */ /* 0x000fca00000f1404 */
[----:B------:R0:W-:Y:S01]  /*1ae40*/  ST.E.64 desc[UR38][R14.64], R134 ;  /* 0x000000860e007985 */ /* 0x0001e2000c101b26 */
[----:B------:R-:W-:Y:S05]  /*1ae50*/  BRA `(.L_x_1584) ;  /* 0x0000000800d87947 */ /* 0x000fea0003800000 */
.L_x_1577:
[----:B------:R-:W2:Y:S01]  /*1ae60*/  LDL R0, [R1+0x58] ;  /* 0x0000580001007983 */ /* 0x000ea20000100800 */
[----:B------:R-:W-:Y:S01]  /*1ae70*/  ULDC.64 UR4, c[0x0][0xc08] ;  /* 0x0003020000047ab9 */ /* 0x000fe20000000a00 */
[----:B------:R-:W2:Y:S01]  /*1ae80*/  LDC.64 R4, c[0x0][0xc00] ;  /* 0x00030000ff047b82 */ /* 0x000ea20000000a00 */
[----:B------:R-:W-:Y:S01]  /*1ae90*/  ISETP.NE.U32.AND P0, PT, RZ, UR4, PT ;  /* 0x00000004ff007c0c */ /* 0x000fe2000bf05070 */
[----:B------:R-:W3:Y:S01]  /*1aea0*/  LDL R8, [R1+0x54] ;  /* 0x0000540001087983 */ /* 0x000ee20000100800 */
[----:B------:R-:W-:Y:S02]  /*1aeb0*/  IMAD.MOV.U32 R3, RZ, RZ, RZ ;  /* 0x000000ffff037224 */ /* 0x000fe400078e00ff */
[----:B------:R-:W-:Y:S01]  /*1aec0*/  ISETP.NE.AND.EX P1, PT, RZ, UR5, PT, P0 ;  /* 0x00000005ff007c0c */ /* 0x000fe2000bf25300 */
[----:B------:R-:W-:Y:S02]  /*1aed0*/  ULDC.64 UR4, c[0x0][0xc00] ;  /* 0x0003000000047ab9 */ /* 0x000fe40000000a00 */
[----:B------:R-:W-:-:S04]  /*1aee0*/  ISETP.NE.U32.AND P0, PT, RZ, UR4, PT ;  /* 0x00000004ff007c0c */ /* 0x000fc8000bf05070 */
[----:B------:R-:W-:-:S06]  /*1aef0*/  ISETP.NE.AND.EX P0, PT, RZ, UR5, PT, P0 ;  /* 0x00000005ff007c0c */ /* 0x000fcc000bf05300 */
[----:B------:R-:W4:Y:S01]  /*1af00*/  @P1 LDC.64 R6, c[0x0][0xc08] ;  /* 0x00030200ff061b82 */ /* 0x000f220000000a00 */
[----:B------:R-:W-:Y:S02]  /*1af10*/  ULDC UR4, c[0x0][0xa88] ;  /* 0x0002a20000047ab9 */ /* 0x000fe40000000800 */
[----:B------:R-:W-:Y:S01]  /*1af20*/  IMAD.U32 R10, RZ, RZ, UR4 ;  /* 0x00000004ff0a7e24 */ /* 0x000fe2000f8e00ff */
[----:B------:R-:W0:Y:S01]  /*1af30*/  S2R R9, SR_TID.X ;  /* 0x0000000000097919 */ /* 0x000e220000002100 */
[----:B--2---:R-:W-:-:S04]  /*1af40*/  IMAD.WIDE R4, R0, 0x4, R4 ;  /* 0x0000000400047825 */ /* 0x004fc800078e0204 */
[----:B----4-:R-:W-:Y:S01]  /*1af50*/  @P1 IMAD.WIDE R6, R0, 0x4, R6 ;  /* 0x0000000400061825 */ /* 0x010fe200078e0206 */
[----:B------:R2:W5:Y:S04]  /*1af60*/  @P0 LDG.E R3, desc[UR38][R4.64] ;  /* 0x0000002604030981 */ /* 0x000568000c1e1900 */
[----:B------:R2:W5:Y:S01]  /*1af70*/  @P1 LDG.E R10, desc[UR38][R6.64] ;  /* 0x00000026060a1981 */ /* 0x000562000c1e1900 */
[----:B---3--:R-:W-:Y:S01]  /*1af80*/  ISETP.NE.AND P2, PT, R8, RZ, PT ;  /* 0x000000ff0800720c */ /* 0x008fe20003f45270 */
[----:B0-----:R-:W-:Y:S01]  /*1af90*/  VIADD R30, R9, 0xffffff80 ;  /* 0xffffff80091e7836 */ /* 0x001fe20000000000 */
[----:B------:R-:W-:-:S04]  /*1afa0*/  SHF.R.S32.HI R28, RZ, 0x1f, R0 ;  /* 0x0000001fff1c7819 */ /* 0x000fc80000011400 */
[----:B------:R-:W-:-:S07]  /*1afb0*/  ISETP.GT.AND P3, PT, R30, 0xbf, PT ;  /* 0x000000bf1e00780c */ /* 0x000fce0003f64270 */
[----:B------:R-:W0:Y:S02]  /*1afc0*/  @!P2 LDC R8, c[0x0][0xad4] ;  /* 0x0002b500ff08ab82 */ /* 0x000e240000000800 */
[----:B0-----:R2:W-:Y:S01]  /*1afd0*/  @!P2 STL [R1+0x54], R8 ;  /* 0x000054080100a387 */ /* 0x0015e20000100800 */
[----:B------:R-:W-:Y:S01]  /*1afe0*/  ISETP.GT.AND P2, PT, R8, 0x1, PT ;  /* 0x000000010800780c */ /* 0x000fe20003f44270 */
[----:B------:R-:W-:-:S12]  /*1aff0*/  @P1 BRA `(.L_x_1589) ;  /* 0x0000000000101947 */ /* 0x000fd80003800000 */
[----:B------:R-:W-:Y:S05]  /*1b000*/  @!P0 BRA `(.L_x_1589) ;  /* 0x00000000000c8947 */ /* 0x000fea0003800000 */
[----:B--2---:R-:W2:Y:S04]  /*1b010*/  LDG.E R7, desc[UR38][R4.64] ;  /* 0x0000002604077981 */ /* 0x004ea8000c1e1900 */
[----:B-----5:R-:W2:Y:S02]  /*1b020*/  LDG.E R10, desc[UR38][R4.64+0x4] ;  /* 0x00000426040a7981 */ /* 0x020ea4000c1e1900 */
[----:B--2---:R-:W-:-:S07]  /*1b030*/  IMAD.IADD R10, R10, 0x1, -R7 ;  /* 0x000000010a0a7824 */ /* 0x004fce00078e0a07 */
.L_x_1589:
[----:B------:R-:W-:Y:S01]  /*1b040*/  BSSY B1, `(.L_x_1590) ;  /* 0x0000038000017945 */ /* 0x000fe20003800000 */
[----:B------:R-:W-:Y:S02]  /*1b050*/  SEL R29, R0, RZ, !P0 ;  /* 0x000000ff001d7207 */ /* 0x000fe40004000000 */
[----:B------:R-:W-:Y:S02]  /*1b060*/  SEL R28, R28, RZ, !P0 ;  /* 0x000000ff1c1c7207 */ /* 0x000fe40004000000 */
[----:B-----5:R-:W-:Y:S01]  /*1b070*/  SHF.R.S32.HI R26, RZ, 0x1f, R3 ;  /* 0x0000001fff1a7819 */ /* 0x020fe20000011403 */
[----:B------:R-:W-:Y:S06]  /*1b080*/  @P3 BRA `(.L_x_1591) ;  /* 0x0000000000cc3947 */ /* 0x000fec0003800000 */
[----:B--2---:R-:W2:Y:S01]  /*1b090*/  LDL R4, [R1+0x1c] ;  /* 0x00001c0001047983 */ /* 0x004ea20000100800 */
[----:B------:R-:W0:Y:S02]  /*1b0a0*/  LDC R33, c[0x0][0xbe8] ;  /* 0x0002fa00ff217b82 */ /* 0x000e240000000800 */
[----:B0-----:R-:W-:Y:S01]  /*1b0b0*/  IMAD R0, R10, R33, RZ ;  /* 0x000000210a007224 */ /* 0x001fe200078e02ff */
[----:B--2---:R-:W-:-:S04]  /*1b0c0*/  IADD3 R31, R4, -0x80, R9 ;  /* 0xffffff80041f7810 */ /* 0x004fc80007ffe009 */
[----:B------:R-:W-:-:S13]  /*1b0d0*/  ISETP.GE.AND P0, PT, R31, R0, PT ;  /* 0x000000001f00720c */ /* 0x000fda0003f06270 */
[----:B------:R-:W-:Y:S05]  /*1b0e0*/  @P0 BRA `(.L_x_1591) ;  /* 0x0000000000b40947 */ /* 0x000fea0003800000 */
[----:B------:R-:W2:Y:S01]  /*1b0f0*/  LDL R20, [R1+0x50] ;  /* 0x0000500001147983 */ /* 0x000ea20000100800 */
[----:B------:R-:W-:Y:S01]  /*1b100*/  IMAD.MOV.U32 R24, RZ, RZ, 0x9b8 ;  /* 0x000009b8ff187424 */ /* 0x000fe200078e00ff */
[----:B------:R-:W-:Y:S01]  /*1b110*/  ISETP.GT.AND P0, PT, R8, 0x1, PT ;  /* 0x000000010800780c */ /* 0x000fe20003f04270 */
[----:B------:R-:W0:Y:S01]  /*1b120*/  LDC.64 R4, c[0x0][0xba8] ;  /* 0x0002ea00ff047b82 */ /* 0x000e220000000a00 */
[----:B------:R-:W3:Y:S01]  /*1b130*/  LDL.LU R32, [R1+0x60] ;  /* 0x0000600001207983 */ /* 0x000ee20000300800 */
[----:B------:R-:W-:Y:S01]  /*1b140*/  ISETP.NE.AND P1, PT, R33, 0x1, PT ;  /* 0x000000012100780c */ /* 0x000fe20003f25270 */
[----:B------:R-:W-:Y:S01]  /*1b150*/  IMAD.MOV.U32 R25, RZ, RZ, R31 ;  /* 0x000000ffff197224 */ /* 0x000fe200078e001f */
[----:B------:R-:W-:-:S04]  /*1b160*/  SEL R24, R24, 0x978, P0 ;  /* 0x0000097818187807 */ /* 0x000fc80000000000 */
[----:B------:R-:W4:Y:S08]  /*1b170*/  LDC.64 R14, c[0x0][R24+0x220] ;  /* 0x00008800180e7b82 */ /* 0x000f300000000a00 */
[----:B------:R-:W2:Y:S08]  /*1b180*/  LDC.64 R12, c[0x0][R24+0x218] ;  /* 0x00008600180c7b82 */ /* 0x000eb00000000a00 */
[----:B------:R-:W5:Y:S08]  /*1b190*/  LDC.64 R8, c[0x0][R24+0x228] ;  /* 0x00008a0018087b82 */ /* 0x000f700000000a00 */
[----:B------:R-:W1:Y:S08]  /*1b1a0*/  LDC.64 R6, c[0x0][R24+0x210] ;  /* 0x0000840018067b82 */ /* 0x000e700000000a00 */
[----:B------:R-:W5:Y:S08]  /*1b1b0*/  @P1 LDC R0, c[0x0][0xbec] ;  /* 0x0002fb00ff001b82 */ /* 0x000f700000000800 */
[----:B------:R-:W1:Y:S01]  /*1b1c0*/  @P1 LDC R35, c[0x0][0xbf0] ;  /* 0x0002fc00ff231b82 */ /* 0x000e620000000800 */
[----:B----4-:R-:W-:-:S07]  /*1b1d0*/  IMAD R11, R15, R29, RZ ;  /* 0x0000001d0f0b7224 */ /* 0x010fce00078e02ff */
[----:B0-----:R-:W0:Y:S01]  /*1b1e0*/  @!P0 LDC R4, c[0x0][0xb50] ;  /* 0x0002d400ff048b82 */ /* 0x001e220000000800 */
[----:B------:R-:W-:Y:S02]  /*1b1f0*/  IMAD R15, R14, R28, R11 ;  /* 0x0000001c0e0f7224 */ /* 0x000fe400078e020b */
[----:B-----5:R-:W-:-:S05]  /*1b200*/  @P1 IMAD.HI.U32 R0, R31, R0, RZ ;  /* 0x000000001f001227 */ /* 0x020fca00078e00ff */
[----:B------:R-:W4:Y:S01]  /*1b210*/  @!P0 LDC R5, c[0x0][0xb54] ;  /* 0x0002d500ff058b82 */ /* 0x000f220000000800 */
[----:B-1----:R-:W-:-:S05]  /*1b220*/  @P1 SHF.R.U32.HI R25, RZ, R35, R0 ;  /* 0x00000023ff191219 */ /* 0x002fca0000011600 */
[----:B------:R-:W-:Y:S02]  /*1b230*/  IMAD.MOV R0, RZ, RZ, -R25 ;  /* 0x000000ffff007224 */ /* 0x000fe400078e0a19 */
[-C--:B--2---:R-:W-:Y:S02]  /*1b240*/  IMAD R27, R13, R20.reuse, RZ ;  /* 0x000000140d1b7224 */ /* 0x084fe400078e02ff */
[----:B------:R-:W-:Y:S01]  /*1b250*/  IMAD.WIDE.U32 R12, R12, R20, RZ ;  /* 0x000000140c0c7225 */ /* 0x000fe200078e00ff */
[----:B---3--:R-:W-:-:S03]  /*1b260*/  SEL R11, R32, RZ, P0 ;  /* 0x000000ff200b7207 */ /* 0x008fc60000000000 */
[----:B------:R-:W-:-:S04]  /*1b270*/  IMAD.WIDE.U32 R20, R14, R29, RZ ;  /* 0x0000001d0e147225 */ /* 0x000fc800078e00ff */
[----:B------:R-:W-:Y:S01]  /*1b280*/  IMAD.IADD R27, R13, 0x1, R27 ;  /* 0x000000010d1b7824 */ /* 0x000fe200078e021b */
[----:B------:R-:W-:Y:S01]  /*1b290*/  IADD3 R12, P1, P3, R20, R12, R3 ;  /* 0x0000000c140c7210 */ /* 0x000fe20007b3e003 */
[----:B------:R-:W-:Y:S02]  /*1b2a0*/  IMAD.IADD R15, R21, 0x1, R15 ;  /* 0x00000001150f7824 */ /* 0x000fe400078e020f */
[-C--:B------:R-:W-:Y:S02]  /*1b2b0*/  IMAD R13, R9, R11.reuse, RZ ;  /* 0x0000000b090d7224 */ /* 0x080fe400078e02ff */
[----:B------:R-:W-:-:S04]  /*1b2c0*/  IMAD.WIDE.U32 R8, R8, R11, RZ ;  /* 0x0000000b08087225 */ /* 0x000fc800078e00ff */
[----:B------:R-:W-:Y:S01]  /*1b2d0*/  IMAD R11, R33, R0, R31 ;  /* 0x00000000210b7224 */ /* 0x000fe200078e021f */
[----:B------:R-:W-:Y:S01]  /*1b2e0*/  IADD3.X R0, R15, R27, R26, P1, P3 ;  /* 0x0000001b0f007210 */ /* 0x000fe20000fe641a */
[----:B------:R-:W-:Y:S01]  /*1b2f0*/  IMAD.IADD R13, R9, 0x1, R13 ;  /* 0x00000001090d7824 */ /* 0x000fe200078e020d */
[----:B------:R-:W-:Y:S02]  /*1b300*/  IADD3 R8, P0, P1, R25, R12, R8 ;  /* 0x0000000c19087210 */ /* 0x000fe4000791e008 */
[----:B------:R-:W-:-:S04]  /*1b310*/  SHF.R.S32.HI R25, RZ, 0x1f, R25 ;  /* 0x0000001fff197819 */ /* 0x000fc80000011419 */
[----:B------:R-:W-:Y:S01]  /*1b320*/  IADD3.X R9, R25, R0, R13, P0, P1 ;  /* 0x0000000019097210 */ /* 0x000fe200007e240d */
[----:B------:R-:W-:Y:S01]  /*1b330*/  IMAD R0, R7, R11, RZ ;  /* 0x0000000b07007224 */ /* 0x000fe200078e02ff */
[----:B------:R-:W-:-:S05]  /*1b340*/  SHF.R.S32.HI R13, RZ, 0x1f, R11 ;  /* 0x0000001fff0d7819 */ /* 0x000fca000001140b */
[C---:B------:R-:W-:Y:S02]  /*1b350*/  IMAD R13, R6.reuse, R13, R0 ;  /* 0x0000000d060d7224 */ /* 0x040fe400078e0200 */
[----:B------:R-:W-:-:S04]  /*1b360*/  IMAD.WIDE.U32 R6, R6, R11, R8 ;  /* 0x0000000b06067225 */ /* 0x000fc800078e0008 */
[----:B------:R-:W-:Y:S01]  /*1b370*/  IMAD.IADD R0, R7, 0x1, R13 ;  /* 0x0000000107007824 */ /* 0x000fe200078e020d */
[----:B0-----:R-:W-:Y:S01]  /*1b380*/  LEA R4, P0, R6, R4, 0x2 ;  /* 0x0000000406047211 */ /* 0x001fe200078010ff */
[----:B------:R-:W-:-:S03]  /*1b390*/  IMAD.MOV.U32 R7, RZ, RZ, -0x800000 ;  /* 0xff800000ff077424 */ /* 0x000fc600078e00ff */
[----:B----4-:R-:W-:-:S05]  /*1b3a0*/  LEA.HI.X R5, R6, R5, R0, 0x2, P0 ;  /* 0x0000000506057211 */ /* 0x010fca00000f1400 */
[----:B------:R0:W-:Y:S04]  /*1b3b0*/  STG.E desc[UR38][R4.64], R7 ;  /* 0x0000000704007986 */ /* 0x0001e8000c101926 */
.L_x_1591:
[----:B------:R-:W-:Y:S05]  /*1b3c0*/  BSYNC B1 ;  /* 0x0000000000017941 */ /* 0x000fea0003800000 */
.L_x_1590:
[----:B------:R-:W-:Y:S05]  /*1b3d0*/  @P2 BRA `(.L_x_1584) ;  /* 0x0000000400782947 */ /* 0x000fea0003800000 */
[----:B------:R-:W3:Y:S01]  /*1b3e0*/  LDL.LU R12, [R1+0x50] ;  /* 0x00005000010c7983 */ /* 0x000ee20000300800 */
[----:B------:R-:W4:Y:S01]  /*1b3f0*/  LDC R21, c[0x0][0xbe8] ;  /* 0x0002fa00ff157b82 */ /* 0x000f220000000800 */
[----:B0-2---:R-:W-:Y:S01]  /*1b400*/  SHF.R.S32.HI R5, RZ, 0x1f, R30 ;  /* 0x0000001fff057819 */ /* 0x005fe2000001141e */
[----:B------:R-:W-:Y:S01]  /*1b410*/  ULDC.64 UR4, c[0x0][0xaa0] ;  /* 0x0002a80000047ab9 */ /* 0x000fe20000000a00 */
[----:B------:R-:W2:Y:S01]  /*1b420*/  LDL R27, [R1+0x1c] ;  /* 0x00001c00011b7983 */ /* 0x000ea20000100800 */
        /* <DEDUP_REMOVED lines=13> */
[----:B----4-:R-:W-:-:S13]  /*1b500*/  ISETP.NE.AND P0, PT, R21, 0x1, PT ;  /* 0x000000011500780c */ /* 0x010fda0003f05270 */
[----:B------:R-:W0:Y:S08]  /*1b510*/  @P0 LDC R8, c[0x0][0xbec] ;  /* 0x0002fb00ff080b82 */ /* 0x000e300000000800 */
[----:B------:R-:W4:Y:S01]  /*1b520*/  @P0 LDC R11, c[0x0][0xbf0] ;  /* 0x0002fc00ff0b0b82 */ /* 0x000f220000000800 */
[----:B---3--:R-:W-:-:S04]  /*1b530*/  IMAD.WIDE.U32 R4, R12, UR4, R4 ;  /* 0x000000040c047c25 */ /* 0x008fc8000f8e0004 */
[----:B--2---:R-:W-:Y:S02]  /*1b540*/  IMAD.IADD R9, R27, 0x1, R0 ;  /* 0x000000011b097824 */ /* 0x004fe400078e0200 */
[----:B------:R-:W-:Y:S01]  /*1b550*/  IMAD R5, R12, UR5, R5 ;  /* 0x000000050c057c24 */ /* 0x000fe2000f8e0205 */
[----:B------:R-:W-:Y:S01]  /*1b560*/  ULDC.64 UR4, c[0x0][0xae0] ;  /* 0x0002b80000047ab9 */ /* 0x000fe20000000a00 */
[----:B0-----:R-:W-:-:S04]  /*1b570*/  @P0 IMAD.HI.U32 R0, R9, R8, RZ ;  /* 0x0000000809000227 */ /* 0x001fc800078e00ff */
[----:B------:R-:W-:Y:S01]  /*1b580*/  IMAD.MOV.U32 R3, RZ, RZ, R9 ;  /* 0x000000ffff037224 */ /* 0x000fe200078e0009 */
[----:B----4-:R-:W-:Y:S01]  /*1b590*/  @P0 SHF.R.U32.HI R3, RZ, R11, R0 ;  /* 0x0000000bff030219 */ /* 0x010fe20000011600 */
        /* <DEDUP_REMOVED lines=27> */
.L_x_1818:
[----:B------:R-:W-:Y:S01]  /*1b750*/  IMAD R21, R10, R21, RZ ;  /* 0x000000150a157224 */ /* 0x000fe200078e02ff */
[----:B------:R-:W-:Y:S01]  /*1b760*/  BSSY B1, `(.L_x_1593) ;  /* 0x0000011000017945 */ /* 0x000fe20003800000 */
[----:B------:R-:W-:-:S05]  /*1b770*/  IMAD.IADD R6, R25, 0x1, R27 ;  /* 0x0000000119067824 */ /* 0x000fca00078e021b */
[----:B------:R-:W-:-:S13]  /*1b780*/  ISETP.GE.AND P0, PT, R6, R21, PT ;  /* 0x000000150600720c */ /* 0x000fda0003f06270 */
[----:B------:R-:W-:Y:S05]  /*1b790*/  @P0 BRA `(.L_x_1594) ;  /* 0x0000000000340947 */ /* 0x000fea0003800000 */
[----:B------:R-:W-:Y:S02]  /*1b7a0*/  ULDC UR4, c[0x0][0xac8] ;  /* 0x0002b20000047ab9 */ /* 0x000fe40000000800 */
[----:B------:R-:W-:Y:S02]  /*1b7b0*/  ISETP.GE.AND P2, PT, R9, UR4, PT ;  /* 0x0000000409007c0c */ /* 0x000fe4000bf46270 */
[----:B------:R-:W-:Y:S02]  /*1b7c0*/  ISETP.GE.AND P3, PT, R7, UR4, PT ;  /* 0x0000000407007c0c */ /* 0x000fe4000bf66270 */
[----:B------:R-:W-:-:S09]  /*1b7d0*/  ISETP.GE.AND P4, PT, R20, UR4, PT ;  /* 0x0000000414007c0c */ /* 0x000fd2000bf86270 */
[----:B--2---:R-:W-:Y:S02]  /*1b7e0*/  @!P2 IMAD.MOV.U32 R15, RZ, RZ, R3 ;  /* 0x000000ffff0fa224 */ /* 0x004fe400078e0003 */
[-C--:B---3--:R-:W-:Y:S02]  /*1b7f0*/  @!P3 LEA R12, P0, R7, R14.reuse, 0x1 ;  /* 0x0000000e070cb211 */ /* 0x088fe400078008ff */
[C---:B------:R-:W-:Y:S01]  /*1b800*/  @!P4 LEA R26, P1, R20.reuse, R14, 0x1 ;  /* 0x0000000e141ac211 */ /* 0x040fe200078208ff */
[----:B------:R-:W-:Y:S01]  /*1b810*/  @!P2 IMAD.WIDE R10, R9, 0x2, R14 ;  /* 0x00000002090aa825 */ /* 0x000fe200078e020e */
[-C--:B------:R-:W-:Y:S02]  /*1b820*/  @!P3 LEA.HI.X R13, R7, R3.reuse, R8, 0x1, P0 ;  /* 0x00000003070db211 */ /* 0x080fe400000f0c08 */
[----:B------:R-:W-:Y:S02]  /*1b830*/  @!P4 LEA.HI.X R27, R20, R3, R24, 0x1, P1 ;  /* 0x00000003141bc211 */ /* 0x000fe400008f0c18 */
[----:B------:R4:W-:Y:S04]  /*1b840*/  @!P2 ST.E.128 desc[UR38][R10.64], RZ ;  /* 0x000000ff0a00a985 */ /* 0x0009e8000c101d26 */
[----:B------:R4:W-:Y:S04]  /*1b850*/  @!P3 ST.E.128 desc[UR38][R12.64], RZ ;  /* 0x000000ff0c00b985 */ /* 0x0009e8000c101d26 */
[----:B------:R4:W-:Y:S02]  /*1b860*/  @!P4 ST.E.128 desc[UR38][R26.64], RZ ;  /* 0x000000ff1a00c985 */ /* 0x0009e4000c101d26 */
.L_x_1594:
[----:B------:R-:W-:Y:S05]  /*1b870*/  BSYNC B1 ;  /* 0x0000000000017941 */ /* 0x000fea0003800000 */
.L_x_1593:
[----:B------:R-:W-:-:S03]  /*1b880*/  UMOV UR4, 0xffffffff ;  /* 0xffffffff00047882 */ /* 0x000fc60000000000 */
[----:B------:R-:W-:Y:S05]  /*1b890*/  BRA.DIV UR4, `(.L_x_1595) ;  /* 0x0000009e04787947 */ /* 0x000fea000b800000 */
[----:B--2---:R2:W0:Y:S04]  /*1b8a0*/  SHFL.IDX PT, R3, R4, 0x1, 0x1c1f ;  /* 0x003c1f0004037f89 */ /* 0x00442800000e0000 */
[----:B---3--:R2:W3:Y:S02]  /*1b8b0*/  SHFL.IDX PT, R14, R0, 0x1, 0x1c1f ;  /* 0x003c1f00000e7f89 */ /* 0x0084e400000e0000 */
.L_x_1822:
[----:B0-2---:R-:W-:-:S05]  /*1b8c0*/  VIADD R0, R6, 0x60 ;  /* 0x0000006006007836 */ /* 0x005fca0000000000 */
[----:B------:R-:W-:-:S13]  /*1b8d0*/  ISETP.GE.AND P0, PT, R0, R21, PT ;  /* 0x000000150000720c */ /* 0x000fda0003f06270 */
[----:B------:R-:W-:Y:S05]  /*1b8e0*/  @P0 BRA `(.L_x_1584) ;  /* 0x0000000000340947 */ /* 0x000fea0003800000 */
[----:B------:R-:W-:Y:S02]  /*1b8f0*/  ULDC UR4, c[0x0][0xac8] ;  /* 0x0002b20000047ab9 */ /* 0x000fe40000000800 */
[----:B------:R-:W-:Y:S02]  /*1b900*/  ISETP.GE.AND P2, PT, R9, UR4, PT ;  /* 0x0000000409007c0c */ /* 0x000fe4000bf46270 */
[----:B------:R-:W-:Y:S02]  /*1b910*/  ISETP.GE.AND P3, PT, R7, UR4, PT ;  /* 0x0000000407007c0c */ /* 0x000fe4000bf66270 */
[----:B------:R-:W-:-:S09]  /*1b920*/  ISETP.GE.AND P4, PT, R20, UR4, PT ;  /* 0x0000000414007c0c */ /* 0x000fd2000bf86270 */
[----:B------:R-:W-:Y:S02]  /*1b930*/  @!P2 IMAD.MOV.U32 R15, RZ, RZ, R3 ;  /* 0x000000ffff0fa224 */ /* 0x000fe400078e0003 */
[-C--:B---3--:R-:W-:Y:S02]  /*1b940*/  @!P3 LEA R6, P0, R7, R14.reuse, 0x1 ;  /* 0x0000000e0706b211 */ /* 0x088fe400078008ff */
[C---:B----4-:R-:W-:Y:S01]  /*1b950*/  @!P4 LEA R10, P1, R20.reuse, R14, 0x1 ;  /* 0x0000000e140ac211 */ /* 0x050fe200078208ff */
[----:B------:R-:W-:Y:S01]  /*1b960*/  @!P2 IMAD.WIDE R4, R9, 0x2, R14 ;  /* 0x000000020904a825 */ /* 0x000fe200078e020e */
[-C--:B------:R-:W-:Y:S02]  /*1b970*/  @!P3 LEA.HI.X R7, R7, R3.reuse, R8, 0x1, P0 ;  /* 0x000000030707b211 */ /* 0x080fe400000f0c08 */
[----:B------:R-:W-:Y:S02]  /*1b980*/  @!P4 LEA.HI.X R11, R20, R3, R24, 0x1, P1 ;  /* 0x00000003140bc211 */ /* 0x000fe400008f0c18 */
[----:B------:R0:W-:Y:S04]  /*1b990*/  @!P2 ST.E.128 desc[UR38][R4.64], RZ ;  /* 0x000000ff0400a985 */ /* 0x0001e8000c101d26 */
[----:B------:R0:W-:Y:S04]  /*1b9a0*/  @!P3 ST.E.128 desc[UR38][R6.64], RZ ;  /* 0x000000ff0600b985 */ /* 0x0001e8000c101d26 */
[----:B------:R0:W-:Y:S02]  /*1b9b0*/  @!P4 ST.E.128 desc[UR38][R10.64], RZ ;  /* 0x000000ff0a00c985 */ /* 0x0001e4000c101d26 */
.L_x_1584:
[----:B------:R-:W-:Y:S05]  /*1b9c0*/  BSYNC B0 ;  /* 0x0000000000007941 */ /* 0x000fea0003800000 */
.L_x_1576:
[----:B------:R-:W-:Y:S02]  /*1b9d0*/  ULDC UR4, c[0x0][0xc3c] ;  /* 0x00030f0000047ab9 */ /* 0x000fe40000000800 */
[----:B-1----:R-:W-:-:S13]  /*1b9e0*/  ISETP.GE.AND P0, PT, R75, UR4, PT ;  /* 0x000000044b007c0c */ /* 0x002fda000bf06270 */
[----:B------:R-:W-:Y:S05]  /*1b9f0*/  @!P0 BRA `(.L_x_1596) ;  /* 0xfffffe5800608947 */ /* 0x000fea000383ffff */
[----:B------:R-:W-:Y:S05]  /*1ba00*/  BRA `(.L_x_1380) ;  /* 0x0000008c00c87947 */ /* 0x000fea0003800000 */
.L_x_1378:
[----:B------:R-:W-:-:S08]  /*1ba10*/  NOP ;  /* 0x0000000000007918 */ /* 0x000fd00000000000 */
[----:B------:R-:W0:-:S00]  /*1ba20*/  USETMAXREG.DEALLOC.CTAPOOL 0x20 ;  /* 0x00000020000079c8 */ /* 0x000e0000080e0500 */
        /* <DEDUP_REMOVED lines=14> */
.L_x_1597:
[----:B------:R-:W0:Y:S01]  /*1bb10*/  S2R R0, SR_TID.X ;  /* 0x0000000000007919 */ /* 0x000e220000002100 */
[----:B------:R-:W-:Y:S01]  /*1bb20*/  ULDC UR4, c[0x0][0xc3c] ;  /* 0x00030f0000047ab9 */ /* 0x000fe20000000800 */
[----:B------:R-:W-:Y:S01]  /*1bb30*/  IMAD.MOV.U32 R6, RZ, RZ, RZ ;  /* 0x000000ffff067224 */ /* 0x000fe200078e00ff */
[----:B------:R-:W1:Y:S01]  /*1bb40*/  S2UR UR6, SR_CTAID.X ;  /* 0x00000000000679c3 */ /* 0x000e620000002500 */
[----:B------:R-:W-:Y:S01]  /*1bb50*/  ULDC UR5, c[0x0][0xc38] ;  /* 0x00030e0000057ab9 */ /* 0x000fe20000000800 */
[----:B0-----:R-:W-:-:S04]  /*1bb60*/  LOP3.LUT R0, R0, 0x1f, RZ, 0xc0, !PT ;  /* 0x0000001f00007812 */ /* 0x001fc800078ec0ff */
[----:B------:R-:W-:-:S04]  /*1bb70*/  ISETP.NE.AND P0, PT, R0, 0x1f, PT ;  /* 0x0000001f0000780c */ /* 0x000fc80003f05270 */
[----:B------:R-:W-:-:S13]  /*1bb80*/  ISETP.GE.OR P1, PT, R0, UR4, !P0 ;  /* 0x0000000400007c0c */ /* 0x000fda000c726670 */
[----:B------:R-:W0:Y:S08]  /*1bb90*/  @!P1 LDC.64 R4, c[0x0][0xc80] ;  /* 0x00032000ff049b82 */ /* 0x000e300000000a00 */
[----:B------:R-:W2:Y:S01]  /*1bba0*/  @!P1 LDC.64 R2, c[0x0][0xc78] ;  /* 0x00031e00ff029b82 */ /* 0x000ea20000000a00 */
[----:B0-----:R-:W-:-:S05]  /*1bbb0*/  @!P1 IMAD.WIDE.U32 R4, R0, 0x4, R4 ;  /* 0x0000000400049825 */ /* 0x001fca00078e0004 */
[----:B------:R-:W3:Y:S01]  /*1bbc0*/  @!P1 LDG.E R25, desc[UR38][R4.64] ;  /* 0x0000002604199981 */ /* 0x000ee2000c1e1900 */
[----:B--2---:R-:W-:-:S05]  /*1bbd0*/  @!P1 IMAD.WIDE.U32 R2, R0, 0x4, R2 ;  /* 0x0000000400029825 */ /* 0x004fca00078e0002 */
        /* <DEDUP_REMOVED lines=25> */
[----:B-1----:R-:W-:Y:S01]  /*1bd70*/  ISETP.GT.AND P6, PT, R7, UR6, PT ;  /* 0x0000000607007c0c */ /* 0x002fe2000bfc4270 */
[----:B------:R-:W-:-:S12]  /*1bd80*/  IMAD.MOV.U32 R4, RZ, RZ, R7 ;  /* 0x000000ffff047224 */ /* 0x000fd800078e0007 */
[----:B------:R-:W-:Y:S05]  /*1bd90*/  @P6 BRA `(.L_x_1599) ;  /* 0x0000000000a06947 */ /* 0x000fea0003800000 */
[----:B------:R-:W-:Y:S01]  /*1bda0*/  IMAD.MOV.U32 R7, RZ, RZ, R4 ;  /* 0x000000ffff077224 */ /* 0x000fe200078e0004 */
[----:B------:R-:W-:Y:S01]  /*1bdb0*/  UMOV UR4, URZ ;  /* 0x0000003f00047c82 */ /* 0x000fe20008000000 */
[----:B------:R-:W-:-:S05]  /*1bdc0*/  ULDC UR5, c[0x0][0xc38] ;  /* 0x00030e0000057ab9 */ /* 0x000fca0000000800 */
.L_x_1601:
        /* <DEDUP_REMOVED lines=37> */
.L_x_1599:
        /* <DEDUP_REMOVED lines=13> */
.L_x_1602:
        /* <DEDUP_REMOVED lines=62> */
.L_x_1603:
        /* <DEDUP_REMOVED lines=62> */
.L_x_1604:
[----:B------:R-:W-:-:S05]  /*1c8b0*/  LOP3.LUT R2, RZ, R2, RZ, 0x33, !PT ;  /* 0x00000002ff027212 */ /* 0x000fca00078e33ff */
[----:B------:R-:W-:Y:S01]  /*1c8c0*/  IMAD.IADD R25, R25, 0x1, R2 ;  /* 0x0000000119197824 */ /* 0x000fe200078e0202 */
[----:B------:R-:W-:Y:S06]  /*1c8d0*/  BRA `(.L_x_1605) ;  /* 0x00000000000c7947 */ /* 0x000fec0003800000 */
.L_x_1600:
[----:B------:R-:W-:Y:S02]  /*1c8e0*/  IMAD.MOV.U32 R25, RZ, RZ, RZ ;  /* 0x000000ffff197224 */ /* 0x000fe400078e00ff */
[----:B------:R-:W-:Y:S02]  /*1c8f0*/  IMAD.U32 R24, RZ, RZ, UR6 ;  /* 0x00000006ff187e24 */ /* 0x000fe4000f8e00ff */
[----:B------:R-:W-:-:S07]  /*1c900*/  IMAD.MOV.U32 R26, RZ, RZ, RZ ;  /* 0x000000ffff1a7224 */ /* 0x000fce00078e00ff */
.L_x_1605:
[----:B------:R-:W-:-:S13]  /*1c910*/  ISETP.NE.AND P0, PT, R0, RZ, PT ;  /* 0x000000ff0000720c */ /* 0x000fda0003f05270 */
[----:B------:R-:W0:Y:S01]  /*1c920*/  @!P0 S2R R3, SR_CgaCtaId ;  /* 0x0000000000038919 */ /* 0x000e220000008800 */
[----:B------:R-:W-:-:S04]  /*1c930*/  @!P0 MOV R0, 0x400 ;  /* 0x0000040000008802 */ /* 0x000fc80000000f00 */
[----:B0-----:R-:W-:-:S05]  /*1c940*/  @!P0 LEA R0, R3, R0, 0x18 ;  /* 0x0000000003008211 */ /* 0x001fca00078ec0ff */
[----:B------:R1:W-:Y:S01]  /*1c950*/  @!P0 STS.128 [R0+0x2d8d0], R24 ;  /* 0x02d8d01800008388 */ /* 0x0003e20000000c00 */
[----:B------:R-:W-:Y:S06]  /*1c960*/  BAR.ARV 0x5, 0x200 ;  /* 0x0148000000007b1d */ /* 0x000fec0000002000 */
.L_x_1598:
        /* <DEDUP_REMOVED lines=11> */
[----:B------:R-:W-:Y:S01]  /*1ca20*/  IMAD.MOV.U32 R29, RZ, RZ, RZ ;  /* 0x000000ffff1d7224 */ /* 0x000fe200078e00ff */
[----:B------:R-:W-:Y:S01]  /*1ca30*/  ULDC.64 UR40, c[0x0][0x198] ;  /* 0x0000660000287ab9 */ /* 0x000fe20000000a00 */
[----:B------:R-:W-:Y:S01]  /*1ca40*/  IMAD.MOV.U32 R18, RZ, RZ, RZ ;  /* 0x000000ffff127224 */ /* 0x000fe200078e00ff */
[----:B------:R-:W-:Y:S01]  /*1ca50*/  ULDC UR37, c[0x0][0xc] ;  /* 0x0000030000257ab9 */ /* 0x000fe20000000800 */
[----:B------:R-:W-:Y:S01]  /*1ca60*/  IMAD.MOV.U32 R28, RZ, RZ, 0x1 ;  /* 0x00000001ff1c7424 */ /* 0x000fe200078e00ff */
        /* <DEDUP_REMOVED lines=12> */
[----:B------:R-:W-:Y:S01]  /*1cb30*/  SHF.R.U32.HI R3, RZ, 0x2, R5 ;  /* 0x00000002ff037819 */ /* 0x000fe20000011605 */
[----:B------:R-:W-:-:S03]  /*1cb40*/  IMAD.MOV.U32 R5, RZ, RZ, 0x1 ;  /* 0x00000001ff057424 */ /* 0x000fc600078e00ff */
[----:B------:R-:W-:Y:S01]  /*1cb50*/  LOP3.LUT R2, R3, 0x60, R2, 0xf8, !PT ;  /* 0x0000006003027812 */ /* 0x000fe200078ef802 */
[----:B------:R-:W-:Y:S01]  /*1cb60*/  IMAD R3, R4, 0x2, R17 ;  /* 0x0000000204037824 */ /* 0x000fe200078e0211 */
[----:B------:R3:W-:Y:S01]  /*1cb70*/  STL [R1], R5 ;  /* 0x0000000501007387 */ /* 0x0007e20000100800 */
[C---:B------:R-:W-:Y:S02]  /*1cb80*/  LOP3.LUT R2, R0.reuse, 0x20, RZ, 0xfc, !PT ;  /* 0x0000002000027812 */ /* 0x040fe400078efcff */
[----:B------:R-:W-:Y:S01]  /*1cb90*/  LOP3.LUT R0, R0, 0x40, RZ, 0xfc, !PT ;  /* 0x0000004000007812 */ /* 0x000fe200078efcff */
[----:B------:R3:W-:Y:S06]  /*1cba0*/  STL [R1+0xc], R3 ;  /* 0x00000c0301007387 */ /* 0x0007ec0000100800 */
.L_x_1770:
[----:B------:R-:W-:Y:S05]  /*1cbb0*/  YIELD ;  /* 0x0000000000007946 */ /* 0x000fea0003800000 */
[----:B------:R-:W-:Y:S01]  /*1cbc0*/  ULDC.64 UR4, c[0x0][0xa28] ;  /* 0x00028a0000047ab9 */ /* 0x000fe20000000a00 */
[----:B------:R-:W-:Y:S02]  /*1cbd0*/  CS2R R6, SRZ ;  /* 0x0000000000067805 */ /* 0x000fe4000001ff00 */
[----:B------:R-:W-:Y:S01]  /*1cbe0*/  ISETP.NE.U32.AND P0, PT, RZ, UR4, PT ;  /* 0x00000004ff007c0c */ /* 0x000fe2000bf05070 */
[----:B0-----:R-:W0:Y:S01]  /*1cbf0*/  LDC.64 R10, c[0x0][0xa00] ;  /* 0x00028000ff0a7b82 */ /* 0x001e220000000a00 */
[----:B------:R-:W-:Y:S01]  /*1cc00*/  IMAD.MOV.U32 R0, RZ, RZ, RZ ;  /* 0x000000ffff007224 */ /* 0x000fe200078e00ff */
[----:B------:R-:W-:Y:S01]  /*1cc10*/  ULDC.64 UR6, c[0x0][0xa08] ;  /* 0x0002820000067ab9 */ /* 0x000fe20000000a00 */
[----:B------:R-:W-:Y:S01]  /*1cc20*/  ISETP.NE.AND.EX P0, PT, RZ, UR5, PT, P0 ;  /* 0x00000005ff007c0c */ /* 0x000fe2000bf05300 */
[----:B------:R-:W-:Y:S01]  /*1cc30*/  ULDC.64 UR4, c[0x0][0xa18] ;  /* 0x0002860000047ab9 */ /* 0x000fe20000000a00 */
[----:B------:R-:W-:-:S03]  /*1cc40*/  ULDC.64 UR8, c[0x0][0xa10] ;  /* 0x0002840000087ab9 */ /* 0x000fc60000000a00 */
[----:B-1-3--:R-:W1:Y:S08]  /*1cc50*/  LDC.64 R4, c[0x0][0xa08] ;  /* 0x00028200ff047b82 */ /* 0x00ae700000000a00 */
[----:B--2---:R-:W2:Y:S02]  /*1cc60*/  @P0 LDC.64 R2, c[0x0][0xa28] ;  /* 0x00028a00ff020b82 */ /* 0x004ea40000000a00 */
[----:B--2---:R-:W-:-:S05]  /*1cc70*/  @P0 IMAD.WIDE R2, R27, 0x4, R2 ;  /* 0x000000041b020825 */ /* 0x004fca00078e0202 */
[----:B------:R2:W5:Y:S01]  /*1cc80*/  @P0 LDG.E R7, desc[UR38][R2.64] ;  /* 0x0000002602070981 */ /* 0x000562000c1e1900 */
[----:B------:R-:W-:Y:S01]  /*1cc90*/  ISETP.NE.U32.AND P0, PT, RZ, UR4, PT ;  /* 0x00000004ff007c0c */ /* 0x000fe2000bf05070 */
[C---:B0-----:R-:W-:Y:S01]  /*1cca0*/  IMAD.WIDE R10, R27.reuse, 0x4, R10 ;  /* 0x000000041b0a7825 */ /* 0x041fe200078e020a */
[----:B------:R-:W-:Y:S02]  /*1ccb0*/  ISETP.NE.U32.AND P2, PT, RZ, UR6, PT ;  /* 0x00000006ff007c0c */ /* 0x000fe4000bf45070 */
[----:B------:R-:W-:Y:S01]  /*1ccc0*/  ISETP.NE.AND.EX P0, PT, RZ, UR5, PT, P0 ;  /* 0x00000005ff007c0c */ /* 0x000fe2000bf05300 */
[----:B------:R-:W-:Y:S01]  /*1ccd0*/  ULDC.64 UR4, c[0x0][0xa00] ;  /* 0x0002800000047ab9 */ /* 0x000fe20000000a00 */
[----:B------:R-:W-:Y:S01]  /*1cce0*/  ISETP.NE.U32.AND P4, PT, RZ, UR8, PT ;  /* 0x00000008ff007c0c */ /* 0x000fe2000bf85070 */
[----:B------:R-:W-:Y:S01]  /*1ccf0*/  IMAD.MOV.U32 R12, RZ, RZ, RZ ;  /* 0x000000ffff0c7224 */ /* 0x000fe200078e00ff */
[----:B------:R-:W-:Y:S01]  /*1cd00*/  ISETP.NE.U32.AND P1, PT, RZ, UR4, PT ;  /* 0x00000004ff007c0c */ /* 0x000fe2000bf25070 */
[----:B--2---:R-:W0:Y:S01]  /*1cd10*/  LDC.64 R2, c[0x0][0xa10] ;  /* 0x00028400ff027b82 */ /* 0x004e220000000a00 */
[----:B-1----:R-:W-:-:S02]  /*1cd20*/  IMAD.WIDE R4, R27, 0x4, R4 ;  /* 0x000000041b047825 */ /* 0x002fc400078e0204 */
[----:B------:R-:W-:-:S05]  /*1cd30*/  ISETP.NE.AND.EX P3, PT, RZ, UR5, PT, P1 ;  /* 0x00000005ff007c0c */ /* 0x000fca000bf65310 */
[----:B------:R-:W1:Y:S01]  /*1cd40*/  @P0 LDC.64 R8, c[0x0][0xa18] ;  /* 0x00028600ff080b82 */ /* 0x000e620000000a00 */
[----:B------:R-:W-:Y:S01]  /*1cd50*/  ULDC UR4, c[0x0][0x288] ;  /* 0x0000a20000047ab9 */ /* 0x000fe20000000800 */
[----:B------:R-:W-:Y:S02]  /*1cd60*/  ISETP.NE.AND.EX P1, PT, RZ, UR7, PT, P2 ;  /* 0x00000007ff007c0c */ /* 0x000fe4000bf25320 */
[----:B------:R-:W-:-:S04]  /*1cd70*/  ISETP.NE.AND.EX P2, PT, RZ, UR9, PT, P4 ;  /* 0x00000009ff007c0c */ /* 0x000fc8000bf45340 */
[----:B------:R-:W2:Y:S07]  /*1cd80*/  @P3 LDG.E R0, desc[UR38][R10.64] ;  /* 0x000000260a003981 */ /* 0x000eae000c1e1900 */
[----:B------:R-:W5:Y:S01]  /*1cd90*/  @P1 LDG.E R12, desc[UR38][R4.64] ;  /* 0x00000026040c1981 */ /* 0x000f62000c1e1900 */
        /* <DEDUP_REMOVED lines=13> */
[----:B------:R-:W-:Y:S02]  /*1ce70*/  ULDC UR5, c[0x0][0x348] ;  /* 0x0000d20000057ab9 */ /* 0x000fe40000000800 */
[----:B0-----:R-:W-:Y:S02]  /*1ce80*/  IMAD.U32 R8, RZ, RZ, UR5 ;  /* 0x00000005ff087e24 */ /* 0x001fe4000f8e00ff */
[----:B------:R-:W-:Y:S01]  /*1ce90*/  IMAD.U32 R9, RZ, RZ, UR4 ;  /* 0x00000004ff097e24 */ /* 0x000fe2000f8e00ff */
[----:B--2---:R0:W-:Y:S01]  /*1cea0*/  STL [R1+0x18], R0 ;  /* 0x0000180001007387 */ /* 0x0041e20000100800 */
[----:B------:R-:W-:Y:S01]  /*1ceb0*/  IMAD.MOV.U32 R13, RZ, RZ, R0 ;  /* 0x000000ffff0d7224 */ /* 0x000fe200078e0000 */
[----:B------:R-:W-:Y:S06]  /*1cec0*/  @P0 BRA `(.L_x_1607) ;  /* 0x0000000000140947 */ /* 0x000fec0003800000 */
[----:B------:R-:W-:Y:S05]  /*1ced0*/  @!P3 BRA `(.L_x_1607) ;  /* 0x000000000010b947 */ /* 0x000fea0003800000 */
[----:B0-----:R-:W2:Y:S04]  /*1cee0*/  LDG.E R0, desc[UR38][R10.64] ;  /* 0x000000260a007981 */ /* 0x001ea8000c1e1900 */
[----:B------:R-:W2:Y:S02]  /*1cef0*/  LDG.E R10, desc[UR38][R10.64+0x4] ;  /* 0x000004260a0a7981 */ /* 0x000ea4000c1e1900 */
[----:B--2---:R-:W-:-:S05]  /*1cf00*/  IMAD.IADD R13, R10, 0x1, -R0 ;  /* 0x000000010a0d7824 */ /* 0x004fca00078e0a00 */
[----:B------:R1:W-:Y:S02]  /*1cf10*/  STL [R1+0x18], R13 ;  /* 0x0000180d01007387 */ /* 0x0003e40000100800 */
.L_x_1607:
        /* <DEDUP_REMOVED lines=14> */
.L_x_1608:
[----:B------:R-:W-:Y:S05]  /*1d000*/  @!P1 BRA `(.L_x_1609) ;  /* 0x00000000000c9947 */ /* 0x000fea0003800000 */
[----:B------:R-:W2:Y:S04]  /*1d010*/  LDG.E R9, desc[UR38][R4.64] ;  /* 0x0000002604097981 */ /* 0x000ea8000c1e1900 */
[----:B------:R-:W2:Y:S02]  /*1d020*/  LDG.E R4, desc[UR38][R4.64+0x4] ;  /* 0x0000042604047981 */ /* 0x000ea4000c1e1900 */
[----:B--2---:R-:W-:-:S07]  /*1d030*/  IMAD.IADD R9, R4, 0x1, -R9 ;  /* 0x0000000104097824 */ /* 0x004fce00078e0a09 */
.L_x_1609:
[----:B0-----:R-:W2:Y:S04]  /*1d040*/  @P2 LDG.E R4, desc[UR38][R2.64] ;  /* 0x0000002602042981 */ /* 0x001ea8000c1e1900 */
[----:B------:R0:W2:Y:S01]  /*1d050*/  @P2 LDG.E R5, desc[UR38][R2.64+0x4] ;  /* 0x0000042602052981 */ /* 0x0000a2000c1e1900 */
[----:B------:R-:W-:Y:S02]  /*1d060*/  IMAD R14, R25, 0xc0, RZ ;  /* 0x000000c0190e7824 */ /* 0x000fe400078e02ff */
[----:B-----5:R-:W-:Y:S02]  /*1d070*/  IMAD.IADD R7, R9, 0x1, -R7 ;  /* 0x0000000109077824 */ /* 0x020fe400078e0a07 */
[----:B------:R-:W-:Y:S01]  /*1d080*/  VIADD R10, R14, 0xbf ;  /* 0x000000bf0e0a7836 */ /* 0x000fe20000000000 */
[----:B------:R3:W-:Y:S01]  /*1d090*/  STL [R1+0x10], R14 ;  /* 0x0000100e01007387 */ /* 0x0007e20000100800 */
[----:B0-----:R-:W0:Y:S02]  /*1d0a0*/  LDC R2, c[0x0][0x448] ;  /* 0x00011200ff027b82 */ /* 0x001e240000000800 */
[----:B0-----:R-:W-:-:S13]  /*1d0b0*/  ISETP.NE.AND P1, PT, R2, 0x1, PT ;  /* 0x000000010200780c */ /* 0x001fda0003f25270 */
[----:B------:R-:W0:Y:S08]  /*1d0c0*/  @P1 LDC R3, c[0x0][0x44c] ;  /* 0x00011300ff031b82 */ /* 0x000e300000000800 */
[----:B------:R-:W4:Y:S01]  /*1d0d0*/  @P1 LDC R2, c[0x0][0x450] ;  /* 0x00011400ff021b82 */ /* 0x000f220000000800 */
[----:B0-----:R-:W-:-:S05]  /*1d0e0*/  @P1 IMAD.HI.U32 R3, R10, R3, RZ ;  /* 0x000000030a031227 */ /* 0x001fca00078e00ff */
[----:B----4-:R-:W-:Y:S01]  /*1d0f0*/  @P1 SHF.R.U32.HI R10, RZ, R2, R3 ;  /* 0x00000002ff0a1219 */ /* 0x010fe20000011603 */
[----:B--2---:R-:W-:-:S04]  /*1d100*/  @P2 IMAD.IADD R8, R5, 0x1, -R4 ;  /* 0x0000000105082824 */ /* 0x004fc800078e0a04 */
[----:B------:R-:W-:-:S04]  /*1d110*/  IMAD.IADD R19, R7, 0x1, R8 ;  /* 0x0000000107137824 */ /* 0x000fc800078e0208 */
[C---:B------:R-:W-:Y:S01]  /*1d120*/  VIADD R4, R19.reuse, 0x7f ;  /* 0x0000007f13047836 */ /* 0x040fe20000000000 */
[----:B------:R-:W-:-:S04]  /*1d130*/  IADD3 R9, R19, 0x1, -R13 ;  /* 0x0000000113097810 */ /* 0x000fc80007ffe80d */
[----:B------:R-:W-:Y:S01]  /*1d140*/  SHF.R.S32.HI R2, RZ, 0x1f, R4 ;  /* 0x0000001fff027819 */ /* 0x000fe20000011404 */
[----:B------:R-:W-:-:S03]  /*1d150*/  IMAD.IADD R10, R9, 0x1, R10 ;  /* 0x00000001090a7824 */ /* 0x000fc600078e020a */
[----:B------:R-:W-:Y:S02]  /*1d160*/  LEA.HI R4, R2, R4, RZ, 0x7 ;  /* 0x0000000402047211 */ /* 0x000fe400078f38ff */
[----:B------:R-:W0:Y:S02]  /*1d170*/  LDC.64 R2, c[0x0][0x9e0] ;  /* 0x00027800ff027b82 */ /* 0x000e240000000a00 */
[----:B------:R-:W-:-:S05]  /*1d180*/  SHF.R.S32.HI R12, RZ, 0x7, R4 ;  /* 0x00000007ff0c7819 */ /* 0x000fca0000011404 */
[----:B------:R3:W-:Y:S01]  /*1d190*/  STL [R1+0x44], R12 ;  /* 0x0000440c01007387 */ /* 0x0007e20000100800 */
[----:B0-----:R-:W-:Y:S01]  /*1d1a0*/  ISETP.GE.AND P3, PT, R3, 0x1, PT ;  /* 0x000000010300780c */ /* 0x001fe20003f66270 */
[----:B------:R-:W-:-:S12]  /*1d1b0*/  IMAD.IADD R2, R10, 0x1, R2 ;  /* 0x000000010a027824 */ /* 0x000fd800078e0202 */
[----:B---3--:R-:W-:Y:S05]  /*1d1c0*/  @!P3 BRA `(.L_x_1610) ;  /* 0x000000000048b947 */ /* 0x008fea0003800000 */
        /* <DEDUP_REMOVED lines=11> */
.L_x_1612:
[----:B------:R-:W-:-:S13]  /*1d280*/  ISETP.NE.AND P0, PT, R3, 0x1, PT ;  /* 0x000000010300780c */ /* 0x000fda0003f05270 */
[----:B------:R-:W0:Y:S02]  /*1d290*/  @P0 LDC.64 R4, c[0x0][0x9e8] ;  /* 0x00027a00ff040b82 */ /* 0x000e240000000a00 */
[----:B0-----:R-:W-:-:S05]  /*1d2a0*/  @P0 IMAD.HI.U32 R4, R11, R4, RZ ;  /* 0x000000040b040227 */ /* 0x001fca00078e00ff */
[----:B------:R-:W-:-:S07]  /*1d2b0*/  @P0 SHF.R.U32.HI R11, RZ, R5, R4 ;  /* 0x00000005ff0b0219 */ /* 0x000fce0000011604 */
.L_x_1613:
[----:B------:R-:W-:Y:S05]  /*1d2c0*/  BSYNC B0 ;  /* 0x0000000000007941 */ /* 0x000fea0003800000 */
.L_x_1611:
[----:B------:R-:W-:-:S05]  /*1d2d0*/  IMAD R11, R11, R3, R3 ;  /* 0x000000030b0b7224 */ /* 0x000fca00078e0203 */
[----:B------:R-:W-:-:S07]  /*1d2e0*/  VIMNMX R2, R2, R11, PT ;  /* 0x0000000b02027248 */ /* 0x000fce0003fe0100 */
.L_x_1610:
[----:B------:R-:W0:Y:S01]  /*1d2f0*/  @P1 LDC R10, c[0x0][0x44c] ;  /* 0x00011300ff0a1b82 */ /* 0x000e220000000800 */
[----:B------:R-:W-:Y:S01]  /*1d300*/  VIADD R2, R2, 0x7f ;  /* 0x0000007f02027836 */ /* 0x000fe20000000000 */
[----:B------:R-:W-:Y:S01]  /*1d310*/  ULDC UR4, c[0x0][0x9dc] ;  /* 0x0002770000047ab9 */ /* 0x000fe20000000800 */
[----:B------:R-:W-:Y:S02]  /*1d320*/  IMAD.MOV.U32 R4, RZ, RZ, R14 ;  /* 0x000000ffff047224 */ /* 0x000fe400078e000e */
[----:B------:R-:W-:-:S03]  /*1d330*/  IMAD.IADD R19, R19, 0x1, -R13 ;  /* 0x0000000113137824 */ /* 0x000fc600078e0a0d */
[----:B------:R-:W2:Y:S01]  /*1d340*/  @P1 LDC R5, c[0x0][0x450] ;  /* 0x00011400ff051b82 */ /* 0x000ea20000000800 */
[----:B0-----:R-:W-:-:S05]  /*1d350*/  @P1 IMAD.HI.U32 R10, R14, R10, RZ ;  /* 0x0000000a0e0a1227 */ /* 0x001fca00078e00ff */
[----:B--2---:R-:W-:Y:S02]  /*1d360*/  @P1 SHF.R.U32.HI R4, RZ, R5, R10 ;  /* 0x00000005ff041219 */ /* 0x004fe4000001160a */
[----:B------:R-:W-:-:S03]  /*1d370*/  SHF.R.S32.HI R5, RZ, 0x1f, R2 ;  /* 0x0000001fff057819 */ /* 0x000fc60000011402 */
[----:B------:R-:W-:Y:S01]  /*1d380*/  IMAD.IADD R11, R19, 0x1, R4 ;  /* 0x00000001130b7824 */ /* 0x000fe200078e0204 */
[----:B------:R-:W-:-:S03]  /*1d390*/  LEA.HI R5, R5, R2, RZ, 0x7 ;  /* 0x0000000205057211 */ /* 0x000fc600078f38ff */
[----:B------:R-:W-:Y:S01]  /*1d3a0*/  VIADD R2, R11, -UR4 ;  /* 0x800000040b027c36 */ /* 0x000fe20008000000 */
[----:B------:R-:W-:-:S04]  /*1d3b0*/  SHF.R.S32.HI R5, RZ, 0x7, R5 ;  /* 0x00000007ff057819 */ /* 0x000fc80000011405 */
[----:B------:R-:W-:Y:S01]  /*1d3c0*/  VIMNMX R10, R12, R5, PT ;  /* 0x000000050c0a7248 */ /* 0x000fe20003fe0100 */
        /* <DEDUP_REMOVED lines=11> */
.L_x_1616:
[----:B------:R-:W-:-:S13]  /*1d480*/  ISETP.NE.AND P0, PT, R3, 0x1, PT ;  /* 0x000000010300780c */ /* 0x000fda0003f05270 */
[----:B------:R-:W0:Y:S02]  /*1d490*/  @P0 LDC.64 R4, c[0x0][0x9e8] ;  /* 0x00027a00ff040b82 */ /* 0x000e240000000a00 */
[----:B0-----:R-:W-:-:S05]  /*1d4a0*/  @P0 IMAD.HI.U32 R4, R11, R4, RZ ;  /* 0x000000040b040227 */ /* 0x001fca00078e00ff */
[----:B------:R-:W-:-:S07]  /*1d4b0*/  @P0 SHF.R.U32.HI R11, RZ, R5, R4 ;  /* 0x00000005ff0b0219 */ /* 0x000fce0000011604 */
.L_x_1617:
[----:B------:R-:W-:Y:S05]  /*1d4c0*/  BSYNC B0 ;  /* 0x0000000000007941 */ /* 0x000fea0003800000 */
.L_x_1615:
[----:B------:R-:W-:-:S05]  /*1d4d0*/  IMAD R3, R11, R3, RZ ;  /* 0x000000030b037224 */ /* 0x000fca00078e02ff */
[----:B------:R-:W-:-:S07]  /*1d4e0*/  VIMNMX R2, R2, R3, !PT ;  /* 0x0000000302027248 */ /* 0x000fce0007fe0100 */
.L_x_1614:
[----:B------:R-:W-:Y:S01]  /*1d4f0*/  SHF.R.S32.HI R3, RZ, 0x1f, R2 ;  /* 0x0000001fff037819 */ /* 0x000fe20000011402 */
[----:B------:R-:W-:Y:S01]  /*1d500*/  BSSY B0, `(.L_x_1618) ;  /* 0x0000027000007945 */ /* 0x000fe20003800000 */
[----:B------:R-:W-:Y:S01]  /*1d510*/  LOP3.LUT R14, R0, 0xff, RZ, 0xc0, !PT ;  /* 0x000000ff000e7812 */ /* 0x000fe200078ec0ff */
[----:B-1----:R-:W-:Y:S01]  /*1d520*/  IMAD.MOV.U32 R13, RZ, RZ, RZ ;  /* 0x000000ffff0d7224 */ /* 0x002fe200078e00ff */
[----:B------:R-:W-:Y:S02]  /*1d530*/  LEA.HI R3, R3, R2, RZ, 0x7 ;  /* 0x0000000203037211 */ /* 0x000fe400078f38ff */
[----:B------:R-:W-:Y:S01]  /*1d540*/  SHF.R.U32.HI R0, RZ, 0x10, R0 ;  /* 0x00000010ff007819 */ /* 0x000fe20000011600 */
[----:B------:R0:W-:Y:S01]  /*1d550*/  STL [R1+0x38], R14 ;  /* 0x0000380e01007387 */ /* 0x0001e20000100800 */
[----:B------:R-:W-:-:S04]  /*1d560*/  SHF.R.S32.HI R3, RZ, 0x7, R3 ;  /* 0x00000007ff037819 */ /* 0x000fc80000011403 */
[----:B------:R-:W-:-:S04]  /*1d570*/  VIMNMX R4, RZ, R3, !PT ;  /* 0x00000003ff047248 */ /* 0x000fc80007fe0100 */
[----:B------:R-:W-:-:S13]  /*1d580*/  ISETP.GT.AND P0, PT, R10, R4, PT ;  /* 0x000000040a00720c */ /* 0x000fda0003f04270 */
[----:B0-----:R-:W-:Y:S05]  /*1d590*/  @!P0 BRA `(.L_x_1619) ;  /* 0x0000000000748947 */ /* 0x001fea0003800000 */
[----:B------:R-:W-:Y:S01]  /*1d5a0*/  ISETP.NE.AND P0, PT, R0, RZ, PT ;  /* 0x000000ff0000720c */ /* 0x000fe20003f05270 */
[----:B------:R-:W-:-:S03]  /*1d5b0*/  ULDC UR4, c[0x0][0x9f0] ;  /* 0x00027c0000047ab9 */ /* 0x000fc60000000800 */
[----:B------:R-:W-:-:S04]  /*1d5c0*/  SEL R5, R0, UR4, P0 ;  /* 0x0000000400057c07 */ /* 0x000fc80008000000 */
[----:B------:R-:W-:Y:S02]  /*1d5d0*/  IABS R12, R5 ;  /* 0x00000005000c7213 */ /* 0x000fe40000000000 */
[----:B------:R-:W-:Y:S02]  /*1d5e0*/  IADD3 R11, R5, -0x1, R10 ;  /* 0xffffffff050b7810 */ /* 0x000fe40007ffe00a */
[----:B------:R-:W0:Y:S03]  /*1d5f0*/  I2F.RP R2, R12 ;  /* 0x0000000c00027306 */ /* 0x000e260000209400 */
[----:B------:R-:W-:-:S05]  /*1d600*/  IMAD.IADD R11, R11, 0x1, -R4 ;  /* 0x000000010b0b7824 */ /* 0x000fca00078e0a04 */
[----:B0-----:R-:W0:Y:S02]  /*1d610*/  MUFU.RCP R2, R2 ;  /* 0x0000000200027308 */ /* 0x001e240000001000 */
[----:B0-----:R-:W-:-:S06]  /*1d620*/  VIADD R2, R2, 0xffffffe ;  /* 0x0ffffffe02027836 */ /* 0x001fcc0000000000 */
[----:B------:R0:W1:Y:S02]  /*1d630*/  F2I.FTZ.U32.TRUNC.NTZ R3, R2 ;  /* 0x0000000200037305 */ /* 0x000064000021f000 */
[----:B0-----:R-:W-:-:S04]  /*1d640*/  LOP3.LUT R2, R11, R5, RZ, 0x3c, !PT ;  /* 0x000000050b027212 */ /* 0x001fc800078e3cff */
[----:B------:R-:W-:Y:S01]  /*1d650*/  ISETP.GE.AND P3, PT, R2, RZ, PT ;  /* 0x000000ff0200720c */ /* 0x000fe20003f66270 */
[----:B-1----:R-:W-:-:S04]  /*1d660*/  IMAD.MOV R2, RZ, RZ, -R3 ;  /* 0x000000ffff027224 */ /* 0x002fc800078e0a03 */
[----:B------:R-:W-:Y:S02]  /*1d670*/  IMAD R13, R2, R12, RZ ;  /* 0x0000000c020d7224 */ /* 0x000fe400078e02ff */
[----:B------:R-:W-:-:S04]  /*1d680*/  IMAD.MOV.U32 R2, RZ, RZ, RZ ;  /* 0x000000ffff027224 */ /* 0x000fc800078e00ff */
[----:B------:R-:W-:Y:S01]  /*1d690*/  IMAD.HI.U32 R13, R3, R13, R2 ;  /* 0x0000000d030d7227 */ /* 0x000fe200078e0002 */
[----:B------:R-:W-:Y:S02]  /*1d6a0*/  IABS R2, R11 ;  /* 0x0000000b00027213 */ /* 0x000fe40000000000 */
[----:B------:R-:W-:-:S03]  /*1d6b0*/  IABS R3, R5 ;  /* 0x0000000500037213 */ /* 0x000fc60000000000 */
[----:B------:R-:W-:-:S04]  /*1d6c0*/  IMAD.HI.U32 R13, R13, R2, RZ ;  /* 0x000000020d0d7227 */ /* 0x000fc800078e00ff */
[----:B------:R-:W-:-:S04]  /*1d6d0*/  IMAD.MOV R3, RZ, RZ, -R3 ;  /* 0x000000ffff037224 */ /* 0x000fc800078e0a03 */
        /* <DEDUP_REMOVED lines=9> */
.L_x_1619:
[----:B------:R-:W-:Y:S05]  /*1d770*/  BSYNC B0 ;  /* 0x0000000000007941 */ /* 0x000fea0003800000 */
.L_x_1618:
[-C--:B------:R-:W-:Y:S01]  /*1d780*/  IMAD R4, R14, R13.reuse, R4 ;  /* 0x0000000d0e047224 */ /* 0x080fe200078e0204 */
[----:B------:R-:W-:Y:S04]  /*1d790*/  BSSY B0, `(.L_x_1620) ;  /* 0x0000156000007945 */ /* 0x000fe80003800000 */
[C---:B------:R-:W-:Y:S01]  /*1d7a0*/  VIADDMNMX R10, R4.reuse, R13, R10, PT ;  /* 0x0000000d040a7246 */ /* 0x040fe2000380010a */
[----:B------:R-:W-:-:S04]  /*1d7b0*/  IMAD R4, R4, 0x80, -R7 ;  /* 0x0000008004047824 */ /* 0x000fc800078e0a07 */
[----:B------:R-:W-:Y:S01]  /*1d7c0*/  IMAD R10, R10, 0x80, -R7 ;  /* 0x000000800a0a7824 */ /* 0x000fe200078e0a07 */
[----:B------:R-:W-:-:S04]  /*1d7d0*/  VIMNMX R4, RZ, R4, !PT ;  /* 0x00000004ff047248 */ /* 0x000fc80007fe0100 */
[----:B------:R-:W-:-:S04]  /*1d7e0*/  VIMNMX R10, R10, R8, PT ;  /* 0x000000080a0a7248 */ /* 0x000fc80003fe0100 */
[----:B------:R-:W-:Y:S02]  /*1d7f0*/  ISETP.GT.AND P0, PT, R10, R4, PT ;  /* 0x000000040a00720c */ /* 0x000fe40003f04270 */
[----:B------:R-:W-:-:S11]  /*1d800*/  SHF.R.U32.HI R4, RZ, 0x7, R4 ;  /* 0x00000007ff047819 */ /* 0x000fd60000011604 */
[----:B------:R-:W-:-:S05]  /*1d810*/  @P0 VIADD R2, R10, 0x7f ;  /* 0x0000007f0a020836 */ /* 0x000fca0000000000 */
[----:B------:R-:W-:-:S04]  /*1d820*/  @P0 SHF.R.S32.HI R3, RZ, 0x1f, R2 ;  /* 0x0000001fff030819 */ /* 0x000fc80000011402 */
[----:B------:R-:W-:Y:S01]  /*1d830*/  @P0 LEA.HI R2, R3, R2, RZ, 0x7 ;  /* 0x0000000203020211 */ /* 0x000fe200078f38ff */
[----:B------:R-:W-:-:S03]  /*1d840*/  IMAD.MOV.U32 R3, RZ, RZ, R4 ;  /* 0x000000ffff037224 */ /* 0x000fc600078e0004 */
[----:B------:R-:W-:Y:S02]  /*1d850*/  @P0 SHF.R.S32.HI R3, RZ, 0x7, R2 ;  /* 0x00000007ff030819 */ /* 0x000fe40000011402 */
[----:B------:R-:W-:Y:S02]  /*1d860*/  PLOP3.LUT P0, PT, PT, PT, PT, 0x80, 0x0 ;  /* 0x000000000000781c */ /* 0x000fe40003f0f070 */
[----:B------:R-:W-:-:S13]  /*1d870*/  ISETP.GT.AND P1, PT, R3, R4, PT ;  /* 0x000000040300720c */ /* 0x000fda0003f24270 */
[----:B------:R-:W-:Y:S05]  /*1d880*/  @!P1 BRA `(.L_x_1621) ;  /* 0x0000001400189947 */ /* 0x000fea0003800000 */
[----:B------:R-:W-:Y:S01]  /*1d890*/  UMOV UR4, 0xffffffff ;  /* 0xffffffff00047882 */ /* 0x000fe20000000000 */
[----:B------:R-:W-:Y:S02]  /*1d8a0*/  SEL R2, R27, RZ, !P2 ;  /* 0x000000ff1b027207 */ /* 0x000fe40005000000 */
[----:B------:R-:W-:Y:S05]  /*1d8b0*/  BRA.DIV UR4, `(.L_x_1622) ;  /* 0x0000007e04b87947 */ /* 0x000fea000b800000 */
[----:B------:R-:W0:Y:S02]  /*1d8c0*/  S2R R5, SR_TID.X ;  /* 0x0000000000057919 */ /* 0x000e240000002100 */
[----:B0-----:R-:W-:-:S04]  /*1d8d0*/  SHF.R.U32.HI R5, RZ, 0x5, R5 ;  /* 0x00000005ff057819 */ /* 0x001fc80000011605 */
[----:B------:R-:W-:-:S05]  /*1d8e0*/  LOP3.LUT R5, R5, 0x3, RZ, 0xc0, !PT ;  /* 0x0000000305057812 */ /* 0x000fca00078ec0ff */
[----:B------:R0:W1:Y:S02]  /*1d8f0*/  SHFL.IDX PT, R14, R5, RZ, 0x1f ;  /* 0x00001fff050e7589 */ /* 0x00006400000e0000 */
.L_x_1825:
[----:B-1----:R-:W-:Y:S02]  /*1d900*/  ISETP.NE.AND P0, PT, R14, RZ, PT ;  /* 0x000000ff0e00720c */ /* 0x002fe40003f05270 */
[----:B------:R-:W-:-:S11]  /*1d910*/  PLOP3.LUT P6, PT, PT, PT, PT, 0x8, 0x0 ;  /* 0x000000000000781c */ /* 0x000fd60003fce170 */
[----:B------:R-:W-:Y:S05]  /*1d920*/  @P0 BRA `(.L_x_1623) ;  /* 0x00000000000c0947 */ /* 0x000fea0003800000 */
[----:B------:R-:W-:-:S03]  /*1d930*/  UMOV UR4, 0xffffffff ;  /* 0xffffffff00047882 */ /* 0x000fc60000000000 */
[----:B------:R-:W-:Y:S05]  /*1d940*/  BRA.DIV UR4, `(.L_x_1624) ;  /* 0x0000007e04c87947 */ /* 0x000fea000b800000 */
[----:B------:R-:W-:-:S13]  /*1d950*/  ELECT P6, URZ, PT ;  /* 0x00000000003f782f */ /* 0x000fda00038c0000 */
.L_x_1623:
[----:B0-----:R-:W2:Y:S01]  /*1d960*/  LDL R5, [R1+0x2c] ;  /* 0x00002c0001057983 */ /* 0x001ea20000100800 */
[----:B------:R-:W-:Y:S01]  /*1d970*/  BSSY B1, `(.L_x_1625) ;  /* 0x0000008000017945 */ /* 0x000fe20003800000 */
[----:B--2---:R-:W-:-:S05]  /*1d980*/  VIADD R5, R5, 0x1 ;  /* 0x0000000105057836 */ /* 0x004fca0000000000 */
[----:B------:R-:W-:-:S04]  /*1d990*/  LEA.HI R7, R5, R5, RZ, 0x1 ;  /* 0x0000000505077211 */ /* 0x000fc800078f08ff */
[----:B------:R-:W-:-:S05]  /*1d9a0*/  LOP3.LUT R7, R7, 0xfffffffe, RZ, 0xc0, !PT ;  /* 0xfffffffe07077812 */ /* 0x000fca00078ec0ff */
[----:B------:R-:W-:-:S05]  /*1d9b0*/  IMAD.IADD R5, R5, 0x1, -R7 ;  /* 0x0000000105057824 */ /* 0x000fca00078e0a07 */
[----:B------:R-:W-:-:S04]  /*1d9c0*/  SHF.L.U32 R5, R5, 0x1f, RZ ;  /* 0x0000001f05057819 */ /* 0x000fc800000006ff */
[----:B------:R-:W0:Y:S02]  /*1d9d0*/  SYNCS.PHASECHK.TRANS64.TRYWAIT P0, [R17+URZ+0x2d820], R5 ;  /* 0x02d82005110075a7 */ /* 0x000e24000800017f */
[----:B0-----:R-:W-:Y:S05]  /*1d9e0*/  @!P0 BRA `(.L_x_1626) ;  /* 0x0000007c00c08947 */ /* 0x001fea0003800000 */
.L_x_1828:
[----:B------:R-:W-:Y:S05]  /*1d9f0*/  BSYNC B1 ;  /* 0x0000000000017941 */ /* 0x000fea0003800000 */
.L_x_1625:
[----:B------:R-:W-:Y:S04]  /*1da00*/  BSSY B1, `(.L_x_1627) ;  /* 0x000008c000017945 */ /* 0x000fe80003800000 */
[----:B------:R-:W-:Y:S05]  /*1da10*/  @!P6 BRA `(.L_x_1628) ;  /* 0x000000080028e947 */ /* 0x000fea0003800000 */
[----:B------:R-:W2:Y:S01]  /*1da20*/  LDL R8, [R1] ;  /* 0x0000000001087983 */ /* 0x000ea20000100800 */
        /* <DEDUP_REMOVED lines=8> */
.L_x_1829:
[----:B------:R-:W-:Y:S05]  /*1dab0*/  BSYNC B2 ;  /* 0x0000000000027941 */ /* 0x000fea0003800000 */
.L_x_1629:
[----:B------:R-:W-:Y:S04]  /*1dac0*/  BSSY B2, `(.L_x_1631) ;  /* 0x0000009000027945 */ /* 0x000fe80003800000 */
[----:B------:R-:W-:Y:S05]  /*1dad0*/  @P1 BRA `(.L_x_1632) ;  /* 0x00000000001c1947 */ /* 0x000fea0003800000 */
[----:B0-----:R-:W0:Y:S02]  /*1dae0*/  S2R R5, SR_TID.X ;  /* 0x0000000000057919 */ /* 0x001e240000002100 */
[----:B0-----:R-:W-:Y:S01]  /*1daf0*/  LOP3.LUT R7, R5, 0x1f, RZ, 0xc0, !PT ;  /* 0x0000001f05077812 */ /* 0x001fe200078ec0ff */
[----:B------:R-:W-:-:S03]  /*1db00*/  IMAD.MOV.U32 R5, RZ, RZ, 0x6000 ;  /* 0x00006000ff057424 */ /* 0x000fc600078e00ff */
[----:B------:R-:W-:Y:S01]  /*1db10*/  ISETP.NE.AND P0, PT, R7, RZ, PT ;  /* 0x000000ff0700720c */ /* 0x000fe20003f05270 */
[----:B------:R2:W-:-:S12]  /*1db20*/  SYNCS.ARRIVE.TRANS64 RZ, [R11+URZ+0x2d890], R5 ;  /* 0x02d890050bff79a7 */ /* 0x0005d8000800003f */
[----:B--2---:R-:W-:Y:S05]  /*1db30*/  @!P0 BRA `(.L_x_1632) ;  /* 0x0000000000048947 */ /* 0x004fea0003800000 */
[----:B------:R-:W-:Y:S01]  /*1db40*/  BPT.TRAP 0x1 ;  /* 0x000000040000795c */ /* 0x000fe20000300000 */
.L_x_1632:
[----:B------:R-:W-:Y:S05]  /*1db50*/  BSYNC B2 ;  /* 0x0000000000027941 */ /* 0x000fea0003800000 */
.L_x_1631:
        /* <DEDUP_REMOVED lines=8> */
[----:B0-----:R-:W-:Y:S01]  /*1dbe0*/  VIADD R5, R11, 0x2d890 ;  /* 0x0002d8900b057836 */ /* 0x001fe20000000000 */
[----:B------:R-:W-:Y:S01]  /*1dbf0*/  UMOV UR6, 0x0 ;  /* 0x0000000000067882 */ /* 0x000fe20000000000 */
[----:B------:R-:W-:Y:S01]  /*1dc00*/  VIADD R12, R8, 0x15400 ;  /* 0x00015400080c7836 */ /* 0x000fe20000000000 */
[----:B------:R-:W-:-:S09]  /*1dc10*/  UMOV UR7, 0x12f00000 ;  /* 0x12f0000000077882 */ /* 0x000fd20000000000 */
.L_x_1633:
        /* <DEDUP_REMOVED lines=16> */
.L_x_1634:
        /* <DEDUP_REMOVED lines=16> */
.L_x_1635:
        /* <DEDUP_REMOVED lines=13> */
.L_x_1830:
[----:B------:R-:W-:Y:S05]  /*1def0*/  BSYNC B2 ;  /* 0x0000000000027941 */ /* 0x000fea0003800000 */
.L_x_1636:
[----:B------:R-:W-:Y:S01]  /*1df00*/  BSSY B2, `(.L_x_1638) ;  /* 0x000000b000027945 */ /* 0x000fe20003800000 */
[----:B------:R-:W-:Y:S02]  /*1df10*/  IMAD.MOV.U32 R12, RZ, RZ, 0x0 ;  /* 0x00000000ff0c7424 */ /* 0x000fe400078e00ff */
[----:B------:R-:W-:Y:S01]  /*1df20*/  IMAD.MOV.U32 R13, RZ, RZ, 0x12f00000 ;  /* 0x12f00000ff0d7424 */ /* 0x000fe200078e00ff */
[----:B------:R-:W-:Y:S06]  /*1df30*/  @P1 BRA `(.L_x_1639) ;  /* 0x00000000001c1947 */ /* 0x000fec0003800000 */
[----:B------:R-:W2:Y:S02]  /*1df40*/  S2R R5, SR_TID.X ;  /* 0x0000000000057919 */ /* 0x000ea40000002100 */
[----:B--2---:R-:W-:Y:S01]  /*1df50*/  LOP3.LUT R21, R5, 0x1f, RZ, 0xc0, !PT ;  /* 0x0000001f05157812 */ /* 0x004fe200078ec0ff */
[----:B------:R-:W-:-:S03]  /*1df60*/  IMAD.MOV.U32 R5, RZ, RZ, 0x6000 ;  /* 0x00006000ff057424 */ /* 0x000fc600078e00ff */
[----:B------:R-:W-:Y:S01]  /*1df70*/  ISETP.NE.AND P0, PT, R21, RZ, PT ;  /* 0x000000ff1500720c */ /* 0x000fe20003f05270 */
[----:B------:R2:W-:-:S12]  /*1df80*/  SYNCS.ARRIVE.TRANS64 RZ, [R11+URZ+0x2d8b0], R5 ;  /* 0x02d8b0050bff79a7 */ /* 0x0005d8000800003f */
[----:B--2---:R-:W-:Y:S05]  /*1df90*/  @!P0 BRA `(.L_x_1639) ;  /* 0x0000000000048947 */ /* 0x004fea0003800000 */
[----:B------:R-:W-:Y:S01]  /*1dfa0*/  BPT.TRAP 0x1 ;  /* 0x000000040000795c */ /* 0x000fe20000300000 */
.L_x_1639:
[----:B------:R-:W-:Y:S05]  /*1dfb0*/  BSYNC B2 ;  /* 0x0000000000027941 */ /* 0x000fea0003800000 */
.L_x_1638:
[----:B------:R-:W-:Y:S01]  /*1dfc0*/  R2UR UR10, R20 ;  /* 0x00000000140a72ca */ /* 0x000fe200000e0000 */
[----:B------:R-:W-:Y:S01]  /*1dfd0*/  UIADD3 UR4, UP0, UR40, 0x670, URZ ;  /* 0x0000067028047890 */ /* 0x000fe2000ff1e03f */
[----:B------:R-:W-:Y:S01]  /*1dfe0*/  R2UR UR6, R12 ;  /* 0x000000000c0672ca */ /* 0x000fe200000e0000 */
[----:B01----:R-:W-:Y:S01]  /*1dff0*/  VIADD R11, R11, 0x2d8b0 ;  /* 0x0002d8b00b0b7836 */ /* 0x003fe20000000000 */
[----:B------:R-:W-:Y:S01]  /*1e000*/  R2UR UR7, R13 ;  /* 0x000000000d0772ca */ /* 0x000fe200000e0000 */
[----:B------:R-:W-:Y:S01]  /*1e010*/  VIADD R5, R8, 0x400 ;  /* 0x0000040008057836 */ /* 0x000fe20000000000 */
[----:B------:R-:W-:Y:S01]  /*1e020*/  PLOP3.LUT P0, PT, PT, PT, PT, 0x80, 0x0 ;  /* 0x000000000000781c */ /* 0x000fe20003f0f070 */
[----:B------:R-:W-:-:S12]  /*1e030*/  UIADD3.X UR5, URZ, UR41, URZ, UP0, !UPT ;  /* 0x000000293f057290 */ /* 0x000fd800087fe43f */
.L_x_1640:
        /* <DEDUP_REMOVED lines=15> */
.L_x_1641:
        /* <DEDUP_REMOVED lines=15> */
.L_x_1642:
        /* <DEDUP_REMOVED lines=10> */
.L_x_1628:
[----:B------:R-:W-:Y:S05]  /*1e2c0*/  BSYNC B1 ;  /* 0x0000000000017941 */ /* 0x000fea0003800000 */
.L_x_1627:
[----:B0-----:R-:W2:Y:S01]  /*1e2d0*/  LDL.LU R5, [R1] ;  /* 0x0000000001057983 */ /* 0x001ea20000300800 */
[----:B------:R-:W-:Y:S01]  /*1e2e0*/  VIADD R29, R29, 0x1 ;  /* 0x000000011d1d7836 */ /* 0x000fe20000000000 */
[----:B------:R-:W-:Y:S01]  /*1e2f0*/  PLOP3.LUT P0, PT, PT, PT, PT, 0x8, 0x0 ;  /* 0x000000000000781c */ /* 0x000fe20003f0e170 */
[----:B------:R-:W-:-:S03]  /*1e300*/  VIADD R11, R3, 0xfffffffe ;  /* 0xfffffffe030b7836 */ /* 0x000fc60000000000 */
[----:B------:R-:W-:Y:S02]  /*1e310*/  ISETP.NE.AND P1, PT, R29, 0x2, PT ;  /* 0x000000021d00780c */ /* 0x000fe40003f25270 */
[----:B------:R-:W-:Y:S02]  /*1e320*/  ISETP.GE.AND P2, PT, R11, R4, PT ;  /* 0x000000040b00720c */ /* 0x000fe40003f46270 */
[----:B------:R-:W-:Y:S02]  /*1e330*/  SEL R3, RZ, 0x1, P1 ;  /* 0x00000001ff037807 */ /* 0x000fe40000800000 */
[----:B------:R-:W-:Y:S02]  /*1e340*/  SEL R29, R29, RZ, P1 ;  /* 0x000000ff1d1d7207 */ /* 0x000fe40000800000 */
[----:B--2---:R-:W-:-:S05]  /*1e350*/  LOP3.LUT R5, R5, R3, RZ, 0x3c, !PT ;  /* 0x0000000305057212 */ /* 0x004fca00078e3cff */
[----:B------:R0:W-:Y:S02]  /*1e360*/  STL [R1], R5 ;  /* 0x0000000501007387 */ /* 0x0001e40000100800 */
[----:B------:R-:W-:Y:S05]  /*1e370*/  @!P2 BRA `(.L_x_1621) ;  /* 0x00000008005ca947 */ /* 0x000fea0003800000 */
.L_x_1659:
[----:B------:R-:W-:Y:S05]  /*1e380*/  YIELD ;  /* 0x0000000000007946 */ /* 0x000fea0003800000 */
[----:B------:R-:W-:Y:S04]  /*1e390*/  BSSY B1, `(.L_x_1643) ;  /* 0x000008b000017945 */ /* 0x000fe80003800000 */
[----:B-1----:R-:W-:Y:S05]  /*1e3a0*/  @!P6 BRA `(.L_x_1644) ;  /* 0x000000080024e947 */ /* 0x002fea0003800000 */
[----:B0-----:R-:W2:Y:S01]  /*1e3b0*/  LDL R5, [R1] ;  /* 0x0000000001057983 */ /* 0x001ea20000100800 */
[----:B------:R-:W-:Y:S01]  /*1e3c0*/  IMAD R10, R29, 0x8, R17 ;  /* 0x000000081d0a7824 */ /* 0x000fe200078e0211 */
[----:B------:R-:W0:Y:S01]  /*1e3d0*/  S2R R3, SR_TID.X ;  /* 0x0000000000037919 */ /* 0x000e220000002100 */
[----:B------:R-:W-:Y:S01]  /*1e3e0*/  BSSY B2, `(.L_x_1645) ;  /* 0x0000006000027945 */ /* 0x000fe20003800000 */
[----:B0-----:R-:W-:-:S04]  /*1e3f0*/  LOP3.LUT R3, R3, 0x7f, RZ, 0xc0, !PT ;  /* 0x0000007f03037812 */ /* 0x001fc800078ec0ff */
[----:B------:R-:W-:Y:S02]  /*1e400*/  ISETP.NE.AND P2, PT, R3, RZ, PT ;  /* 0x000000ff0300720c */ /* 0x000fe40003f45270 */
[----:B--2---:R-:W-:-:S04]  /*1e410*/  SHF.L.U32 R8, R5, 0x1f, RZ ;  /* 0x0000001f05087819 */ /* 0x004fc800000006ff */
[----:B------:R-:W0:Y:S02]  /*1e420*/  SYNCS.PHASECHK.TRANS64.TRYWAIT P1, [R10+URZ+0x2d8a0], R8 ;  /* 0x02d8a0080a0075a7 */ /* 0x000e24000802017f */
[----:B0-----:R-:W-:Y:S05]  /*1e430*/  @!P1 BRA `(.L_x_1646) ;  /* 0x0000007400689947 */ /* 0x001fea0003800000 */
.L_x_1831:
[----:B------:R-:W-:Y:S05]  /*1e440*/  BSYNC B2 ;  /* 0x0000000000027941 */ /* 0x000fea0003800000 */
.L_x_1645:
[----:B------:R-:W-:Y:S04]  /*1e450*/  BSSY B2, `(.L_x_1647) ;  /* 0x0000009000027945 */ /* 0x000fe80003800000 */
[----:B------:R-:W-:Y:S05]  /*1e460*/  @P2 BRA `(.L_x_1648) ;  /* 0x00000000001c2947 */ /* 0x000fea0003800000 */
[----:B------:R-:W1:Y:S02]  /*1e470*/  S2R R3, SR_TID.X ;  /* 0x0000000000037919 */ /* 0x000e640000002100 */
[----:B-1----:R-:W-:Y:S01]  /*1e480*/  LOP3.LUT R5, R3, 0x1f, RZ, 0xc0, !PT ;  /* 0x0000001f03057812 */ /* 0x002fe200078ec0ff */
[----:B------:R-:W-:-:S03]  /*1e490*/  IMAD.MOV.U32 R3, RZ, RZ, 0x6000 ;  /* 0x00006000ff037424 */ /* 0x000fc600078e00ff */
[----:B------:R-:W-:Y:S01]  /*1e4a0*/  ISETP.NE.AND P1, PT, R5, RZ, PT ;  /* 0x000000ff0500720c */ /* 0x000fe20003f25270 */
[----:B------:R1:W-:-:S12]  /*1e4b0*/  SYNCS.ARRIVE.TRANS64 RZ, [R10+URZ+0x2d890], R3 ;  /* 0x02d890030aff79a7 */ /* 0x0003d8000800003f */
[----:B-1----:R-:W-:Y:S05]  /*1e4c0*/  @!P1 BRA `(.L_x_1648) ;  /* 0x0000000000049947 */ /* 0x002fea0003800000 */
[----:B------:R-:W-:Y:S01]  /*1e4d0*/  BPT.TRAP 0x1 ;  /* 0x000000040000795c */ /* 0x000fe20000300000 */
.L_x_1648:
[----:B------:R-:W-:Y:S05]  /*1e4e0*/  BSYNC B2 ;  /* 0x0000000000027941 */ /* 0x000fea0003800000 */
.L_x_1647:
        /* <DEDUP_REMOVED lines=11> */
.L_x_1649:
        /* <DEDUP_REMOVED lines=10> */
[----:B------:R-:W-:Y:S01]  /*1e640*/  IMAD.MOV.U32 R20, RZ, RZ, 0x20 ;  /* 0x00000020ff147424 */ /* 0x000fe200078e00ff */
[----:B------:R-:W-:Y:S01]  /*1e650*/  PLOP3.LUT P1, PT, PT, PT, PT, 0x80, 0x0 ;  /* 0x000000000000781c */ /* 0x000fe20003f2f070 */
[----:B------:R-:W-:Y:S01]  /*1e660*/  VIADD R12, R7, 0x17400 ;  /* 0x00017400070c7836 */ /* 0x000fe20000000000 */
[----:B------:R-:W-:Y:S01]  /*1e670*/  UMOV UR6, 0x0 ;  /* 0x0000000000067882 */ /* 0x000fe20000000000 */
[----:B------:R-:W-:Y:S01]  /*1e680*/  UMOV UR7, 0x12f00000 ;  /* 0x12f0000000077882 */ /* 0x000fe20000000000 */
[----:B------:R-:W-:-:S15]  /*1e690*/  R2UR UR10, R20 ;  /* 0x00000000140a72ca */ /* 0x000fde00000e0000 */
.L_x_1650:
        /* <DEDUP_REMOVED lines=16> */
.L_x_1651:
        /* <DEDUP_REMOVED lines=10> */
[----:B------:R-:W1:Y:S01]  /*1e840*/  SYNCS.PHASECHK.TRANS64.TRYWAIT P1, [R10+URZ+0x2d8c0], R8 ;  /* 0x02d8c0080a0075a7 */ /* 0x000e62000802017f */
[----:B------:R-:W-:Y:S04]  /*1e850*/  BSSY B2, `(.L_x_1652) ;  /* 0x0000002000027945 */ /* 0x000fe80003800000 */
[----:B-1----:R-:W-:Y:S05]  /*1e860*/  @!P1 BRA `(.L_x_1653) ;  /* 0x0000007000709947 */ /* 0x002fea0003800000 */
.L_x_1832:
[----:B------:R-:W-:Y:S05]  /*1e870*/  BSYNC B2 ;  /* 0x0000000000027941 */ /* 0x000fea0003800000 */
.L_x_1652:
        /* <DEDUP_REMOVED lines=11> */
.L_x_1655:
[----:B------:R-:W-:Y:S05]  /*1e930*/  BSYNC B2 ;  /* 0x0000000000027941 */ /* 0x000fea0003800000 */
.L_x_1654:
        /* <DEDUP_REMOVED lines=8> */
.L_x_1656:
        /* <DEDUP_REMOVED lines=15> */
.L_x_1657:
        /* <DEDUP_REMOVED lines=15> */
.L_x_1658:
        /* <DEDUP_REMOVED lines=10> */
.L_x_1644:
[----:B------:R-:W-:Y:S05]  /*1ec40*/  BSYNC B1 ;  /* 0x0000000000017941 */ /* 0x000fea0003800000 */
.L_x_1643:
        /* <DEDUP_REMOVED lines=10> */
.L_x_1621:
[----:B------:R-:W-:Y:S05]  /*1ecf0*/  BSYNC B0 ;  /* 0x0000000000007941 */ /* 0x000fea0003800000 */
.L_x_1620:
[----:B------:R-:W2:Y:S01]  /*1ed00*/  LDL R7, [R1+0x10] ;  /* 0x0000100001077983 */ /* 0x000ea20000100800 */
[----:B------:R-:W3:Y:S01]  /*1ed10*/  LDC R2, c[0x0][0x448] ;  /* 0x00011200ff027b82 */ /* 0x000ee20000000800 */
[----:B------:R-:W-:Y:S07]  /*1ed20*/  @!P0 WARPSYNC.ALL ;  /* 0x0000000000008948 */ /* 0x000fee0003800000 */
[----:B------:R-:W-:Y:S01]  /*1ed30*/  @!P0 BAR.SYNC.DEFER_BLOCKING 0xc, 0x200 ;  /* 0x0308000000008b1d */ /* 0x000fe20000010000 */
[----:B---3--:R-:W-:-:S13]  /*1ed40*/  ISETP.NE.AND P1, PT, R2, 0x1, PT ;  /* 0x000000010200780c */ /* 0x008fda0003f25270 */
[----:B------:R-:W3:Y:S08]  /*1ed50*/  @P1 LDC R4, c[0x0][0x44c] ;  /* 0x00011300ff041b82 */ /* 0x000ef00000000800 */
[----:B------:R-:W4:Y:S01]  /*1ed60*/  @P1 LDC R2, c[0x0][0x450] ;  /* 0x00011400ff021b82 */ /* 0x000f220000000800 */
[----:B--2---:R-:W-:-:S04]  /*1ed70*/  VIADD R3, R7, 0xbf ;  /* 0x000000bf07037836 */ /* 0x004fc80000000000 */
[----:B---3--:R-:W-:-:S05]  /*1ed80*/  @P1 IMAD.HI.U32 R4, R3, R4, RZ ;  /* 0x0000000403041227 */ /* 0x008fca00078e00ff */
[----:B----4-:R-:W-:-:S05]  /*1ed90*/  @P1 SHF.R.U32.HI R3, RZ, R2, R4 ;  /* 0x00000002ff031219 */ /* 0x010fca0000011604 */
[----:B------:R-:W-:Y:S02]  /*1eda0*/  IMAD.IADD R9, R9, 0x1, R3 ;  /* 0x0000000109097824 */ /* 0x000fe400078e0203 */
[----:B------:R-:W2:Y:S02]  /*1edb0*/  LDC.64 R2, c[0x0][0x9e0] ;  /* 0x00027800ff027b82 */ /* 0x000ea40000000a00 */
[----:B--2---:R-:W-:Y:S01]  /*1edc0*/  ISETP.GE.AND P2, PT, R3, 0x1, PT ;  /* 0x000000010300780c */ /* 0x004fe20003f46270 */
[----:B------:R-:W-:-:S12]  /*1edd0*/  IMAD.IADD R2, R9, 0x1, R2 ;  /* 0x0000000109027824 */ /* 0x000fd800078e0202 */
[----:B------:R-:W-:Y:S05]  /*1ede0*/  @!P2 BRA `(.L_x_1660) ;  /* 0x000000000048a947 */ /* 0x000fea0003800000 */
[C---:B------:R-:W-:Y:S01]  /*1edf0*/  ISETP.GT.AND P0, PT, R9.reuse, RZ, PT ;  /* 0x000000ff0900720c */ /* 0x040fe20003f04270 */
[----:B------:R-:W-:Y:S01]  /*1ee00*/  BSSY B0, `(.L_x_1661) ;  /* 0x000000e000007945 */ /* 0x000fe20003800000 */
[----:B------:R-:W-:-:S11]  /*1ee10*/  VIADD R6, R9, 0xffffffff ;  /* 0xffffffff09067836 */ /* 0x000fd60000000000 */
[----:B------:R-:W-:Y:S05]  /*1ee20*/  @P0 BRA `(.L_x_1662) ;  /* 0x00000000001c0947 */ /* 0x000fea0003800000 */
[----:B------:R-:W-:Y:S01]  /*1ee30*/  ISETP.NE.AND P0, PT, R3, 0x1, PT ;  /* 0x000000010300780c */ /* 0x000fe20003f05270 */
[----:B------:R-:W-:-:S12]  /*1ee40*/  IMAD.MOV R6, RZ, RZ, -R9 ;  /* 0x000000ffff067224 */ /* 0x000fd800078e0a09 */
[----:B0-----:R-:W0:Y:S02]  /*1ee50*/  @P0 LDC.64 R4, c[0x0][0x9e8] ;  /* 0x00027a00ff040b82 */ /* 0x001e240000000a00 */
[----:B0-----:R-:W-:-:S05]  /*1ee60*/  @P0 IMAD.HI.U32 R4, R6, R4, RZ ;  /* 0x0000000406040227 */ /* 0x001fca00078e00ff */
[----:B------:R-:W-:-:S04]  /*1ee70*/  @P0 SHF.R.U32.HI R6, RZ, R5, R4 ;  /* 0x00000005ff060219 */ /* 0x000fc80000011604 */
[----:B------:R-:W-:Y:S01]  /*1ee80*/  LOP3.LUT R6, RZ, R6, RZ, 0x33, !PT ;  /* 0x00000006ff067212 */ /* 0x000fe200078e33ff */
[----:B------:R-:W-:Y:S06]  /*1ee90*/  BRA `(.L_x_1663) ;  /* 0x0000000000107947 */ /* 0x000fec0003800000 */
.L_x_1662:
[----:B------:R-:W-:-:S13]  /*1eea0*/  ISETP.NE.AND P0, PT, R3, 0x1, PT ;  /* 0x000000010300780c */ /* 0x000fda0003f05270 */
[----:B0-----:R-:W0:Y:S02]  /*1eeb0*/  @P0 LDC.64 R4, c[0x0][0x9e8] ;  /* 0x00027a00ff040b82 */ /* 0x001e240000000a00 */
[----:B0-----:R-:W-:-:S05]  /*1eec0*/  @P0 IMAD.HI.U32 R4, R6, R4, RZ ;  /* 0x0000000406040227 */ /* 0x001fca00078e00ff */
[----:B------:R-:W-:-:S07]  /*1eed0*/  @P0 SHF.R.U32.HI R6, RZ, R5, R4 ;  /* 0x00000005ff060219 */ /* 0x000fce0000011604 */
.L_x_1663:
[----:B------:R-:W-:Y:S05]  /*1eee0*/  BSYNC B0 ;  /* 0x0000000000007941 */ /* 0x000fea0003800000 */
.L_x_1661:
[----:B------:R-:W-:-:S05]  /*1eef0*/  IMAD R6, R6, R3, R3 ;  /* 0x0000000306067224 */ /* 0x000fca00078e0203 */
[----:B------:R-:W-:-:S07]  /*1ef00*/  VIMNMX R2, R2, R6, PT ;  /* 0x0000000602027248 */ /* 0x000fce0003fe0100 */
.L_x_1660:
[----:B-1----:R-:W2:Y:S01]  /*1ef10*/  LDL R8, [R1+0x44] ;  /* 0x0000440001087983 */ /* 0x002ea20000100800 */
[----:B0-----:R-:W0:Y:S01]  /*1ef20*/  @P1 LDC R5, c[0x0][0x44c] ;  /* 0x00011300ff051b82 */ /* 0x001e220000000800 */
[----:B------:R-:W-:Y:S01]  /*1ef30*/  VIADD R2, R2, 0x7f ;  /* 0x0000007f02027836 */ /* 0x000fe20000000000 */
[----:B------:R-:W-:Y:S01]  /*1ef40*/  ULDC UR4, c[0x0][0x9dc] ;  /* 0x0002770000047ab9 */ /* 0x000fe20000000800 */
[----:B------:R-:W-:-:S05]  /*1ef50*/  IMAD.MOV.U32 R6, RZ, RZ, R7 ;  /* 0x000000ffff067224 */ /* 0x000fca00078e0007 */
[----:B------:R-:W1:Y:S01]  /*1ef60*/  @P1 LDC R4, c[0x0][0x450] ;  /* 0x00011400ff041b82 */ /* 0x000e620000000800 */
[----:B0-----:R-:W-:-:S05]  /*1ef70*/  @P1 IMAD.HI.U32 R5, R7, R5, RZ ;  /* 0x0000000507051227 */ /* 0x001fca00078e00ff */
[----:B-1----:R-:W-:Y:S02]  /*1ef80*/  @P1 SHF.R.U32.HI R6, RZ, R4, R5 ;  /* 0x00000004ff061219 */ /* 0x002fe40000011605 */
[----:B------:R-:W-:-:S03]  /*1ef90*/  SHF.R.S32.HI R4, RZ, 0x1f, R2 ;  /* 0x0000001fff047819 */ /* 0x000fc60000011402 */
[----:B------:R-:W-:Y:S01]  /*1efa0*/  IMAD.IADD R7, R19, 0x1, R6 ;  /* 0x0000000113077824 */ /* 0x000fe200078e0206 */
[----:B------:R-:W-:-:S03]  /*1efb0*/  LEA.HI R4, R4, R2, RZ, 0x7 ;  /* 0x0000000204047211 */ /* 0x000fc600078f38ff */
[----:B------:R-:W-:Y:S01]  /*1efc0*/  VIADD R2, R7, -UR4 ;  /* 0x8000000407027c36 */ /* 0x000fe20008000000 */
[----:B------:R-:W-:-:S05]  /*1efd0*/  SHF.R.S32.HI R9, RZ, 0x7, R4 ;  /* 0x00000007ff097819 */ /* 0x000fca0000011404 */
[----:B------:R0:W-:Y:S01]  /*1efe0*/  STL [R1+0x48], R9 ;  /* 0x0000480901007387 */ /* 0x0001e20000100800 */
[----:B--2---:R-:W-:Y:S01]  /*1eff0*/  VIMNMX R6, R8, R9, PT ;  /* 0x0000000908067248 */ /* 0x004fe20003fe0100 */
[----:B0-----:R-:W-:Y:S06]  /*1f000*/  @!P2 BRA `(.L_x_1664) ;  /* 0x000000000044a947 */ /* 0x001fec0003800000 */
        /* <DEDUP_REMOVED lines=10> */
.L_x_1666:
[----:B------:R-:W-:-:S13]  /*1f0b0*/  ISETP.NE.AND P0, PT, R3, 0x1, PT ;  /* 0x000000010300780c */ /* 0x000fda0003f05270 */
[----:B------:R-:W0:Y:S02]  /*1f0c0*/  @P0 LDC.64 R4, c[0x0][0x9e8] ;  /* 0x00027a00ff040b82 */ /* 0x000e240000000a00 */
[----:B0-----:R-:W-:-:S05]  /*1f0d0*/  @P0 IMAD.HI.U32 R4, R7, R4, RZ ;  /* 0x0000000407040227 */ /* 0x001fca00078e00ff */
[----:B------:R-:W-:-:S07]  /*1f0e0*/  @P0 SHF.R.U32.HI R7, RZ, R5, R4 ;  /* 0x00000005ff070219 */ /* 0x000fce0000011604 */
.L_x_1667:
[----:B------:R-:W-:Y:S05]  /*1f0f0*/  BSYNC B0 ;  /* 0x0000000000007941 */ /* 0x000fea0003800000 */
.L_x_1665:
[----:B------:R-:W-:-:S05]  /*1f100*/  IMAD R3, R7, R3, RZ ;  /* 0x0000000307037224 */ /* 0x000fca00078e02ff */
[----:B------:R-:W-:-:S07]  /*1f110*/  VIMNMX R2, R2, R3, !PT ;  /* 0x0000000302027248 */ /* 0x000fce0007fe0100 */
.L_x_1664:
[----:B------:R-:W-:Y:S01]  /*1f120*/  SHF.R.S32.HI R3, RZ, 0x1f, R2 ;  /* 0x0000001fff037819 */ /* 0x000fe20000011402 */
[----:B------:R-:W-:Y:S01]  /*1f130*/  BSSY B0, `(.L_x_1668) ;  /* 0x0000025000007945 */ /* 0x000fe20003800000 */
[----:B------:R-:W-:Y:S02]  /*1f140*/  ISETP.NE.AND P1, PT, R0, RZ, PT ;  /* 0x000000ff0000720c */ /* 0x000fe40003f25270 */
[----:B------:R-:W-:-:S04]  /*1f150*/  LEA.HI R3, R3, R2, RZ, 0x7 ;  /* 0x0000000203037211 */ /* 0x000fc800078f38ff */
[----:B------:R-:W-:-:S04]  /*1f160*/  SHF.R.S32.HI R3, RZ, 0x7, R3 ;  /* 0x00000007ff037819 */ /* 0x000fc80000011403 */
[----:B------:R-:W-:-:S03]  /*1f170*/  VIMNMX R8, RZ, R3, !PT ;  /* 0x00000003ff087248 */ /* 0x000fc60007fe0100 */
[----:B------:R-:W0:Y:S01]  /*1f180*/  @!P1 LDC R0, c[0x0][0x9f0] ;  /* 0x00027c00ff009b82 */ /* 0x000e220000000800 */
[----:B------:R-:W-:Y:S01]  /*1f190*/  ISETP.GT.AND P0, PT, R6, R8, PT ;  /* 0x000000080600720c */ /* 0x000fe20003f04270 */
[----:B------:R1:W-:Y:S04]  /*1f1a0*/  STL [R1+0x24], R8 ;  /* 0x0000240801007387 */ /* 0x0003e80000100800 */
[----:B------:R1:W-:Y:S08]  /*1f1b0*/  STL [R1+0x28], RZ ;  /* 0x000028ff01007387 */ /* 0x0003f00000100800 */
[----:B-1----:R-:W-:Y:S05]  /*1f1c0*/  @!P0 BRA `(.L_x_1669) ;  /* 0x00000000006c8947 */ /* 0x002fea0003800000 */
[-C--:B0-----:R-:W-:Y:S02]  /*1f1d0*/  IABS R4, R0.reuse ;  /* 0x0000000000047213 */ /* 0x081fe40000000000 */
[----:B------:R-:W-:Y:S02]  /*1f1e0*/  IABS R7, R0 ;  /* 0x0000000000077213 */ /* 0x000fe40000000000 */
[----:B------:R-:W0:Y:S03]  /*1f1f0*/  I2F.RP R2, R4 ;  /* 0x0000000400027306 */ /* 0x000e260000209400 */
[----:B------:R-:W-:-:S05]  /*1f200*/  IMAD.MOV R7, RZ, RZ, -R7 ;  /* 0x000000ffff077224 */ /* 0x000fca00078e0a07 */
[----:B0-----:R-:W0:Y:S02]  /*1f210*/  MUFU.RCP R2, R2 ;  /* 0x0000000200027308 */ /* 0x001e240000001000 */
[----:B0-----:R-:W-:-:S06]  /*1f220*/  VIADD R2, R2, 0xffffffe ;  /* 0x0ffffffe02027836 */ /* 0x001fcc0000000000 */
[----:B------:R-:W0:Y:S02]  /*1f230*/  F2I.FTZ.U32.TRUNC.NTZ R3, R2 ;  /* 0x0000000200037305 */ /* 0x000e24000021f000 */
[----:B0-----:R-:W-:-:S04]  /*1f240*/  IMAD.MOV R2, RZ, RZ, -R3 ;  /* 0x000000ffff027224 */ /* 0x001fc800078e0a03 */
[----:B------:R-:W-:Y:S02]  /*1f250*/  IMAD R5, R2, R4, RZ ;  /* 0x0000000402057224 */ /* 0x000fe400078e02ff */
        /* <DEDUP_REMOVED lines=18> */
.L_x_1669:
[----:B------:R-:W-:Y:S05]  /*1f380*/  BSYNC B0 ;  /* 0x0000000000007941 */ /* 0x000fea0003800000 */
.L_x_1668:
[----:B------:R-:W2:Y:S04]  /*1f390*/  LDL R2, [R1+0x28] ;  /* 0x0000280001027983 */ /* 0x000ea80000100800 */
[----:B0-----:R-:W2:Y:S01]  /*1f3a0*/  LDL R0, [R1+0x38] ;  /* 0x0000380001007983 */ /* 0x001ea20000100800 */
[----:B------:R-:W-:Y:S01]  /*1f3b0*/  BSSY B7, `(.L_x_1670) ;  /* 0x000041b000077945 */ /* 0x000fe20003800000 */
[----:B--2---:R-:W-:-:S05]  /*1f3c0*/  IMAD R0, R0, R2, R8 ;  /* 0x0000000200007224 */ /* 0x004fca00078e0208 */
[----:B------:R-:W-:Y:S01]  /*1f3d0*/  VIADDMNMX R22, R0, R2, R6, PT ;  /* 0x0000000200167246 */ /* 0x000fe20003800106 */
[----:B------:R0:W-:Y:S03]  /*1f3e0*/  STL [R1+0x8], R0 ;  /* 0x0000080001007387 */ /* 0x0001e60000100800 */
[----:B------:R-:W-:Y:S01]  /*1f3f0*/  ISETP.GT.AND P0, PT, R22, R0, PT ;  /* 0x000000001600720c */ /* 0x000fe20003f04270 */
[----:B------:R0:W-:-:S12]  /*1f400*/  STL [R1+0x1c], R22 ;  /* 0x00001c1601007387 */ /* 0x0001d80000100800 */
[----:B0-----:R-:W-:Y:S05]  /*1f410*/  @P0 BRA `(.L_x_1671) ;  /* 0x0000000000440947 */ /* 0x001fea0003800000 */
[----:B------:R-:W0:Y:S02]  /*1f420*/  S2R R0, SR_TID.X ;  /* 0x0000000000007919 */ /* 0x000e240000002100 */
[----:B0-----:R-:W-:-:S04]  /*1f430*/  LOP3.LUT R0, R0, 0x7f, RZ, 0xc0, !PT ;  /* 0x0000007f00007812 */ /* 0x001fc800078ec0ff */
[----:B------:R-:W-:-:S13]  /*1f440*/  ISETP.NE.AND P0, PT, R0, RZ, PT ;  /* 0x000000ff0000720c */ /* 0x000fda0003f05270 */
[----:B------:R-:W-:Y:S05]  /*1f450*/  @P0 BRA `(.L_x_1672) ;  /* 0x0000004000400947 */ /* 0x000fea0003800000 */
[----:B-1----:R-:W0:Y:S01]  /*1f460*/  S2R R5, SR_LANEID ;  /* 0x0000000000057919 */ /* 0x002e220000000000 */
        /* <DEDUP_REMOVED lines=10> */
[----:B0-----:R-:W-:Y:S01]  /*1f510*/  IADD3 R24, R0, UR37, R7 ;  /* 0x0000002500187c10 */ /* 0x001fe2000fffe007 */
[----:B------:R-:W-:Y:S06]  /*1f520*/  BRA `(.L_x_1672) ;  /* 0x00000040000c7947 */ /* 0x000fec0003800000 */
.L_x_1671:
        /* <DEDUP_REMOVED lines=9> */
[----:B------:R-:W0:Y:S01]  /*1f5c0*/  LDC.64 R2, c[0x4][R2] ;  /* 0x0100000002027b82 */ /* 0x000e220000000a00 */
[----:B-1----:R-:W-:Y:S02]  /*1f5d0*/  IMAD.U32 R5, RZ, RZ, UR7 ;  /* 0x00000007ff057e24 */ /* 0x002fe4000f8e00ff */
        /* <DEDUP_REMOVED lines=9> */
.L_x_1674:
[----:B------:R-:W-:Y:S05]  /*1f670*/  BSYNC B6 ;  /* 0x0000000000067941 */ /* 0x000fea0003800000 */
.L_x_1673:
        /* <DEDUP_REMOVED lines=8> */
[----:B------:R0:W2:Y:S01]  /*1f700*/  LDC.64 R2, c[0x4][R19] ;  /* 0x0100000013027b82 */ /* 0x0000a20000000a00 */
[----:B------:R-:W-:Y:S02]  /*1f710*/  IMAD.U32 R4, RZ, RZ, UR6 ;  /* 0x00000006ff047e24 */ /* 0x000fe4000f8e00ff */
[----:B-1----:R-:W-:Y:S02]  /*1f720*/  IMAD.U32 R5, RZ, RZ, UR7 ;  /* 0x00000007ff057e24 */ /* 0x002fe4000f8e00ff */
        /* <DEDUP_REMOVED lines=8> */
[----:B--2---:R-:W-:Y:S05]  /*1f7b0*/  CALL.ABS.NOINC R2 ;  /* 0x0000000002007343 */ /* 0x004fea0003c00000 */
.L_x_1677:
        /* <DEDUP_REMOVED lines=15> */
.L_x_1676:
[----:B------:R-:W-:Y:S05]  /*1f8b0*/  BSYNC B6 ;  /* 0x0000000000067941 */ /* 0x000fea0003800000 */
.L_x_1675:
[----:B------:R-:W-:Y:S01]  /*1f8c0*/  ULDC.64 UR4, c[0x0][0x9f8] ;  /* 0x00027e0000047ab9 */ /* 0x000fe20000000a00 */
[----:B------:R-:W-:Y:S01]  /*1f8d0*/  IMAD.MOV.U32 R25, RZ, RZ, R27 ;  /* 0x000000ffff197224 */ /* 0x000fe200078e001b */
[----:B------:R-:W-:-:S04]  /*1f8e0*/  ISETP.NE.U32.AND P0, PT, RZ, UR4, PT ;  /* 0x00000004ff007c0c */ /* 0x000fc8000bf05070 */
[----:B------:R-:W-:Y:S01]  /*1f8f0*/  ISETP.NE.AND.EX P0, PT, RZ, UR5, PT, P0 ;  /* 0x00000005ff007c0c */ /* 0x000fe2000bf05300 */
[----:B------:R-:W-:-:S12]  /*1f900*/  ULDC.64 UR4, c[0x0][0xa08] ;  /* 0x0002820000047ab9 */ /* 0x000fd80000000a00 */
[----:B------:R-:W0:Y:S02]  /*1f910*/  @P0 LDC.64 R2, c[0x0][0x9f8] ;  /* 0x00027e00ff020b82 */ /* 0x000e240000000a00 */
[----:B0-----:R-:W-:-:S05]  /*1f920*/  @P0 IMAD.WIDE R2, R27, 0x4, R2 ;  /* 0x000000041b020825 */ /* 0x001fca00078e0202 */
[----:B------:R0:W2:Y:S01]  /*1f930*/  @P0 LDG.E R25, desc[UR38][R2.64] ;  /* 0x0000002602190981 */ /* 0x0000a2000c1e1900 */
[----:B------:R-:W-:Y:S01]  /*1f940*/  VIADD R22, R22, 0xffffffff ;  /* 0xffffffff16167836 */ /* 0x000fe20000000000 */
[----:B0-----:R-:W0:Y:S02]  /*1f950*/  LDC.64 R2, c[0x0][0x418] ;  /* 0x00010600ff027b82 */ /* 0x001e240000000a00 */
[----:B0-----:R-:W-:Y:S01]  /*1f960*/  LOP3.LUT P0, RZ, R2, UR4, RZ, 0xfc, !PT ;  /* 0x0000000402ff7c12 */ /* 0x001fe2000f80fcff */
[----:B------:R-:W-:-:S03]  /*1f970*/  UMOV UR4, 0xffffffff ;  /* 0xffffffff00047882 */ /* 0x000fc60000000000 */
[----:B------:R-:W-:Y:S02]  /*1f980*/  LOP3.LUT P0, RZ, R3, UR5, RZ, 0xfc, P0 ;  /* 0x0000000503ff7c12 */ /* 0x000fe4000800fcff */
[----:B--2---:R-:W-:Y:S02]  /*1f990*/  SHF.R.S32.HI R7, RZ, 0x1f, R25 ;  /* 0x0000001fff077819 */ /* 0x004fe40000011419 */
[----:B------:R-:W-:-:S03]  /*1f9a0*/  SEL R19, R25, RZ, !P0 ;  /* 0x000000ff19137207 */ /* 0x000fc60004000000 */
[----:B------:R0:W-:Y:S01]  /*1f9b0*/  STL [R1+0x4], R7 ;  /* 0x0000040701007387 */ /* 0x0001e20000100800 */
[----:B------:R-:W-:Y:S05]  /*1f9c0*/  BRA.DIV UR4, `(.L_x_1678) ;  /* 0x00000062042c7947 */ /* 0x000fea000b800000 */
[----:B------:R-:W2:Y:S02]  /*1f9d0*/  S2R R0, SR_TID.X ;  /* 0x0000000000007919 */ /* 0x000ea40000002100 */
[----:B--2---:R-:W-:-:S04]  /*1f9e0*/  SHF.R.U32.HI R0, RZ, 0x5, R0 ;  /* 0x00000005ff007819 */ /* 0x004fc80000011600 */
[----:B------:R-:W-:-:S05]  /*1f9f0*/  LOP3.LUT R0, R0, 0x3, RZ, 0xc0, !PT ;  /* 0x0000000300007812 */ /* 0x000fca00078ec0ff */
[----:B------:R2:W3:Y:S02]  /*1fa00*/  SHFL.IDX PT, R14, R0, RZ, 0x1f ;  /* 0x00001fff000e7589 */ /* 0x0004e400000e0000 */
.L_x_1835:
        /* <DEDUP_REMOVED lines=8> */
.L_x_1838:
[----:B------:R-:W-:Y:S05]  /*1fa90*/  @!P6 BRA `(.L_x_1679) ;  /* 0x00000004000ce947 */ /* 0x000fea0003800000 */
[----:B------:R-:W-:-:S04]  /*1faa0*/  ISETP.NE.U32.AND P0, PT, R2, RZ, PT ;  /* 0x000000ff0200720c */ /* 0x000fc80003f05070 */
[----:B------:R-:W-:-:S13]  /*1fab0*/  ISETP.NE.AND.EX P0, PT, R3, RZ, PT, P0 ;  /* 0x000000ff0300720c */ /* 0x000fda0003f05300 */
[----:B------:R-:W-:Y:S05]  /*1fac0*/  @!P0 BRA `(.L_x_1681) ;  /* 0x0000000000488947 */ /* 0x000fea0003800000 */
[----:B------:R-:W3:Y:S01]  /*1fad0*/  LDC R6, c[0x0][0x43c] ;  /* 0x00010f00ff067b82 */ /* 0x000ee20000000800 */
[----:B--2---:R-:W-:Y:S01]  /*1fae0*/  IMAD.MOV.U32 R0, RZ, RZ, R22 ;  /* 0x000000ffff007224 */ /* 0x004fe200078e0016 */
[----:B------:R-:W-:Y:S01]  /*1faf0*/  ULDC.64 UR4, c[0x0][0x428] ;  /* 0x00010a0000047ab9 */ /* 0x000fe20000000a00 */
[----:B---3--:R-:W-:-:S13]  /*1fb00*/  ISETP.NE.AND P0, PT, R6, 0x1, PT ;  /* 0x000000010600780c */ /* 0x008fda0003f05270 */
[----:B-1----:R-:W1:Y:S02]  /*1fb10*/  @P0 LDC.64 R4, c[0x0][0x440] ;  /* 0x00011000ff040b82 */ /* 0x002e640000000a00 */
[----:B-1----:R-:W-:-:S05]  /*1fb20*/  @P0 IMAD.HI.U32 R4, R22, R4, RZ ;  /* 0x0000000416040227 */ /* 0x002fca00078e00ff */
        /* <DEDUP_REMOVED lines=12> */
.L_x_1681:
[----:B--2---:R-:W-:Y:S01]  /*1fbf0*/  IMAD R0, R18, 0x8, R17 ;  /* 0x0000000812007824 */ /* 0x004fe200078e0211 */
[----:B---3--:R-:W-:-:S04]  /*1fc00*/  SHF.L.U32 R2, R28, 0x1f, RZ ;  /* 0x0000001f1c027819 */ /* 0x008fc800000006ff */
[----:B------:R-:W2:Y:S02]  /*1fc10*/  SYNCS.PHASECHK.TRANS64.TRYWAIT P0, [R0+URZ+0x2d840], R2 ;  /* 0x02d84002000075a7 */ /* 0x000ea4000800017f */
[----:B--2---:R-:W-:Y:S05]  /*1fc20*/  @!P0 BRA `(.L_x_1682) ;  /* 0x0000005c00e88947 */ /* 0x004fea0003800000 */
.L_x_1839:
        /* <DEDUP_REMOVED lines=11> */
.L_x_1683:
        /* <DEDUP_REMOVED lines=15> */
[----:B------:R-:W-:Y:S02]  /*1fdd0*/  ULEA UR11, UR11, UR5, 0x7 ;  /* 0x000000050b0b7291 */ /* 0x000fe4000f8e383f */
        /* <DEDUP_REMOVED lines=15> */
.L_x_1679:
[----:B------:R-:W3:Y:S01]  /*1fed0*/  LDL.LU R3, [R1+0x20] ;  /* 0x0000200001037983 */ /* 0x000ee20000300800 */
[----:B------:R-:W-:Y:S05]  /*1fee0*/  WARPSYNC.ALL ;  /* 0x0000000000007948 */ /* 0x000fea0003800000 */
[----:B------:R-:W-:Y:S01]  /*1fef0*/  ULDC.64 UR4, c[0x0][0x298] ;  /* 0x0000a60000047ab9 */ /* 0x000fe20000000a00 */
[----:B--2---:R-:W-:Y:S01]  /*1ff00*/  VIADD R0, R17, 0xc400 ;  /* 0x0000c40011007836 */ /* 0x004fe20000000000 */
[----:B------:R-:W-:Y:S01]  /*1ff10*/  ULDC.64 UR6, c[0x0][0xa00] ;  /* 0x0002800000067ab9 */ /* 0x000fe20000000a00 */
[----:B------:R-:W-:Y:S01]  /*1ff20*/  BSSY B6, `(.L_x_1684) ;  /* 0x0000022000067945 */ /* 0x000fe20003800000 */
[----:B------:R-:W-:Y:S01]  /*1ff30*/  BAR.SYNC.DEFER_BLOCKING 0x8, 0x200 ;  /* 0x0208000000007b1d */ /* 0x000fe20000010000 */
[----:B------:R-:W-:-:S02]  /*1ff40*/  ISETP.NE.U32.AND P0, PT, RZ, UR6, PT ;  /* 0x00000006ff007c0c */ /* 0x000fc4000bf05070 */
[----:B------:R-:W-:Y:S02]  /*1ff50*/  LOP3.LUT P1, RZ, R0, 0x1bf, RZ, 0xc0, !PT ;  /* 0x000001bf00ff7812 */ /* 0x000fe4000782c0ff */
[----:B------:R-:W-:Y:S02]  /*1ff60*/  ISETP.NE.AND.EX P0, PT, RZ, UR7, PT, P0 ;  /* 0x00000007ff007c0c */ /* 0x000fe4000bf05300 */
[----:B---3--:R-:W-:Y:S01]  /*1ff70*/  SHF.R.S32.HI R2, RZ, 0x1f, R3 ;  /* 0x0000001fff027819 */ /* 0x008fe20000011403 */
[----:B-1----:R-:W-:-:S04]  /*1ff80*/  IMAD.WIDE.U32 R4, R3, UR4, RZ ;  /* 0x0000000403047c25 */ /* 0x002fc8000f8e00ff */
        /* <DEDUP_REMOVED lines=11> */
[----:B-1----:R-:W-:Y:S01]  /*20040*/  MOV R2, 0x0 ;  /* 0x0000000000027802 */ /* 0x002fe20000000f00 */
[----:B------:R-:W-:Y:S01]  /*20050*/  ULDC.64 UR4, c[0x4][0xa8] ;  /* 0x01002a0000047ab9 */ /* 0x000fe20000000a00 */
[----:B------:R-:W-:Y:S01]  /*20060*/  ULDC.64 UR6, c[0x4][0xb0] ;  /* 0x01002c0000067ab9 */ /* 0x000fe20000000a00 */
[----:B------:R-:W-:Y:S01]  /*20070*/  ULDC.64 UR8, c[0x4][0x20] ;  /* 0x0100080000087ab9 */ /* 0x000fe20000000a00 */
[----:B------:R-:W-:Y:S02]  /*20080*/  IMAD.U32 R4, RZ, RZ, UR4 ;  /* 0x00000004ff047e24 */ /* 0x000fe4000f8e00ff */
[----:B------:R-:W1:Y:S01]  /*20090*/  LDC.64 R2, c[0x4][R2] ;  /* 0x0100000002027b82 */ /* 0x000e620000000a00 */
[----:B------:R-:W-:Y:S02]  /*200a0*/  IMAD.U32 R5, RZ, RZ, UR5 ;  /* 0x00000005ff057e24 */ /* 0x000fe4000f8e00ff */
[----:B------:R-:W-:Y:S02]  /*200b0*/  IMAD.U32 R6, RZ, RZ, UR6 ;  /* 0x00000006ff067e24 */ /* 0x000fe4000f8e00ff */
[----:B0-----:R-:W-:-:S02]  /*200c0*/  IMAD.U32 R7, RZ, RZ, UR7 ;  /* 0x00000007ff077e24 */ /* 0x001fc4000f8e00ff */
[----:B------:R-:W-:Y:S02]  /*200d0*/  IMAD.U32 R10, RZ, RZ, UR8 ;  /* 0x00000008ff0a7e24 */ /* 0x000fe4000f8e00ff */
[----:B------:R-:W-:Y:S02]  /*200e0*/  IMAD.U32 R11, RZ, RZ, UR9 ;  /* 0x00000009ff0b7e24 */ /* 0x000fe4000f8e00ff */
[----:B------:R-:W-:Y:S02]  /*200f0*/  IMAD.MOV.U32 R8, RZ, RZ, 0x70 ;  /* 0x00000070ff087424 */ /* 0x000fe400078e00ff */
[----:B------:R-:W-:Y:S02]  /*20100*/  IMAD.MOV.U32 R12, RZ, RZ, 0x1 ;  /* 0x00000001ff0c7424 */ /* 0x000fe400078e00ff */
[----:B------:R-:W-:-:S07]  /*20110*/  IMAD.MOV.U32 R13, RZ, RZ, RZ ;  /* 0x000000ffff0d7224 */ /* 0x000fce00078e00ff */
[----:B------:R-:W-:-:S07]  /*20120*/  LEPC R20, `(.L_x_1685) ;  /* 0x000000001014794e */ /* 0x000fce0000000000 */
[----:B-1----:R-:W-:Y:S05]  /*20130*/  CALL.ABS.NOINC R2 ;  /* 0x0000000002007343 */ /* 0x002fea0003c00000 */
.L_x_1685:
[----:B------:R-:W-:Y:S05]  /*20140*/  BSYNC B6 ;  /* 0x0000000000067941 */ /* 0x000fea0003800000 */
.L_x_1684:
[----:B------:R-:W2:Y:S01]  /*20150*/  LDL.LU R20, [R1+0x3c] ;  /* 0x00003c0001147983 */ /* 0x000ea20000300800 */
[----:B------:R-:W3:Y:S01]  /*20160*/  LDC R9, c[0x0][0x448] ;  /* 0x00011200ff097b82 */ /* 0x000ee20000000800 */
[----:B------:R-:W-:Y:S01]  /*20170*/  ULDC.64 UR6, c[0x0][0x2e0] ;  /* 0x0000b80000067ab9 */ /* 0x000fe20000000a00 */
[----:B------:R-:W-:Y:S01]  /*20180*/  ULDC.64 UR4, c[0x0][0x2d8] ;  /* 0x0000b60000047ab9 */ /* 0x000fe20000000a00 */
[----:B-1----:R-:W2:Y:S01]  /*20190*/  LDL.LU.64 R2, [R1+0x30] ;  /* 0x0000300001027983 */ /* 0x002ea20000300a00 */
[----:B------:R-:W-:-:S03]  /*201a0*/  ULDC.64 UR8, c[0x0][0x280] ;  /* 0x0000a00000087ab9 */ /* 0x000fc60000000a00 */
[----:B------:R-:W4:Y:S04]  /*201b0*/  LDL.LU R21, [R1+0x40] ;  /* 0x0000400001157983 */ /* 0x000f280000300800 */
[----:B------:R-:W4:Y:S04]  /*201c0*/  LDL.LU R4, [R1+0x20] ;  /* 0x0000200001047983 */ /* 0x000f280000300800 */
[----:B------:R-:W4:Y:S01]  /*201d0*/  LDL R12, [R1+0x10] ;  /* 0x00001000010c7983 */ /* 0x000f220000100800 */
[----:B------:R-:W1:Y:S01]  /*201e0*/  S2R R10, SR_TID.X ;  /* 0x00000000000a7919 */ /* 0x000e620000002100 */
[----:B------:R-:W0:Y:S01]  /*201f0*/  S2R R11, SR_TID.X ;  /* 0x00000000000b7919 */ /* 0x000e220000002100 */
[----:B---3--:R-:W-:-:S13]  /*20200*/  ISETP.NE.AND P1, PT, R9, 0x1, PT ;  /* 0x000000010900780c */ /* 0x008fda0003f25270 */
[----:B------:R-:W3:Y:S08]  /*20210*/  @P1 LDC R5, c[0x0][0x44c] ;  /* 0x00011300ff051b82 */ /* 0x000ef00000000800 */
[----:B------:R-:W3:Y:S08]  /*20220*/  @P1 LDC R6, c[0x0][0x450] ;  /* 0x00011400ff061b82 */ /* 0x000ef00000000800 */
[----:B------:R-:W3:Y:S01]  /*20230*/  @P1 LDC R8, c[0x0][0x450] ;  /* 0x00011400ff081b82 */ /* 0x000ee20000000800 */
[----:B--2---:R-:W-:-:S02]  /*20240*/  IMAD.MOV.U32 R3, RZ, RZ, R20 ;  /* 0x000000ffff037224 */ /* 0x004fc400078e0014 */
[----:B------:R-:W2:Y:S01]  /*20250*/  S2R R20, SR_TID.X ;  /* 0x0000000000147919 */ /* 0x000ea20000002100 */
[----:B----4-:R-:W-:Y:S02]  /*20260*/  IMAD R0, R21, UR6, RZ ;  /* 0x0000000615007c24 */ /* 0x010fe4000f8e02ff */
[----:B------:R-:W-:-:S04]  /*20270*/  IMAD.WIDE.U32 R2, R16, UR4, R2 ;  /* 0x0000000410027c25 */ /* 0x000fc8000f8e0002 */
[----:B------:R-:W-:Y:S01]  /*20280*/  IMAD R3, R16, UR5, R3 ;  /* 0x0000000510037c24 */ /* 0x000fe2000f8e0203 */
[----:B------:R-:W-:Y:S01]  /*20290*/  ULDC.64 UR4, c[0x0][0x2d0] ;  /* 0x0000b40000047ab9 */ /* 0x000fe20000000a00 */
[C---:B------:R-:W-:Y:S02]  /*202a0*/  IMAD R0, R4.reuse, UR7, R0 ;  /* 0x0000000704007c24 */ /* 0x040fe4000f8e0200 */
[----:B------:R-:W-:Y:S01]  /*202b0*/  IMAD.WIDE.U32 R2, R4, UR6, R2 ;  /* 0x0000000604027c25 */ /* 0x000fe2000f8e0002 */
[----:B------:R-:W-:-:S03]  /*202c0*/  ULDC.64 UR6, c[0x0][0x2c8] ;  /* 0x0000b20000067ab9 */ /* 0x000fc60000000a00 */
[----:B------:R-:W-:Y:S01]  /*202d0*/  IMAD.IADD R3, R3, 0x1, R0 ;  /* 0x0000000103037824 */ /* 0x000fe200078e0200 */
[C---:B--2---:R-:W-:Y:S01]  /*202e0*/  LOP3.LUT R21, R20.reuse, 0x7f, RZ, 0xc0, !PT ;  /* 0x0000007f14157812 */ /* 0x044fe200078ec0ff */
[----:B------:R-:W-:-:S03]  /*202f0*/  IMAD.SHL.U32 R20, R20, 0x20, RZ ;  /* 0x0000002014147824 */ /* 0x000fc600078e00ff */
[----:B------:R-:W-:-:S04]  /*20300*/  SHF.R.U32.HI R21, RZ, 0x2, R21 ;  /* 0x00000002ff157819 */ /* 0x000fc80000011615 */
[----:B------:R-:W-:Y:S01]  /*20310*/  LOP3.LUT R20, R21, 0x60, R20, 0xf8, !PT ;  /* 0x0000006015147812 */ /* 0x000fe200078ef814 */
[----:B-1----:R-:W-:-:S04]  /*20320*/  IMAD.SHL.U32 R21, R10, 0x8, RZ ;  /* 0x000000080a157824 */ /* 0x002fc800078e00ff */
[----:B------:R-:W-:Y:S01]  /*20330*/  IMAD.IADD R0, R20, 0x1, R12 ;  /* 0x0000000114007824 */ /* 0x000fe200078e020c */
[----:B------:R-:W-:Y:S01]  /*20340*/  LOP3.LUT R21, R21, 0x18, RZ, 0xc0, !PT ;  /* 0x0000001815157812 */ /* 0x000fe200078ec0ff */
[----:B0-----:R-:W-:Y:S02]  /*20350*/  IMAD.SHL.U32 R20, R11, 0x8, RZ ;  /* 0x000000080b147824 */ /* 0x001fe400078e00ff */
[----:B---3--:R-:W-:Y:S01]  /*20360*/  @P1 IMAD.HI.U32 R5, R0, R5, RZ ;  /* 0x0000000500051227 */ /* 0x008fe200078e00ff */
[C---:B------:R-:W-:Y:S02]  /*20370*/  LOP3.LUT R10, R21.reuse, 0x40, RZ, 0xfc, !PT ;  /* 0x00000040150a7812 */ /* 0x040fe400078efcff */
[----:B------:R-:W-:Y:S01]  /*20380*/  LOP3.LUT R20, R20, 0x18, RZ, 0xc0, !PT ;  /* 0x0000001814147812 */ /* 0x000fe200078ec0ff */
[----:B------:R-:W-:Y:S01]  /*20390*/  IMAD.MOV.U32 R4, RZ, RZ, R0 ;  /* 0x000000ffff047224 */ /* 0x000fe200078e0000 */
[----:B------:R-:W-:Y:S02]  /*203a0*/  @P1 SHF.R.U32.HI R4, RZ, R6, R5 ;  /* 0x00000006ff041219 */ /* 0x000fe40000011605 */
        /* <DEDUP_REMOVED lines=8> */
[----:B------:R-:W-:Y:S02]  /*20430*/  VIADD R0, R0, 0x80 ;  /* 0x0000008000007836 */ /* 0x000fe40000000000 */
[----:B------:R-:W-:Y:S01]  /*20440*/  IMAD.WIDE.U32 R4, R6, UR6, R4 ;  /* 0x0000000606047c25 */ /* 0x000fe2000f8e0004 */
[----:B------:R-:W-:-:S05]  /*20450*/  SHF.R.S32.HI R7, RZ, 0x1f, R6 ;  /* 0x0000001fff077819 */ /* 0x000fca0000011406 */
[----:B------:R-:W-:-:S04]  /*20460*/  IMAD R7, R7, UR6, RZ ;  /* 0x0000000607077c24 */ /* 0x000fc8000f8e02ff */
[----:B------:R-:W-:Y:S02]  /*20470*/  IMAD R6, R6, UR7, R7 ;  /* 0x0000000706067c24 */ /* 0x000fe4000f8e0207 */
[----:B------:R-:W0:Y:S02]  /*20480*/  @P1 LDC R7, c[0x0][0x44c] ;  /* 0x00011300ff071b82 */ /* 0x000e240000000800 */
[----:B------:R-:W-:Y:S01]  /*20490*/  IMAD.IADD R6, R5, 0x1, R6 ;  /* 0x0000000105067824 */ /* 0x000fe200078e0206 */
[----:B------:R-:W-:-:S04]  /*204a0*/  LEA R5, P0, R4, UR8, 0x1 ;  /* 0x0000000804057c11 */ /* 0x000fc8000f8008ff */
[----:B------:R-:W-:Y:S01]  /*204b0*/  LEA.HI.X R6, R4, UR9, R6, 0x1, P0 ;  /* 0x0000000904067c11 */ /* 0x000fe200080f0c06 */
        /* <DEDUP_REMOVED lines=26> */
[----:B------:R-:W2:Y:S04]  /*20660*/  LDL.LU R3, [R1+0x18] ;  /* 0x0000180001037983 */ /* 0x000ea80000300800 */
[----:B------:R-:W3:Y:S04]  /*20670*/  LDL.LU R11, [R1+0x10] ;  /* 0x00001000010b7983 */ /* 0x000ee80000300800 */
[----:B------:R-:W0:Y:S01]  /*20680*/  SHFL.IDX PT, R2, R5, RZ, 0x1c1f ;  /* 0x001c1fff05027589 */ /* 0x000e2200000e0000 */
[----:B--2---:R-:W-:-:S03]  /*20690*/  IMAD R4, R3, R9, RZ ;  /* 0x0000000903047224 */ /* 0x004fc600078e02ff */
[----:B------:R-:W1:Y:S01]  /*206a0*/  SHFL.IDX PT, R3, R6, RZ, 0x1c1f ;  /* 0x001c1fff06037589 */ /* 0x000e6200000e0000 */
[----:B---3--:R-:W-:-:S05]  /*206b0*/  IMAD.IADD R0, R21, 0x1, R11 ;  /* 0x0000000115007824 */ /* 0x008fca00078e020b */
        /* <DEDUP_REMOVED lines=34> */
[----:B------:R-:W1:Y:S02]  /*208e0*/  SHFL.IDX PT, R5, R8, RZ, 0x1c1f ;  /* 0x001c1fff08057589 */ /* 0x000e6400000e0000 */
[----:B------:R-:W-:Y:S01]  /*208f0*/  ISETP.GE.AND P3, PT, R3, R4, PT ;  /* 0x000000040300720c */ /* 0x000fe20003f66270 */
[----:B------:R-:W-:-:S05]  /*20900*/  VIADD R3, R0, 0x60 ;  /* 0x0000006000037836 */ /* 0x000fca0000000000 */
[----:B------:R-:W-:-:S13]  /*20910*/  ISETP.GE.AND P4, PT, R3, R4, PT ;  /* 0x000000040300720c */ /* 0x000fda0003f86270 */
[----:B0-----:R-:W-:-:S05]  /*20920*/  @!P4 LEA R2, P5, R20, R2, 0x1 ;  /* 0x000000021402c211 */ /* 0x001fca00078a08ff */
[----:B------:R-:W-:Y:S01]  /*20930*/  @!P4 IMAD.X R3, RZ, RZ, R6, P5 ;  /* 0x000000ffff03c224 */ /* 0x000fe200028e0606 */
[----:B-1----:R-:W-:Y:S01]  /*20940*/  @!P3 LEA R5, P5, R20, R5, 0x1 ;  /* 0x000000051405b211 */ /* 0x002fe200078a08ff */
[----:B------:R-:W0:Y:S04]  /*20950*/  SHFL.IDX PT, R6, R7, RZ, 0x1c1f ;  /* 0x001c1fff07067589 */ /* 0x000e2800000e0000 */
[----:B------:R-:W-:Y:S04]  /*20960*/  @!P4 LDGSTS.E.BYPASS.LTC128B.128 [R10+0xdc00], desc[UR38][R2.64], !P2 ;  /* 0x0dc00000020acfae */ /* 0x000fe8000d101d66 */
[----:B------:R-:W-:Y:S04]  /*20970*/  @!P4 LDGSTS.E.BYPASS.LTC128B.128 [R10+0x10c00], desc[UR38][R2.64+0x40], !P1 ;  /* 0x10c00040020acfae */ /* 0x000fe8000c901d66 */
[----:B------:R1:W-:Y:S04]  /*20980*/  @!P4 LDGSTS.E.BYPASS.LTC128B.128 [R10+0x13c00], desc[UR38][R2.64+0x80], !P0 ;  /* 0x13c00080020acfae */ /* 0x0003e8000c101d66 */
[----:B------:R-:W2:Y:S01]  /*20990*/  SHFL.IDX PT, R7, R7, 0x1, 0x1c1f ;  /* 0x003c1f0007077f89 */ /* 0x000ea200000e0000 */
[----:B0-----:R-:W-:-:S02]  /*209a0*/  @!P3 IMAD.X R6, RZ, RZ, R6, P5 ;  /* 0x000000ffff06b224 */ /* 0x001fc400028e0606 */
[----:B-1----:R-:W-:Y:S02]  /*209b0*/  @!P3 IMAD.MOV.U32 R2, RZ, RZ, R5 ;  /* 0x000000ffff02b224 */ /* 0x002fe400078e0005 */
[----:B------:R-:W-:-:S05]  /*209c0*/  @!P3 IMAD.MOV.U32 R3, RZ, RZ, R6 ;  /* 0x000000ffff03b224 */ /* 0x000fca00078e0006 */
[----:B------:R-:W-:Y:S04]  /*209d0*/  @!P3 LDGSTS.E.BYPASS.LTC128B.128 [R10+0xe400], desc[UR38][R2.64], !P2 ;  /* 0x0e400000020abfae */ /* 0x000fe8000d101d66 */
[----:B------:R-:W-:Y:S04]  /*209e0*/  @!P3 LDGSTS.E.BYPASS.LTC128B.128 [R10+0x11400], desc[UR38][R2.64+0x40], !P1 ;  /* 0x11400040020abfae */ /* 0x000fe8000c901d66 */
[----:B------:R0:W-:Y:S04]  /*209f0*/  @!P3 LDGSTS.E.BYPASS.LTC128B.128 [R10+0x14400], desc[UR38][R2.64+0x80], !P0 ;  /* 0x14400080020abfae */ /* 0x0001e8000c101d66 */
[----:B0-2---:R0:W1:Y:S02]  /*20a00*/  SHFL.IDX PT, R2, R8, 0x1, 0x1c1f ;  /* 0x003c1f0008027f89 */ /* 0x00506400000e0000 */
.L_x_1852:
        /* <DEDUP_REMOVED lines=13> */
.L_x_1687:
        /* <DEDUP_REMOVED lines=18> */
.L_x_1853:
[----:B------:R-:W-:Y:S05]  /*20c00*/  BSYNC B0 ;  /* 0x0000000000007941 */ /* 0x000fea0003800000 */
.L_x_1688:
[----:B------:R-:W0:Y:S04]  /*20c10*/  LDL R2, [R1+0x1c] ;  /* 0x00001c0001027983 */ /* 0x000e280000100800 */
[----:B------:R-:W2:Y:S01]  /*20c20*/  LDL R5, [R1+0x8] ;  /* 0x0000080001057983 */ /* 0x000ea20000100800 */
[----:B------:R-:W-:Y:S01]  /*20c30*/  BSSY B0, `(.L_x_1690) ;  /* 0x0000234000007945 */ /* 0x000fe20003800000 */
[----:B0-----:R-:W-:-:S05]  /*20c40*/  VIADD R0, R2, 0xfffffffe ;  /* 0xfffffffe02007836 */ /* 0x001fca0000000000 */
[----:B--2---:R-:W-:-:S13]  /*20c50*/  ISETP.GE.AND P0, PT, R0, R5, PT ;  /* 0x000000050000720c */ /* 0x004fda0003f06270 */
[----:B------:R-:W-:Y:S05]  /*20c60*/  @!P0 BRA `(.L_x_1691) ;  /* 0x0000002000c08947 */ /* 0x000fea0003800000 */
[----:B------:R-:W2:Y:S04]  /*20c70*/  LDL.LU R2, [R1+0x38] ;  /* 0x0000380001027983 */ /* 0x000ea80000300800 */
[----:B------:R-:W3:Y:S04]  /*20c80*/  LDL.LU R7, [R1+0x28] ;  /* 0x0000280001077983 */ /* 0x000ee80000300800 */
[----:B------:R-:W4:Y:S04]  /*20c90*/  LDL.LU R3, [R1+0x48] ;  /* 0x0000480001037983 */ /* 0x000f280000300800 */
[----:B------:R-:W5:Y:S04]  /*20ca0*/  LDL.LU R6, [R1+0x24] ;  /* 0x0000240001067983 */ /* 0x000f680000300800 */
[----:B------:R-:W5:Y:S01]  /*20cb0*/  LDL.LU R4, [R1+0x44] ;  /* 0x0000440001047983 */ /* 0x000f620000300800 */
[----:B------:R-:W-:Y:S01]  /*20cc0*/  LOP3.LUT R10, RZ, R5, RZ, 0x33, !PT ;  /* 0x00000005ff0a7212 */ /* 0x000fe200078e33ff */
[----:B------:R-:W-:Y:S01]  /*20cd0*/  BSSY B2, `(.L_x_1692) ;  /* 0x00000c2000027945 */ /* 0x000fe20003800000 */
[----:B--2---:R-:W-:-:S04]  /*20ce0*/  VIADD R2, R2, 0x1 ;  /* 0x0000000102027836 */ /* 0x004fc80000000000 */
[----:B---3--:R-:W-:Y:S01]  /*20cf0*/  IMAD R2, R2, R7, RZ ;  /* 0x0000000702027224 */ /* 0x008fe200078e02ff */
[----:B----4-:R-:W-:-:S04]  /*20d00*/  LOP3.LUT R3, RZ, R3, RZ, 0x33, !PT ;  /* 0x00000003ff037212 */ /* 0x010fc800078e33ff */
[----:B------:R-:W-:-:S04]  /*20d10*/  LOP3.LUT R2, RZ, R2, RZ, 0x33, !PT ;  /* 0x00000002ff027212 */ /* 0x000fc800078e33ff */
[----:B-----5:R-:W-:Y:S02]  /*20d20*/  VIADDMNMX R2, R2, -R6, R3, !PT ;  /* 0x8000000602027246 */ /* 0x020fe40007800103 */
[----:B------:R-:W-:-:S04]  /*20d30*/  LOP3.LUT R4, RZ, R4, RZ, 0x33, !PT ;  /* 0x00000004ff047212 */ /* 0x000fc800078e33ff */
[----:B------:R-:W-:-:S04]  /*20d40*/  VIMNMX R4, R2, R4, !PT ;  /* 0x0000000402047248 */ /* 0x000fc80007fe0100 */
[----:B------:R-:W-:Y:S02]  /*20d50*/  VIADDMNMX R10, R4, 0x2, R10, !PT ;  /* 0x00000002040a7846 */ /* 0x000fe4000780010a */
[----:B------:R-:W-:-:S05]  /*20d60*/  LOP3.LUT R2, RZ, R4, RZ, 0x33, !PT ;  /* 0x00000004ff027212 */ /* 0x000fca00078e33ff */
        /* <DEDUP_REMOVED lines=35> */
.L_x_1696:
[----:B------:R-:W-:Y:S01]  /*20fa0*/  IMAD R3, R5, 0x8, R17 ;  /* 0x0000000805037824 */ /* 0x000fe200078e0211 */
[----:B------:R-:W-:Y:S01]  /*20fb0*/  SHF.L.U32 R2, R9, 0x1f, RZ ;  /* 0x0000001f09027819 */ /* 0x000fe200000006ff */
[----:B------:R-:W-:Y:S03]  /*20fc0*/  BSSY B3, `(.L_x_1697) ;  /* 0x0000003000037945 */ /* 0x000fe60003800000 */
[----:B------:R-:W1:Y:S02]  /*20fd0*/  SYNCS.PHASECHK.TRANS64.TRYWAIT P0, [R3+URZ+0x2d840], R2 ;  /* 0x02d84002030075a7 */ /* 0x000e64000800017f */
[----:B-1----:R-:W-:Y:S05]  /*20fe0*/  @!P0 BRA `(.L_x_1698) ;  /* 0x0000005400288947 */ /* 0x002fea0003800000 */
.L_x_1854:
[----:B------:R-:W-:Y:S05]  /*20ff0*/  BSYNC B3 ;  /* 0x0000000000037941 */ /* 0x000fea0003800000 */
.L_x_1697:
        /* <DEDUP_REMOVED lines=12> */
.L_x_1700:
[----:B------:R-:W-:Y:S05]  /*210c0*/  BSYNC B3 ;  /* 0x0000000000037941 */ /* 0x000fea0003800000 */
.L_x_1699:
        /* <DEDUP_REMOVED lines=11> */
.L_x_1701:
        /* <DEDUP_REMOVED lines=16> */
.L_x_1702:
        /* <DEDUP_REMOVED lines=16> */
.L_x_1703:
        /* <DEDUP_REMOVED lines=15> */
.L_x_1855:
[----:B------:R-:W-:Y:S05]  /*21470*/  BSYNC B3 ;  /* 0x0000000000037941 */ /* 0x000fea0003800000 */
.L_x_1704:
        /* <DEDUP_REMOVED lines=12> */
.L_x_1707:
[----:B------:R-:W-:Y:S05]  /*21540*/  BSYNC B3 ;  /* 0x0000000000037941 */ /* 0x000fea0003800000 */
.L_x_1706:
        /* <DEDUP_REMOVED lines=11> */
.L_x_1708:
        /* <DEDUP_REMOVED lines=15> */
.L_x_1709:
        /* <DEDUP_REMOVED lines=15> */
.L_x_1710:
        /* <DEDUP_REMOVED lines=12> */
.L_x_1695:
[----:B------:R-:W-:Y:S05]  /*218a0*/  BSYNC B1 ;  /* 0x0000000000017941 */ /* 0x000fea0003800000 */
.L_x_1694:
[----:B------:R-:W2:Y:S01]  /*218b0*/  LDL.LU R0, [R1+0x1c] ;  /* 0x00001c0001007983 */ /* 0x000ea20000300800 */
[----:B------:R-:W-:Y:S02]  /*218c0*/  IMAD.MOV.U32 R18, RZ, RZ, R5 ;  /* 0x000000ffff127224 */ /* 0x000fe400078e0005 */
[----:B------:R-:W-:Y:S02]  /*218d0*/  IMAD.MOV.U32 R28, RZ, RZ, R9 ;  /* 0x000000ffff1c7224 */ /* 0x000fe400078e0009 */
[----:B--2---:R-:W-:-:S07]  /*218e0*/  VIADD R0, R0, 0xfffffffd ;  /* 0xfffffffd00007836 */ /* 0x004fce0000000000 */
.L_x_1693:
[----:B------:R-:W-:Y:S05]  /*218f0*/  BSYNC B2 ;  /* 0x0000000000027941 */ /* 0x000fea0003800000 */
.L_x_1692:
[----:B------:R-:W-:-:S05]  /*21900*/  VIADD R3, R10, 0xfffffffe ;  /* 0xfffffffe0a037836 */ /* 0x000fca0000000000 */
[----:B------:R-:W-:-:S13]  /*21910*/  ISETP.NE.AND P0, PT, R3, R4, PT ;  /* 0x000000040300720c */ /* 0x000fda0003f05270 */
[----:B------:R-:W-:Y:S05]  /*21920*/  @!P0 BRA `(.L_x_1691) ;  /* 0x0000001400908947 */ /* 0x000fea0003800000 */
[----:B------:R-:W-:-:S07]  /*21930*/  IMAD.MOV.U32 R4, RZ, RZ, R19 ;  /* 0x000000ffff047224 */ /* 0x000fce00078e0013 */
.L_x_1745:
        /* <DEDUP_REMOVED lines=32> */
.L_x_1713:
[----:B------:R-:W-:Y:S01]  /*21b40*/  IMAD R3, R6, 0x8, R17 ;  /* 0x0000000806037824 */ /* 0x000fe200078e0211 */
[----:B------:R-:W-:Y:S01]  /*21b50*/  SHF.L.U32 R2, R7, 0x1f, RZ ;  /* 0x0000001f07027819 */ /* 0x000fe200000006ff */
[----:B------:R-:W-:Y:S03]  /*21b60*/  BSSY B2, `(.L_x_1714) ;  /* 0x0000003000027945 */ /* 0x000fe60003800000 */
[----:B------:R-:W1:Y:S02]  /*21b70*/  SYNCS.PHASECHK.TRANS64.TRYWAIT P0, [R3+URZ+0x2d840], R2 ;  /* 0x02d84002030075a7 */ /* 0x000e64000800017f */
[----:B-1----:R-:W-:Y:S05]  /*21b80*/  @!P0 BRA `(.L_x_1715) ;  /* 0x0000004800688947 */ /* 0x002fea0003800000 */
.L_x_1856:
[----:B------:R-:W-:Y:S05]  /*21b90*/  BSYNC B2 ;  /* 0x0000000000027941 */ /* 0x000fea0003800000 */
.L_x_1714:
        /* <DEDUP_REMOVED lines=12> */
.L_x_1717:
[----:B------:R-:W-:Y:S05]  /*21c60*/  BSYNC B2 ;  /* 0x0000000000027941 */ /* 0x000fea0003800000 */
.L_x_1716:
        /* <DEDUP_REMOVED lines=11> */
.L_x_1718:
        /* <DEDUP_REMOVED lines=16> */
.L_x_1719:
        /* <DEDUP_REMOVED lines=16> */
.L_x_1720:
        /* <DEDUP_REMOVED lines=15> */
.L_x_1857:
[----:B------:R-:W-:Y:S05]  /*22010*/  BSYNC B2 ;  /* 0x0000000000027941 */ /* 0x000fea0003800000 */
.L_x_1721:
        /* <DEDUP_REMOVED lines=11> */
.L_x_1724:
[----:B------:R-:W-:Y:S05]  /*220d0*/  BSYNC B2 ;  /* 0x0000000000027941 */ /* 0x000fea0003800000 */
.L_x_1723:
        /* <DEDUP_REMOVED lines=10> */
.L_x_1725:
        /* <DEDUP_REMOVED lines=15> */
.L_x_1726:
        /* <DEDUP_REMOVED lines=15> */
.L_x_1727:
        /* <DEDUP_REMOVED lines=12> */
.L_x_1712:
[----:B------:R-:W-:Y:S05]  /*22420*/  BSYNC B1 ;  /* 0x0000000000017941 */ /* 0x000fea0003800000 */
.L_x_1711:
        /* <DEDUP_REMOVED lines=32> */
.L_x_1730:
[----:B------:R-:W-:Y:S01]  /*22630*/  IMAD R2, R18, 0x8, R17 ;  /* 0x0000000812027824 */ /* 0x000fe200078e0211 */
[----:B------:R-:W-:Y:S01]  /*22640*/  SHF.L.U32 R3, R28, 0x1f, RZ ;  /* 0x0000001f1c037819 */ /* 0x000fe200000006ff */
[----:B------:R-:W-:Y:S03]  /*22650*/  BSSY B2, `(.L_x_1731) ;  /* 0x0000003000027945 */ /* 0x000fe60003800000 */
[----:B------:R-:W1:Y:S02]  /*22660*/  SYNCS.PHASECHK.TRANS64.TRYWAIT P0, [R2+URZ+0x2d840], R3 ;  /* 0x02d84003020075a7 */ /* 0x000e64000800017f */
[----:B-1----:R-:W-:Y:S05]  /*22670*/  @!P0 BRA `(.L_x_1732) ;  /* 0x0000003c00d48947 */ /* 0x002fea0003800000 */
.L_x_1858:
[----:B------:R-:W-:Y:S05]  /*22680*/  BSYNC B2 ;  /* 0x0000000000027941 */ /* 0x000fea0003800000 */
.L_x_1731:
        /* <DEDUP_REMOVED lines=12> */
.L_x_1734:
[----:B------:R-:W-:Y:S05]  /*22750*/  BSYNC B2 ;  /* 0x0000000000027941 */ /* 0x000fea0003800000 */
.L_x_1733:
        /* <DEDUP_REMOVED lines=12> */
.L_x_1735:
        /* <DEDUP_REMOVED lines=16> */
.L_x_1736:
        /* <DEDUP_REMOVED lines=16> */
.L_x_1737:
        /* <DEDUP_REMOVED lines=15> */
.L_x_1859:
[----:B------:R-:W-:Y:S05]  /*22b10*/  BSYNC B2 ;  /* 0x0000000000027941 */ /* 0x000fea0003800000 */
.L_x_1738:
        /* <DEDUP_REMOVED lines=11> */
.L_x_1741:
[----:B------:R-:W-:Y:S05]  /*22bd0*/  BSYNC B2 ;  /* 0x0000000000027941 */ /* 0x000fea0003800000 */
.L_x_1740:
        /* <DEDUP_REMOVED lines=10> */
.L_x_1742:
        /* <DEDUP_REMOVED lines=15> */
.L_x_1743:
        /* <DEDUP_REMOVED lines=15> */
.L_x_1744:
        /* <DEDUP_REMOVED lines=12> */
.L_x_1729:
[----:B------:R-:W-:Y:S05]  /*22f20*/  BSYNC B1 ;  /* 0x0000000000017941 */ /* 0x000fea0003800000 */
.L_x_1728:
[----:B------:R-:W2:Y:S01]  /*22f30*/  LDL R2, [R1+0x8] ;  /* 0x0000080001027983 */ /* 0x000ea20000100800 */
[----:B------:R-:W-:Y:S01]  /*22f40*/  VIADD R0, R0, 0xfffffffe ;  /* 0xfffffffe00007836 */ /* 0x000fe20000000000 */
[----:B--2---:R-:W-:-:S13]  /*22f50*/  ISETP.GT.AND P0, PT, R9, R2, PT ;  /* 0x000000020900720c */ /* 0x004fda0003f04270 */
[----:B------:R-:W-:Y:S05]  /*22f60*/  @P0 BRA `(.L_x_1745) ;  /* 0xffffffe800740947 */ /* 0x000fea000383ffff */
.L_x_1691:
[----:B------:R-:W-:Y:S05]  /*22f70*/  BSYNC B0 ;  /* 0x0000000000007941 */ /* 0x000fea0003800000 */
.L_x_1690:
        /* <DEDUP_REMOVED lines=17> */
.L_x_1747:
[----:B------:R-:W-:Y:S05]  /*23090*/  BSYNC B0 ;  /* 0x0000000000007941 */ /* 0x000fea0003800000 */
.L_x_1746:
[----:B------:R-:W-:Y:S01]  /*230a0*/  LOP3.LUT P0, RZ, R23, 0x1, RZ, 0xc0, !PT ;  /* 0x0000000117ff7812 */ /* 0x000fe2000780c0ff */
[----:B------:R-:W-:-:S12]  /*230b0*/  BSSY B0, `(.L_x_1748) ;  /* 0x0000045000007945 */ /* 0x000fd80003800000 */
[----:B------:R-:W-:Y:S05]  /*230c0*/  @!P0 BRA `(.L_x_1749) ;  /* 0x00000004000c8947 */ /* 0x000fea0003800000 */
[----:B------:R-:W-:Y:S01]  /*230d0*/  IMAD R3, R18, 0x8, R17 ;  /* 0x0000000812037824 */ /* 0x000fe200078e0211 */
[----:B------:R-:W-:Y:S01]  /*230e0*/  SHF.L.U32 R0, R28, 0x1f, RZ ;  /* 0x0000001f1c007819 */ /* 0x000fe200000006ff */
[----:B------:R-:W-:Y:S01]  /*230f0*/  BSSY B1, `(.L_x_1750) ;  /* 0x0000004000017945 */ /* 0x000fe20003800000 */
[----:B------:R-:W-:Y:S02]  /*23100*/  ISETP.NE.AND P1, PT, R6, RZ, PT ;  /* 0x000000ff0600720c */ /* 0x000fe40003f25270 */
[----:B------:R-:W0:Y:S02]  /*23110*/  SYNCS.PHASECHK.TRANS64.TRYWAIT P0, [R3+URZ+0x2d860], R0 ;  /* 0x02d86000030075a7 */ /* 0x000e24000800017f */
[----:B0-----:R-:W-:Y:S09]  /*23120*/  @!P0 BRA `(.L_x_1751) ;  /* 0x0000003400508947 */ /* 0x001ff20003800000 */
.L_x_1860:
[----:B------:R-:W-:Y:S05]  /*23130*/  BSYNC B1 ;  /* 0x0000000000017941 */ /* 0x000fea0003800000 */
.L_x_1750:
        /* <DEDUP_REMOVED lines=9> */
.L_x_1753:
[----:B------:R-:W-:Y:S05]  /*231d0*/  BSYNC B1 ;  /* 0x0000000000017941 */ /* 0x000fea0003800000 */
.L_x_1752:
        /* <DEDUP_REMOVED lines=10> */
.L_x_1754:
        /* <DEDUP_REMOVED lines=15> */
.L_x_1755:
        /* <DEDUP_REMOVED lines=15> */
.L_x_1756:
        /* <DEDUP_REMOVED lines=10> */
.L_x_1749:
[----:B------:R-:W-:Y:S05]  /*23500*/  BSYNC B0 ;  /* 0x0000000000007941 */ /* 0x000fea0003800000 */
.L_x_1748:
[----:B------:R-:W-:-:S05]  /*23510*/  VIADD R18, R18, 0x1 ;  /* 0x0000000112127836 */ /* 0x000fca0000000000 */
[----:B------:R-:W-:-:S04]  /*23520*/  ISETP.NE.AND P0, PT, R18, 0x2, PT ;  /* 0x000000021200780c */ /* 0x000fc80003f05270 */
[----:B------:R-:W-:Y:S02]  /*23530*/  SEL R3, RZ, 0x1, P0 ;  /* 0x00000001ff037807 */ /* 0x000fe40000000000 */
[----:B------:R-:W-:Y:S02]  /*23540*/  SEL R18, R18, RZ, P0 ;  /* 0x000000ff12127207 */ /* 0x000fe40000000000 */
[----:B------:R-:W-:-:S07]  /*23550*/  LOP3.LUT R28, R28, R3, RZ, 0x3c, !PT ;  /* 0x000000031c1c7212 */ /* 0x000fce00078e3cff */
.L_x_1672:
[----:B------:R-:W-:Y:S05]  /*23560*/  BSYNC B7 ;  /* 0x0000000000077941 */ /* 0x000fea0003800000 */
.L_x_1670:
[----:B------:R-:W-:-:S13]  /*23570*/  LOP3.LUT P0, RZ, R23, 0x2, RZ, 0xc0, !PT ;  /* 0x0000000217ff7812 */ /* 0x000fda000780c0ff */
[----:B------:R-:W-:Y:S05]  /*23580*/  @!P0 BRA `(.L_x_1757) ;  /* 0x0000000000248947 */ /* 0x000fea0003800000 */
[----:B------:R-:W-:Y:S05]  /*23590*/  WARPSYNC.ALL ;  /* 0x0000000000007948 */ /* 0x000fea0003800000 */
[----:B------:R-:W0:Y:S08]  /*235a0*/  S2UR UR5, SR_CgaCtaId ;  /* 0x00000000000579c3 */ /* 0x000e300000008800 */
[----:B------:R-:W-:Y:S06]  /*235b0*/  BAR.SYNC.DEFER_BLOCKING 0x5, 0x200 ;  /* 0x0148000000007b1d */ /* 0x000fec0000010000 */
[----:B------:R-:W-:-:S02]  /*235c0*/  UMOV UR4, 0x400 ;  /* 0x0000040000047882 */ /* 0x000fc40000000000 */
[----:B0-----:R-:W-:-:S06]  /*235d0*/  ULEA UR4, UR5, UR4, 0x18 ;  /* 0x0000000405047291 */ /* 0x001fcc000f8ec03f */
[----:B------:R-:W-:-:S05]  /*235e0*/  IMAD.U32 R17, RZ, RZ, UR4 ;  /* 0x00000004ff117e24 */ /* 0x000fca000f8e00ff */
[----:B------:R2:W3:Y:S01]  /*235f0*/  LDS.128 R24, [R17+0x2d8d0] ;  /* 0x02d8d00011187984 */ /* 0x0004e20000000c00 */
[----:B------:R-:W-:Y:S06]  /*23600*/  BAR.ARV 0x4, 0x200 ;  /* 0x0108000000007b1d */ /* 0x000fec0000002000 */
[----:B------:R-:W-:Y:S05]  /*23610*/  BRA `(.L_x_1758) ;  /* 0x0000000c00d87947 */ /* 0x000fea0003800000 */
.L_x_1757:
[----:B------:R-:W0:Y:S01]  /*23620*/  S2R R0, SR_TID.X ;  /* 0x0000000000007919 */ /* 0x000e220000002100 */
[----:B------:R-:W-:Y:S01]  /*23630*/  UMOV UR4, 0xffffffff ;  /* 0xffffffff00047882 */ /* 0x000fe20000000000 */
[----:B0-----:R-:W-:-:S04]  /*23640*/  LOP3.LUT R8, R0, 0x1f, RZ, 0xc0, !PT ;  /* 0x0000001f00087812 */ /* 0x001fc800078ec0ff */
[----:B------:R-:W-:Y:S01]  /*23650*/  ISETP.NE.AND P0, PT, R8, 0x1f, PT ;  /* 0x0000001f0800780c */ /* 0x000fe20003f05270 */
[----:B------:R-:W-:-:S12]  /*23660*/  BRA.DIV UR4, `(.L_x_1759) ;  /* 0x0000003204147947 */ /* 0x000fd8000b800000 */
[----:B------:R-:W-:Y:S01]  /*23670*/  IMAD.IADD R9, R27, 0x1, R8 ;  /* 0x000000011b097824 */ /* 0x000fe200078e0208 */
[----:B------:R-:W-:-:S04]  /*23680*/  ULDC UR4, c[0x0][0xc3c] ;  /* 0x00030f0000047ab9 */ /* 0x000fc80000000800 */
[----:B------:R-:W-:-:S13]  /*23690*/  ISETP.GE.OR P1, PT, R9, UR4, !P0 ;  /* 0x0000000409007c0c */ /* 0x000fda000c726670 */
[----:B------:R-:W0:Y:S08]  /*236a0*/  @!P1 LDC.64 R2, c[0x0][0xc80] ;  /* 0x00032000ff029b82 */ /* 0x000e300000000a00 */
[----:B-1----:R-:W1:Y:S01]  /*236b0*/  @!P1 LDC.64 R4, c[0x0][0xc78] ;  /* 0x00031e00ff049b82 */ /* 0x002e620000000a00 */
        /* <DEDUP_REMOVED lines=33> */
.L_x_1870:
[----:B------:R-:W-:Y:S02]  /*238d0*/  ULDC UR4, c[0x0][0xc38] ;  /* 0x00030e0000047ab9 */ /* 0x000fe40000000800 */
[----:B------:R-:W-:-:S04]  /*238e0*/  IMAD.U32 R4, RZ, RZ, UR4 ;  /* 0x00000004ff047e24 */ /* 0x000fc8000f8e00ff */
[----:B-1----:R-:W-:-:S04]  /*238f0*/  IMAD R3, R14, R4, RZ ;  /* 0x000000040e037224 */ /* 0x002fc800078e02ff */
[----:B------:R-:W-:-:S05]  /*23900*/  IMAD.IADD R6, R6, 0x1, R3 ;  /* 0x0000000106067824 */ /* 0x000fca00078e0203 */
[----:B------:R-:W-:-:S13]  /*23910*/  ISETP.GT.AND P6, PT, R6, R0, PT ;  /* 0x000000000600720c */ /* 0x000fda0003fc4270 */
[----:B------:R-:W-:Y:S05]  /*23920*/  @P6 BRA `(.L_x_1760) ;  /* 0x0000000000a46947 */ /* 0x000fea0003800000 */
.L_x_1763:
        /* <DEDUP_REMOVED lines=35> */
.L_x_1878:
[----:B------:R-:W-:Y:S02]  /*23b60*/  ULDC UR4, c[0x0][0xc38] ;  /* 0x00030e0000047ab9 */ /* 0x000fe40000000800 */
[----:B------:R-:W-:-:S04]  /*23b70*/  IMAD.U32 R4, RZ, RZ, UR4 ;  /* 0x00000004ff047e24 */ /* 0x000fc8000f8e00ff */
[----:B-1----:R-:W-:-:S04]  /*23b80*/  IMAD R3, R14, R4, RZ ;  /* 0x000000040e037224 */ /* 0x002fc800078e02ff */
[----:B------:R-:W-:-:S05]  /*23b90*/  IMAD.IADD R6, R3, 0x1, R6 ;  /* 0x0000000103067824 */ /* 0x000fca00078e0206 */
[----:B------:R-:W-:-:S13]  /*23ba0*/  ISETP.GT.AND P6, PT, R6, R0, PT ;  /* 0x000000000600720c */ /* 0x000fda0003fc4270 */
[----:B------:R-:W-:Y:S05]  /*23bb0*/  @!P6 BRA `(.L_x_1763) ;  /* 0xfffffffc005ce947 */ /* 0x000fea000383ffff */
.L_x_1760:
[----:B------:R-:W-:Y:S01]  /*23bc0*/  IMAD.IADD R6, R6, 0x1, -R3 ;  /* 0x0000000106067824 */ /* 0x000fe200078e0a03 */
[----:B------:R-:W-:-:S03]  /*23bd0*/  UMOV UR4, 0xffffffff ;  /* 0xffffffff00047882 */ /* 0x000fc60000000000 */
[----:B------:R-:W-:-:S05]  /*23be0*/  IMAD R3, R2, R4, R6 ;  /* 0x0000000402037224 */ /* 0x000fca00078e0206 */
[----:B------:R-:W-:Y:S01]  /*23bf0*/  ISETP.GT.AND P6, PT, R3, R0, PT ;  /* 0x000000000300720c */ /* 0x000fe20003fc4270 */
[----:B------:R-:W-:-:S12]  /*23c00*/  BRA.DIV UR4, `(.L_x_1764) ;  /* 0x00000032049c7947 */ /* 0x000fd8000b800000 */
[----:B------:R-:W-:-:S04]  /*23c10*/  VOTE.ANY R3, PT, !P6 ;  /* 0x0000000000037806 */ /* 0x000fc800070e0100 */
[----:B------:R-:W1:Y:S02]  /*23c20*/  POPC R7, R3 ;  /* 0x0000000300077309 */ /* 0x000e640000000000 */
[----:B-1----:R1:W2:Y:S01]  /*23c30*/  SHFL.IDX PT, R25, R25, R7, 0x1f ;  /* 0x00001f0719197589 */ /* 0x0022a200000e0000 */
[----:B------:R-:W-:-:S03]  /*23c40*/  IMAD.IADD R27, R7, 0x1, R27 ;  /* 0x00000001071b7824 */ /* 0x000fc600078e021b */
[----:B------:R1:W3:Y:S04]  /*23c50*/  SHFL.IDX PT, R5, R5, R7, 0x1f ;  /* 0x00001f0705057589 */ /* 0x0002e800000e0000 */
.L_x_1883:
[----:B------:R-:W-:-:S13]  /*23c60*/  ISETP.NE.AND P0, PT, R3, RZ, PT ;  /* 0x000000ff0300720c */ /* 0x000fda0003f05270 */
[----:B------:R-:W-:Y:S05]  /*23c70*/  @!P0 BRA `(.L_x_1765) ;  /* 0x0000000000108947 */ /* 0x000fea0003800000 */
[----:B------:R-:W-:Y:S01]  /*23c80*/  UMOV UR4, 0xffffffff ;  /* 0xffffffff00047882 */ /* 0x000fe20000000000 */
[----:B------:R-:W-:Y:S02]  /*23c90*/  VIADD R12, R7, 0xffffffff ;  /* 0xffffffff070c7836 */ /* 0x000fe40000000000 */
[----:B------:R-:W-:Y:S05]  /*23ca0*/  BRA.DIV UR4, `(.L_x_1766) ;  /* 0x0000003204d47947 */ /* 0x000fea000b800000 */
[----:B------:R4:W0:Y:S02]  /*23cb0*/  SHFL.IDX PT, R24, R2, R12, 0x1f ;  /* 0x00001f0c02187589 */ /* 0x00082400000e0000 */
.L_x_1765:
[----:B---3--:R-:W-:Y:S01]  /*23cc0*/  ISETP.NE.AND P0, PT, R5, 0x1, PT ;  /* 0x000000010500780c */ /* 0x008fe20003f05270 */
[----:B0-----:R-:W-:-:S04]  /*23cd0*/  IMAD R24, R24, R4, R6 ;  /* 0x0000000418187224 */ /* 0x001fc800078e0206 */
[----:B------:R-:W-:-:S08]  /*23ce0*/  IMAD.IADD R0, R0, 0x1, -R24 ;  /* 0x0000000100007824 */ /* 0x000fd000078e0a18 */
[----:B------:R-:W-:Y:S05]  /*23cf0*/  @!P0 BRA `(.L_x_1767) ;  /* 0x0000000000dc8947 */ /* 0x000fea0003800000 */
[----:B--2---:R-:W-:Y:S01]  /*23d00*/  IABS R4, R25 ;  /* 0x0000001900047213 */ /* 0x004fe20000000000 */
[----:B----4-:R-:W-:Y:S01]  /*23d10*/  IMAD.MOV.U32 R2, RZ, RZ, RZ ;  /* 0x000000ffff027224 */ /* 0x010fe200078e00ff */
[----:B------:R-:W-:Y:S02]  /*23d20*/  IABS R6, R5 ;  /* 0x0000000500067213 */ /* 0x000fe40000000000 */
[----:B-1----:R-:W0:Y:S08]  /*23d30*/  I2F.RP R7, R4 ;  /* 0x0000000400077306 */ /* 0x002e300000209400 */
[----:B------:R-:W-:Y:S08]  /*23d40*/  I2F.RP R10, R6 ;  /* 0x00000006000a7306 */ /* 0x000ff00000209400 */
[----:B0-----:R-:W0:Y:S02]  /*23d50*/  MUFU.RCP R7, R7 ;  /* 0x0000000700077308 */ /* 0x001e240000001000 */
[----:B0-----:R-:W-:Y:S01]  /*23d60*/  VIADD R8, R7, 0xffffffe ;  /* 0x0ffffffe07087836 */ /* 0x001fe20000000000 */
[----:B------:R-:W-:-:S05]  /*23d70*/  IABS R7, R25 ;  /* 0x0000001900077213 */ /* 0x000fca0000000000 */
[----:B------:R0:W1:Y:S02]  /*23d80*/  F2I.FTZ.U32.TRUNC.NTZ R3, R8 ;  /* 0x0000000800037305 */ /* 0x000064000021f000 */
[----:B0-----:R-:W-:Y:S01]  /*23d90*/  IABS R8, R0 ;  /* 0x0000000000087213 */ /* 0x001fe20000000000 */
[----:B-1----:R-:W-:-:S04]  /*23da0*/  IMAD.MOV R9, RZ, RZ, -R3 ;  /* 0x000000ffff097224 */ /* 0x002fc800078e0a03 */
[----:B------:R-:W-:-:S04]  /*23db0*/  IMAD R9, R9, R4, RZ ;  /* 0x0000000409097224 */ /* 0x000fc800078e02ff */
[----:B------:R-:W-:Y:S02]  /*23dc0*/  IMAD.HI.U32 R3, R3, R9, R2 ;  /* 0x0000000903037227 */ /* 0x000fe400078e0002 */
[----:B------:R-:W0:Y:S02]  /*23dd0*/  MUFU.RCP R2, R10 ;  /* 0x0000000a00027308 */ /* 0x000e240000001000 */
[----:B------:R-:W-:Y:S02]  /*23de0*/  IMAD.MOV R9, RZ, RZ, -R7 ;  /* 0x000000ffff097224 */ /* 0x000fe400078e0a07 */
[----:B------:R-:W-:-:S04]  /*23df0*/  IMAD.HI.U32 R7, R3, R8, RZ ;  /* 0x0000000803077227 */ /* 0x000fc800078e00ff */
[----:B------:R-:W-:-:S05]  /*23e00*/  IMAD R9, R7, R9, R8 ;  /* 0x0000000907097224 */ /* 0x000fca00078e0208 */
[----:B------:R-:W-:Y:S01]  /*23e10*/  ISETP.GT.U32.AND P1, PT, R4, R9, PT ;  /* 0x000000090400720c */ /* 0x000fe20003f24070 */
[----:B0-----:R-:W-:Y:S02]  /*23e20*/  VIADD R8, R2, 0xffffffe ;  /* 0x0ffffffe02087836 */ /* 0x001fe40000000000 */
[----:B------:R-:W-:Y:S02]  /*23e30*/  IMAD.MOV.U32 R2, RZ, RZ, RZ ;  /* 0x000000ffff027224 */ /* 0x000fe400078e00ff */
[----:B------:R-:W0:Y:S08]  /*23e40*/  F2I.FTZ.U32.TRUNC.NTZ R3, R8 ;  /* 0x0000000800037305 */ /* 0x000e30000021f000 */
[----:B------:R-:W-:-:S02]  /*23e50*/  @!P1 IMAD.IADD R9, R9, 0x1, -R4 ;  /* 0x0000000109099824 */ /* 0x000fc400078e0a04 */
[----:B------:R-:W-:Y:S01]  /*23e60*/  @!P1 VIADD R7, R7, 0x1 ;  /* 0x0000000107079836 */ /* 0x000fe20000000000 */
[----:B------:R-:W-:Y:S02]  /*23e70*/  ISETP.NE.AND P1, PT, R25, RZ, PT ;  /* 0x000000ff1900720c */ /* 0x000fe40003f25270 */
[----:B------:R-:W-:Y:S02]  /*23e80*/  ISETP.GE.U32.AND P0, PT, R9, R4, PT ;  /* 0x000000040900720c */ /* 0x000fe40003f06070 */
[----:B------:R-:W-:Y:S01]  /*23e90*/  IABS R4, R5 ;  /* 0x0000000500047213 */ /* 0x000fe20000000000 */
[----:B0-----:R-:W-:-:S04]  /*23ea0*/  IMAD.MOV R9, RZ, RZ, -R3 ;  /* 0x000000ffff097224 */ /* 0x001fc800078e0a03 */
[----:B------:R-:W-:Y:S02]  /*23eb0*/  IMAD.MOV R4, RZ, RZ, -R4 ;  /* 0x000000ffff047224 */ /* 0x000fe400078e0a04 */
[----:B------:R-:W-:-:S04]  /*23ec0*/  IMAD R9, R9, R6, RZ ;  /* 0x0000000609097224 */ /* 0x000fc800078e02ff */
[----:B------:R-:W-:Y:S01]  /*23ed0*/  IMAD.HI.U32 R2, R3, R9, R2 ;  /* 0x0000000903027227 */ /* 0x000fe200078e0002 */
[----:B------:R-:W-:-:S03]  /*23ee0*/  LOP3.LUT R3, R0, R25, RZ, 0x3c, !PT ;  /* 0x0000001900037212 */ /* 0x000fc600078e3cff */
[----:B------:R-:W-:Y:S01]  /*23ef0*/  @P0 VIADD R7, R7, 0x1 ;  /* 0x0000000107070836 */ /* 0x000fe20000000000 */
[----:B------:R-:W-:-:S13]  /*23f00*/  ISETP.GE.AND P2, PT, R3, RZ, PT ;  /* 0x000000ff0300720c */ /* 0x000fda0003f46270 */
[----:B------:R-:W-:Y:S01]  /*23f10*/  @!P2 IMAD.MOV R7, RZ, RZ, -R7 ;  /* 0x000000ffff07a224 */ /* 0x000fe200078e0a07 */
[----:B------:R-:W-:-:S04]  /*23f20*/  @!P1 LOP3.LUT R7, RZ, R25, RZ, 0x33, !PT ;  /* 0x00000019ff079212 */ /* 0x000fc800078e33ff */
[----:B------:R-:W-:-:S05]  /*23f30*/  IABS R3, R7 ;  /* 0x0000000700037213 */ /* 0x000fca0000000000 */
        /* <DEDUP_REMOVED lines=14> */
[--C-:B------:R-:W-:Y:S02]  /*24020*/  IMAD R5, R5, R4, R7.reuse ;  /* 0x0000000405057224 */ /* 0x100fe400078e0207 */
[----:B------:R-:W-:Y:S02]  /*24030*/  IMAD.MOV R2, RZ, RZ, -R7 ;  /* 0x000000ffff027224 */ /* 0x000fe400078e0a07 */
[----:B------:R-:W-:Y:S02]  /*24040*/  IMAD R26, R5, 0x10000, R26 ;  /* 0x00010000051a7824 */ /* 0x000fe400078e021a */
[----:B------:R-:W-:Y:S01]  /*24050*/  IMAD R2, R25, R2, R0 ;  /* 0x0000000219027224 */ /* 0x000fe200078e0200 */
[----:B------:R-:W-:Y:S06]  /*24060*/  BRA `(.L_x_1768) ;  /* 0x0000000000f47947 */ /* 0x000fec0003800000 */
.L_x_1767:
[----:B----4-:R-:W0:Y:S02]  /*24070*/  LDC.64 R2, c[0x0][0xc90] ;  /* 0x00032400ff027b82 */ /* 0x010e240000000a00 */
[----:B0-----:R-:W-:-:S05]  /*24080*/  IMAD.WIDE R2, R27, 0x4, R2 ;  /* 0x000000041b027825 */ /* 0x001fca00078e0202 */
[----:B-1----:R0:W2:Y:S02]  /*24090*/  LDG.E R7, desc[UR38][R2.64] ;  /* 0x0000002602077981 */ /* 0x0020a4000c1e1900 */
[----:B0-----:R-:W-:Y:S02]  /*240a0*/  IMAD.MOV.U32 R2, RZ, RZ, RZ ;  /* 0x000000ffff027224 */ /* 0x001fe400078e00ff */
[----:B--2---:R-:W-:-:S05]  /*240b0*/  IMAD R5, R25, R7, RZ ;  /* 0x0000000719057224 */ /* 0x004fca00078e02ff */
[-C--:B------:R-:W-:Y:S02]  /*240c0*/  IABS R6, R5.reuse ;  /* 0x0000000500067213 */ /* 0x080fe40000000000 */
[----:B------:R-:W-:Y:S02]  /*240d0*/  IABS R10, R5 ;  /* 0x00000005000a7213 */ /* 0x000fe40000000000 */
[----:B------:R-:W0:Y:S08]  /*240e0*/  I2F.RP R8, R6 ;  /* 0x0000000600087306 */ /* 0x000e300000209400 */
[----:B0-----:R-:W0:Y:S02]  /*240f0*/  MUFU.RCP R8, R8 ;  /* 0x0000000800087308 */ /* 0x001e240000001000 */
[----:B0-----:R-:W-:-:S02]  /*24100*/  VIADD R9, R8, 0xffffffe ;  /* 0x0ffffffe08097836 */ /* 0x001fc40000000000 */
[----:B------:R-:W-:-:S04]  /*24110*/  IMAD.MOV R8, RZ, RZ, -R10 ;  /* 0x000000ffff087224 */ /* 0x000fc800078e0a0a */
[----:B------:R-:W0:Y:S02]  /*24120*/  F2I.FTZ.U32.TRUNC.NTZ R3, R9 ;  /* 0x0000000900037305 */ /* 0x000e24000021f000 */
[----:B0-----:R-:W-:-:S04]  /*24130*/  IMAD.MOV R11, RZ, RZ, -R3 ;  /* 0x000000ffff0b7224 */ /* 0x001fc800078e0a03 */
[----:B------:R-:W-:-:S04]  /*24140*/  IMAD R11, R11, R6, RZ ;  /* 0x000000060b0b7224 */ /* 0x000fc800078e02ff */
[----:B------:R-:W-:Y:S01]  /*24150*/  IMAD.HI.U32 R3, R3, R11, R2 ;  /* 0x0000000b03037227 */ /* 0x000fe200078e0002 */
        /* <DEDUP_REMOVED lines=9> */
[----:B------:R-:W-:-:S13]  /*241f0*/  ISETP.GE.U32.AND P0, PT, R9, R6, PT ;  /* 0x000000060900720c */ /* 0x000fda0003f06070 */
[----:B------:R-:W-:-:S04]  /*24200*/  @P0 VIADD R3, R3, 0x1 ;  /* 0x0000000103030836 */ /* 0x000fc80000000000 */
[----:B------:R-:W-:-:S04]  /*24210*/  IMAD.MOV.U32 R2, RZ, RZ, R3 ;  /* 0x000000ffff027224 */ /* 0x000fc800078e0003 */
[----:B------:R-:W-:Y:S01]  /*24220*/  @!P2 IMAD.MOV R2, RZ, RZ, -R2 ;  /* 0x000000ffff02a224 */ /* 0x000fe200078e0a02 */
[----:B------:R-:W-:-:S05]  /*24230*/  @!P1 LOP3.LUT R2, RZ, R5, RZ, 0x33, !PT ;  /* 0x00000005ff029212 */ /* 0x000fca00078e33ff */
[----:B------:R-:W-:Y:S02]  /*24240*/  IMAD R6, R7, R2, RZ ;  /* 0x0000000207067224 */ /* 0x000fe400078e02ff */
[----:B------:R-:W-:Y:S02]  /*24250*/  IMAD.MOV R2, RZ, RZ, -R2 ;  /* 0x000000ffff027224 */ /* 0x000fe400078e0a02 */
[----:B------:R-:W-:Y:S02]  /*24260*/  IMAD.MOV R3, RZ, RZ, -R6 ;  /* 0x000000ffff037224 */ /* 0x000fe400078e0a06 */
[----:B------:R-:W-:Y:S02]  /*24270*/  IMAD R5, R5, R2, R0 ;  /* 0x0000000205057224 */ /* 0x000fe400078e0200 */
[----:B------:R-:W-:Y:S01]  /*24280*/  IMAD.MOV.U32 R2, RZ, RZ, RZ ;  /* 0x000000ffff027224 */ /* 0x000fe200078e00ff */
[----:B------:R-:W-:-:S04]  /*24290*/  VIADDMNMX R4, R3, R4, R7, PT ;  /* 0x0000000403047246 */ /* 0x000fc80003800107 */
[----:B------:R-:W-:-:S04]  /*242a0*/  IABS R7, R4 ;  /* 0x0000000400077213 */ /* 0x000fc80000000000 */
        /* <DEDUP_REMOVED lines=17> */
[----:B------:R-:W-:Y:S02]  /*243c0*/  LOP3.LUT R0, R5, R4, RZ, 0x3c, !PT ;  /* 0x0000000405007212 */ /* 0x000fe400078e3cff */
[----:B------:R-:W-:Y:S02]  /*243d0*/  IADD3 R5, R6, 0x1000000, R5 ;  /* 0x0100000006057810 */ /* 0x000fe40007ffe005 */
[----:B------:R-:W-:-:S07]  /*243e0*/  ISETP.GE.AND P2, PT, R0, RZ, PT ;  /* 0x000000ff0000720c */ /* 0x000fce0003f46270 */
[----:B------:R-:W-:-:S06]  /*243f0*/  @P0 VIADD R2, R2, 0x1 ;  /* 0x0000000102020836 */ /* 0x000fcc0000000000 */
[----:B------:R-:W-:Y:S01]  /*24400*/  @!P2 IMAD.MOV R2, RZ, RZ, -R2 ;  /* 0x000000ffff02a224 */ /* 0x000fe200078e0a02 */
[----:B------:R-:W-:Y:S01]  /*24410*/  @!P1 LOP3.LUT R2, RZ, R4, RZ, 0x33, !PT ;  /* 0x00000004ff029212 */ /* 0x000fe200078e33ff */
[----:B------:R-:W-:-:S04]  /*24420*/  IMAD.MOV R4, RZ, RZ, -R4 ;  /* 0x000000ffff047224 */ /* 0x000fc800078e0a04 */
[----:B------:R-:W-:-:S07]  /*24430*/  IMAD R26, R2, R4, R5 ;  /* 0x00000004021a7224 */ /* 0x000fce00078e0205 */
.L_x_1768:
[----:B------:R-:W-:-:S05]  /*24440*/  LOP3.LUT R2, RZ, R2, RZ, 0x33, !PT ;  /* 0x00000002ff027212 */ /* 0x000fca00078e33ff */
[----:B------:R-:W-:Y:S01]  /*24450*/  IMAD.IADD R25, R25, 0x1, R2 ;  /* 0x0000000119197824 */ /* 0x000fe200078e0202 */
[----:B------:R-:W-:Y:S06]  /*24460*/  BRA `(.L_x_1769) ;  /* 0x00000000001c7947 */ /* 0x000fec0003800000 */
.L_x_1761:
[----:B------:R-:W-:Y:S01]  /*24470*/  UMOV UR4, URZ ;  /* 0x0000003f00047c82 */ /* 0x000fe20008000000 */
[----:B------:R-:W-:Y:S01]  /*24480*/  UMOV UR5, URZ ;  /* 0x0000003f00057c82 */ /* 0x000fe20008000000 */
[----:B------:R-:W-:Y:S01]  /*24490*/  ULDC UR6, c[0x0][0xc3c] ;  /* 0x00030f0000067ab9 */ /* 0x000fe20000000800 */
[----:B------:R-:W-:Y:S02]  /*244a0*/  IMAD.MOV.U32 R24, RZ, RZ, R0 ;  /* 0x000000ffff187224 */ /* 0x000fe400078e0000 */
[----:B------:R-:W-:Y:S02]  /*244b0*/  IMAD.U32 R25, RZ, RZ, UR4 ;  /* 0x00000004ff197e24 */ /* 0x000fe4000f8e00ff */
[----:B------:R-:W-:Y:S02]  /*244c0*/  IMAD.U32 R26, RZ, RZ, UR5 ;  /* 0x00000005ff1a7e24 */ /* 0x000fe4000f8e00ff */
[----:B------:R-:W-:-:S07]  /*244d0*/  IMAD.U32 R27, RZ, RZ, UR6 ;  /* 0x00000006ff1b7e24 */ /* 0x000fce000f8e00ff */
.L_x_1769:
        /* <DEDUP_REMOVED lines=10> */
.L_x_1758:
[----:B------:R-:W-:Y:S02]  /*24580*/  ULDC UR4, c[0x0][0xc3c] ;  /* 0x00030f0000047ab9 */ /* 0x000fe40000000800 */
[----:B---3--:R-:W-:-:S13]  /*24590*/  ISETP.GE.AND P0, PT, R27, UR4, PT ;  /* 0x000000041b007c0c */ /* 0x008fda000bf06270 */
[----:B------:R-:W-:Y:S05]  /*245a0*/  @!P0 BRA `(.L_x_1770) ;  /* 0xffffff8400808947 */ /* 0x000fea000383ffff */
[----:B------:R-:W-:Y:S05]  /*245b0*/  BSYNC B8 ;  /* 0x0000000000087941 */ /* 0x000fea0003800000 */
.L_x_1606:
[----:B-1----:R-:W3:Y:S01]  /*245c0*/  LDL.LU R0, [R1+0x2c] ;  /* 0x00002c0001007983 */ /* 0x002ee20000300800 */
[----:B------:R-:W-:Y:S01]  /*245d0*/  BSSY B0, `(.L_x_1771) ;  /* 0x000000b000007945 */ /* 0x000fe20003800000 */
[----:B------:R-:W1:Y:S01]  /*245e0*/  S2R R5, SR_CgaCtaId ;  /* 0x0000000000057919 */ /* 0x000e620000008800 */
[----:B---3--:R-:W-:-:S05]  /*245f0*/  VIADD R0, R0, 0x1 ;  /* 0x0000000100007836 */ /* 0x008fca0000000000 */
        /* <DEDUP_REMOVED lines=8> */
.L_x_1886:
[----:B------:R-:W-:Y:S05]  /*24680*/  BSYNC B0 ;  /* 0x0000000000007941 */ /* 0x000fea0003800000 */
.L_x_1771:
[----:B------:R-:W-:-:S03]  /*24690*/  UMOV UR4, 0xffffffff ;  /* 0xffffffff00047882 */ /* 0x000fc60000000000 */
[----:B------:R-:W-:Y:S05]  /*246a0*/  BRA.DIV UR4, `(.L_x_1773) ;  /* 0x0000002a04907947 */ /* 0x000fea000b800000 */
[----:B-1----:R-:W1:Y:S02]  /*246b0*/  S2R R0, SR_TID.X ;  /* 0x0000000000007919 */ /* 0x002e640000002100 */
[----:B-1----:R-:W-:-:S04]  /*246c0*/  SHF.R.U32.HI R0, RZ, 0x5, R0 ;  /* 0x00000005ff007819 */ /* 0x002fc80000011600 */
[----:B------:R-:W-:-:S05]  /*246d0*/  LOP3.LUT R0, R0, 0x3, RZ, 0xc0, !PT ;  /* 0x0000000300007812 */ /* 0x000fca00078ec0ff */
[----:B------:R1:W3:Y:S02]  /*246e0*/  SHFL.IDX PT, R14, R0, RZ, 0x1f ;  /* 0x00001fff000e7589 */ /* 0x0002e400000e0000 */
.L_x_1889:
[----:B---3--:R-:W-:-:S13]  /*246f0*/  ISETP.NE.AND P0, PT, R14, RZ, PT ;  /* 0x000000ff0e00720c */ /* 0x008fda0003f05270 */
[----:B------:R-:W-:Y:S05]  /*24700*/  @P0 BRA `(.L_x_1380) ;  /* 0x0000000000880947 */ /* 0x000fea0003800000 */
[----:B------:R-:W-:-:S03]  /*24710*/  UMOV UR4, 0xffffffff ;  /* 0xffffffff00047882 */ /* 0x000fc60000000000 */
[----:B------:R-:W-:Y:S05]  /*24720*/  BRA.DIV UR4, `(.L_x_1774) ;  /* 0x0000002a04a47947 */ /* 0x000fea000b800000 */
[----:B------:R-:W-:-:S13]  /*24730*/  ELECT P6, URZ, PT ;  /* 0x00000000003f782f */ /* 0x000fda00038c0000 */
.L_x_1892:
[----:B------:R-:W-:Y:S05]  /*24740*/  @!P6 BRA `(.L_x_1380) ;  /* 0x000000000078e947 */ /* 0x000fea0003800000 */
[----:B------:R-:W-:-:S06]  /*24750*/  ULOP3.LUT UR4, UR36, 0x2, URZ, 0xfc, !UPT ;  /* 0x0000000224047892 */ /* 0x000fcc000f8efc3f */
[----:B-1----:R-:W-:-:S05]  /*24760*/  IMAD.U32 R0, RZ, RZ, UR4 ;  /* 0x00000004ff007e24 */ /* 0x002fca000f8e00ff */
[----:B------:R-:W-:-:S13]  /*24770*/  ISETP.NE.AND P2, PT, R0, 0x3, PT ;  /* 0x000000030000780c */ /* 0x000fda0003f45270 */
[----:B------:R-:W-:Y:S05]  /*24780*/  @!P2 BRA `(.L_x_1775) ;  /* 0x000000000004a947 */ /* 0x000fea0003800000 */
[----:B------:R-:W-:Y:S01]  /*24790*/  BPT.TRAP 0x1 ;  /* 0x000000040000795c */ /* 0x000fe20000300000 */
.L_x_1775:
[----:B------:R-:W-:Y:S01]  /*247a0*/  VIADD R3, R9, 0x2d840 ;  /* 0x0002d84009037836 */ /* 0x000fe20000000000 */
[----:B------:R-:W-:Y:S01]  /*247b0*/  SHF.L.U32 R2, R28, 0x1f, RZ ;  /* 0x0000001f1c027819 */ /* 0x000fe200000006ff */
[C---:B------:R-:W-:Y:S02]  /*247c0*/  VIADD R0, R18.reuse, 0x1 ;  /* 0x0000000112007836 */ /* 0x040fe40000000000 */
[----:B------:R-:W-:-:S03]  /*247d0*/  IMAD R7, R18, 0x8, R3 ;  /* 0x0000000812077824 */ /* 0x000fc600078e0203 */
[C---:B------:R-:W-:Y:S01]  /*247e0*/  ISETP.NE.AND P1, PT, R0.reuse, 0x2, PT ;  /* 0x000000020000780c */ /* 0x040fe20003f25270 */
[----:B------:R-:W1:Y:S03]  /*247f0*/  SYNCS.PHASECHK.TRANS64.TRYWAIT P0, [R7+URZ], R2 ;  /* 0x00000002070075a7 */ /* 0x000e66000800017f */
[----:B------:R-:W-:Y:S02]  /*24800*/  SEL R5, RZ, 0x1, P1 ;  /* 0x00000001ff057807 */ /* 0x000fe40000800000 */
[----:B------:R-:W-:Y:S02]  /*24810*/  SEL R4, R0, RZ, P1 ;  /* 0x000000ff00047207 */ /* 0x000fe40000800000 */
[----:B------:R-:W-:-:S03]  /*24820*/  LOP3.LUT R0, R28, R5, RZ, 0x3c, !PT ;  /* 0x000000051c007212 */ /* 0x000fc600078e3cff */
[----:B------:R-:W-:Y:S01]  /*24830*/  IMAD R3, R4, 0x8, R3 ;  /* 0x0000000804037824 */ /* 0x000fe200078e0203 */
[----:B------:R-:W-:Y:S01]  /*24840*/  SHF.L.U32 R0, R0, 0x1f, RZ ;  /* 0x0000001f00007819 */ /* 0x000fe200000006ff */
[----:B-1----:R-:W-:Y:S06]  /*24850*/  @!P0 BRA `(.L_x_1776) ;  /* 0x0000002800788947 */ /* 0x002fec0003800000 */
.L_x_1893:
[----:B------:R-:W3:Y:S02]  /*24860*/  SYNCS.PHASECHK.TRANS64.TRYWAIT P0, [R3+URZ], R0 ;  /* 0x00000000030075a7 */ /* 0x000ee4000800017f */
[----:B---3--:R-:W-:Y:S05]  /*24870*/  @!P0 BRA `(.L_x_1777) ;  /* 0x0000002800848947 */ /* 0x008fea0003800000 */
.L_x_1894:
[----:B------:R-:W-:Y:S05]  /*24880*/  @!P2 BRA `(.L_x_1778) ;  /* 0x000000000004a947 */ /* 0x000fea0003800000 */
[----:B------:R-:W-:Y:S01]  /*24890*/  BPT.TRAP 0x1 ;  /* 0x000000040000795c */ /* 0x000fe20000300000 */
.L_x_1778:
[----:B---3--:R-:W-:-:S04]  /*248a0*/  VIADD R3, R9, 0x2d860 ;  /* 0x0002d86009037836 */ /* 0x008fc80000000000 */
[----:B------:R-:W-:-:S04]  /*248b0*/  IMAD R5, R18, 0x8, R3 ;  /* 0x0000000812057824 */ /* 0x000fc800078e0203 */
[----:B------:R-:W3:Y:S02]  /*248c0*/  SYNCS.PHASECHK.TRANS64.TRYWAIT P0, [R5+URZ], R2 ;  /* 0x00000002050075a7 */ /* 0x000ee4000800017f */
[----:B---3--:R-:W-:Y:S05]  /*248d0*/  @!P0 BRA `(.L_x_1779) ;  /* 0x0000002800808947 */ /* 0x008fea0003800000 */
.L_x_1895:
[----:B------:R-:W-:-:S07]  /*248e0*/  IMAD R3, R4, 0x8, R3 ;  /* 0x0000000804037824 */ /* 0x000fce00078e0203 */
.L_x_1780:
[----:B----4-:R4:W0:Y:S02]  /*248f0*/  SYNCS.PHASECHK.TRANS64.TRYWAIT P0, [R3+URZ], R0 ;  /* 0x00000000030075a7 */ /* 0x010824000800017f */
[----:B0-----:R-:W-:Y:S05]  /*24900*/  @!P0 NANOSLEEP.SYNCS 0x989680 ;  /* 0x009896800000895d */ /* 0x001fea0003900000 */
[----:B------:R-:W0:Y:S02]  /*24910*/  @!P0 SYNCS.PHASECHK.TRANS64 P0, [R3+URZ], R0 ;  /* 0x00000000030085a7 */ /* 0x000e24000800007f */
[----:B0-----:R-:W-:Y:S05]  /*24920*/  @!P0 BRA `(.L_x_1780) ;  /* 0xfffffffc00f08947 */ /* 0x001fea000383ffff */
.L_x_1380:
[----:B------:R-:W-:Y:S05]  /*24930*/  BSYNC B9 ;  /* 0x0000000000097941 */ /* 0x000fea0003800000 */
.L_x_1377:
[----:B------:R-:W-:Y:S05]  /*24940*/  EXIT ;  /* 0x000000000000794d */ /* 0x000fea0003800000 */
.L_x_1406:
[----:B0-----:R0:W1:Y:S02]  /*24950*/  SYNCS.PHASECHK.TRANS64.TRYWAIT P5, [R14+URZ+0x2d890], R85 ;  /* 0x02d890550e0075a7 */ /* 0x00106400080a017f */
[----:B-1----:R-:W-:Y:S05]  /*24960*/  @!P5 NANOSLEEP.SYNCS 0x989680 ;  /* 0x009896800000d95d */ /* 0x002fea0003900000 */
[----:B------:R-:W1:Y:S02]  /*24970*/  @!P5 SYNCS.PHASECHK.TRANS64 P5, [R14+URZ+0x2d890], R85 ;  /* 0x02d890550e00d5a7 */ /* 0x000e6400080a007f */
[----:B-1----:R-:W-:Y:S05]  /*24980*/  @!P5 BRA `(.L_x_1406) ;  /* 0xfffffffc00f0d947 */ /* 0x002fea000383ffff */
[----:B------:R-:W-:Y:S05]  /*24990*/  BRA `(.L_x_1781) ;  /* 0xfffffdec006c7947 */ /* 0x000fea000383ffff */
.L_x_1434:
[----:B0-----:R0:W1:Y:S02]  /*249a0*/  SYNCS.PHASECHK.TRANS64.TRYWAIT P5, [R14+URZ+0x2d890], R85 ;  /* 0x02d890550e0075a7 */ /* 0x00106400080a017f */
[----:B-1----:R-:W-:Y:S05]  /*249b0*/  @!P5 NANOSLEEP.SYNCS 0x989680 ;  /* 0x009896800000d95d */ /* 0x002fea0003900000 */
[----:B------:R-:W1:Y:S02]  /*249c0*/  @!P5 SYNCS.PHASECHK.TRANS64 P5, [R14+URZ+0x2d890], R85 ;  /* 0x02d890550e00d5a7 */ /* 0x000e6400080a007f */
[----:B-1----:R-:W-:Y:S05]  /*249d0*/  @!P5 BRA `(.L_x_1434) ;  /* 0xfffffffc00f0d947 */ /* 0x002fea000383ffff */
[----:B------:R-:W-:Y:S05]  /*249e0*/  BRA `(.L_x_1782) ;  /* 0xfffffe0400e07947 */ /* 0x000fea000383ffff */
.L_x_1447:
[----:B0-----:R0:W1:Y:S02]  /*249f0*/  SYNCS.PHASECHK.TRANS64.TRYWAIT P4, [R14+URZ+0x2d890], R85 ;  /* 0x02d890550e0075a7 */ /* 0x001064000808017f */
[----:B-1----:R-:W-:Y:S05]  /*24a00*/  @!P4 NANOSLEEP.SYNCS 0x989680 ;  /* 0x009896800000c95d */ /* 0x002fea0003900000 */
[----:B------:R-:W1:Y:S02]  /*24a10*/  @!P4 SYNCS.PHASECHK.TRANS64 P4, [R14+URZ+0x2d890], R85 ;  /* 0x02d890550e00c5a7 */ /* 0x000e64000808007f */
[----:B-1----:R-:W-:Y:S05]  /*24a20*/  @!P4 BRA `(.L_x_1447) ;  /* 0xfffffffc00f0c947 */ /* 0x002fea000383ffff */
[----:B------:R-:W-:Y:S05]  /*24a30*/  BRA `(.L_x_1783) ;  /* 0xfffffe2000507947 */ /* 0x000fea000383ffff */
.L_x_1451:
[----:B--2---:R2:W3:Y:S02]  /*24a40*/  SYNCS.PHASECHK.TRANS64.TRYWAIT P3, [R14+URZ+0x2d8b0], R85 ;  /* 0x02d8b0550e0075a7 */ /* 0x0044e4000806017f */
[----:B---3--:R-:W-:Y:S05]  /*24a50*/  @!P3 NANOSLEEP.SYNCS 0x989680 ;  /* 0x009896800000b95d */ /* 0x008fea0003900000 */
[----:B------:R-:W3:Y:S02]  /*24a60*/  @!P3 SYNCS.PHASECHK.TRANS64 P3, [R14+URZ+0x2d8b0], R85 ;  /* 0x02d8b0550e00b5a7 */ /* 0x000ee4000806007f */
[----:B---3--:R-:W-:Y:S05]  /*24a70*/  @!P3 BRA `(.L_x_1451) ;  /* 0xfffffffc00f0b947 */ /* 0x008fea000383ffff */
[----:B------:R-:W-:Y:S05]  /*24a80*/  BRA `(.L_x_1784) ;  /* 0xfffffe2000e87947 */ /* 0x000fea000383ffff */
.L_x_1467:
[----:B------:R-:W-:Y:S01]  /*24a90*/  BSSY B0, `(.L_x_1785) ;  /* 0x0000007000007945 */ /* 0x000fe20003800000 */
[----:B------:R-:W-:Y:S02]  /*24aa0*/  IMAD.MOV.U32 R12, RZ, RZ, RZ ;  /* 0x000000ffff0c7224 */ /* 0x000fe400078e00ff */
[----:B------:R-:W-:Y:S02]  /*24ab0*/  IMAD.MOV.U32 R11, RZ, RZ, 0x1f ;  /* 0x0000001fff0b7424 */ /* 0x000fe400078e00ff */
[----:B------:R-:W-:-:S07]  /*24ac0*/  IMAD.MOV.U32 R15, RZ, RZ, -0x1 ;  /* 0xffffffffff0f7424 */ /* 0x000fce00078e00ff */
[----:B-----5:R-:W-:Y:S05]  /*24ad0*/  WARPSYNC.COLLECTIVE R15, `(.L_x_1786) ;  /* 0x000000000f087348 */ /* 0x020fea0003c00000 */
[----:B------:R0:W1:Y:S02]  /*24ae0*/  SHFL.IDX P6, R14, R13, R12, R11 ;  /* 0x0000000c0d0e7389 */ /* 0x00006400000c000b */
[----:B01---5:R-:W-:Y:S01]  /*24af0*/  ENDCOLLECTIVE ;  /* 0x000000000000791b */ /* 0x023fe20003800000 */
.L_x_1786:
[----:B------:R-:W-:Y:S05]  /*24b00*/  BSYNC B0 ;  /* 0x0000000000007941 */ /* 0x000fea0003800000 */
.L_x_1785:
[----:B------:R-:W-:Y:S01]  /*24b10*/  IMAD.MOV.U32 R157, RZ, RZ, R14 ;  /* 0x000000ffff9d7224 */ /* 0x000fe200078e000e */
[----:B------:R-:W-:Y:S06]  /*24b20*/  BRA `(.L_x_1787) ;  /* 0xfffffe2c00f47947 */ /* 0x000fec000383ffff */
.L_x_1478:
[----:B------:R-:W-:Y:S01]  /*24b30*/  BSSY B1, `(.L_x_1788) ;  /* 0x0000007000017945 */ /* 0x000fe20003800000 */
[----:B------:R-:W-:Y:S02]  /*24b40*/  IMAD.MOV.U32 R12, RZ, RZ, RZ ;  /* 0x000000ffff0c7224 */ /* 0x000fe400078e00ff */
[----:B------:R-:W-:Y:S02]  /*24b50*/  IMAD.MOV.U32 R11, RZ, RZ, 0x1e1f ;  /* 0x00001e1fff0b7424 */ /* 0x000fe400078e00ff */
[----:B------:R-:W-:-:S07]  /*24b60*/  IMAD.MOV.U32 R15, RZ, RZ, -0x1 ;  /* 0xffffffffff0f7424 */ /* 0x000fce00078e00ff */
[----:B------:R-:W-:Y:S05]  /*24b70*/  WARPSYNC.COLLECTIVE R15, `(.L_x_1789) ;  /* 0x000000000f087348 */ /* 0x000fea0003c00000 */
[----:B------:R0:W1:Y:S02]  /*24b80*/  SHFL.IDX P6, R14, R13, R12, R11 ;  /* 0x0000000c0d0e7389 */ /* 0x00006400000c000b */
[----:B01----:R-:W-:Y:S01]  /*24b90*/  ENDCOLLECTIVE ;  /* 0x000000000000791b */ /* 0x003fe20003800000 */
.L_x_1789:
[----:B------:R-:W-:Y:S05]  /*24ba0*/  BSYNC B1 ;  /* 0x0000000000017941 */ /* 0x000fea0003800000 */
.L_x_1788:
        /* <DEDUP_REMOVED lines=8> */
.L_x_1790:
[----:B------:R-:W-:Y:S02]  /*24c30*/  IMAD.MOV.U32 R13, RZ, RZ, R0 ;  /* 0x000000ffff0d7224 */ /* 0x000fe400078e0000 */
[----:B------:R-:W-:-:S07]  /*24c40*/  IMAD.MOV.U32 R6, RZ, RZ, R14 ;  /* 0x000000ffff067224 */ /* 0x000fce00078e000e */
[----:B------:R-:W-:Y:S05]  /*24c50*/  WARPSYNC.COLLECTIVE R15, `(.L_x_1791) ;  /* 0x000000000f087348 */ /* 0x000fea0003c00000 */
[----:B------:R0:W1:Y:S02]  /*24c60*/  SHFL.IDX P6, R14, R13, R12, R11 ;  /* 0x0000000c0d0e7389 */ /* 0x00006400000c000b */
[----:B01----:R-:W-:Y:S01]  /*24c70*/  ENDCOLLECTIVE ;  /* 0x000000000000791b */ /* 0x003fe20003800000 */
.L_x_1791:
[----:B------:R-:W-:Y:S02]  /*24c80*/  IMAD.MOV.U32 R13, RZ, RZ, R39 ;  /* 0x000000ffff0d7224 */ /* 0x000fe400078e0027 */
[----:B------:R-:W-:-:S07]  /*24c90*/  IMAD.MOV.U32 R0, RZ, RZ, R14 ;  /* 0x000000ffff007224 */ /* 0x000fce00078e000e */
[----:B------:R-:W-:Y:S05]  /*24ca0*/  WARPSYNC.COLLECTIVE R15, `(.L_x_1792) ;  /* 0x000000000f087348 */ /* 0x000fea0003c00000 */
[----:B------:R0:W1:Y:S02]  /*24cb0*/  SHFL.IDX P6, R14, R13, R12, R11 ;  /* 0x0000000c0d0e7389 */ /* 0x00006400000c000b */
[----:B01----:R-:W-:Y:S01]  /*24cc0*/  ENDCOLLECTIVE ;  /* 0x000000000000791b */ /* 0x003fe20003800000 */
.L_x_1792:
[----:B------:R-:W-:Y:S01]  /*24cd0*/  IMAD.MOV.U32 R39, RZ, RZ, R14 ;  /* 0x000000ffff277224 */ /* 0x000fe200078e000e */
[----:B------:R-:W-:Y:S06]  /*24ce0*/  BRA `(.L_x_1793) ;  /* 0xfffffe34006c7947 */ /* 0x000fec000383ffff */
.L_x_1482:
[----:B0-----:R0:W1:Y:S02]  /*24cf0*/  SYNCS.PHASECHK.TRANS64.TRYWAIT P1, [R2+URZ+0x2d800], R3 ;  /* 0x02d80003020075a7 */ /* 0x001064000802017f */
[----:B-1----:R-:W-:Y:S05]  /*24d00*/  @!P1 NANOSLEEP.SYNCS 0x989680 ;  /* 0x009896800000995d */ /* 0x002fea0003900000 */
[----:B------:R-:W1:Y:S02]  /*24d10*/  @!P1 SYNCS.PHASECHK.TRANS64 P1, [R2+URZ+0x2d800], R3 ;  /* 0x02d80003020095a7 */ /* 0x000e64000802007f */
[----:B-1----:R-:W-:Y:S05]  /*24d20*/  @!P1 BRA `(.L_x_1482) ;  /* 0xfffffffc00f09947 */ /* 0x002fea000383ffff */
[----:B------:R-:W-:Y:S05]  /*24d30*/  BRA `(.L_x_1794) ;  /* 0xfffffe3c009c7947 */ /* 0x000fea000383ffff */
.L_x_1494:
[----:B------:R-:W-:Y:S01]  /*24d40*/  BSSY B1, `(.L_x_1795) ;  /* 0x0000007000017945 */ /* 0x000fe20003800000 */
[----:B------:R-:W-:Y:S02]  /*24d50*/  IMAD.MOV.U32 R12, RZ, RZ, RZ ;  /* 0x000000ffff0c7224 */ /* 0x000fe400078e00ff */
[----:B------:R-:W-:Y:S02]  /*24d60*/  IMAD.MOV.U32 R11, RZ, RZ, 0x1e1f ;  /* 0x00001e1fff0b7424 */ /* 0x000fe400078e00ff */
[----:B------:R-:W-:-:S07]  /*24d70*/  IMAD.MOV.U32 R15, RZ, RZ, -0x1 ;  /* 0xffffffffff0f7424 */ /* 0x000fce00078e00ff */
[----:B------:R-:W-:Y:S05]  /*24d80*/  WARPSYNC.COLLECTIVE R15, `(.L_x_1796) ;  /* 0x000000000f087348 */ /* 0x000fea0003c00000 */
[----:B------:R0:W1:Y:S02]  /*24d90*/  SHFL.IDX P6, R14, R13, R12, R11 ;  /* 0x0000000c0d0e7389 */ /* 0x00006400000c000b */
[----:B01----:R-:W-:Y:S01]  /*24da0*/  ENDCOLLECTIVE ;  /* 0x000000000000791b */ /* 0x003fe20003800000 */
.L_x_1796:
[----:B------:R-:W-:Y:S05]  /*24db0*/  BSYNC B1 ;  /* 0x0000000000017941 */ /* 0x000fea0003800000 */
.L_x_1795:
        /* <DEDUP_REMOVED lines=8> */
.L_x_1797:
[----:B------:R-:W-:Y:S02]  /*24e40*/  IMAD.MOV.U32 R13, RZ, RZ, R43 ;  /* 0x000000ffff0d7224 */ /* 0x000fe400078e002b */
[----:B------:R-:W-:-:S07]  /*24e50*/  IMAD.MOV.U32 R36, RZ, RZ, R14 ;  /* 0x000000ffff247224 */ /* 0x000fce00078e000e */
[----:B------:R-:W-:Y:S05]  /*24e60*/  WARPSYNC.COLLECTIVE R15, `(.L_x_1798) ;  /* 0x000000000f087348 */ /* 0x000fea0003c00000 */
[----:B------:R0:W1:Y:S02]  /*24e70*/  SHFL.IDX P6, R14, R13, R12, R11 ;  /* 0x0000000c0d0e7389 */ /* 0x00006400000c000b */
[----:B01----:R-:W-:Y:S01]  /*24e80*/  ENDCOLLECTIVE ;  /* 0x000000000000791b */ /* 0x003fe20003800000 */
.L_x_1798:
[----:B------:R-:W-:Y:S02]  /*24e90*/  IMAD.MOV.U32 R13, RZ, RZ, R42 ;  /* 0x000000ffff0d7224 */ /* 0x000fe400078e002a */
[----:B------:R-:W-:-:S07]  /*24ea0*/  IMAD.MOV.U32 R43, RZ, RZ, R14 ;  /* 0x000000ffff2b7224 */ /* 0x000fce00078e000e */
[----:B------:R-:W-:Y:S05]  /*24eb0*/  WARPSYNC.COLLECTIVE R15, `(.L_x_1799) ;  /* 0x000000000f087348 */ /* 0x000fea0003c00000 */
[----:B------:R0:W1:Y:S02]  /*24ec0*/  SHFL.IDX P6, R14, R13, R12, R11 ;  /* 0x0000000c0d0e7389 */ /* 0x00006400000c000b */
[----:B01----:R-:W-:Y:S01]  /*24ed0*/  ENDCOLLECTIVE ;  /* 0x000000000000791b */ /* 0x003fe20003800000 */
.L_x_1799:
[----:B------:R-:W-:Y:S01]  /*24ee0*/  IMAD.MOV.U32 R42, RZ, RZ, R14 ;  /* 0x000000ffff2a7224 */ /* 0x000fe200078e000e */
[----:B------:R-:W-:Y:S06]  /*24ef0*/  BRA `(.L_x_1800) ;  /* 0xfffffe5000547947 */ /* 0x000fec000383ffff */
.L_x_1498:
[----:B0-----:R0:W1:Y:S02]  /*24f00*/  SYNCS.PHASECHK.TRANS64.TRYWAIT P1, [R2+URZ+0x2d800], R3 ;  /* 0x02d80003020075a7 */ /* 0x001064000802017f */
[----:B-1----:R-:W-:Y:S05]  /*24f10*/  @!P1 NANOSLEEP.SYNCS 0x989680 ;  /* 0x009896800000995d */ /* 0x002fea0003900000 */
[----:B------:R-:W1:Y:S02]  /*24f20*/  @!P1 SYNCS.PHASECHK.TRANS64 P1, [R2+URZ+0x2d800], R3 ;  /* 0x02d80003020095a7 */ /* 0x000e64000802007f */
[----:B-1----:R-:W-:Y:S05]  /*24f30*/  @!P1 BRA `(.L_x_1498) ;  /* 0xfffffffc00f09947 */ /* 0x002fea000383ffff */
[----:B------:R-:W-:Y:S05]  /*24f40*/  BRA `(.L_x_1801) ;  /* 0xfffffe5800007947 */ /* 0x000fea000383ffff */
.L_x_1506:
[----:B-1----:R1:W2:Y:S02]  /*24f50*/  SYNCS.PHASECHK.TRANS64.TRYWAIT P2, [R0+URZ+0x2d830], R3 ;  /* 0x02d83003000075a7 */ /* 0x0022a4000804017f */
[----:B--2---:R-:W-:Y:S05]  /*24f60*/  @!P2 NANOSLEEP.SYNCS 0x989680 ;  /* 0x009896800000a95d */ /* 0x004fea0003900000 */
[----:B------:R-:W2:Y:S02]  /*24f70*/  @!P2 SYNCS.PHASECHK.TRANS64 P2, [R0+URZ+0x2d830], R3 ;  /* 0x02d830030000a5a7 */ /* 0x000ea4000804007f */
[----:B--2---:R-:W-:Y:S05]  /*24f80*/  @!P2 BRA `(.L_x_1506) ;  /* 0xfffffffc00f0a947 */ /* 0x004fea000383ffff */
[----:B------:R-:W-:Y:S05]  /*24f90*/  BRA `(.L_x_1505) ;  /* 0xfffffe6c00847947 */ /* 0x000fea000383ffff */
.L_x_1524:
[----:B-1----:R1:W2:Y:S02]  /*24fa0*/  SYNCS.PHASECHK.TRANS64.TRYWAIT P4, [R9+URZ+0x2d830], R8 ;  /* 0x02d83008090075a7 */ /* 0x0022a4000808017f */
[----:B--2---:R-:W-:Y:S05]  /*24fb0*/  @!P4 NANOSLEEP.SYNCS 0x989680 ;  /* 0x009896800000c95d */ /* 0x004fea0003900000 */
[----:B------:R-:W2:Y:S02]  /*24fc0*/  @!P4 SYNCS.PHASECHK.TRANS64 P4, [R9+URZ+0x2d830], R8 ;  /* 0x02d830080900c5a7 */ /* 0x000ea4000808007f */
[----:B--2---:R-:W-:Y:S05]  /*24fd0*/  @!P4 BRA `(.L_x_1524) ;  /* 0xfffffffc00f0c947 */ /* 0x004fea000383ffff */
[----:B------:R-:W-:Y:S05]  /*24fe0*/  BRA `(.L_x_1523) ;  /* 0xfffffea400007947 */ /* 0x000fea000383ffff */
.L_x_1528:
[----:B-1----:R1:W2:Y:S02]  /*24ff0*/  SYNCS.PHASECHK.TRANS64.TRYWAIT P3, [R9+URZ+0x2d850], R8 ;  /* 0x02d85008090075a7 */ /* 0x0022a4000806017f */
[----:B--2---:R-:W-:Y:S05]  /*25000*/  @!P3 NANOSLEEP.SYNCS 0x989680 ;  /* 0x009896800000b95d */ /* 0x004fea0003900000 */
[----:B------:R-:W2:Y:S02]  /*25010*/  @!P3 SYNCS.PHASECHK.TRANS64 P3, [R9+URZ+0x2d850], R8 ;  /* 0x02d850080900b5a7 */ /* 0x000ea4000806007f */
[----:B--2---:R-:W-:Y:S05]  /*25020*/  @!P3 BRA `(.L_x_1528) ;  /* 0xfffffffc00f0b947 */ /* 0x004fea000383ffff */
[----:B------:R-:W-:Y:S05]  /*25030*/  BRA `(.L_x_1525) ;  /* 0xfffffea800047947 */ /* 0x000fea000383ffff */
.L_x_1547:
[----:B-1----:R1:W2:Y:S02]  /*25040*/  SYNCS.PHASECHK.TRANS64.TRYWAIT P3, [R0+URZ+0x2d830], R11 ;  /* 0x02d8300b000075a7 */ /* 0x0022a4000806017f */
[----:B--2---:R-:W-:Y:S05]  /*25050*/  @!P3 NANOSLEEP.SYNCS 0x989680 ;  /* 0x009896800000b95d */ /* 0x004fea0003900000 */
[----:B------:R-:W2:Y:S02]  /*25060*/  @!P3 SYNCS.PHASECHK.TRANS64 P3, [R0+URZ+0x2d830], R11 ;  /* 0x02d8300b0000b5a7 */ /* 0x000ea4000806007f */
[----:B--2---:R-:W-:Y:S05]  /*25070*/  @!P3 BRA `(.L_x_1547) ;  /* 0xfffffffc00f0b947 */ /* 0x004fea000383ffff */
[----:B------:R-:W-:Y:S05]  /*25080*/  BRA `(.L_x_1546) ;  /* 0xfffffed800847947 */ /* 0x000fea000383ffff */
.L_x_1551:
[----:B-1----:R1:W2:Y:S02]  /*25090*/  SYNCS.PHASECHK.TRANS64.TRYWAIT P2, [R6+URZ+0x2d850], R0 ;  /* 0x02d85000060075a7 */ /* 0x0022a4000804017f */
[----:B--2---:R-:W-:Y:S05]  /*250a0*/  @!P2 NANOSLEEP.SYNCS 0x989680 ;  /* 0x009896800000a95d */ /* 0x004fea0003900000 */
[----:B------:R-:W2:Y:S02]  /*250b0*/  @!P2 SYNCS.PHASECHK.TRANS64 P2, [R6+URZ+0x2d850], R0 ;  /* 0x02d850000600a5a7 */ /* 0x000ea4000804007f */
[----:B--2---:R-:W-:Y:S05]  /*250c0*/  @!P2 BRA `(.L_x_1551) ;  /* 0xfffffffc00f0a947 */ /* 0x004fea000383ffff */
[----:B------:R-:W-:Y:S05]  /*250d0*/  BRA `(.L_x_1548) ;  /* 0xfffffedc00887947 */ /* 0x000fea000383ffff */
.L_x_1558:
[----:B-1----:R1:W2:Y:S02]  /*250e0*/  SYNCS.PHASECHK.TRANS64.TRYWAIT P3, [R0+URZ+0x2d830], R11 ;  /* 0x02d8300b000075a7 */ /* 0x0022a4000806017f */
[----:B--2---:R-:W-:Y:S05]  /*250f0*/  @!P3 NANOSLEEP.SYNCS 0x989680 ;  /* 0x009896800000b95d */ /* 0x004fea0003900000 */
[----:B------:R-:W2:Y:S02]  /*25100*/  @!P3 SYNCS.PHASECHK.TRANS64 P3, [R0+URZ+0x2d830], R11 ;  /* 0x02d8300b0000b5a7 */ /* 0x000ea4000806007f */
[----:B--2---:R-:W-:Y:S05]  /*25110*/  @!P3 BRA `(.L_x_1558) ;  /* 0xfffffffc00f0b947 */ /* 0x004fea000383ffff */
[----:B------:R-:W-:Y:S05]  /*25120*/  BRA `(.L_x_1557) ;  /* 0xfffffefc00587947 */ /* 0x000fea000383ffff */
.L_x_1562:
[----:B-1----:R1:W2:Y:S02]  /*25130*/  SYNCS.PHASECHK.TRANS64.TRYWAIT P2, [R6+URZ+0x2d850], R0 ;  /* 0x02d85000060075a7 */ /* 0x0022a4000804017f */
[----:B--2---:R-:W-:Y:S05]  /*25140*/  @!P2 NANOSLEEP.SYNCS 0x989680 ;  /* 0x009896800000a95d */ /* 0x004fea0003900000 */
[----:B------:R-:W2:Y:S02]  /*25150*/  @!P2 SYNCS.PHASECHK.TRANS64 P2, [R6+URZ+0x2d850], R0 ;  /* 0x02d850000600a5a7 */ /* 0x000ea4000804007f */
[----:B--2---:R-:W-:Y:S05]  /*25160*/  @!P2 BRA `(.L_x_1562) ;  /* 0xfffffffc00f0a947 */ /* 0x004fea000383ffff */
[----:B------:R-:W-:Y:S05]  /*25170*/  BRA `(.L_x_1559) ;  /* 0xffffff00005c7947 */ /* 0x000fea000383ffff */
.L_x_1575:
[----:B-1----:R1:W2:Y:S02]  /*25180*/  SYNCS.PHASECHK.TRANS64.TRYWAIT P0, [R7+URZ+0x2d850], R10 ;  /* 0x02d8500a070075a7 */ /* 0x0022a4000800017f */
[----:B--2---:R-:W-:Y:S05]  /*25190*/  @!P0 NANOSLEEP.SYNCS 0x989680 ;  /* 0x009896800000895d */ /* 0x004fea0003900000 */
[----:B------:R-:W2:Y:S02]  /*251a0*/  @!P0 SYNCS.PHASECHK.TRANS64 P0, [R7+URZ+0x2d850], R10 ;  /* 0x02d8500a070085a7 */ /* 0x000ea4000800007f */
[----:B--2---:R-:W-:Y:S05]  /*251b0*/  @!P0 BRA `(.L_x_1575) ;  /* 0xfffffffc00f08947 */ /* 0x004fea000383ffff */
[----:B------:R-:W-:Y:S05]  /*251c0*/  BRA `(.L_x_1574) ;  /* 0xffffff3000247947 */ /* 0x000fea000383ffff */
.L_x_1580:
[----:B------:R-:W-:Y:S02]  /*251d0*/  IMAD.MOV.U32 R13, RZ, RZ, R8 ;  /* 0x000000ffff0d7224 */ /* 0x000fe400078e0008 */
[----:B------:R-:W-:Y:S02]  /*251e0*/  IMAD.MOV.U32 R12, RZ, RZ, RZ ;  /* 0x000000ffff0c7224 */ /* 0x000fe400078e00ff */
[----:B------:R-:W-:Y:S02]  /*251f0*/  IMAD.MOV.U32 R11, RZ, RZ, 0x1c1f ;  /* 0x00001c1fff0b7424 */ /* 0x000fe400078e00ff */
[----:B------:R-:W-:-:S07]  /*25200*/  IMAD.MOV.U32 R15, RZ, RZ, -0x1 ;  /* 0xffffffffff0f7424 */ /* 0x000fce00078e00ff */
[----:B-----5:R-:W-:Y:S05]  /*25210*/  WARPSYNC.COLLECTIVE R15, `(.L_x_1802) ;  /* 0x000000000f087348 */ /* 0x020fea0003c00000 */
[----:B------:R0:W1:Y:S02]  /*25220*/  SHFL.IDX P6, R14, R13, R12, R11 ;  /* 0x0000000c0d0e7389 */ /* 0x00006400000c000b */
[----:B01---5:R-:W-:Y:S01]  /*25230*/  ENDCOLLECTIVE ;  /* 0x000000000000791b */ /* 0x023fe20003800000 */
.L_x_1802:
[----:B------:R-:W-:Y:S02]  /*25240*/  IMAD.MOV.U32 R13, RZ, RZ, R0 ;  /* 0x000000ffff0d7224 */ /* 0x000fe400078e0000 */
[----:B------:R-:W-:-:S07]  /*25250*/  IMAD.MOV.U32 R3, RZ, RZ, R14 ;  /* 0x000000ffff037224 */ /* 0x000fce00078e000e */
[----:B------:R-:W-:Y:S05]  /*25260*/  WARPSYNC.COLLECTIVE R15, `(.L_x_1803) ;  /* 0x000000000f087348 */ /* 0x000fea0003c00000 */
[----:B------:R0:W1:Y:S02]  /*25270*/  SHFL.IDX P6, R14, R13, R12, R11 ;  /* 0x0000000c0d0e7389 */ /* 0x00006400000c000b */
[----:B01----:R-:W-:Y:S01]  /*25280*/  ENDCOLLECTIVE ;  /* 0x000000000000791b */ /* 0x003fe20003800000 */
.L_x_1803:
[----:B------:R-:W-:Y:S05]  /*25290*/  BRA `(.L_x_1804) ;  /* 0xffffff4800f07947 */ /* 0x000fea000383ffff */
.L_x_1583:
        /* <DEDUP_REMOVED lines=8> */
.L_x_1806:
[----:B------:R-:W-:Y:S05]  /*25320*/  BSYNC B1 ;  /* 0x0000000000017941 */ /* 0x000fea0003800000 */
.L_x_1805:
        /* <DEDUP_REMOVED lines=8> */
.L_x_1807:
[----:B------:R-:W-:Y:S05]  /*253b0*/  BRA `(.L_x_1808) ;  /* 0xffffff4c00007947 */ /* 0x000fea000383ffff */
.L_x_1585:
[----:B------:R-:W-:Y:S02]  /*253c0*/  IMAD.MOV.U32 R13, RZ, RZ, R26 ;  /* 0x000000ffff0d7224 */ /* 0x000fe400078e001a */
[----:B------:R-:W-:Y:S02]  /*253d0*/  IMAD.MOV.U32 R12, RZ, RZ, RZ ;  /* 0x000000ffff0c7224 */ /* 0x000fe400078e00ff */
[----:B------:R-:W-:Y:S02]  /*253e0*/  IMAD.MOV.U32 R11, RZ, RZ, 0x1c1f ;  /* 0x00001c1fff0b7424 */ /* 0x000fe400078e00ff */
[----:B------:R-:W-:-:S07]  /*253f0*/  IMAD.MOV.U32 R15, RZ, RZ, -0x1 ;  /* 0xffffffffff0f7424 */ /* 0x000fce00078e00ff */
[----:B------:R-:W-:Y:S05]  /*25400*/  WARPSYNC.COLLECTIVE R15, `(.L_x_1809) ;  /* 0x000000000f087348 */ /* 0x000fea0003c00000 */
[----:B------:R0:W1:Y:S02]  /*25410*/  SHFL.IDX P6, R14, R13, R12, R11 ;  /* 0x0000000c0d0e7389 */ /* 0x00006400000c000b */
[----:B01----:R-:W-:Y:S01]  /*25420*/  ENDCOLLECTIVE ;  /* 0x000000000000791b */ /* 0x003fe20003800000 */
.L_x_1809:
[----:B------:R-:W-:Y:S02]  /*25430*/  IMAD.MOV.U32 R13, RZ, RZ, R0 ;  /* 0x000000ffff0d7224 */ /* 0x000fe400078e0000 */
[----:B------:R-:W-:-:S07]  /*25440*/  IMAD.MOV.U32 R3, RZ, RZ, R14 ;  /* 0x000000ffff037224 */ /* 0x000fce00078e000e */
[----:B------:R-:W-:Y:S05]  /*25450*/  WARPSYNC.COLLECTIVE R15, `(.L_x_1810) ;  /* 0x000000000f087348 */ /* 0x000fea0003c00000 */
[----:B------:R0:W1:Y:S02]  /*25460*/  SHFL.IDX P6, R14, R13, R12, R11 ;  /* 0x0000000c0d0e7389 */ /* 0x00006400000c000b */
[----:B01----:R-:W-:Y:S01]  /*25470*/  ENDCOLLECTIVE ;  /* 0x000000000000791b */ /* 0x003fe20003800000 */
.L_x_1810:
[----:B------:R-:W-:Y:S05]  /*25480*/  BRA `(.L_x_1811) ;  /* 0xffffff4c00cc7947 */ /* 0x000fea000383ffff */
.L_x_1588:
[----:B------:R-:W-:Y:S01]  /*25490*/  BSSY B1, `(.L_x_1812) ;  /* 0x0000008000017945 */ /* 0x000fe20003800000 */
[----:B---3--:R-:W-:Y:S02]  /*254a0*/  IMAD.MOV.U32 R13, RZ, RZ, R26 ;  /* 0x000000ffff0d7224 */ /* 0x008fe400078e001a */
[----:B------:R-:W-:Y:S02]  /*254b0*/  IMAD.MOV.U32 R12, RZ, RZ, 0x1 ;  /* 0x00000001ff0c7424 */ /* 0x000fe400078e00ff */
[----:B------:R-:W-:Y:S02]  /*254c0*/  IMAD.MOV.U32 R11, RZ, RZ, 0x1c1f ;  /* 0x00001c1fff0b7424 */ /* 0x000fe400078e00ff */
[----:B------:R-:W-:-:S07]  /*254d0*/  IMAD.MOV.U32 R15, RZ, RZ, -0x1 ;  /* 0xffffffffff0f7424 */ /* 0x000fce00078e00ff */
[----:B012---:R-:W-:Y:S05]  /*254e0*/  WARPSYNC.COLLECTIVE R15, `(.L_x_1813) ;  /* 0x000000000f087348 */ /* 0x007fea0003c00000 */
[----:B--2---:R2:W3:Y:S02]  /*254f0*/  SHFL.IDX P6, R14, R13, R12, R11 ;  /* 0x0000000c0d0e7389 */ /* 0x0044e400000c000b */
[----:B0123--:R-:W-:Y:S01]  /*25500*/  ENDCOLLECTIVE ;  /* 0x000000000000791b */ /* 0x00ffe20003800000 */
.L_x_1813:
[----:B------:R-:W-:Y:S05]  /*25510*/  BSYNC B1 ;  /* 0x0000000000017941 */ /* 0x000fea0003800000 */
.L_x_1812:
        /* <DEDUP_REMOVED lines=8> */
.L_x_1814:
[----:B------:R-:W-:Y:S05]  /*255a0*/  BRA `(.L_x_1815) ;  /* 0xffffff5000e07947 */ /* 0x000fea000383ffff */
.L_x_1592:
[----:B------:R-:W-:Y:S02]  /*255b0*/  IMAD.MOV.U32 R13, RZ, RZ, R4 ;  /* 0x000000ffff0d7224 */ /* 0x000fe400078e0004 */
[----:B------:R-:W-:Y:S02]  /*255c0*/  IMAD.MOV.U32 R12, RZ, RZ, RZ ;  /* 0x000000ffff0c7224 */ /* 0x000fe400078e00ff */
[----:B------:R-:W-:Y:S02]  /*255d0*/  IMAD.MOV.U32 R11, RZ, RZ, 0x1c1f ;  /* 0x00001c1fff0b7424 */ /* 0x000fe400078e00ff */
[----:B------:R-:W-:-:S07]  /*255e0*/  IMAD.MOV.U32 R15, RZ, RZ, -0x1 ;  /* 0xffffffffff0f7424 */ /* 0x000fce00078e00ff */
[----:B-1----:R-:W-:Y:S05]  /*255f0*/  WARPSYNC.COLLECTIVE R15, `(.L_x_1816) ;  /* 0x000000000f087348 */ /* 0x002fea0003c00000 */
[----:B------:R0:W2:Y:S02]  /*25600*/  SHFL.IDX P6, R14, R13, R12, R11 ;  /* 0x0000000c0d0e7389 */ /* 0x0000a400000c000b */
[----:B012---:R-:W-:Y:S01]  /*25610*/  ENDCOLLECTIVE ;  /* 0x000000000000791b */ /* 0x007fe20003800000 */
.L_x_1816:
[----:B------:R-:W-:Y:S02]  /*25620*/  IMAD.MOV.U32 R13, RZ, RZ, R0 ;  /* 0x000000ffff0d7224 */ /* 0x000fe400078e0000 */
[----:B------:R-:W-:-:S07]  /*25630*/  IMAD.MOV.U32 R3, RZ, RZ, R14 ;  /* 0x000000ffff037224 */ /* 0x000fce00078e000e */
[----:B------:R-:W-:Y:S05]  /*25640*/  WARPSYNC.COLLECTIVE R15, `(.L_x_1817) ;  /* 0x000000000f087348 */ /* 0x000fea0003c00000 */
[----:B------:R0:W1:Y:S02]  /*25650*/  SHFL.IDX P6, R14, R13, R12, R11 ;  /* 0x0000000c0d0e7389 */ /* 0x00006400000c000b */
[----:B01----:R-:W-:Y:S01]  /*25660*/  ENDCOLLECTIVE ;  /* 0x000000000000791b */ /* 0x003fe20003800000 */
.L_x_1817:
[----:B------:R-:W-:Y:S05]  /*25670*/  BRA `(.L_x_1818) ;  /* 0xffffff6000347947 */ /* 0x000fea000383ffff */
.L_x_1595:
        /* <DEDUP_REMOVED lines=8> */
.L_x_1820:
[----:B------:R-:W-:Y:S05]  /*25700*/  BSYNC B1 ;  /* 0x0000000000017941 */ /* 0x000fea0003800000 */
.L_x_1819:
        /* <DEDUP_REMOVED lines=8> */
.L_x_1821:
[----:B------:R-:W-:Y:S05]  /*25790*/  BRA `(.L_x_1822) ;  /* 0xffffff6000487947 */ /* 0x000fea000383ffff */
.L_x_1622:
[----:B------:R-:W0:Y:S01]  /*257a0*/  S2R R5, SR_TID.X ;  /* 0x0000000000057919 */ /* 0x000e220000002100 */
[----:B------:R-:W-:Y:S01]  /*257b0*/  BSSY B1, `(.L_x_1823) ;  /* 0x000000a000017945 */ /* 0x000fe20003800000 */
[----:B------:R-:W-:Y:S02]  /*257c0*/  IMAD.MOV.U32 R12, RZ, RZ, RZ ;  /* 0x000000ffff0c7224 */ /* 0x000fe400078e00ff */
[----:B------:R-:W-:Y:S02]  /*257d0*/  IMAD.MOV.U32 R11, RZ, RZ, 0x1f ;  /* 0x0000001fff0b7424 */ /* 0x000fe400078e00ff */
[----:B------:R-:W-:Y:S01]  /*257e0*/  IMAD.MOV.U32 R15, RZ, RZ, -0x1 ;  /* 0xffffffffff0f7424 */ /* 0x000fe200078e00ff */
[----:B0-----:R-:W-:-:S04]  /*257f0*/  SHF.R.U32.HI R5, RZ, 0x5, R5 ;  /* 0x00000005ff057819 */ /* 0x001fc80000011605 */
[----:B------:R-:W-:-:S05]  /*25800*/  LOP3.LUT R5, R5, 0x3, RZ, 0xc0, !PT ;  /* 0x0000000305057812 */ /* 0x000fca00078ec0ff */
[----:B------:R-:W-:-:S07]  /*25810*/  IMAD.MOV.U32 R13, RZ, RZ, R5 ;  /* 0x000000ffff0d7224 */ /* 0x000fce00078e0005 */
[----:B------:R-:W-:Y:S05]  /*25820*/  WARPSYNC.COLLECTIVE R15, `(.L_x_1824) ;  /* 0x000000000f087348 */ /* 0x000fea0003c00000 */
[----:B------:R0:W1:Y:S02]  /*25830*/  SHFL.IDX P6, R14, R13, R12, R11 ;  /* 0x0000000c0d0e7389 */ /* 0x00006400000c000b */
[----:B01----:R-:W-:Y:S01]  /*25840*/  ENDCOLLECTIVE ;  /* 0x000000000000791b */ /* 0x003fe20003800000 */
.L_x_1824:
[----:B------:R-:W-:Y:S05]  /*25850*/  BSYNC B1 ;  /* 0x0000000000017941 */ /* 0x000fea0003800000 */
.L_x_1823:
[----:B------:R-:W-:Y:S05]  /*25860*/  BRA `(.L_x_1825) ;  /* 0xffffff8000247947 */ /* 0x000fea000383ffff */
.L_x_1624:
[----:B------:R-:W-:Y:S01]  /*25870*/  BSSY B1, `(.L_x_1826) ;  /* 0x0000006000017945 */ /* 0x000fe20003800000 */
[----:B------:R-:W-:-:S07]  /*25880*/  IMAD.MOV.U32 R15, RZ, RZ, -0x1 ;  /* 0xffffffffff0f7424 */ /* 0x000fce00078e00ff */
[----:B0-----:R-:W-:Y:S05]  /*25890*/  WARPSYNC.COLLECTIVE R15, `(.L_x_1827) ;  /* 0x000000000f0c7348 */ /* 0x001fea0003c00000 */
[----:B------:R-:W-:Y:S02]  /*258a0*/  ELECT P6, UR62, PT ;  /* 0x00000000003e782f */ /* 0x000fe400038c0000 */
[----:B------:R-:W-:Y:S01]  /*258b0*/  MOV R14, UR62 ;  /* 0x0000003e000e7c02 */ /* 0x000fe20008000f00 */
[----:B0-----:R-:W-:Y:S10]  /*258c0*/  ENDCOLLECTIVE ;  /* 0x000000000000791b */ /* 0x001ff40003800000 */
.L_x_1827:
[----:B------:R-:W-:Y:S05]  /*258d0*/  BSYNC B1 ;  /* 0x0000000000017941 */ /* 0x000fea0003800000 */
.L_x_1826:
[----:B------:R-:W-:Y:S05]  /*258e0*/  BRA `(.L_x_1623) ;  /* 0xffffff80001c7947 */ /* 0x000fea000383ffff */
.L_x_1626:
[----:B0-----:R0:W1:Y:S02]  /*258f0*/  SYNCS.PHASECHK.TRANS64.TRYWAIT P0, [R17+URZ+0x2d820], R5 ;  /* 0x02d82005110075a7 */ /* 0x001064000800017f */
[----:B-1----:R-:W-:Y:S05]  /*25900*/  @!P0 NANOSLEEP.SYNCS 0x989680 ;  /* 0x009896800000895d */ /* 0x002fea0003900000 */
[----:B------:R-:W1:Y:S02]  /*25910*/  @!P0 SYNCS.PHASECHK.TRANS64 P0, [R17+URZ+0x2d820], R5 ;  /* 0x02d82005110085a7 */ /* 0x000e64000800007f */
[----:B-1----:R-:W-:Y:S05]  /*25920*/  @!P0 BRA `(.L_x_1626) ;  /* 0xfffffffc00f08947 */ /* 0x002fea000383ffff */
[----:B------:R-:W-:Y:S05]  /*25930*/  BRA `(.L_x_1828) ;  /* 0xffffff80002c7947 */ /* 0x000fea000383ffff */
.L_x_1630:
[----:B-1----:R1:W2:Y:S02]  /*25940*/  SYNCS.PHASECHK.TRANS64.TRYWAIT P0, [R11+URZ+0x2d8a0], R10 ;  /* 0x02d8a00a0b0075a7 */ /* 0x0022a4000800017f */
[----:B--2---:R-:W-:Y:S05]  /*25950*/  @!P0 NANOSLEEP.SYNCS 0x989680 ;  /* 0x009896800000895d */ /* 0x004fea0003900000 */
[----:B------:R-:W2:Y:S02]  /*25960*/  @!P0 SYNCS.PHASECHK.TRANS64 P0, [R11+URZ+0x2d8a0], R10 ;  /* 0x02d8a00a0b0085a7 */ /* 0x000ea4000800007f */
[----:B--2---:R-:W-:Y:S05]  /*25970*/  @!P0 BRA `(.L_x_1630) ;  /* 0xfffffffc00f08947 */ /* 0x004fea000383ffff */
[----:B------:R-:W-:Y:S05]  /*25980*/  BRA `(.L_x_1829) ;  /* 0xffffff8000487947 */ /* 0x000fea000383ffff */
.L_x_1637:
[----:B0-----:R0:W2:Y:S02]  /*25990*/  SYNCS.PHASECHK.TRANS64.TRYWAIT P0, [R11+URZ+0x2d8c0], R10 ;  /* 0x02d8c00a0b0075a7 */ /* 0x0010a4000800017f */
[----:B--2---:R-:W-:Y:S05]  /*259a0*/  @!P0 NANOSLEEP.SYNCS 0x989680 ;  /* 0x009896800000895d */ /* 0x004fea0003900000 */
[----:B------:R-:W2:Y:S02]  /*259b0*/  @!P0 SYNCS.PHASECHK.TRANS64 P0, [R11+URZ+0x2d8c0], R10 ;  /* 0x02d8c00a0b0085a7 */ /* 0x000ea4000800007f */
[----:B--2---:R-:W-:Y:S05]  /*259c0*/  @!P0 BRA `(.L_x_1637) ;  /* 0xfffffffc00f08947 */ /* 0x004fea000383ffff */
[----:B------:R-:W-:Y:S05]  /*259d0*/  BRA `(.L_x_1830) ;  /* 0xffffff8400447947 */ /* 0x000fea000383ffff */
.L_x_1646:
[----:B0-----:R0:W1:Y:S02]  /*259e0*/  SYNCS.PHASECHK.TRANS64.TRYWAIT P1, [R10+URZ+0x2d8a0], R8 ;  /* 0x02d8a0080a0075a7 */ /* 0x001064000802017f */
[----:B-1----:R-:W-:Y:S05]  /*259f0*/  @!P1 NANOSLEEP.SYNCS 0x989680 ;  /* 0x009896800000995d */ /* 0x002fea0003900000 */
[----:B------:R-:W1:Y:S02]  /*25a00*/  @!P1 SYNCS.PHASECHK.TRANS64 P1, [R10+URZ+0x2d8a0], R8 ;  /* 0x02d8a0080a0095a7 */ /* 0x000e64000802007f */
[----:B-1----:R-:W-:Y:S05]  /*25a10*/  @!P1 BRA `(.L_x_1646) ;  /* 0xfffffffc00f09947 */ /* 0x002fea000383ffff */
[----:B------:R-:W-:Y:S05]  /*25a20*/  BRA `(.L_x_1831) ;  /* 0xffffff8800847947 */ /* 0x000fea000383ffff */
.L_x_1653:
[----:B-1----:R1:W2:Y:S02]  /*25a30*/  SYNCS.PHASECHK.TRANS64.TRYWAIT P1, [R10+URZ+0x2d8c0], R8 ;  /* 0x02d8c0080a0075a7 */ /* 0x0022a4000802017f */
[----:B--2---:R-:W-:Y:S05]  /*25a40*/  @!P1 NANOSLEEP.SYNCS 0x989680 ;  /* 0x009896800000995d */ /* 0x004fea0003900000 */
[----:B------:R-:W2:Y:S02]  /*25a50*/  @!P1 SYNCS.PHASECHK.TRANS64 P1, [R10+URZ+0x2d8c0], R8 ;  /* 0x02d8c0080a0095a7 */ /* 0x000ea4000802007f */
[----:B--2---:R-:W-:Y:S05]  /*25a60*/  @!P1 BRA `(.L_x_1653) ;  /* 0xfffffffc00f09947 */ /* 0x004fea000383ffff */
[----:B------:R-:W-:Y:S05]  /*25a70*/  BRA `(.L_x_1832) ;  /* 0xffffff8c007c7947 */ /* 0x000fea000383ffff */
.L_x_1678:
        /* <DEDUP_REMOVED lines=11> */
.L_x_1834:
[----:B------:R-:W-:Y:S05]  /*25b30*/  BSYNC B0 ;  /* 0x0000000000007941 */ /* 0x000fea0003800000 */
.L_x_1833:
[----:B------:R-:W-:Y:S05]  /*25b40*/  BRA `(.L_x_1835) ;  /* 0xffffff9c00b07947 */ /* 0x000fea000383ffff */
.L_x_1680:
[----:B------:R-:W-:Y:S01]  /*25b50*/  BSSY B0, `(.L_x_1836) ;  /* 0x0000006000007945 */ /* 0x000fe20003800000 */
[----:B------:R-:W-:-:S07]  /*25b60*/  IMAD.MOV.U32 R15, RZ, RZ, -0x1 ;  /* 0xffffffffff0f7424 */ /* 0x000fce00078e00ff */
[----:B012---:R-:W-:Y:S05]  /*25b70*/  WARPSYNC.COLLECTIVE R15, `(.L_x_1837) ;  /* 0x000000000f0c7348 */ /* 0x007fea0003c00000 */
[----:B------:R-:W-:Y:S02]  /*25b80*/  ELECT P6, UR62, PT ;  /* 0x00000000003e782f */ /* 0x000fe400038c0000 */
[----:B------:R-:W-:Y:S01]  /*25b90*/  MOV R14, UR62 ;  /* 0x0000003e000e7c02 */ /* 0x000fe20008000f00 */
[----:B012---:R-:W-:Y:S10]  /*25ba0*/  ENDCOLLECTIVE ;  /* 0x000000000000791b */ /* 0x007ff40003800000 */
.L_x_1837:
[----:B------:R-:W-:Y:S05]  /*25bb0*/  BSYNC B0 ;  /* 0x0000000000007941 */ /* 0x000fea0003800000 */
.L_x_1836:
[----:B------:R-:W-:Y:S05]  /*25bc0*/  BRA `(.L_x_1838) ;  /* 0xffffff9c00b07947 */ /* 0x000fea000383ffff */
.L_x_1682:
[----:B--2---:R2:W3:Y:S02]  /*25bd0*/  SYNCS.PHASECHK.TRANS64.TRYWAIT P0, [R0+URZ+0x2d840], R2 ;  /* 0x02d84002000075a7 */ /* 0x0044e4000800017f */
[----:B---3--:R-:W-:Y:S05]  /*25be0*/  @!P0 NANOSLEEP.SYNCS 0x989680 ;  /* 0x009896800000895d */ /* 0x008fea0003900000 */
[----:B------:R-:W3:Y:S02]  /*25bf0*/  @!P0 SYNCS.PHASECHK.TRANS64 P0, [R0+URZ+0x2d840], R2 ;  /* 0x02d84002000085a7 */ /* 0x000ee4000800007f */
[----:B---3--:R-:W-:Y:S05]  /*25c00*/  @!P0 BRA `(.L_x_1682) ;  /* 0xfffffffc00f08947 */ /* 0x008fea000383ffff */
[----:B------:R-:W-:Y:S05]  /*25c10*/  BRA `(.L_x_1839) ;  /* 0xffffffa000047947 */ /* 0x000fea000383ffff */
.L_x_1686:
[----:B------:R-:W2:Y:S01]  /*25c20*/  LDL.LU R11, [R1+0x18] ;  /* 0x00001800010b7983 */ /* 0x000ea20000300800 */
[----:B------:R-:W-:Y:S02]  /*25c30*/  IMAD.MOV.U32 R0, RZ, RZ, R12 ;  /* 0x000000ffff007224 */ /* 0x000fe400078e000c */
[----:B------:R-:W-:Y:S02]  /*25c40*/  IMAD.MOV.U32 R13, RZ, RZ, R6 ;  /* 0x000000ffff0d7224 */ /* 0x000fe400078e0006 */
[----:B------:R-:W-:Y:S02]  /*25c50*/  IMAD.MOV.U32 R12, RZ, RZ, RZ ;  /* 0x000000ffff0c7224 */ /* 0x000fe400078e00ff */
[----:B------:R-:W-:Y:S02]  /*25c60*/  IMAD.MOV.U32 R15, RZ, RZ, -0x1 ;  /* 0xffffffffff0f7424 */ /* 0x000fe400078e00ff */
[----:B------:R-:W-:Y:S02]  /*25c70*/  IMAD.IADD R0, R21, 0x1, R0 ;  /* 0x0000000115007824 */ /* 0x000fe400078e0200 */
[----:B--2---:R-:W-:-:S02]  /*25c80*/  IMAD R4, R11, R9, RZ ;  /* 0x000000090b047224 */ /* 0x004fc400078e02ff */
[----:B------:R-:W-:Y:S02]  /*25c90*/  IMAD.MOV.U32 R11, RZ, RZ, 0x1c1f ;  /* 0x00001c1fff0b7424 */ /* 0x000fe400078e00ff */
[C---:B------:R-:W-:Y:S01]  /*25ca0*/  VIADD R9, R0.reuse, 0x20 ;  /* 0x0000002000097836 */ /* 0x040fe20000000000 */
[----:B------:R-:W-:-:S13]  /*25cb0*/  ISETP.GE.AND P4, PT, R0, R4, PT ;  /* 0x000000040000720c */ /* 0x000fda0003f86270 */
[----:B-----5:R-:W-:Y:S05]  /*25cc0*/  WARPSYNC.COLLECTIVE R15, `(.L_x_1840) ;  /* 0x000000000f087348 */ /* 0x020fea0003c00000 */
[----:B------:R0:W1:Y:S02]  /*25cd0*/  SHFL.IDX P6, R14, R13, R12, R11 ;  /* 0x0000000c0d0e7389 */ /* 0x00006400000c000b */
[----:B01---5:R-:W-:Y:S01]  /*25ce0*/  ENDCOLLECTIVE ;  /* 0x000000000000791b */ /* 0x023fe20003800000 */
.L_x_1840:
[----:B------:R-:W-:Y:S02]  /*25cf0*/  IMAD.MOV.U32 R13, RZ, RZ, R5 ;  /* 0x000000ffff0d7224 */ /* 0x000fe400078e0005 */
[----:B------:R-:W-:-:S07]  /*25d00*/  IMAD.MOV.U32 R3, RZ, RZ, R14 ;  /* 0x000000ffff037224 */ /* 0x000fce00078e000e */
[----:B------:R-:W-:Y:S05]  /*25d10*/  WARPSYNC.COLLECTIVE R15, `(.L_x_1841) ;  /* 0x000000000f087348 */ /* 0x000fea0003c00000 */
[----:B------:R0:W1:Y:S02]  /*25d20*/  SHFL.IDX P6, R14, R13, R12, R11 ;  /* 0x0000000c0d0e7389 */ /* 0x00006400000c000b */
[----:B01----:R-:W-:Y:S01]  /*25d30*/  ENDCOLLECTIVE ;  /* 0x000000000000791b */ /* 0x003fe20003800000 */
.L_x_1841:
[----:B------:R-:W-:Y:S02]  /*25d40*/  IMAD.MOV.U32 R13, RZ, RZ, R6 ;  /* 0x000000ffff0d7224 */ /* 0x000fe400078e0006 */
[----:B------:R-:W-:Y:S02]  /*25d50*/  IMAD.MOV.U32 R12, RZ, RZ, 0x1 ;  /* 0x00000001ff0c7424 */ /* 0x000fe400078e00ff */
[----:B------:R-:W-:-:S07]  /*25d60*/  IMAD.MOV.U32 R2, RZ, RZ, R14 ;  /* 0x000000ffff027224 */ /* 0x000fce00078e000e */
[----:B------:R-:W-:Y:S05]  /*25d70*/  WARPSYNC.COLLECTIVE R15, `(.L_x_1842) ;  /* 0x000000000f087348 */ /* 0x000fea0003c00000 */
[----:B------:R0:W1:Y:S02]  /*25d80*/  SHFL.IDX P6, R14, R13, R12, R11 ;  /* 0x0000000c0d0e7389 */ /* 0x00006400000c000b */
[----:B01----:R-:W-:Y:S01]  /*25d90*/  ENDCOLLECTIVE ;  /* 0x000000000000791b */ /* 0x003fe20003800000 */
.L_x_1842:
        /* <DEDUP_REMOVED lines=14> */
.L_x_1843:
[----:B------:R-:W-:Y:S02]  /*25e80*/  IMAD.MOV.U32 R13, RZ, RZ, R6 ;  /* 0x000000ffff0d7224 */ /* 0x000fe400078e0006 */
[----:B------:R-:W-:Y:S02]  /*25e90*/  IMAD.MOV.U32 R12, RZ, RZ, 0x2 ;  /* 0x00000002ff0c7424 */ /* 0x000fe400078e00ff */
[----:B------:R-:W-:-:S07]  /*25ea0*/  IMAD.MOV.U32 R3, RZ, RZ, R14 ;  /* 0x000000ffff037224 */ /* 0x000fce00078e000e */
[----:B------:R-:W-:Y:S05]  /*25eb0*/  WARPSYNC.COLLECTIVE R15, `(.L_x_1844) ;  /* 0x000000000f087348 */ /* 0x000fea0003c00000 */
[----:B------:R0:W1:Y:S02]  /*25ec0*/  SHFL.IDX P6, R14, R13, R12, R11 ;  /* 0x0000000c0d0e7389 */ /* 0x00006400000c000b */
[----:B01----:R-:W-:Y:S01]  /*25ed0*/  ENDCOLLECTIVE ;  /* 0x000000000000791b */ /* 0x003fe20003800000 */
.L_x_1844:
        /* <DEDUP_REMOVED lines=18> */
.L_x_1845:
[----:B------:R-:W-:Y:S02]  /*26000*/  IMAD.MOV.U32 R13, RZ, RZ, R6 ;  /* 0x000000ffff0d7224 */ /* 0x000fe400078e0006 */
[----:B------:R-:W-:Y:S02]  /*26010*/  IMAD.MOV.U32 R12, RZ, RZ, 0x3 ;  /* 0x00000003ff0c7424 */ /* 0x000fe400078e00ff */
[----:B------:R-:W-:-:S07]  /*26020*/  IMAD.MOV.U32 R3, RZ, RZ, R14 ;  /* 0x000000ffff037224 */ /* 0x000fce00078e000e */
[----:B------:R-:W-:Y:S05]  /*26030*/  WARPSYNC.COLLECTIVE R15, `(.L_x_1846) ;  /* 0x000000000f087348 */ /* 0x000fea0003c00000 */
[----:B------:R0:W1:Y:S02]  /*26040*/  SHFL.IDX P6, R14, R13, R12, R11 ;  /* 0x0000000c0d0e7389 */ /* 0x00006400000c000b */
[----:B01----:R-:W-:Y:S01]  /*26050*/  ENDCOLLECTIVE ;  /* 0x000000000000791b */ /* 0x003fe20003800000 */
.L_x_1846:
        /* <DEDUP_REMOVED lines=10> */
.L_x_1847:
        /* <DEDUP_REMOVED lines=8> */
[----:B0-----:R-:W-:Y:S02]  /*26180*/  IMAD.MOV.U32 R2, RZ, RZ, R14 ;  /* 0x000000ffff027224 */ /* 0x001fe400078e000e */
[----:B------:R-:W-:-:S07]  /*26190*/  VIADD R3, R0, 0x60 ;  /* 0x0000006000037836 */ /* 0x000fce0000000000 */
[----:B------:R-:W-:Y:S05]  /*261a0*/  WARPSYNC.COLLECTIVE R15, `(.L_x_1848) ;  /* 0x000000000f087348 */ /* 0x000fea0003c00000 */
[----:B------:R0:W1:Y:S02]  /*261b0*/  SHFL.IDX P6, R14, R13, R12, R11 ;  /* 0x0000000c0d0e7389 */ /* 0x00006400000c000b */
[----:B01----:R-:W-:Y:S01]  /*261c0*/  ENDCOLLECTIVE ;  /* 0x000000000000791b */ /* 0x003fe20003800000 */
.L_x_1848:
[----:B------:R-:W-:Y:S01]  /*261d0*/  ISETP.GE.AND P3, PT, R3, R4, PT ;  /* 0x000000040300720c */ /* 0x000fe20003f66270 */
[----:B------:R-:W-:-:S12]  /*261e0*/  IMAD.MOV.U32 R13, RZ, RZ, R8 ;  /* 0x000000ffff0d7224 */ /* 0x000fd800078e0008 */
[----:B------:R-:W-:-:S05]  /*261f0*/  @!P3 LEA R2, P5, R20, R2, 0x1 ;  /* 0x000000021402b211 */ /* 0x000fca00078a08ff */
[----:B------:R-:W-:Y:S02]  /*26200*/  @!P3 IMAD.X R3, RZ, RZ, R6, P5 ;  /* 0x000000ffff03b224 */ /* 0x000fe400028e0606 */
[----:B------:R-:W-:-:S07]  /*26210*/  IMAD.MOV.U32 R6, RZ, RZ, R14 ;  /* 0x000000ffff067224 */ /* 0x000fce00078e000e */
[----:B------:R-:W-:Y:S05]  /*26220*/  WARPSYNC.COLLECTIVE R15, `(.L_x_1849) ;  /* 0x000000000f087348 */ /* 0x000fea0003c00000 */
[----:B------:R0:W1:Y:S02]  /*26230*/  SHFL.IDX P6, R14, R13, R12, R11 ;  /* 0x0000000c0d0e7389 */ /* 0x00006400000c000b */
[----:B01----:R-:W-:Y:S01]  /*26240*/  ENDCOLLECTIVE ;  /* 0x000000000000791b */ /* 0x003fe20003800000 */
.L_x_1849:
[----:B------:R-:W-:Y:S01]  /*26250*/  @!PT LDS RZ, [RZ] ;  /* 0x00000000fffff984 */ /* 0x000fe20000000800 */
[----:B------:R-:W-:Y:S01]  /*26260*/  @!PT LDS RZ, [RZ] ;  /* 0x00000000fffff984 */ /* 0x000fe20000000800 */
[----:B------:R-:W-:Y:S01]  /*26270*/  @!PT LDS RZ, [RZ] ;  /* 0x00000000fffff984 */ /* 0x000fe20000000800 */
[----:B------:R0:W-:Y:S04]  /*26280*/  @!P3 LDGSTS.E.BYPASS.LTC128B.128 [R10+0xdc00], desc[UR38][R2.64], !P2 ;  /* 0x0dc00000020abfae */ /* 0x0001e8000d101d66 */
[----:B------:R0:W-:Y:S04]  /*26290*/  @!P3 LDGSTS.E.BYPASS.LTC128B.128 [R10+0x10c00], desc[UR38][R2.64+0x40], !P1 ;  /* 0x10c00040020abfae */ /* 0x0001e8000c901d66 */
[----:B------:R0:W-:Y:S01]  /*262a0*/  @!P3 LDGSTS.E.BYPASS.LTC128B.128 [R10+0x13c00], desc[UR38][R2.64+0x80], !P0 ;  /* 0x13c00080020abfae */ /* 0x0001e2000c101d66 */
[----:B------:R-:W-:Y:S02]  /*262b0*/  IMAD.MOV.U32 R13, RZ, RZ, R7 ;  /* 0x000000ffff0d7224 */ /* 0x000fe400078e0007 */
[----:B------:R-:W-:-:S02]  /*262c0*/  IMAD.MOV.U32 R12, RZ, RZ, 0x1 ;  /* 0x00000001ff0c7424 */ /* 0x000fc400078e00ff */
[----:B------:R-:W-:-:S07]  /*262d0*/  IMAD.MOV.U32 R5, RZ, RZ, R14 ;  /* 0x000000ffff057224 */ /* 0x000fce00078e000e */
[----:B0-----:R-:W-:Y:S05]  /*262e0*/  WARPSYNC.COLLECTIVE R15, `(.L_x_1850) ;  /* 0x000000000f087348 */ /* 0x001fea0003c00000 */
[----:B------:R1:W2:Y:S02]  /*262f0*/  SHFL.IDX P6, R14, R13, R12, R11 ;  /* 0x0000000c0d0e7389 */ /* 0x0002a400000c000b */
[----:B012---:R-:W-:Y:S01]  /*26300*/  ENDCOLLECTIVE ;  /* 0x000000000000791b */ /* 0x007fe20003800000 */
.L_x_1850:
        /* <DEDUP_REMOVED lines=8> */
.L_x_1851:
        /* <DEDUP_REMOVED lines=11> */
.L_x_1689:
[----:B0-----:R0:W1:Y:S02]  /*26440*/  SYNCS.PHASECHK.TRANS64.TRYWAIT P0, [R17+URZ+0x2d820], R0 ;  /* 0x02d82000110075a7 */ /* 0x001064000800017f */
[----:B-1----:R-:W-:Y:S05]  /*26450*/  @!P0 NANOSLEEP.SYNCS 0x989680 ;  /* 0x009896800000895d */ /* 0x002fea0003900000 */
[----:B------:R-:W1:Y:S02]  /*26460*/  @!P0 SYNCS.PHASECHK.TRANS64 P0, [R17+URZ+0x2d820], R0 ;  /* 0x02d82000110085a7 */ /* 0x000e64000800007f */
[----:B-1----:R-:W-:Y:S05]  /*26470*/  @!P0 BRA `(.L_x_1689) ;  /* 0xfffffffc00f08947 */ /* 0x002fea000383ffff */
[----:B------:R-:W-:Y:S05]  /*26480*/  BRA `(.L_x_1853) ;  /* 0xffffffa400dc7947 */ /* 0x000fea000383ffff */
.L_x_1698:
[----:B-1----:R1:W2:Y:S02]  /*26490*/  SYNCS.PHASECHK.TRANS64.TRYWAIT P0, [R3+URZ+0x2d840], R2 ;  /* 0x02d84002030075a7 */ /* 0x0022a4000800017f */
[----:B--2---:R-:W-:Y:S05]  /*264a0*/  @!P0 NANOSLEEP.SYNCS 0x989680 ;  /* 0x009896800000895d */ /* 0x004fea0003900000 */
[----:B------:R-:W2:Y:S02]  /*264b0*/  @!P0 SYNCS.PHASECHK.TRANS64 P0, [R3+URZ+0x2d840], R2 ;  /* 0x02d84002030085a7 */ /* 0x000ea4000800007f */
[----:B--2---:R-:W-:Y:S05]  /*264c0*/  @!P0 BRA `(.L_x_1698) ;  /* 0xfffffffc00f08947 */ /* 0x004fea000383ffff */
[----:B------:R-:W-:Y:S05]  /*264d0*/  BRA `(.L_x_1854) ;  /* 0xffffffa800c47947 */ /* 0x000fea000383ffff */
.L_x_1705:
[----:B0-----:R0:W1:Y:S02]  /*264e0*/  SYNCS.PHASECHK.TRANS64.TRYWAIT P0, [R3+URZ+0x60], R2 ;  /* 0x00006002030075a7 */ /* 0x001064000800017f */
[----:B-1----:R-:W-:Y:S05]  /*264f0*/  @!P0 NANOSLEEP.SYNCS 0x989680 ;  /* 0x009896800000895d */ /* 0x002fea0003900000 */
[----:B------:R-:W1:Y:S02]  /*26500*/  @!P0 SYNCS.PHASECHK.TRANS64 P0, [R3+URZ+0x60], R2 ;  /* 0x00006002030085a7 */ /* 0x000e64000800007f */
[----:B-1----:R-:W-:Y:S05]  /*26510*/  @!P0 BRA `(.L_x_1705) ;  /* 0xfffffffc00f08947 */ /* 0x002fea000383ffff */
[----:B------:R-:W-:Y:S05]  /*26520*/  BRA `(.L_x_1855) ;  /* 0xffffffac00d07947 */ /* 0x000fea000383ffff */
.L_x_1715:
[----:B-1----:R1:W2:Y:S02]  /*26530*/  SYNCS.PHASECHK.TRANS64.TRYWAIT P0, [R3+URZ+0x2d840], R2 ;  /* 0x02d84002030075a7 */ /* 0x0022a4000800017f */
[----:B--2---:R-:W-:Y:S05]  /*26540*/  @!P0 NANOSLEEP.SYNCS 0x989680 ;  /* 0x009896800000895d */ /* 0x004fea0003900000 */
[----:B------:R-:W2:Y:S02]  /*26550*/  @!P0 SYNCS.PHASECHK.TRANS64 P0, [R3+URZ+0x2d840], R2 ;  /* 0x02d84002030085a7 */ /* 0x000ea4000800007f */
[----:B--2---:R-:W-:Y:S05]  /*26560*/  @!P0 BRA `(.L_x_1715) ;  /* 0xfffffffc00f08947 */ /* 0x004fea000383ffff */
[----:B------:R-:W-:Y:S05]  /*26570*/  BRA `(.L_x_1856) ;  /* 0xffffffb400847947 */ /* 0x000fea000383ffff */
.L_x_1722:
[----:B0-----:R0:W1:Y:S02]  /*26580*/  SYNCS.PHASECHK.TRANS64.TRYWAIT P0, [R11+URZ+0x60], R28 ;  /* 0x0000601c0b0075a7 */ /* 0x001064000800017f */
[----:B-1----:R-:W-:Y:S05]  /*26590*/  @!P0 NANOSLEEP.SYNCS 0x989680 ;  /* 0x009896800000895d */ /* 0x002fea0003900000 */
[----:B------:R-:W1:Y:S02]  /*265a0*/  @!P0 SYNCS.PHASECHK.TRANS64 P0, [R11+URZ+0x60], R28 ;  /* 0x0000601c0b0085a7 */ /* 0x000e64000800007f */
[----:B-1----:R-:W-:Y:S05]  /*265b0*/  @!P0 BRA `(.L_x_1722) ;  /* 0xfffffffc00f08947 */ /* 0x002fea000383ffff */
[----:B------:R-:W-:Y:S05]  /*265c0*/  BRA `(.L_x_1857) ;  /* 0xffffffb800907947 */ /* 0x000fea000383ffff */
.L_x_1732:
[----:B-1----:R1:W2:Y:S02]  /*265d0*/  SYNCS.PHASECHK.TRANS64.TRYWAIT P0, [R2+URZ+0x2d840], R3 ;  /* 0x02d84003020075a7 */ /* 0x0022a4000800017f */
[----:B--2---:R-:W-:Y:S05]  /*265e0*/  @!P0 NANOSLEEP.SYNCS 0x989680 ;  /* 0x009896800000895d */ /* 0x004fea0003900000 */
[----:B------:R-:W2:Y:S02]  /*265f0*/  @!P0 SYNCS.PHASECHK.TRANS64 P0, [R2+URZ+0x2d840], R3 ;  /* 0x02d84003020085a7 */ /* 0x000ea4000800007f */
[----:B--2---:R-:W-:Y:S05]  /*26600*/  @!P0 BRA `(.L_x_1732) ;  /* 0xfffffffc00f08947 */ /* 0x004fea000383ffff */
[----:B------:R-:W-:Y:S05]  /*26610*/  BRA `(.L_x_1858) ;  /* 0xffffffc000187947 */ /* 0x000fea000383ffff */
.L_x_1739:
[----:B0-----:R0:W1:Y:S02]  /*26620*/  SYNCS.PHASECHK.TRANS64.TRYWAIT P0, [R7+URZ+0x60], R2 ;  /* 0x00006002070075a7 */ /* 0x001064000800017f */
[----:B-1----:R-:W-:Y:S05]  /*26630*/  @!P0 NANOSLEEP.SYNCS 0x989680 ;  /* 0x009896800000895d */ /* 0x002fea0003900000 */
[----:B------:R-:W1:Y:S02]  /*26640*/  @!P0 SYNCS.PHASECHK.TRANS64 P0, [R7+URZ+0x60], R2 ;  /* 0x00006002070085a7 */ /* 0x000e64000800007f */
[----:B-1----:R-:W-:Y:S05]  /*26650*/  @!P0 BRA `(.L_x_1739) ;  /* 0xfffffffc00f08947 */ /* 0x002fea000383ffff */
[----:B------:R-:W-:Y:S05]  /*26660*/  BRA `(.L_x_1859) ;  /* 0xffffffc400287947 */ /* 0x000fea000383ffff */
.L_x_1751:
[----:B0-----:R0:W1:Y:S02]  /*26670*/  SYNCS.PHASECHK.TRANS64.TRYWAIT P0, [R3+URZ+0x2d860], R0 ;  /* 0x02d86000030075a7 */ /* 0x001064000800017f */
[----:B-1----:R-:W-:Y:S05]  /*26680*/  @!P0 NANOSLEEP.SYNCS 0x989680 ;  /* 0x009896800000895d */ /* 0x002fea0003900000 */
[----:B------:R-:W1:Y:S02]  /*26690*/  @!P0 SYNCS.PHASECHK.TRANS64 P0, [R3+URZ+0x2d860], R0 ;  /* 0x02d86000030085a7 */ /* 0x000e64000800007f */
[----:B-1----:R-:W-:Y:S05]  /*266a0*/  @!P0 BRA `(.L_x_1751) ;  /* 0xfffffffc00f08947 */ /* 0x002fea000383ffff */
[----:B------:R-:W-:Y:S05]  /*266b0*/  BRA `(.L_x_1860) ;  /* 0xffffffc8009c7947 */ /* 0x000fea000383ffff */
.L_x_1759:
[----:B------:R-:W-:Y:S01]  /*266c0*/  BSSY B0, `(.L_x_1861) ;  /* 0x0000008000007945 */ /* 0x000fe20003800000 */
[----:B------:R-:W-:Y:S02]  /*266d0*/  IMAD.MOV.U32 R13, RZ, RZ, R24 ;  /* 0x000000ffff0d7224 */ /* 0x000fe400078e0018 */
[----:B------:R-:W-:Y:S02]  /*266e0*/  IMAD.MOV.U32 R12, RZ, RZ, RZ ;  /* 0x000000ffff0c7224 */ /* 0x000fe400078e00ff */
[----:B------:R-:W-:Y:S02]  /*266f0*/  IMAD.MOV.U32 R11, RZ, RZ, 0x1f ;  /* 0x0000001fff0b7424 */ /* 0x000fe400078e00ff */
[----:B------:R-:W-:-:S07]  /*26700*/  IMAD.MOV.U32 R15, RZ, RZ, -0x1 ;  /* 0xffffffffff0f7424 */ /* 0x000fce00078e00ff */
[----:B-1----:R-:W-:Y:S05]  /*26710*/  WARPSYNC.COLLECTIVE R15, `(.L_x_1862) ;  /* 0x000000000f087348 */ /* 0x002fea0003c00000 */
[----:B------:R0:W2:Y:S02]  /*26720*/  SHFL.IDX P6, R14, R13, R12, R11 ;  /* 0x0000000c0d0e7389 */ /* 0x0000a400000c000b */
[----:B012---:R-:W-:Y:S01]  /*26730*/  ENDCOLLECTIVE ;  /* 0x000000000000791b */ /* 0x007fe20003800000 */
.L_x_1862:
[----:B------:R-:W-:Y:S05]  /*26740*/  BSYNC B0 ;  /* 0x0000000000007941 */ /* 0x000fea0003800000 */
.L_x_1861:
        /* <DEDUP_REMOVED lines=9> */
.L_x_1863:
        /* <DEDUP_REMOVED lines=23> */
.L_x_1864:
[----:B------:R-:W-:Y:S01]  /*26950*/  IMAD.MOV.U32 R12, RZ, RZ, 0x2 ;  /* 0x00000002ff0c7424 */ /* 0x000fe200078e00ff */
[----:B------:R-:W-:-:S05]  /*26960*/  SEL R4, R14, RZ, P1 ;  /* 0x000000ff0e047207 */ /* 0x000fca0000800000 */
[----:B------:R-:W-:-:S04]  /*26970*/  IMAD.IADD R4, R13, 0x1, R4 ;  /* 0x000000010d047824 */ /* 0x000fc800078e0204 */
[----:B------:R-:W-:-:S07]  /*26980*/  IMAD.MOV.U32 R13, RZ, RZ, R4 ;  /* 0x000000ffff0d7224 */ /* 0x000fce00078e0004 */
[----:B------:R-:W-:Y:S05]  /*26990*/  WARPSYNC.COLLECTIVE R15, `(.L_x_1865) ;  /* 0x000000000f087348 */ /* 0x000fea0003c00000 */
[----:B------:R0:W1:Y:S02]  /*269a0*/  SHFL.UP P6, R14, R13, R12, R11 ;  /* 0x0400000c0d0e7389 */ /* 0x00006400000c000b */
[----:B01----:R-:W-:Y:S01]  /*269b0*/  ENDCOLLECTIVE ;  /* 0x000000000000791b */ /* 0x003fe20003800000 */
.L_x_1865:
[----:B------:R-:W-:Y:S01]  /*269c0*/  IMAD.MOV.U32 R12, RZ, RZ, 0x4 ;  /* 0x00000004ff0c7424 */ /* 0x000fe200078e00ff */
[----:B------:R-:W-:-:S05]  /*269d0*/  SEL R3, R14, RZ, P2 ;  /* 0x000000ff0e037207 */ /* 0x000fca0001000000 */
[----:B------:R-:W-:-:S04]  /*269e0*/  IMAD.IADD R2, R4, 0x1, R3 ;  /* 0x0000000104027824 */ /* 0x000fc800078e0203 */
[----:B------:R-:W-:-:S07]  /*269f0*/  IMAD.MOV.U32 R13, RZ, RZ, R2 ;  /* 0x000000ffff0d7224 */ /* 0x000fce00078e0002 */
[----:B------:R-:W-:Y:S05]  /*26a00*/  WARPSYNC.COLLECTIVE R15, `(.L_x_1866) ;  /* 0x000000000f087348 */ /* 0x000fea0003c00000 */
[----:B------:R0:W1:Y:S02]  /*26a10*/  SHFL.UP P6, R14, R13, R12, R11 ;  /* 0x0400000c0d0e7389 */ /* 0x00006400000c000b */
[----:B01----:R-:W-:Y:S01]  /*26a20*/  ENDCOLLECTIVE ;  /* 0x000000000000791b */ /* 0x003fe20003800000 */
.L_x_1866:
[----:B------:R-:W-:Y:S01]  /*26a30*/  IMAD.MOV.U32 R12, RZ, RZ, 0x8 ;  /* 0x00000008ff0c7424 */ /* 0x000fe200078e00ff */
[----:B------:R-:W-:-:S05]  /*26a40*/  SEL R3, R14, RZ, P3 ;  /* 0x000000ff0e037207 */ /* 0x000fca0001800000 */
[----:B------:R-:W-:-:S04]  /*26a50*/  IMAD.IADD R3, R2, 0x1, R3 ;  /* 0x0000000102037824 */ /* 0x000fc800078e0203 */
[----:B------:R-:W-:-:S07]  /*26a60*/  IMAD.MOV.U32 R13, RZ, RZ, R3 ;  /* 0x000000ffff0d7224 */ /* 0x000fce00078e0003 */
[----:B------:R-:W-:Y:S05]  /*26a70*/  WARPSYNC.COLLECTIVE R15, `(.L_x_1867) ;  /* 0x000000000f087348 */ /* 0x000fea0003c00000 */
[----:B------:R0:W1:Y:S02]  /*26a80*/  SHFL.UP P6, R14, R13, R12, R11 ;  /* 0x0400000c0d0e7389 */ /* 0x00006400000c000b */
[----:B01----:R-:W-:Y:S01]  /*26a90*/  ENDCOLLECTIVE ;  /* 0x000000000000791b */ /* 0x003fe20003800000 */
.L_x_1867:
[----:B------:R-:W-:Y:S01]  /*26aa0*/  IMAD.MOV.U32 R12, RZ, RZ, 0x10 ;  /* 0x00000010ff0c7424 */ /* 0x000fe200078e00ff */
[----:B------:R-:W-:-:S05]  /*26ab0*/  SEL R4, R14, RZ, P4 ;  /* 0x000000ff0e047207 */ /* 0x000fca0002000000 */
[----:B------:R-:W-:-:S04]  /*26ac0*/  IMAD.IADD R4, R3, 0x1, R4 ;  /* 0x0000000103047824 */ /* 0x000fc800078e0204 */
[----:B------:R-:W-:-:S07]  /*26ad0*/  IMAD.MOV.U32 R13, RZ, RZ, R4 ;  /* 0x000000ffff0d7224 */ /* 0x000fce00078e0004 */
[----:B------:R-:W-:Y:S05]  /*26ae0*/  WARPSYNC.COLLECTIVE R15, `(.L_x_1868) ;  /* 0x000000000f087348 */ /* 0x000fea0003c00000 */
[----:B------:R0:W1:Y:S02]  /*26af0*/  SHFL.UP P6, R14, R13, R12, R11 ;  /* 0x0400000c0d0e7389 */ /* 0x00006400000c000b */
[----:B01----:R-:W-:Y:S01]  /*26b00*/  ENDCOLLECTIVE ;  /* 0x000000000000791b */ /* 0x003fe20003800000 */
.L_x_1868:
        /* <DEDUP_REMOVED lines=8> */
.L_x_1869:
[----:B------:R-:W-:Y:S05]  /*26b90*/  BRA `(.L_x_1870) ;  /* 0xffffffcc004c7947 */ /* 0x000fea000383ffff */
.L_x_1762:
[----:B------:R-:W-:Y:S01]  /*26ba0*/  BSSY B0, `(.L_x_1871) ;  /* 0x0000007000007945 */ /* 0x000fe20003800000 */
[----:B------:R-:W-:Y:S02]  /*26bb0*/  IMAD.MOV.U32 R12, RZ, RZ, 0x1 ;  /* 0x00000001ff0c7424 */ /* 0x000fe400078e00ff */
[----:B------:R-:W-:Y:S02]  /*26bc0*/  IMAD.MOV.U32 R11, RZ, RZ, RZ ;  /* 0x000000ffff0b7224 */ /* 0x000fe400078e00ff */
[----:B------:R-:W-:-:S07]  /*26bd0*/  IMAD.MOV.U32 R15, RZ, RZ, -0x1 ;  /* 0xffffffffff0f7424 */ /* 0x000fce00078e00ff */
[----:B------:R-:W-:Y:S05]  /*26be0*/  WARPSYNC.COLLECTIVE R15, `(.L_x_1872) ;  /* 0x000000000f087348 */ /* 0x000fea0003c00000 */
[----:B------:R0:W1:Y:S02]  /*26bf0*/  SHFL.UP P6, R14, R13, R12, R11 ;  /* 0x0400000c0d0e7389 */ /* 0x00006400000c000b */
[----:B01----:R-:W-:Y:S01]  /*26c00*/  ENDCOLLECTIVE ;  /* 0x000000000000791b */ /* 0x003fe20003800000 */
.L_x_1872:
[----:B------:R-:W-:Y:S05]  /*26c10*/  BSYNC B0 ;  /* 0x0000000000007941 */ /* 0x000fea0003800000 */
.L_x_1871:
        /* <DEDUP_REMOVED lines=8> */
.L_x_1873:
[----:B------:R-:W-:Y:S01]  /*26ca0*/  IMAD.MOV.U32 R12, RZ, RZ, 0x4 ;  /* 0x00000004ff0c7424 */ /* 0x000fe200078e00ff */
[----:B------:R-:W-:-:S05]  /*26cb0*/  SEL R2, R14, RZ, P2 ;  /* 0x000000ff0e027207 */ /* 0x000fca0001000000 */
[----:B------:R-:W-:-:S04]  /*26cc0*/  IMAD.IADD R2, R13, 0x1, R2 ;  /* 0x000000010d027824 */ /* 0x000fc800078e0202 */
[----:B------:R-:W-:-:S07]  /*26cd0*/  IMAD.MOV.U32 R13, RZ, RZ, R2 ;  /* 0x000000ffff0d7224 */ /* 0x000fce00078e0002 */
[----:B------:R-:W-:Y:S05]  /*26ce0*/  WARPSYNC.COLLECTIVE R15, `(.L_x_1874) ;  /* 0x000000000f087348 */ /* 0x000fea0003c00000 */
[----:B------:R0:W1:Y:S02]  /*26cf0*/  SHFL.UP P6, R14, R13, R12, R11 ;  /* 0x0400000c0d0e7389 */ /* 0x00006400000c000b */
[----:B01----:R-:W-:Y:S01]  /*26d00*/  ENDCOLLECTIVE ;  /* 0x000000000000791b */ /* 0x003fe20003800000 */
.L_x_1874:
[----:B------:R-:W-:Y:S01]  /*26d10*/  IMAD.MOV.U32 R12, RZ, RZ, 0x8 ;  /* 0x00000008ff0c7424 */ /* 0x000fe200078e00ff */
[----:B------:R-:W-:-:S05]  /*26d20*/  SEL R3, R14, RZ, P3 ;  /* 0x000000ff0e037207 */ /* 0x000fca0001800000 */
[----:B------:R-:W-:-:S04]  /*26d30*/  IMAD.IADD R3, R2, 0x1, R3 ;  /* 0x0000000102037824 */ /* 0x000fc800078e0203 */
[----:B------:R-:W-:-:S07]  /*26d40*/  IMAD.MOV.U32 R13, RZ, RZ, R3 ;  /* 0x000000ffff0d7224 */ /* 0x000fce00078e0003 */
[----:B------:R-:W-:Y:S05]  /*26d50*/  WARPSYNC.COLLECTIVE R15, `(.L_x_1875) ;  /* 0x000000000f087348 */ /* 0x000fea0003c00000 */
[----:B------:R0:W1:Y:S02]  /*26d60*/  SHFL.UP P6, R14, R13, R12, R11 ;  /* 0x0400000c0d0e7389 */ /* 0x00006400000c000b */
[----:B01----:R-:W-:Y:S01]  /*26d70*/  ENDCOLLECTIVE ;  /* 0x000000000000791b */ /* 0x003fe20003800000 */
.L_x_1875:
[----:B------:R-:W-:Y:S01]  /*26d80*/  IMAD.MOV.U32 R12, RZ, RZ, 0x10 ;  /* 0x00000010ff0c7424 */ /* 0x000fe200078e00ff */
[----:B------:R-:W-:-:S05]  /*26d90*/  SEL R4, R14, RZ, P4 ;  /* 0x000000ff0e047207 */ /* 0x000fca0002000000 */
[----:B------:R-:W-:-:S04]  /*26da0*/  IMAD.IADD R4, R3, 0x1, R4 ;  /* 0x0000000103047824 */ /* 0x000fc800078e0204 */
[----:B------:R-:W-:-:S07]  /*26db0*/  IMAD.MOV.U32 R13, RZ, RZ, R4 ;  /* 0x000000ffff0d7224 */ /* 0x000fce00078e0004 */
[----:B------:R-:W-:Y:S05]  /*26dc0*/  WARPSYNC.COLLECTIVE R15, `(.L_x_1876) ;  /* 0x000000000f087348 */ /* 0x000fea0003c00000 */
[----:B------:R0:W1:Y:S02]  /*26dd0*/  SHFL.UP P6, R14, R13, R12, R11 ;  /* 0x0400000c0d0e7389 */ /* 0x00006400000c000b */
[----:B01----:R-:W-:Y:S01]  /*26de0*/  ENDCOLLECTIVE ;  /* 0x000000000000791b */ /* 0x003fe20003800000 */
.L_x_1876:
        /* <DEDUP_REMOVED lines=8> */
.L_x_1877:
[----:B------:R-:W-:Y:S05]  /*26e70*/  BRA `(.L_x_1878) ;  /* 0xffffffcc00387947 */ /* 0x000fea000383ffff */
.L_x_1764:
[----:B------:R-:W-:Y:S01]  /*26e80*/  BSSY B0, `(.L_x_1879) ;  /* 0x0000006000007945 */ /* 0x000fe20003800000 */
[----:B------:R-:W-:Y:S01]  /*26e90*/  PLOP3.LUT P6, PT, P6, PT, PT, 0x8, 0x0 ;  /* 0x000000000000781c */ /* 0x000fe200037ce170 */
[----:B------:R-:W-:-:S12]  /*26ea0*/  IMAD.MOV.U32 R15, RZ, RZ, -0x1 ;  /* 0xffffffffff0f7424 */ /* 0x000fd800078e00ff */
[----:B0-----:R-:W-:Y:S05]  /*26eb0*/  WARPSYNC.COLLECTIVE R15, `(.L_x_1880) ;  /* 0x000000000f087348 */ /* 0x001fea0003c00000 */
[----:B------:R-:W-:Y:S01]  /*26ec0*/  VOTE.ANY R14, PT, P6 ;  /* 0x00000000000e7806 */ /* 0x000fe200030e0100 */
[----:B0-----:R-:W-:Y:S06]  /*26ed0*/  ENDCOLLECTIVE ;  /* 0x000000000000791b */ /* 0x001fec0003800000 */
.L_x_1880:
[----:B------:R-:W-:Y:S05]  /*26ee0*/  BSYNC B0 ;  /* 0x0000000000007941 */ /* 0x000fea0003800000 */
.L_x_1879:
        /* <DEDUP_REMOVED lines=10> */
.L_x_1881:
[----:B------:R-:W-:Y:S02]  /*26f90*/  IMAD.MOV.U32 R13, RZ, RZ, R5 ;  /* 0x000000ffff0d7224 */ /* 0x000fe400078e0005 */
[----:B------:R-:W-:-:S07]  /*26fa0*/  IMAD.MOV.U32 R25, RZ, RZ, R14 ;  /* 0x000000ffff197224 */ /* 0x000fce00078e000e */
[----:B------:R-:W-:Y:S05]  /*26fb0*/  WARPSYNC.COLLECTIVE R15, `(.L_x_1882) ;  /* 0x000000000f087348 */ /* 0x000fea0003c00000 */
[----:B------:R0:W1:Y:S02]  /*26fc0*/  SHFL.IDX P6, R14, R13, R12, R11 ;  /* 0x0000000c0d0e7389 */ /* 0x00006400000c000b */
[----:B01----:R-:W-:Y:S01]  /*26fd0*/  ENDCOLLECTIVE ;  /* 0x000000000000791b */ /* 0x003fe20003800000 */
.L_x_1882:
[----:B------:R-:W-:Y:S01]  /*26fe0*/  IMAD.MOV.U32 R5, RZ, RZ, R14 ;  /* 0x000000ffff057224 */ /* 0x000fe200078e000e */
[----:B------:R-:W-:Y:S06]  /*26ff0*/  BRA `(.L_x_1883) ;  /* 0xffffffcc00187947 */ /* 0x000fec000383ffff */
.L_x_1766:
[----:B------:R-:W-:Y:S01]  /*27000*/  BSSY B0, `(.L_x_1884) ;  /* 0x0000007000007945 */ /* 0x000fe20003800000 */
[----:B------:R-:W-:Y:S02]  /*27010*/  IMAD.MOV.U32 R13, RZ, RZ, R2 ;  /* 0x000000ffff0d7224 */ /* 0x000fe400078e0002 */
[----:B------:R-:W-:Y:S02]  /*27020*/  IMAD.MOV.U32 R11, RZ, RZ, 0x1f ;  /* 0x0000001fff0b7424 */ /* 0x000fe400078e00ff */
[----:B------:R-:W-:-:S07]  /*27030*/  IMAD.MOV.U32 R15, RZ, RZ, -0x1 ;  /* 0xffffffffff0f7424 */ /* 0x000fce00078e00ff */
[----:B0123--:R-:W-:Y:S05]  /*27040*/  WARPSYNC.COLLECTIVE R15, `(.L_x_1885) ;  /* 0x000000000f087348 */ /* 0x00ffea0003c00000 */
[----:B------:R4:W0:Y:S02]  /*27050*/  SHFL.IDX P6, R14, R13, R12, R11 ;  /* 0x0000000c0d0e7389 */ /* 0x00082400000c000b */
[----:B01234-:R-:W-:Y:S01]  /*27060*/  ENDCOLLECTIVE ;  /* 0x000000000000791b */ /* 0x01ffe20003800000 */
.L_x_1885:
[----:B------:R-:W-:Y:S05]  /*27070*/  BSYNC B0 ;  /* 0x0000000000007941 */ /* 0x000fea0003800000 */
.L_x_1884:
[----:B------:R-:W-:Y:S01]  /*27080*/  IMAD.MOV.U32 R24, RZ, RZ, R14 ;  /* 0x000000ffff187224 */ /* 0x000fe200078e000e */
[----:B------:R-:W-:Y:S06]  /*27090*/  BRA `(.L_x_1765) ;  /* 0xffffffcc00087947 */ /* 0x000fec000383ffff */
.L_x_1772:
[----:B-1----:R1:W3:Y:S02]  /*270a0*/  SYNCS.PHASECHK.TRANS64.TRYWAIT P0, [R9+URZ+0x2d820], R0 ;  /* 0x02d82000090075a7 */ /* 0x0022e4000800017f */
[----:B---3--:R-:W-:Y:S05]  /*270b0*/  @!P0 NANOSLEEP.SYNCS 0x989680 ;  /* 0x009896800000895d */ /* 0x008fea0003900000 */
[----:B------:R-:W3:Y:S02]  /*270c0*/  @!P0 SYNCS.PHASECHK.TRANS64 P0, [R9+URZ+0x2d820], R0 ;  /* 0x02d82000090085a7 */ /* 0x000ee4000800007f */
[----:B---3--:R-:W-:Y:S05]  /*270d0*/  @!P0 BRA `(.L_x_1772) ;  /* 0xfffffffc00f08947 */ /* 0x008fea000383ffff */
[----:B------:R-:W-:Y:S05]  /*270e0*/  BRA `(.L_x_1886) ;  /* 0xffffffd400647947 */ /* 0x000fea000383ffff */
.L_x_1773:
[----:B------:R-:W3:Y:S01]  /*270f0*/  S2R R2, SR_TID.X ;  /* 0x0000000000027919 */ /* 0x000ee20000002100 */
[----:B------:R-:W-:Y:S01]  /*27100*/  BSSY B0, `(.L_x_1887) ;  /* 0x000000a000007945 */ /* 0x000fe20003800000 */
[----:B------:R-:W-:Y:S02]  /*27110*/  IMAD.MOV.U32 R12, RZ, RZ, RZ ;  /* 0x000000ffff0c7224 */ /* 0x000fe400078e00ff */
[----:B------:R-:W-:Y:S02]  /*27120*/  IMAD.MOV.U32 R11, RZ, RZ, 0x1f ;  /* 0x0000001fff0b7424 */ /* 0x000fe400078e00ff */
[----:B------:R-:W-:Y:S01]  /*27130*/  IMAD.MOV.U32 R15, RZ, RZ, -0x1 ;  /* 0xffffffffff0f7424 */ /* 0x000fe200078e00ff */
[----:B---3--:R-:W-:-:S04]  /*27140*/  SHF.R.U32.HI R2, RZ, 0x5, R2 ;  /* 0x00000005ff027819 */ /* 0x008fc80000011602 */
[----:B------:R-:W-:-:S05]  /*27150*/  LOP3.LUT R2, R2, 0x3, RZ, 0xc0, !PT ;  /* 0x0000000302027812 */ /* 0x000fca00078ec0ff */
[----:B------:R-:W-:-:S07]  /*27160*/  IMAD.MOV.U32 R13, RZ, RZ, R2 ;  /* 0x000000ffff0d7224 */ /* 0x000fce00078e0002 */
[----:B012---:R-:W-:Y:S05]  /*27170*/  WARPSYNC.COLLECTIVE R15, `(.L_x_1888) ;  /* 0x000000000f087348 */ /* 0x007fea0003c00000 */
[----:B------:R3:W4:Y:S02]  /*27180*/  SHFL.IDX P6, R14, R13, R12, R11 ;  /* 0x0000000c0d0e7389 */ /* 0x00072400000c000b */
[----:B01234-:R-:W-:Y:S01]  /*27190*/  ENDCOLLECTIVE ;  /* 0x000000000000791b */ /* 0x01ffe20003800000 */
.L_x_1888:
[----:B------:R-:W-:Y:S05]  /*271a0*/  BSYNC B0 ;  /* 0x0000000000007941 */ /* 0x000fea0003800000 */
.L_x_1887:
[----:B------:R-:W-:Y:S05]  /*271b0*/  BRA `(.L_x_1889) ;  /* 0xffffffd4004c7947 */ /* 0x000fea000383ffff */
.L_x_1774:
[----:B------:R-:W-:Y:S01]  /*271c0*/  BSSY B0, `(.L_x_1890) ;  /* 0x0000006000007945 */ /* 0x000fe20003800000 */
[----:B------:R-:W-:-:S07]  /*271d0*/  IMAD.MOV.U32 R15, RZ, RZ, -0x1 ;  /* 0xffffffffff0f7424 */ /* 0x000fce00078e00ff */
[----:B012---:R-:W-:Y:S05]  /*271e0*/  WARPSYNC.COLLECTIVE R15, `(.L_x_1891) ;  /* 0x000000000f0c7348 */ /* 0x007fea0003c00000 */
[----:B------:R-:W-:Y:S02]  /*271f0*/  ELECT P6, UR62, PT ;  /* 0x00000000003e782f */ /* 0x000fe400038c0000 */
[----:B------:R-:W-:Y:S01]  /*27200*/  MOV R14, UR62 ;  /* 0x0000003e000e7c02 */ /* 0x000fe20008000f00 */
[----:B012---:R-:W-:Y:S10]  /*27210*/  ENDCOLLECTIVE ;  /* 0x000000000000791b */ /* 0x007ff40003800000 */
.L_x_1891:
[----:B------:R-:W-:Y:S05]  /*27220*/  BSYNC B0 ;  /* 0x0000000000007941 */ /* 0x000fea0003800000 */
.L_x_1890:
[----:B------:R-:W-:Y:S05]  /*27230*/  BRA `(.L_x_1892) ;  /* 0xffffffd400407947 */ /* 0x000fea000383ffff */
.L_x_1776:
[----:B-1----:R1:W3:Y:S02]  /*27240*/  SYNCS.PHASECHK.TRANS64.TRYWAIT P0, [R7+URZ], R2 ;  /* 0x00000002070075a7 */ /* 0x0022e4000800017f */
[----:B---3--:R-:W-:Y:S05]  /*27250*/  @!P0 NANOSLEEP.SYNCS 0x989680 ;  /* 0x009896800000895d */ /* 0x008fea0003900000 */
[----:B------:R-:W3:Y:S02]  /*27260*/  @!P0 SYNCS.PHASECHK.TRANS64 P0, [R7+URZ], R2 ;  /* 0x00000002070085a7 */ /* 0x000ee4000800007f */
[----:B---3--:R-:W-:Y:S05]  /*27270*/  @!P0 BRA `(.L_x_1776) ;  /* 0xfffffffc00f08947 */ /* 0x008fea000383ffff */
[----:B------:R-:W-:Y:S05]  /*27280*/  BRA `(.L_x_1893) ;  /* 0xffffffd400747947 */ /* 0x000fea000383ffff */
.L_x_1777:
[----:B---3--:R3:W4:Y:S02]  /*27290*/  SYNCS.PHASECHK.TRANS64.TRYWAIT P0, [R3+URZ], R0 ;  /* 0x00000000030075a7 */ /* 0x008724000800017f */
[----:B----4-:R-:W-:Y:S05]  /*272a0*/  @!P0 NANOSLEEP.SYNCS 0x989680 ;  /* 0x009896800000895d */ /* 0x010fea0003900000 */
[----:B------:R-:W4:Y:S02]  /*272b0*/  @!P0 SYNCS.PHASECHK.TRANS64 P0, [R3+URZ], R0 ;  /* 0x00000000030085a7 */ /* 0x000f24000800007f */
[----:B----4-:R-:W-:Y:S05]  /*272c0*/  @!P0 BRA `(.L_x_1777) ;  /* 0xfffffffc00f08947 */ /* 0x010fea000383ffff */
[----:B------:R-:W-:Y:S05]  /*272d0*/  BRA `(.L_x_1894) ;  /* 0xffffffd400687947 */ /* 0x000fea000383ffff */
.L_x_1779:
[----:B---3--:R3:W4:Y:S02]  /*272e0*/  SYNCS.PHASECHK.TRANS64.TRYWAIT P0, [R5+URZ], R2 ;  /* 0x00000002050075a7 */ /* 0x008724000800017f */
[----:B----4-:R-:W-:Y:S05]  /*272f0*/  @!P0 NANOSLEEP.SYNCS 0x989680 ;  /* 0x009896800000895d */ /* 0x010fea0003900000 */
[----:B------:R-:W4:Y:S02]  /*27300*/  @!P0 SYNCS.PHASECHK.TRANS64 P0, [R5+URZ], R2 ;  /* 0x00000002050085a7 */ /* 0x000f24000800007f */
[----:B----4-:R-:W-:Y:S05]  /*27310*/  @!P0 BRA `(.L_x_1779) ;  /* 0xfffffffc00f08947 */ /* 0x010fea000383ffff */
[----:B------:R-:W-:Y:S05]  /*27320*/  BRA `(.L_x_1895) ;  /* 0xffffffd4006c7947 */ /* 0x000fea000383ffff */
.L_x_1896:
        /* <DEDUP_REMOVED lines=13> */
.L_x_2781:


//--------------------- .text._ZN7cutlass13device_kernelIN5flash11enable_sm90INS1_16FlashAttnFwdSm90INS1_25CollectiveMainloopFwdSm90ILi2EN4cute5tupleIJNS5_1CILi1EEES8_S8_EEENS6_IJNS7_ILi192EEENS7_ILi144EEENS7_ILi96EEEEEELi96ENS_6half_tEfNS_4arch4Sm90ELb1ELb0ELb0ELb0ELb0ELb0ELb0ELb0ELb1ELb1ELb1ELb0EEENS1_21CollectiveEpilogueFwdINS6_IJSA_SC_SB_EEES9_SE_SG_Li384ELb0ELb1ELb1ELb0EEENS1_19SingleTileSchedulerILb0ELb1ELb1ELi192EEEEEEEEEvNT_6ParamsE --------------------------
	.section	.text._ZN7cutlass13device_kernelIN5flash11enable_sm90INS1_16FlashAttnFwdSm90INS1_25CollectiveMainloopFwdSm90ILi2EN4cute5tupleIJNS5_1CILi1EEES8_S8_EEENS6_IJNS7_ILi192EEENS7_ILi144EEENS7_ILi96EEEEEELi96ENS_6half_tEfNS_4arch4Sm90ELb1ELb0ELb0ELb0ELb0ELb0ELb0ELb0ELb1ELb1ELb1ELb0EEENS1_21CollectiveEpilogueFwdINS6_IJSA_SC_SB_EEES9_SE_SG_Li384ELb0ELb1ELb1ELb0EEENS1_19SingleTileSchedulerILb0ELb1ELb1ELi192EEEEEEEEEvNT_6ParamsE,"ax",@progbits
	.align	128
.text._ZN7cutlass13device_kernelIN5flash11enable_sm90INS1_16FlashAttnFwdSm90INS1_25CollectiveMainloopFwdSm90ILi2EN4cute5tupleIJNS5_1CILi1EEES8_S8_EEENS6_IJNS7_ILi192EEENS7_ILi144EEENS7_ILi96EEEEEELi96ENS_6half_tEfNS_4arch4Sm90ELb1ELb0ELb0ELb0ELb0ELb0ELb0ELb0ELb1ELb1ELb1ELb0EEENS1_21CollectiveEpilogueFwdINS6_IJSA_SC_SB_EEES9_SE_SG_Li384ELb0ELb1ELb1ELb0EEENS1_19SingleTileSchedulerILb0ELb1ELb1ELi192EEEEEEEEEvNT_6ParamsE:
        .type           _ZN7cutlass13device_kernelIN5flash11enable_sm90INS1_16FlashAttnFwdSm90INS1_25CollectiveMainloopFwdSm90ILi2EN4cute5tupleIJNS5_1CILi1EEES8_S8_EEENS6_IJNS7_ILi192EEENS7_ILi144EEENS7_ILi96EEEEEELi96ENS_6half_tEfNS_4arch4Sm90ELb1ELb0ELb0ELb0ELb0ELb0ELb0ELb0ELb1ELb1ELb1ELb0EEENS1_21CollectiveEpilogueFwdINS6_IJSA_SC_SB_EEES9_SE_SG_Li384ELb0ELb1ELb1ELb0EEENS1_19SingleTileSchedulerILb0ELb1ELb1ELi192EEEEEEEEEvNT_6ParamsE,@function
        .size           _ZN7cutlass13device_kernelIN5flash11enable_sm90INS1_16FlashAttnFwdSm90INS1_25CollectiveMainloopFwdSm90ILi2EN4cute5tupleIJNS5_1CILi1EEES8_S8_EEENS6_IJNS7_ILi192EEENS7_ILi144EEENS7_ILi96EEEEEELi96ENS_6half_tEfNS_4arch4Sm90ELb1ELb0ELb0ELb0ELb0ELb0ELb0ELb0ELb1ELb1ELb1ELb0EEENS1_21CollectiveEpilogueFwdINS6_IJSA_SC_SB_EEES9_SE_SG_Li384ELb0ELb1ELb1ELb0EEENS1_19SingleTileSchedulerILb0ELb1ELb1ELi192EEEEEEEEEvNT_6ParamsE,(.L_x_2782 - _ZN7cutlass13device_kernelIN5flash11enable_sm90INS1_16FlashAttnFwdSm90INS1_25CollectiveMainloopFwdSm90ILi2EN4cute5tupleIJNS5_1CILi1EEES8_S8_EEENS6_IJNS7_ILi192EEENS7_ILi144EEENS7_ILi96EEEEEELi96ENS_6half_tEfNS_4arch4Sm90ELb1ELb0ELb0ELb0ELb0ELb0ELb0ELb0ELb1ELb1ELb1ELb0EEENS1_21CollectiveEpilogueFwdINS6_IJSA_SC_SB_EEES9_SE_SG_Li384ELb0ELb1ELb1ELb0EEENS1_19SingleTileSchedulerILb0ELb1ELb1ELi192EEEEEEEEEvNT_6ParamsE)
        .other          _ZN7cutlass13device_kernelIN5flash11enable_sm90INS1_16FlashAttnFwdSm90INS1_25CollectiveMainloopFwdSm90ILi2EN4cute5tupleIJNS5_1CILi1EEES8_S8_EEENS6_IJNS7_ILi192EEENS7_ILi144EEENS7_ILi96EEEEEELi96ENS_6half_tEfNS_4arch4Sm90ELb1ELb0ELb0ELb0ELb0ELb0ELb0ELb0ELb1ELb1ELb1ELb0EEENS1_21CollectiveEpilogueFwdINS6_IJSA_SC_SB_EEES9_SE_SG_Li384ELb0ELb1ELb1ELb0EEENS1_19SingleTileSchedulerILb0ELb1ELb1ELi192EEEEEEEEEvNT_6ParamsE,@"STO_CUDA_ENTRY STV_DEFAULT"
_ZN7cutlass13device_kernelIN5flash11enable_sm90INS1_16FlashAttnFwdSm90INS1_25CollectiveMainloopFwdSm90ILi2EN4cute5tupleIJNS5_1CILi1EEES8_S8_EEENS6_IJNS7_ILi192EEENS7_ILi144EEENS7_ILi96EEEEEELi96ENS_6half_tEfNS_4arch4Sm90ELb1ELb0ELb0ELb0ELb0ELb0ELb0ELb0ELb1ELb1ELb1ELb0EEENS1_21CollectiveEpilogueFwdINS6_IJSA_SC_SB_EEES9_SE_SG_Li384ELb0ELb1ELb1ELb0EEENS1_19SingleTileSchedulerILb0ELb1ELb1ELi192EEEEEEEEEvNT_6ParamsE:
        /* <DEDUP_REMOVED lines=17> */
.L_x_1898:
[----:B------:R-:W-:Y:S05]  /*0110*/  BSYNC B0 ;  /* 0x0000000000007941 */ /* 0x000fea0003800000 */
.L_x_1897:
        /* <DEDUP_REMOVED lines=40> */
.L_x_1899:
        /* <DEDUP_REMOVED lines=22> */
.L_x_1900:
        /* <DEDUP_REMOVED lines=18> */
.L_x_1901:
        /* <DEDUP_REMOVED lines=22> */
.L_x_1902:
        /* <DEDUP_REMOVED lines=22> */
.L_x_1903:
        /* <DEDUP_REMOVED lines=9> */
.L_x_1906:
[----:B------:R-:W-:-:S08]  /*0970*/  NOP ;  /* 0x0000000000007918 */ /* 0x000fd00000000000 */
[----:B------:R-:W0:Y:S02]  /*0980*/  USETMAXREG.TRY_ALLOC.CTAPOOL UP0, 0xa0 ;  /* 0x000000a0000079c8 */ /* 0x000e240008000600 */
[----:B0-----:R-:W-:-:S13]  /*0990*/  PLOP3.LUT P0, PT, PT, PT, UP0, 0x80, 0x0 ;  /* 0x000000000000781c */ /* 0x001fda0003f0f008 */
[----:B------:R-:W-:Y:S05]  /*09a0*/  @!P0 BRA `(.L_x_1906) ;  /* 0xfffffffc00f08947 */ /* 0x000fea000383ffff */
[----:B------:R-:W0:Y:S08]  /*09b0*/  LDC R3, c[0x0][0xc50] ;  /* 0x00031400ff037b82 */ /* 0x000e300000000800 */
[----:B------:R-:W-:Y:S06]  /*09c0*/  BAR.ARV 0x8, 0x200 ;  /* 0x0208000000007b1d */ /* 0x000fec0000002000 */
[----:B------:R-:W-:-:S02]  /*09d0*/  ISETP.NE.AND P0, PT, R18, 0x1, PT ;  /* 0x000000011200780c */ /* 0x000fc40003f05270 */
[----:B------:R-:W1:Y:S08]  /*09e0*/  S2UR UR4, SR_CTAID.Y ;  /* 0x00000000000479c3 */ /* 0x000e700000002600 */
[----:B------:R-:W2:Y:S08]  /*09f0*/  S2UR UR5, SR_CTAID.Z ;  /* 0x00000000000579c3 */ /* 0x000eb00000002700 */
[----:B------:R-:W-:Y:S06]  /*0a00*/  @!P0 BAR.ARV 0x9, 0x100 ;  /* 0x0244000000008b1d */ /* 0x000fec0000002000 */
[----:B0-----:R-:W-:Y:S01]  /*0a10*/  ISETP.NE.AND P1, PT, R3, 0x1, PT ;  /* 0x000000010300780c */ /* 0x001fe20003f25270 */
[----:B-1----:R-:W-:-:S12]  /*0a20*/  IMAD.U32 R16, RZ, RZ, UR4 ;  /* 0x00000004ff107e24 */ /* 0x002fd8000f8e00ff */
[----:B------:R-:W0:Y:S01]  /*0a30*/  @P1 LDC R0, c[0x0][0xc54] ;  /* 0x00031500ff001b82 */ /* 0x000e220000000800 */
[----:B--2---:R-:W-:-:S07]  /*0a40*/  ISETP.LE.AND P0, PT, RZ, UR5, PT ;  /* 0x00000005ff007c0c */ /* 0x004fce000bf03270 */
[----:B------:R-:W1:Y:S01]  /*0a50*/  @P1 LDC R5, c[0x0][0xc58] ;  /* 0x00031600ff051b82 */ /* 0x000e620000000800 */
[----:B0-----:R-:W-:-:S05]  /*0a60*/  @P1 IMAD.HI.U32 R0, R0, UR4, RZ ;  /* 0x0000000400001c27 */ /* 0x001fca000f8e00ff */
[----:B-1----:R-:W-:-:S05]  /*0a70*/  @P1 SHF.R.U32.HI R16, RZ, R5, R0 ;  /* 0x00000005ff101219 */ /* 0x002fca0000011600 */
[----:B------:R-:W-:-:S04]  /*0a80*/  IMAD.MOV R0, RZ, RZ, -R16 ;  /* 0x000000ffff007224 */ /* 0x000fc800078e0a10 */
[----:B------:R-:W-:Y:S01]  /*0a90*/  IMAD R17, R3, R0, UR4 ;  /* 0x0000000403117e24 */ /* 0x000fe2000f8e0200 */
[----:B------:R-:W-:Y:S06]  /*0aa0*/  @!P0 BRA `(.L_x_1907) ;  /* 0x0000012000088947 */ /* 0x000fec0003800000 */
[----:B------:R-:W0:Y:S01]  /*0ab0*/  LDC R0, c[0x0][0x448] ;  /* 0x00011200ff007b82 */ /* 0x000e220000000800 */
[----:B------:R-:W1:Y:S01]  /*0ac0*/  S2R R97, SR_CTAID.X ;  /* 0x0000000000617919 */ /* 0x000e620000002500 */
[----:B------:R-:W-:-:S06]  /*0ad0*/  IMAD.MOV.U32 R96, RZ, RZ, RZ ;  /* 0x000000ffff607224 */ /* 0x000fcc00078e00ff */
[----:B------:R-:W2:Y:S08]  /*0ae0*/  LDC.64 R8, c[0x0][0x418] ;  /* 0x00010600ff087b82 */ /* 0x000eb00000000a00 */
[----:B------:R-:W3:Y:S01]  /*0af0*/  LDC R4, c[0x0][0x288] ;  /* 0x0000a200ff047b82 */ /* 0x000ee20000000800 */
[----:B0-----:R-:W-:-:S07]  /*0b00*/  ISETP.NE.AND P1, PT, R0, 0x1, PT ;  /* 0x000000010000780c */ /* 0x001fce0003f25270 */
[----:B------:R-:W0:Y:S01]  /*0b10*/  LDC R19, c[0x0][0x424] ;  /* 0x00010900ff137b82 */ /* 0x000e220000000800 */
[----:B--2---:R-:W-:-:S07]  /*0b20*/  ISETP.NE.U32.AND P0, PT, R8, RZ, PT ;  /* 0x000000ff0800720c */ /* 0x004fce0003f05070 */
[----:B------:R-:W2:Y:S01]  /*0b30*/  LDC R98, c[0x0][0x2f0] ;  /* 0x0000bc00ff627b82 */ /* 0x000ea20000000800 */
[----:B-1----:R-:W-:Y:S01]  /*0b40*/  IMAD R97, R97, 0xc0, RZ ;  /* 0x000000c061617824 */ /* 0x002fe200078e02ff */
[----:B------:R-:W-:-:S03]  /*0b50*/  ISETP.NE.AND.EX P0, PT, R9, RZ, PT, P0 ;  /* 0x000000ff0900720c */ /* 0x000fc60003f05300 */
[----:B------:R-:W-:Y:S01]  /*0b60*/  @P1 VIADD R0, R97, 0xbf ;  /* 0x000000bf61001836 */ /* 0x000fe20000000000 */
[----:B---3--:R-:W-:Y:S02]  /*0b70*/  IADD3 R4, -R4, 0x90, RZ ;  /* 0x0000009004047810 */ /* 0x008fe40007ffe1ff */
[----:B------:R-:W1:Y:S08]  /*0b80*/  @P1 LDC R3, c[0x0][0x44c] ;  /* 0x00011300ff031b82 */ /* 0x000e700000000800 */
[----:B------:R-:W3:Y:S01]  /*0b90*/  @P1 LDC R6, c[0x0][0x450] ;  /* 0x00011400ff061b82 */ /* 0x000ee20000000800 */
[----:B0-----:R-:W-:-:S05]  /*0ba0*/  SEL R19, R19, 0x1, P0 ;  /* 0x0000000113137807 */ /* 0x001fca0000000000 */
[----:B--2---:R-:W-:Y:S02]  /*0bb0*/  IMAD R5, R19, R98, R4 ;  /* 0x0000006213057224 */ /* 0x004fe400078e0204 */
[----:B-1----:R-:W-:-:S04]  /*0bc0*/  @P1 IMAD.HI.U32 R3, R0, R3, RZ ;  /* 0x0000000300031227 */ /* 0x002fc800078e00ff */
[----:B------:R-:W-:Y:S01]  /*0bd0*/  VIADD R0, R97, 0xbf ;  /* 0x000000bf61007836 */ /* 0x000fe20000000000 */
[----:B---3--:R-:W-:Y:S01]  /*0be0*/  @P1 SHF.R.U32.HI R0, RZ, R6, R3 ;  /* 0x00000006ff001219 */ /* 0x008fe20000011603 */
[----:B------:R-:W-:Y:S01]  /*0bf0*/  IMAD R3, R19, R98, 0x8f ;  /* 0x0000008f13037424 */ /* 0x000fe200078e0262 */
[----:B------:R-:W-:Y:S02]  /*0c00*/  SHF.R.U32.HI R6, RZ, 0x10, R17 ;  /* 0x00000010ff067819 */ /* 0x000fe40000011611 */
[----:B------:R-:W-:Y:S01]  /*0c10*/  LOP3.LUT R17, R17, 0xffff, RZ, 0xc0, !PT ;  /* 0x0000ffff11117812 */ /* 0x000fe200078ec0ff */
[----:B------:R-:W-:Y:S01]  /*0c20*/  IMAD.IADD R0, R5, 0x1, R0 ;  /* 0x0000000105007824 */ /* 0x000fe200078e0200 */
[----:B------:R-:W-:Y:S01]  /*0c30*/  ISETP.NE.AND P0, PT, R6, RZ, PT ;  /* 0x000000ff0600720c */ /* 0x000fe20003f05270 */
[----:B------:R-:W-:-:S04]  /*0c40*/  IMAD.HI R3, R3, 0x38e38e39, RZ ;  /* 0x38e38e3903037827 */ /* 0x000fc800078e02ff */
[----:B------:R-:W-:Y:S01]  /*0c50*/  IMAD.HI R4, R0, 0x38e38e39, RZ ;  /* 0x38e38e3900047827 */ /* 0x000fe200078e02ff */
[----:B------:R-:W-:-:S04]  /*0c60*/  SHF.R.U32.HI R0, RZ, 0x1f, R3 ;  /* 0x0000001fff007819 */ /* 0x000fc80000011603 */
[----:B------:R-:W-:Y:S02]  /*0c70*/  SHF.R.U32.HI R5, RZ, 0x1f, R4 ;  /* 0x0000001fff057819 */ /* 0x000fe40000011604 */
[----:B------:R-:W-:Y:S01]  /*0c80*/  LEA.HI.SX32 R0, R3, R0, 0x1b ;  /* 0x0000000003007211 */ /* 0x000fe200078fdaff */
[----:B------:R-:W0:Y:S01]  /*0c90*/  @!P0 LDC R6, c[0x0][0x9f0] ;  /* 0x00027c00ff068b82 */ /* 0x000e220000000800 */
[----:B------:R-:W-:-:S04]  /*0ca0*/  LEA.HI.SX32 R5, R4, R5, 0x1b ;  /* 0x0000000504057211 */ /* 0x000fc800078fdaff */
[----:B------:R-:W-:-:S04]  /*0cb0*/  VIMNMX R11, R0, R5, PT ;  /* 0x00000005000b7248 */ /* 0x000fc80003fe0100 */
[----:B------:R-:W-:-:S13]  /*0cc0*/  ISETP.GE.AND P1, PT, R11, 0x1, PT ;  /* 0x000000010b00780c */ /* 0x000fda0003f26270 */
[----:B------:R-:W-:Y:S05]  /*0cd0*/  @!P1 BRA `(.L_x_1908) ;  /* 0x00000000006c9947 */ /* 0x000fea0003800000 */
        /* <DEDUP_REMOVED lines=27> */
.L_x_1908:
[-C--:B------:R-:W-:Y:S01]  /*0e90*/  IMAD R17, R17, R96.reuse, RZ ;  /* 0x0000006011117224 */ /* 0x080fe200078e02ff */
[----:B------:R-:W-:Y:S01]  /*0ea0*/  PLOP3.LUT P0, PT, PT, PT, PT, 0x80, 0x0 ;  /* 0x000000000000781c */ /* 0x000fe20003f0f070 */
[----:B------:R-:W-:Y:S01]  /*0eb0*/  VIADD R99, R2, 0xffffff80 ;  /* 0xffffff8002637836 */ /* 0x000fe20000000000 */
[----:B------:R-:W-:Y:S02]  /*0ec0*/  CS2R R4, SRZ ;  /* 0x0000000000047805 */ /* 0x000fe4000001ff00 */
[----:B------:R-:W-:Y:S02]  /*0ed0*/  CS2R R70, SRZ ;  /* 0x0000000000467805 */ /* 0x000fe4000001ff00 */
[----:B------:R-:W-:Y:S02]  /*0ee0*/  VIADDMNMX R96, R17, R96, R11, PT ;  /* 0x0000006011607246 */ /* 0x000fe4000380010b */
[----:B------:R-:W-:Y:S02]  /*0ef0*/  CS2R R68, SRZ ;  /* 0x0000000000447805 */ /* 0x000fe4000001ff00 */
        /* <DEDUP_REMOVED lines=23> */
[----:B------:R-:W-:Y:S01]  /*1070*/  IMAD R98, R19, R98, RZ ;  /* 0x0000006213627224 */ /* 0x000fe200078e02ff */
[----:B------:R-:W-:Y:S06]  /*1080*/  @!P1 BRA `(.L_x_1909) ;  /* 0x000000c400349947 */ /* 0x000fec0003800000 */
[----:B------:R-:W-:Y:S01]  /*1090*/  SHF.R.S32.HI R100, RZ, 0x1f, R99 ;  /* 0x0000001fff647819 */ /* 0x000fe20000011463 */
[----:B------:R-:W1:Y:S01]  /*10a0*/  S2UR UR6, SR_CgaCtaId ;  /* 0x00000000000679c3 */ /* 0x000e620000008800 */
[----:B------:R-:W-:Y:S02]  /*10b0*/  UMOV UR56, 0x400 ;  /* 0x0000040000387882 */ /* 0x000fe40000000000 */
[----:B------:R-:W-:-:S04]  /*10c0*/  LEA.HI R101, R100, R99, RZ, 0x7 ;  /* 0x0000006364657211 */ /* 0x000fc800078f38ff */
[----:B------:R-:W-:-:S05]  /*10d0*/  SHF.R.S32.HI R102, RZ, 0x7, R101 ;  /* 0x00000007ff667819 */ /* 0x000fca0000011465 */
[----:B------:R-:W2:Y:S01]  /*10e0*/  SHFL.IDX PT, R0, R102, RZ, 0x1f ;  /* 0x00001fff66007589 */ /* 0x000ea200000e0000 */
[----:B-1----:R-:W-:-:S04]  /*10f0*/  ULEA UR56, UR6, UR56, 0x18 ;  /* 0x0000003806387291 */ /* 0x002fc8000f8ec03f */
[----:B------:R-:W-:-:S04]  /*1100*/  UIADD3 UR6, UR56, 0x24300, URZ ;  /* 0x0002430038067890 */ /* 0x000fc8000fffe03f */
[----:B------:R-:W-:Y:S01]  /*1110*/  ULOP3.LUT UP0, URZ, UR6, 0x9f, URZ, 0xc0, !UPT ;  /* 0x0000009f063f7892 */ /* 0x000fe2000f80c03f */
[----:B--2---:R-:W-:-:S05]  /*1120*/  R2UR UR58, R0 ;  /* 0x00000000003a72ca */ /* 0x004fca00000e0000 */
        /* <DEDUP_REMOVED lines=27> */
[----:B--2---:R-:W-:Y:S05]  /*12e0*/  CALL.ABS.NOINC R14 ;  /* 0x000000000e007343 */ /* 0x004fea0003c00000 */
.L_x_1910:
[----:B------:R-:W-:Y:S02]  /*12f0*/  SHF.L.U32 R0, RZ, 0x1f, RZ ;  /* 0x0000001fff007819 */ /* 0x000fe400000006ff */
[----:B------:R-:W-:Y:S02]  /*1300*/  LOP3.LUT R22, R22, 0x1, RZ, 0xfc, !PT ;  /* 0x0000000116167812 */ /* 0x000fe400078efcff */
[----:B------:R-:W1:Y:S02]  /*1310*/  SYNCS.PHASECHK.TRANS64.TRYWAIT P1, [UR56+0x31c00], R0 ;  /* 0x031c0000ff0075a7 */ /* 0x000e640008020178 */
[----:B------:R-:W-:Y:S01]  /*1320*/  ISETP.NE.AND P0, PT, R22, 0x3, PT ;  /* 0x000000031600780c */ /* 0x000fe20003f05270 */
[----:B-1----:R-:W-:-:S12]  /*1330*/  @!P1 BRA `(.L_x_1911) ;  /* 0x0000011400ec9947 */ /* 0x002fd80003800000 */
.L_x_2032:
[----:B------:R-:W-:Y:S05]  /*1340*/  @!P0 BRA `(.L_x_1912) ;  /* 0x0000000000048947 */ /* 0x000fea0003800000 */
[----:B------:R-:W-:Y:S01]  /*1350*/  BPT.TRAP 0x1 ;  /* 0x000000040000795c */ /* 0x000fe20000300000 */
.L_x_1912:
[----:B------:R2:W3:Y:S01]  /*1360*/  SYNCS.PHASECHK.TRANS64.TRYWAIT P2, [UR56+0x31c30], R0 ;  /* 0x031c3000ff0075a7 */ /* 0x0004e20008040178 */
[----:B------:R-:W-:Y:S05]  /*1370*/  @!P0 BRA `(.L_x_1913) ;  /* 0x0000000000048947 */ /* 0x000fea0003800000 */
[----:B------:R-:W-:Y:S01]  /*1380*/  BPT.TRAP 0x1 ;  /* 0x000000040000795c */ /* 0x000fe20000300000 */
.L_x_1913:
[----:B------:R-:W-:Y:S01]  /*1390*/  IMAD.U32 R144, RZ, RZ, UR36 ;  /* 0x00000024ff907e24 */ /* 0x000fe2000f8e00ff */
[----:B------:R-:W-:-:S04]  /*13a0*/  ISETP.NE.AND P1, PT, R23, RZ, PT ;  /* 0x000000ff1700720c */ /* 0x000fc80003f25270 */
[----:B------:R-:W-:Y:S01]  /*13b0*/  LOP3.LUT R144, R144, 0x10000, RZ, 0xfc, !PT ;  /* 0x0001000090907812 */ /* 0x000fe200078efcff */
[----:B---3--:R-:W-:Y:S08]  /*13c0*/  @P2 BRA `(.L_x_1914) ;  /* 0x0000000000082947 */ /* 0x008ff00003800000 */
[----:B------:R-:W3:Y:S02]  /*13d0*/  SYNCS.PHASECHK.TRANS64.TRYWAIT P2, [UR56+0x31c30], R0 ;  /* 0x031c3000ff0075a7 */ /* 0x000ee40008040178 */
[----:B---3--:R-:W-:Y:S05]  /*13e0*/  @!P2 BRA `(.L_x_1915) ;  /* 0x0000011400d8a947 */ /* 0x008fea0003800000 */
.L_x_1914:
[----:B------:R-:W-:Y:S05]  /*13f0*/  WARPSYNC.ALL ;  /* 0x0000000000007948 */ /* 0x000fea0003800000 */
[----:B------:R-:W-:Y:S01]  /*1400*/  IMAD.MOV.U32 R145, RZ, RZ, -0x7fffffe0 ;  /* 0x80000020ff917424 */ /* 0x000fe200078e00ff */
[----:B------:R-:W-:Y:S01]  /*1410*/  UIADD3 UR4, UR56, 0x16a00, URZ ;  /* 0x00016a0038047890 */ /* 0x000fe2000fffe03f */
[C---:B------:R-:W-:Y:S01]  /*1420*/  R2UR UR8, R144.reuse ;  /* 0x00000000900872ca */ /* 0x040fe200000e0000 */
[----:B------:R-:W-:Y:S02]  /*1430*/  WARPGROUP.ARRIVE ;  /* 0x00000000000079c5 */ /* 0x000fe40000000000 */
        /* <DEDUP_REMOVED lines=15> */
[----:B------:R-:W-:Y:S01]  /*1530*/  UIADD3 UR6, UR7, 0x80, URZ ;  /* 0x0000008007067890 */ /* 0x000fe2000fffe03f */
[----:B------:R-:W-:Y:S01]  /*1540*/  R2UR UR21, R145 ;  /* 0x00000000911572ca */ /* 0x000fe200000e0000 */
[----:B------:R-:W-:Y:S01]  /*1550*/  UMOV UR10, UR7 ;  /* 0x00000007000a7c82 */ /* 0x000fe20008000000 */
[----:B------:R-:W-:Y:S01]  /*1560*/  UMOV UR27, 0x80000020 ;  /* 0x80000020001b7882 */ /* 0x000fe20000000000 */
[----:B------:R-:W-:Y:S01]  /*1570*/  HGMMA.64x16x16.F32 R88, gdesc[UR8], RZ, !UPT, gsb0 ;  /* 0x00200000085879f0 */ /* 0x000fe2000c0008ff */
[----:B------:R-:W-:Y:S01]  /*1580*/  UMOV UR14, UR4 ;  /* 0x00000004000e7c82 */ /* 0x000fe20008000000 */
[----:B------:R-:W-:Y:S01]  /*1590*/  UIADD3 UR8, UR7, 0xc0, URZ ;  /* 0x000000c007087890 */ /* 0x000fe2000fffe03f */
[----:B------:R-:W-:Y:S01]  /*15a0*/  R2UR UR4, R144 ;  /* 0x00000000900472ca */ /* 0x000fe200000e0000 */
[----:B------:R-:W-:Y:S01]  /*15b0*/  UMOV UR18, UR6 ;  /* 0x0000000600127c82 */ /* 0x000fe20008000000 */
[----:B------:R-:W-:Y:S01]  /*15c0*/  UIADD3 UR10, UR7, 0x100, URZ ;  /* 0x00000100070a7890 */ /* 0x000fe2000fffe03f */
[----:B------:R-:W3:Y:S01]  /*15d0*/  LDC R5, c[0x0][0x448] ;  /* 0x00011200ff057b82 */ /* 0x000ee20000000800 */
[----:B------:R-:W-:Y:S01]  /*15e0*/  UMOV UR23, 0x80000020 ;  /* 0x8000002000177882 */ /* 0x000fe20000000000 */
[----:B------:R-:W-:Y:S01]  /*15f0*/  UIADD3 UR6, UR7, 0x140, URZ ;  /* 0x0000014007067890 */ /* 0x000fe2000fffe03f */
[----:B-1----:R-:W-:Y:S01]  /*1600*/  IMAD.HI R3, R102, 0x55555556, RZ ;  /* 0x5555555666037827 */ /* 0x002fe200078e02ff */
[----:B------:R-:W-:Y:S01]  /*1610*/  UMOV UR26, UR8 ;  /* 0x00000008001a7c82 */ /* 0x000fe20008000000 */
[----:B------:R-:W-:Y:S01]  /*1620*/  UIADD3 UR8, UR7, 0x180, URZ ;  /* 0x0000018007087890 */ /* 0x000fe2000fffe03f */
[----:B--2---:R-:W-:Y:S01]  /*1630*/  LOP3.LUT R0, R101, 0xffffff80, RZ, 0xc0, !PT ;  /* 0xffffff8065007812 */ /* 0x004fe200078ec0ff */
[----:B------:R-:W-:Y:S01]  /*1640*/  UMOV UR22, UR10 ;  /* 0x0000000a00167c82 */ /* 0x000fe20008000000 */
[----:B------:R-:W-:Y:S01]  /*1650*/  UIADD3 UR10, UR7, 0x1c0, URZ ;  /* 0x000001c0070a7890 */ /* 0x000fe2000fffe03f */
[----:B------:R-:W-:Y:S01]  /*1660*/  LEA.HI R3, R3, R3, RZ, 0x1 ;  /* 0x0000000303037211 */ /* 0x000fe200078f08ff */
[----:B------:R-:W-:Y:S01]  /*1670*/  UIADD3 UR28, UR4, 0x2, URZ ;  /* 0x00000002041c7890 */ /* 0x000fe2000fffe03f */
[----:B------:R-:W-:Y:S01]  /*1680*/  IMAD.IADD R0, R99, 0x1, -R0 ;  /* 0x0000000163007824 */ /* 0x000fe200078e0a00 */
[----:B------:R-:W-:Y:S01]  /*1690*/  UIADD3 UR30, UR7, 0x2, URZ ;  /* 0x00000002071e7890 */ /* 0x000fe2000fffe03f */
[----:B------:R-:W-:Y:S01]  /*16a0*/  LEA.HI R4, R100, R99, RZ, 0x2 ;  /* 0x0000006364047211 */ /* 0x000fe200078f10ff */
[----:B------:R-:W-:Y:S01]  /*16b0*/  UMOV UR29, 0x80000020 ;  /* 0x80000020001d7882 */ /* 0x000fe20000000000 */
[----:B------:R-:W-:Y:S01]  /*16c0*/  UMOV UR31, 0x80000020 ;  /* 0x80000020001f7882 */ /* 0x000fe20000000000 */
[----:B------:R-:W-:Y:S01]  /*16d0*/  UIADD3 UR5, UR7, 0xc2, URZ ;  /* 0x000000c207057890 */ /* 0x000fe2000fffe03f */
[----:B------:R-:W-:Y:S01]  /*16e0*/  IMAD R102, R3, -0x3, R102 ;  /* 0xfffffffd03667824 */ /* 0x000fe200078e0266 */
[----:B------:R-:W-:Y:S01]  /*16f0*/  UMOV UR9, 0x80000020 ;  /* 0x8000002000097882 */ /* 0x000fe20000000000 */
[----:B------:R-:W-:Y:S01]  /*1700*/  UMOV UR11, 0x80000020 ;  /* 0x80000020000b7882 */ /* 0x000fe20000000000 */
[----:B------:R-:W-:-:S02]  /*1710*/  SHF.R.S32.HI R3, RZ, 0x1f, R0 ;  /* 0x0000001fff037819 */ /* 0x000fc40000011400 */
[----:B0-----:R-:W-:Y:S02]  /*1720*/  LOP3.LUT R6, R4, 0xfffffffc, RZ, 0xc0, !PT ;  /* 0xfffffffc04067812 */ /* 0x001fe400078ec0ff */
[-C--:B------:R-:W-:Y:S02]  /*1730*/  LEA.HI R4, R3, R0.reuse, RZ, 0x2 ;  /* 0x0000000003047211 */ /* 0x080fe400078f10ff */
[----:B---3--:R-:W-:Y:S01]  /*1740*/  ISETP.NE.AND P2, PT, R5, 0x1, PT ;  /* 0x000000010500780c */ /* 0x008fe20003f45270 */
[----:B------:R-:W-:Y:S01]  /*1750*/  IMAD.IADD R7, R99, 0x1, -R6 ;  /* 0x0000000163077824 */ /* 0x000fe200078e0a06 */
[----:B------:R-:W-:Y:S02]  /*1760*/  LEA.HI R5, R3, R0, RZ, 0x5 ;  /* 0x0000000003057211 */ /* 0x000fe400078f28ff */
[--C-:B------:R-:W-:Y:S02]  /*1770*/  SHF.R.S32.HI R3, RZ, 0x2, R4.reuse ;  /* 0x00000002ff037819 */ /* 0x100fe40000011404 */
[----:B------:R-:W-:-:S02]  /*1780*/  SHF.R.S32.HI R8, RZ, 0x1f, R4 ;  /* 0x0000001fff087819 */ /* 0x000fc40000011404 */
[----:B------:R-:W-:Y:S02]  /*1790*/  SHF.R.S32.HI R6, RZ, 0x5, R5 ;  /* 0x00000005ff067819 */ /* 0x000fe40000011405 */
[----:B------:R-:W-:Y:S02]  /*17a0*/  LEA.HI R8, R8, R3, RZ, 0x3 ;  /* 0x0000000308087211 */ /* 0x000fe400078f18ff */
[----:B------:R-:W-:Y:S01]  /*17b0*/  LEA.HI R5, R7, R7, RZ, 0x1 ;  /* 0x0000000707057211 */ /* 0x000fe200078f08ff */
[----:B------:R-:W-:Y:S01]  /*17c0*/  IMAD R9, R6, 0x10, R97 ;  /* 0x0000001006097824 */ /* 0x000fe200078e0261 */
[----:B------:R-:W-:Y:S02]  /*17d0*/  LOP3.LUT R8, R8, 0xfffffff8, RZ, 0xc0, !PT ;  /* 0xfffffff808087812 */ /* 0x000fe400078ec0ff */
[----:B------:R-:W-:Y:S02]  /*17e0*/  LOP3.LUT R6, R5, 0x1ffffffe, RZ, 0xc0, !PT ;  /* 0x1ffffffe05067812 */ /* 0x000fe400078ec0ff */
[----:B------:R-:W-:Y:S01]  /*17f0*/  IADD3 R9, R9, R3, -R8 ;  /* 0x0000000309097210 */ /* 0x000fe20007ffe808 */
[----:B------:R-:W0:Y:S01]  /*1800*/  LDC R5, c[0x0][0x288] ;  /* 0x0000a200ff057b82 */ /* 0x000e220000000800 */
[----:B------:R-:W-:-:S02]  /*1810*/  WARPGROUP.DEPBAR.LE gsb0, 0x0 ;  /* 0x00008000000079c5 */ /* 0x000fc40000010000 */
[----:B------:R-:W-:Y:S01]  /*1820*/  WARPGROUP.ARRIVE ;  /* 0x00000000000079c5 */ /* 0x000fe20000000000 */
[----:B------:R-:W-:Y:S01]  /*1830*/  IMAD.IADD R6, R7, 0x1, -R6 ;  /* 0x0000000107067824 */ /* 0x000fe200078e0a06 */
[----:B------:R-:W-:Y:S01]  /*1840*/  LOP3.LUT R11, R4, 0x7ffffffc, RZ, 0xc0, !PT ;  /* 0x7ffffffc040b7812 */ /* 0x000fe200078ec0ff */
[----:B------:R-:W-:Y:S02]  /*1850*/  IMAD R9, R102, 0x40, R9 ;  /* 0x0000004066097824 */ /* 0x000fe400078e0209 */
[----:B------:R-:W1:Y:S01]  /*1860*/  @P2 LDC R3, c[0x0][0x44c] ;  /* 0x00011300ff032b82 */ /* 0x000e620000000800 */
[----:B------:R-:W-:Y:S01]  /*1870*/  HGMMA.64x16x16.F32 R80, gdesc[UR12], RZ, !UPT, gsb0 ;  /* 0x002000000c5079f0 */ /* 0x000fe2000c0008ff */
[----:B------:R-:W-:Y:S01]  /*1880*/  R2UR UR12, R144 ;  /* 0x00000000900c72ca */ /* 0x000fe200000e0000 */
[----:B------:R-:W-:Y:S01]  /*1890*/  UMOV UR14, UR6 ;  /* 0x00000006000e7c82 */ /* 0x000fe20008000000 */
[----:B------:R-:W-:Y:S01]  /*18a0*/  R2UR UR13, R145 ;  /* 0x00000000910d72ca */ /* 0x000fe200000e0000 */
[----:B------:R-:W-:Y:S01]  /*18b0*/  UMOV UR15, 0x80000020 ;  /* 0x80000020000f7882 */ /* 0x000fe20000000000 */
[----:B------:R-:W-:Y:S01]  /*18c0*/  UIADD3 UR6, UR7, 0x200, URZ ;  /* 0x0000020007067890 */ /* 0x000fe2000fffe03f */
[----:B------:R-:W-:Y:S01]  /*18d0*/  IMAD R10, R6, 0x8, R9 ;  /* 0x00000008060a7824 */ /* 0x000fe200078e0209 */
[----:B------:R-:W2:Y:S01]  /*18e0*/  @P2 LDC R8, c[0x0][0x450] ;  /* 0x00011400ff082b82 */ /* 0x000ea20000000800 */
[----:B------:R-:W-:-:S02]  /*18f0*/  IMAD.MOV.U32 R7, RZ, RZ, -0x90 ;  /* 0xffffff70ff077424 */ /* 0x000fc400078e00ff */
[----:B------:R-:W-:Y:S02]  /*1900*/  IMAD.MOV.U32 R21, RZ, RZ, R10 ;  /* 0x000000ffff157224 */ /* 0x000fe400078e000a */
[----:B------:R-:W-:Y:S02]  /*1910*/  IMAD.IADD R11, R0, 0x1, -R11 ;  /* 0x00000001000b7824 */ /* 0x000fe400078e0a0b */
[----:B------:R-:W-:-:S04]  /*1920*/  IMAD R4, R96, R7, 0x91 ;  /* 0x0000009160047424 */ /* 0x000fc800078e0207 */
[----:B------:R-:W-:Y:S02]  /*1930*/  IMAD R4, R11, -0x2, R4 ;  /* 0xfffffffe0b047824 */ /* 0x000fe400078e0204 */
[----:B-1----:R-:W-:-:S03]  /*1940*/  @P2 IMAD.HI.U32 R3, R10, R3, RZ ;  /* 0x000000030a032227 */ /* 0x002fc600078e00ff */
[--C-:B0-----:R-:W-:Y:S02]  /*1950*/  IADD3 R110, R4, -R5, R98.reuse ;  /* 0x80000005046e7210 */ /* 0x101fe40007ffe062 */
[----:B--2---:R-:W-:Y:S01]  /*1960*/  @P2 SHF.R.U32.HI R21, RZ, R8, R3 ;  /* 0x00000008ff152219 */ /* 0x004fe20000011603 */
[----:B------:R-:W-:-:S04]  /*1970*/  IMAD R3, R96, -0x90, R98 ;  /* 0xffffff7060037824 */ /* 0x000fc800078e0262 */
[----:B------:R-:W0:Y:S01]  /*1980*/  SHFL.IDX PT, R6, R21, 0x1, 0x1c1f ;  /* 0x003c1f0015067f89 */ /* 0x000e2200000e0000 */
[----:B------:R-:W-:-:S03]  /*1990*/  VIADD R0, R3, 0x90 ;  /* 0x0000009003007836 */ /* 0x000fc60000000000 */
[----:B------:R-:W1:Y:S01]  /*19a0*/  SHFL.IDX PT, R21, R21, RZ, 0x1c1f ;  /* 0x001c1fff15157589 */ /* 0x000e6200000e0000 */
[----:B------:R-:W-:Y:S01]  /*19b0*/  IMAD R9, R11, -0x2, R0 ;  /* 0xfffffffe0b097824 */ /* 0x000fe200078e0200 */
        /* <DEDUP_REMOVED lines=8> */
[-CC-:B0-----:R-:W-:Y:S02]  /*1a40*/  VIADDMNMX R0, R6, R110.reuse, R9.reuse, PT ;  /* 0x0000006e06007246 */ /* 0x181fe40003800109 */
[----:B-1----:R-:W-:Y:S02]  /*1a50*/  VIADDMNMX R9, R21, R110, R9, PT ;  /* 0x0000006e15097246 */ /* 0x002fe40003800109 */
[----:B------:R-:W-:-:S02]  /*1a60*/  ISETP.GT.AND P3, PT, R0, RZ, PT ;  /* 0x000000ff0000720c */ /* 0x000fc40003f64270 */
[C---:B------:R-:W-:Y:S02]  /*1a70*/  ISETP.GT.AND P4, PT, R0.reuse, 0x1, PT ;  /* 0x000000010000780c */ /* 0x040fe40003f84270 */
[----:B------:R-:W-:Y:S01]  /*1a80*/  ISETP.GT.AND P5, PT, R0, 0x8, PT ;  /* 0x000000080000780c */ /* 0x000fe20003fa4270 */
        /* <DEDUP_REMOVED lines=19> */
[----:B------:R-:W-:Y:S02]  /*1bc0*/  UIADD3 UR12, UR4, 0x302, URZ ;  /* 0x00000302040c7890 */ /* 0x000fe4000fffe03f */
[----:B------:R-:W-:Y:S01]  /*1bd0*/  UIADD3 UR14, UR7, 0x242, URZ ;  /* 0x00000242070e7890 */ /* 0x000fe2000fffe03f */
[----:B------:R-:W-:Y:S01]  /*1be0*/  UMOV UR13, 0x80000020 ;  /* 0x80000020000d7882 */ /* 0x000fe20000000000 */
        /* <DEDUP_REMOVED lines=10> */
[----:B------:R-:W-:Y:S03]  /*1c90*/  HGMMA.64x16x16.F32 R32, gdesc[UR24], RZ, !UPT, gsb0 ;  /* 0x00200000182079f0 */ /* 0x000fe6000c0008ff */
[----:B------:R-:W-:Y:S02]  /*1ca0*/  WARPGROUP.DEPBAR.LE gsb0, 0x0 ;  /* 0x00008000000079c5 */ /* 0x000fe40000010000 */
[----:B------:R-:W-:-:S06]  /*1cb0*/  WARPGROUP.ARRIVE ;  /* 0x00000000000079c5 */ /* 0x000fcc0000000000 */
[----:B------:R-:W-:Y:S01]  /*1cc0*/  HGMMA.64x16x16.F32 R24, gdesc[UR20], RZ, !UPT, gsb0 ;  /* 0x00200000141879f0 */ /* 0x000fe2000c0008ff */
[----:B------:R-:W-:Y:S02]  /*1cd0*/  UIADD3 UR20, UR4, 0x602, URZ ;  /* 0x0000060204147890 */ /* 0x000fe4000fffe03f */
[----:B------:R-:W-:Y:S02]  /*1ce0*/  UIADD3 UR4, UR7, 0x540, URZ ;  /* 0x0000054007047890 */ /* 0x000fe4000fffe03f */
[----:B------:R-:W-:Y:S01]  /*1cf0*/  UIADD3 UR22, UR7, 0x482, URZ ;  /* 0x0000048207167890 */ /* 0x000fe2000fffe03f */
[----:B------:R-:W-:Y:S01]  /*1d00*/  UMOV UR21, 0x80000020 ;  /* 0x8000002000157882 */ /* 0x000fe20000000000 */
        /* <DEDUP_REMOVED lines=204> */
[----:B------:R-:W-:Y:S01]  /*29d0*/  ISETP.GT.AND P3, PT, R0, 0x9, PT ;  /* 0x000000090000780c */ /* 0x000fe20003f64270 */
[----:B------:R-:W-:Y:S01]  /*29e0*/  HGMMA.64x16x16.F32 R80, gdesc[UR20], R80, gsb0 ;  /* 0x00200000145079f0 */ /* 0x000fe20008000850 */
[----:B------:R-:W-:Y:S01]  /*29f0*/  UIADD3 UR22, UR7, 0x502, URZ ;  /* 0x0000050207167890 */ /* 0x000fe2000fffe03f */
[----:B------:R-:W-:Y:S01]  /*2a00*/  FSEL R130, R94, -INF , P5 ;  /* 0xff8000005e827808 */ /* 0x000fe20002800000 */
[----:B------:R-:W-:Y:S01]  /*2a10*/  UMOV UR23, 0x80000020 ;  /* 0x8000002000177882 */ /* 0x000fe20000000000 */
[----:B------:R-:W-:-:S02]  /*2a20*/  FMNMX.FTZ R3, R122, R128, !PT ;  /* 0x000000807a037209 */ /* 0x000fc40007810000 */
[----:B------:R-:W-:Y:S02]  /*2a30*/  ISETP.GT.AND P4, PT, R0, 0x10, PT ;  /* 0x000000100000780c */ /* 0x000fe40003f84270 */
[----:B------:R-:W-:Y:S02]  /*2a40*/  FSEL R132, R95, -INF , P3 ;  /* 0xff8000005f847808 */ /* 0x000fe40001800000 */
[----:B------:R-:W-:Y:S02]  /*2a50*/  FMNMX.FTZ R3, R130, R3, !PT ;  /* 0x0000000382037209 */ /* 0x000fe40007810000 */
[----:B------:R-:W-:Y:S02]  /*2a60*/  ISETP.GT.AND P3, PT, R0, 0x11, PT ;  /* 0x000000110000780c */ /* 0x000fe40003f64270 */
[----:B------:R-:W-:Y:S02]  /*2a70*/  FMNMX.FTZ R3, R132, R3, !PT ;  /* 0x0000000384037209 */ /* 0x000fe40007810000 */
[----:B------:R-:W-:-:S04]  /*2a80*/  ISETP.GT.AND P5, PT, R9, 0x8, PT ;  /* 0x000000080900780c */ /* 0x000fc80003fa4270 */
[----:B------:R-:W-:Y:S01]  /*2a90*/  FSEL R92, R92, -INF , P5 ;  /* 0xff8000005c5c7808 */ /* 0x000fe20002800000 */
[----:B------:R-:W-:Y:S02]  /*2aa0*/  WARPGROUP.DEPBAR.LE gsb0, 0x0 ;  /* 0x00008000000079c5 */ /* 0x000fe40000010000 */
[----:B------:R-:W-:Y:S01]  /*2ab0*/  WARPGROUP.ARRIVE ;  /* 0x00000000000079c5 */ /* 0x000fe20000000000 */
[----:B------:R-:W-:Y:S02]  /*2ac0*/  FSEL R118, R82, -INF , P4 ;  /* 0xff80000052767808 */ /* 0x000fe40002000000 */
[----:B------:R-:W-:Y:S02]  /*2ad0*/  ISETP.GT.AND P4, PT, R0, 0x18, PT ;  /* 0x000000180000780c */ /* 0x000fe40003f84270 */
[----:B------:R-:W-:Y:S01]  /*2ae0*/  FSEL R82, R83, -INF , P3 ;  /* 0xff80000053527808 */ /* 0x000fe20001800000 */
[----:B------:R-:W-:Y:S01]  /*2af0*/  HGMMA.64x16x16.F32 R72, gdesc[UR20], R72, gsb0 ;  /* 0x00200000144879f0 */ /* 0x000fe20008000848 */
[----:B------:R-:W-:Y:S01]  /*2b00*/  UIADD3 UR22, UR7, 0x542, URZ ;  /* 0x0000054207167890 */ /* 0x000fe2000fffe03f */
[----:B------:R-:W-:Y:S01]  /*2b10*/  FMNMX.FTZ R3, R118, R3, !PT ;  /* 0x0000000376037209 */ /* 0x000fe20007810000 */
[----:B------:R-:W-:Y:S01]  /*2b20*/  UMOV UR23, 0x80000020 ;  /* 0x8000002000177882 */ /* 0x000fe20000000000 */
[----:B------:R-:W-:-:S02]  /*2b30*/  ISETP.GT.AND P3, PT, R0, 0x19, PT ;  /* 0x000000190000780c */ /* 0x000fc40003f64270 */
[----:B------:R-:W-:Y:S02]  /*2b40*/  FSEL R112, R86, -INF , P4 ;  /* 0xff80000056707808 */ /* 0x000fe40002000000 */
[----:B------:R-:W-:Y:S02]  /*2b50*/  FMNMX.FTZ R3, R82, R3, !PT ;  /* 0x0000000352037209 */ /* 0x000fe40007810000 */
[----:B------:R-:W-:Y:S02]  /*2b60*/  ISETP.GT.AND P4, PT, R0, 0x20, PT ;  /* 0x000000200000780c */ /* 0x000fe40003f84270 */
[----:B------:R-:W-:Y:S02]  /*2b70*/  FSEL R114, R87, -INF , P3 ;  /* 0xff80000057727808 */ /* 0x000fe40001800000 */
[----:B------:R-:W-:Y:S02]  /*2b80*/  FMNMX.FTZ R3, R112, R3, !PT ;  /* 0x0000000370037209 */ /* 0x000fe40007810000 */
[----:B------:R-:W-:-:S02]  /*2b90*/  ISETP.GT.AND P3, PT, R0, 0x21, PT ;  /* 0x000000210000780c */ /* 0x000fc40003f64270 */
[----:B------:R-:W-:Y:S01]  /*2ba0*/  FMNMX.FTZ R3, R114, R3, !PT ;  /* 0x0000000372037209 */ /* 0x000fe20007810000 */
        /* <DEDUP_REMOVED lines=30> */
[----:B------:R-:W-:Y:S01]  /*2d90*/  FSEL R106, R71, -INF , P3 ;  /* 0xff800000476a7808 */ /* 0x000fe20001800000 */
[----:B------:R-:W-:Y:S01]  /*2da0*/  IMAD.U32 R71, RZ, RZ, UR56 ;  /* 0x00000038ff477e24 */ /* 0x000fe2000f8e00ff */
        /* <DEDUP_REMOVED lines=60> */
[----:B------:R-:W-:-:S02]  /*3170*/  FMNMX.FTZ R3, R34, R3, !PT ;  /* 0x0000000322037209 */ /* 0x000fc40007810000 */
[----:B------:R-:W-:Y:S02]  /*3180*/  ISETP.GT.AND P3, PT, R0, 0x79, PT ;  /* 0x000000790000780c */ /* 0x000fe40003f64270 */
[----:B------:R-:W-:Y:S02]  /*3190*/  FSEL R38, R38, -INF , P4 ;  /* 0xff80000026267808 */ /* 0x000fe40002000000 */
[----:B------:R-:W-:Y:S02]  /*31a0*/  FMNMX.FTZ R3, R22, R3, !PT ;  /* 0x0000000316037209 */ /* 0x000fe40007810000 */
[----:B------:R-:W-:Y:S02]  /*31b0*/  ISETP.GT.AND P4, PT, R0, 0x80, PT ;  /* 0x000000800000780c */ /* 0x000fe40003f84270 */
[----:B------:R-:W-:Y:S02]  /*31c0*/  FSEL R58, R39, -INF , P3 ;  /* 0xff800000273a7808 */ /* 0x000fe40001800000 */
[----:B------:R-:W-:-:S02]  /*31d0*/  FMNMX.FTZ R3, R38, R3, !PT ;  /* 0x0000000326037209 */ /* 0x000fc40007810000 */
[----:B------:R-:W-:Y:S02]  /*31e0*/  ISETP.GT.AND P3, PT, R0, 0x81, PT ;  /* 0x000000810000780c */ /* 0x000fe40003f64270 */
[----:B------:R-:W-:Y:S01]  /*31f0*/  FMNMX.FTZ R3, R58, R3, !PT ;  /* 0x000000033a037209 */ /* 0x000fe20007810000 */
[----:B------:R-:W-:Y:S02]  /*3200*/  WARPGROUP.DEPBAR.LE gsb0, 0x0 ;  /* 0x00008000000079c5 */ /* 0x000fe40000010000 */
[----:B------:R-:W-:Y:S02]  /*3210*/  FSEL R26, R26, -INF , P4 ;  /* 0xff8000001a1a7808 */ /* 0x000fe40002000000 */
[----:B------:R-:W-:Y:S02]  /*3220*/  ISETP.GT.AND P4, PT, R0, 0x88, PT ;  /* 0x000000880000780c */ /* 0x000fe40003f84270 */
[----:B------:R-:W-:Y:S02]  /*3230*/  FSEL R66, R27, -INF , P3 ;  /* 0xff8000001b427808 */ /* 0x000fe40001800000 */
[----:B------:R-:W-:-:S02]  /*3240*/  FMNMX.FTZ R3, R26, R3, !PT ;  /* 0x000000031a037209 */ /* 0x000fc40007810000 */
[----:B------:R-:W-:Y:S02]  /*3250*/  ISETP.GT.AND P3, PT, R0, 0x89, PT ;  /* 0x000000890000780c */ /* 0x000fe40003f64270 */
[----:B------:R-:W-:Y:S02]  /*3260*/  FSEL R30, R30, -INF , P4 ;  /* 0xff8000001e1e7808 */ /* 0x000fe40002000000 */
[----:B------:R-:W-:Y:S02]  /*3270*/  FMNMX.FTZ R3, R66, R3, !PT ;  /* 0x0000000342037209 */ /* 0x000fe40007810000 */
[----:B------:R-:W-:Y:S02]  /*3280*/  FSEL R4, R31, -INF , P3 ;  /* 0xff8000001f047808 */ /* 0x000fe40001800000 */
[----:B------:R-:W-:Y:S02]  /*3290*/  FMNMX.FTZ R3, R30, R3, !PT ;  /* 0x000000031e037209 */ /* 0x000fe40007810000 */
[----:B------:R-:W-:-:S02]  /*32a0*/  ISETP.GT.AND P4, PT, R9, 0x1, PT ;  /* 0x000000010900780c */ /* 0x000fc40003f84270 */
[----:B------:R-:W-:Y:S01]  /*32b0*/  FMNMX.FTZ R13, R4, R3, !PT ;  /* 0x00000003040d7209 */ /* 0x000fe20007810000 */
[----:B------:R-:W-:Y:S01]  /*32c0*/  IMAD.U32 R3, RZ, RZ, UR4 ;  /* 0x00000004ff037e24 */ /* 0x000fe2000f8e00ff */
[----:B------:R-:W-:Y:S01]  /*32d0*/  FSEL R89, R89, -INF , P4 ;  /* 0xff80000059597808 */ /* 0x000fe20002000000 */
[----:B------:R-:W-:Y:S01]  /*32e0*/  UMOV UR4, URZ ;  /* 0x0000003f00047c82 */ /* 0x000fe20008000000 */
[----:B------:R-:W-:Y:S01]  /*32f0*/  ISETP.GT.AND P4, PT, R9, 0x11, PT ;  /* 0x000000110900780c */ /* 0x000fe20003f84270 */
[----:B------:R-:W0:Y:S03]  /*3300*/  SHFL.BFLY PT, R0, R13, 0x2, 0x1f ;  /* 0x0c401f000d007f89 */ /* 0x000e2600000e0000 */
[----:B------:R-:W-:Y:S02]  /*3310*/  FSEL R110, R81, -INF , P4 ;  /* 0xff800000516e7808 */ /* 0x000fe40002000000 */
[----:B------:R-:W-:-:S02]  /*3320*/  ISETP.GT.AND P4, PT, R9, 0x19, PT ;  /* 0x000000190900780c */ /* 0x000fc40003f84270 */
[----:B0-----:R-:W-:-:S05]  /*3330*/  FMNMX.FTZ R15, R13, R0, !PT ;  /* 0x000000000d0f7209 */ /* 0x001fca0007810000 */
[----:B------:R-:W0:Y:S02]  /*3340*/  SHFL.BFLY PT, R0, R15, 0x1, 0x1f ;  /* 0x0c201f000f007f89 */ /* 0x000e2400000e0000 */
[----:B0-----:R-:W-:-:S04]  /*3350*/  FMNMX.FTZ R0, R15, R0, !PT ;  /* 0x000000000f007209 */ /* 0x001fc80007810000 */
[C---:B------:R-:W-:Y:S01]  /*3360*/  FSETP.NEU.FTZ.AND P3, PT, R0.reuse, -INF , PT ;  /* 0xff8000000000780b */ /* 0x040fe20003f7d000 */
[----:B------:R-:W-:-:S05]  /*3370*/  FMUL.FTZ R7, R0, R3 ;  /* 0x0000000300077220 */ /* 0x000fca0000410000 */
[----:B------:R-:W-:Y:S02]  /*3380*/  FSEL R7, R7, RZ, P3 ;  /* 0x000000ff07077208 */ /* 0x000fe40001800000 */
[----:B------:R-:W-:-:S03]  /*3390*/  ISETP.GT.AND P3, PT, R9, RZ, PT ;  /* 0x000000ff0900720c */ /* 0x000fc60003f64270 */
[-CC-:B------:R-:W-:Y:S01]  /*33a0*/  FFMA.FTZ R78, R82, R3.reuse, -R7.reuse ;  /* 0x00000003524e7223 */ /* 0x180fe20000010807 */
[----:B------:R-:W-:Y:S01]  /*33b0*/  FSEL R88, R88, -INF , P3 ;  /* 0xff80000058587808 */ /* 0x000fe20001800000 */
[-CC-:B------:R-:W-:Y:S01]  /*33c0*/  FFMA.FTZ R31, R112, R3.reuse, -R7.reuse ;  /* 0x00000003701f7223 */ /* 0x180fe20000010807 */
[----:B------:R-:W-:Y:S01]  /*33d0*/  ISETP.GT.AND P3, PT, R9, 0x9, PT ;  /* 0x000000090900780c */ /* 0x000fe20003f64270 */
[--C-:B------:R-:W-:Y:S01]  /*33e0*/  FFMA.FTZ R21, R118, R3, -R7.reuse ;  /* 0x0000000376157223 */ /* 0x100fe20000010807 */
[----:B------:R-:W-:Y:S01]  /*33f0*/  FMNMX.FTZ R23, R88, R89, !PT ;  /* 0x0000005958177209 */ /* 0x000fe20007810000 */
[-CC-:B------:R-:W-:Y:S01]  /*3400*/  FFMA.FTZ R122, R122, R3.reuse, -R7.reuse ;  /* 0x000000037a7a7223 */ /* 0x180fe20000010807 */
[----:B------:R-:W-:Y:S01]  /*3410*/  FSEL R82, R93, -INF , P3 ;  /* 0xff8000005d527808 */ /* 0x000fe20001800000 */
[--C-:B------:R-:W-:Y:S01]  /*3420*/  FFMA.FTZ R35, R120, R3, -R7.reuse ;  /* 0x0000000378237223 */ /* 0x100fe20000010807 */
[C---:B------:R-:W-:Y:S01]  /*3430*/  ISETP.GT.AND P3, PT, R9.reuse, 0x10, PT ;  /* 0x000000100900780c */ /* 0x040fe20003f64270 */
[----:B------:R-:W-:Y:S01]  /*3440*/  MUFU.EX2 R13, R122 ;  /* 0x0000007a000d7308 */ /* 0x000fe20000000800 */
[----:B------:R-:W-:Y:S01]  /*3450*/  FMNMX.FTZ R23, R92, R23, !PT ;  /* 0x000000175c177209 */ /* 0x000fe20007810000 */
[-CC-:B------:R-:W-:Y:S01]  /*3460*/  FFMA.FTZ R70, R128, R3.reuse, -R7.reuse ;  /* 0x0000000380467223 */ /* 0x180fe20000010807 */
[----:B------:R-:W-:Y:S01]  /*3470*/  FSEL R86, R80, -INF , P3 ;  /* 0xff80000050567808 */ /* 0x000fe20001800000 */
[--C-:B------:R-:W-:Y:S01]  /*3480*/  FFMA.FTZ R80, R114, R3, -R7.reuse ;  /* 0x0000000372507223 */ /* 0x100fe20000010807 */
[----:B------:R-:W-:Y:S01]  /*3490*/  FMNMX.FTZ R27, R82, R23, !PT ;  /* 0x00000017521b7209 */ /* 0x000fe20007810000 */
[--C-:B------:R-:W-:Y:S01]  /*34a0*/  FFMA.FTZ R74, R132, R3, -R7.reuse ;  /* 0x00000003844a7223 */ /* 0x100fe20000010807 */
[----:B------:R-:W-:Y:S01]  /*34b0*/  ISETP.GT.AND P3, PT, R9, 0x18, PT ;  /* 0x000000180900780c */ /* 0x000fe20003f64270 */
[----:B------:R0:W-:Y:S01]  /*34c0*/  MUFU.EX2 R23, R31 ;  /* 0x0000001f00177308 */ /* 0x0001e20000000800 */
[----:B------:R-:W-:Y:S01]  /*34d0*/  FMNMX.FTZ R27, R86, R27, !PT ;  /* 0x0000001b561b7209 */ /* 0x000fe20007810000 */
[-CC-:B------:R-:W-:Y:S01]  /*34e0*/  FFMA.FTZ R39, R124, R3.reuse, -R7.reuse ;  /* 0x000000037c277223 */ /* 0x180fe20000010807 */
[----:B------:R-:W-:Y:S01]  /*34f0*/  FSEL R112, R84, -INF , P3 ;  /* 0xff80000054707808 */ /* 0x000fe20001800000 */
[--C-:B------:R-:W-:Y:S01]  /*3500*/  FFMA.FTZ R15, R130, R3, -R7.reuse ;  /* 0x00000003820f7223 */ /* 0x100fe20000010807 */
[----:B------:R-:W-:Y:S01]  /*3510*/  FMNMX.FTZ R27, R110, R27, !PT ;  /* 0x0000001b6e1b7209 */ /* 0x000fe20007810000 */
[-CC-:B------:R-:W-:Y:S01]  /*3520*/  FFMA.FTZ R43, R102, R3.reuse, -R7.reuse ;  /* 0x00000003662b7223 */ /* 0x180fe20000010807 */
[----:B------:R-:W-:Y:S01]  /*3530*/  FSEL R114, R85, -INF , P4 ;  /* 0xff80000055727808 */ /* 0x000fe20002000000 */
[-CC-:B------:R-:W-:Y:S01]  /*3540*/  FFMA.FTZ R116, R116, R3.reuse, -R7.reuse ;  /* 0x0000000374747223 */ /* 0x180fe20000010807 */
[C---:B------:R-:W-:Y:S01]  /*3550*/  ISETP.GT.AND P3, PT, R9.reuse, 0x20, PT ;  /* 0x000000200900780c */ /* 0x040fe20003f64270 */
[--C-:B------:R-:W-:Y:S01]  /*3560*/  FFMA.FTZ R50, R50, R3, -R7.reuse ;  /* 0x0000000332327223 */ /* 0x100fe20000010807 */
[----:B------:R-:W-:Y:S01]  /*3570*/  FMNMX.FTZ R27, R112, R27, !PT ;  /* 0x0000001b701b7209 */ /* 0x000fe20007810000 */
[-CC-:B------:R-:W-:Y:S01]  /*3580*/  FFMA.FTZ R54, R54, R3.reuse, -R7.reuse ;  /* 0x0000000336367223 */ /* 0x180fe20000010807 */
[C---:B------:R-:W-:Y:S01]  /*3590*/  ISETP.GT.AND P4, PT, R9.reuse, 0x21, PT ;  /* 0x000000210900780c */ /* 0x040fe20003f84270 */
[-CC-:B------:R-:W-:Y:S01]  /*35a0*/  FFMA.FTZ R47, R58, R3.reuse, -R7.reuse ;  /* 0x000000033a2f7223 */ /* 0x180fe20000010807 */
[----:B------:R-:W-:Y:S01]  /*35b0*/  FSEL R118, R72, -INF , P3 ;  /* 0xff80000048767808 */ /* 0x000fe20001800000 */
[--C-:B------:R-:W-:Y:S01]  /*35c0*/  FFMA.FTZ R72, R126, R3, -R7.reuse ;  /* 0x000000037e487223 */ /* 0x100fe20000010807 */
[----:B0-----:R-:W-:Y:S01]  /*35d0*/  FMNMX.FTZ R31, R114, R27, !PT ;  /* 0x0000001b721f7209 */ /* 0x001fe20007810000 */
[----:B------:R-:W0:Y:S01]  /*35e0*/  MUFU.EX2 R70, R70 ;  /* 0x0000004600467308 */ /* 0x000e220000000800 */
[----:B------:R-:W-:Y:S01]  /*35f0*/  ISETP.GT.AND P3, PT, R9, 0x28, PT ;  /* 0x000000280900780c */ /* 0x000fe20003f64270 */
[-CC-:B------:R-:W-:Y:S01]  /*3600*/  FFMA.FTZ R51, R12, R3.reuse, -R7.reuse ;  /* 0x000000030c337223 */ /* 0x180fe20000010807 */
[----:B------:R-:W-:Y:S01]  /*3610*/  FSEL R120, R73, -INF , P4 ;  /* 0xff80000049787808 */ /* 0x000fe20002000000 */
[----:B------:R-:W-:Y:S01]  /*3620*/  FFMA.FTZ R30, R30, R3, -R7 ;  /* 0x000000031e1e7223 */ /* 0x000fe20000010807 */
[----:B------:R-:W-:-:S02]  /*3630*/  FMNMX.FTZ R31, R118, R31, !PT ;  /* 0x0000001f761f7209 */ /* 0x000fc40007810000 */
[----:B------:R-:W-:Y:S01]  /*3640*/  ISETP.GT.AND P4, PT, R9, 0x29, PT ;  /* 0x000000290900780c */ /* 0x000fe20003f84270 */
[----:B------:R1:W-:Y:S01]  /*3650*/  MUFU.EX2 R27, R35 ;  /* 0x00000023001b7308 */ /* 0x0003e20000000800 */
[----:B------:R-:W-:Y:S02]  /*3660*/  FSEL R122, R76, -INF , P3 ;  /* 0xff8000004c7a7808 */ /* 0x000fe40001800000 */
[----:B------:R-:W-:Y:S02]  /*3670*/  FMNMX.FTZ R31, R120, R31, !PT ;  /* 0x0000001f781f7209 */ /* 0x000fe40007810000 */
[----:B------:R-:W-:Y:S02]  /*3680*/  FSEL R126, R77, -INF , P4 ;  /* 0xff8000004d7e7808 */ /* 0x000fe40002000000 */
[----:B------:R-:W-:Y:S01]  /*3690*/  ISETP.GT.AND P3, PT, R9, 0x30, PT ;  /* 0x000000300900780c */ /* 0x000fe20003f64270 */
[----:B------:R-:W2:Y:S01]  /*36a0*/  MUFU.EX2 R15, R15 ;  /* 0x0000000f000f7308 */ /* 0x000ea20000000800 */
[----:B------:R-:W-:-:S02]  /*36b0*/  FMNMX.FTZ R31, R122, R31, !PT ;  /* 0x0000001f7a1f7209 */ /* 0x000fc40007810000 */
[C---:B------:R-:W-:Y:S02]  /*36c0*/  ISETP.GT.AND P4, PT, R9.reuse, 0x31, PT ;  /* 0x000000310900780c */ /* 0x040fe40003f84270 */
[----:B------:R-:W-:Y:S01]  /*36d0*/  FSEL R128, R64, -INF , P3 ;  /* 0xff80000040807808 */ /* 0x000fe20001800000 */
[----:B------:R-:W-:Y:S01]  /*36e0*/  FFMA.FTZ R64, R104, R3, -R7 ;  /* 0x0000000368407223 */ /* 0x000fe20000010807 */
[----:B-1----:R-:W-:Y:S01]  /*36f0*/  FMNMX.FTZ R35, R126, R31, !PT ;  /* 0x0000001f7e237209 */ /* 0x002fe20007810000 */
[----:B------:R-:W1:Y:S01]  /*3700*/  MUFU.EX2 R74, R74 ;  /* 0x0000004a004a7308 */ /* 0x000e620000000800 */
[----:B------:R-:W-:Y:S02]  /*3710*/  ISETP.GT.AND P3, PT, R9, 0x38, PT ;  /* 0x000000380900780c */ /* 0x000fe40003f64270 */
[----:B------:R-:W-:Y:S02]  /*3720*/  FSEL R132, R65, -INF , P4 ;  /* 0xff80000041847808 */ /* 0x000fe40002000000 */
[----:B------:R-:W-:-:S02]  /*3730*/  FMNMX.FTZ R35, R128, R35, !PT ;  /* 0x0000002380237209 */ /* 0x000fc40007810000 */
[----:B------:R-:W-:Y:S01]  /*3740*/  ISETP.GT.AND P4, PT, R9, 0x39, PT ;  /* 0x000000390900780c */ /* 0x000fe20003f84270 */
[----:B------:R3:W-:Y:S01]  /*3750*/  MUFU.EX2 R31, R39 ;  /* 0x00000027001f7308 */ /* 0x0007e20000000800 */
[----:B------:R-:W-:Y:S02]  /*3760*/  FSEL R124, R68, -INF , P3 ;  /* 0xff800000447c7808 */ /* 0x000fe40001800000 */
[----:B------:R-:W-:Y:S02]  /*3770*/  FMNMX.FTZ R35, R132, R35, !PT ;  /* 0x0000002384237209 */ /* 0x000fe40007810000 */
[----:B------:R-:W-:Y:S02]  /*3780*/  FSEL R130, R69, -INF , P4 ;  /* 0xff80000045827808 */ /* 0x000fe40002000000 */
[----:B------:R-:W-:Y:S01]  /*3790*/  ISETP.GT.AND P3, PT, R9, 0x40, PT ;  /* 0x000000400900780c */ /* 0x000fe20003f64270 */
[----:B------:R-:W-:Y:S01]  /*37a0*/  MUFU.EX2 R21, R21 ;  /* 0x0000001500157308 */ /* 0x000fe20000000800 */
[----:B------:R-:W-:-:S02]  /*37b0*/  FMNMX.FTZ R35, R124, R35, !PT ;  /* 0x000000237c237209 */ /* 0x000fc40007810000 */
[C---:B------:R-:W-:Y:S02]  /*37c0*/  ISETP.GT.AND P4, PT, R9.reuse, 0x41, PT ;  /* 0x000000410900780c */ /* 0x040fe40003f84270 */
[----:B------:R-:W-:Y:S01]  /*37d0*/  FSEL R134, R56, -INF , P3 ;  /* 0xff80000038867808 */ /* 0x000fe20001800000 */
[----:B------:R-:W-:Y:S01]  /*37e0*/  FFMA.FTZ R56, R90, R3, -R7 ;  /* 0x000000035a387223 */ /* 0x000fe20000010807 */
[----:B---3--:R-:W-:Y:S01]  /*37f0*/  FMNMX.FTZ R39, R130, R35, !PT ;  /* 0x0000002382277209 */ /* 0x008fe20007810000 */
[----:B------:R-:W-:Y:S01]  /*3800*/  MUFU.EX2 R78, R78 ;  /* 0x0000004e004e7308 */ /* 0x000fe20000000800 */
        /* <DEDUP_REMOVED lines=13> */
[--C-:B------:R-:W-:Y:S01]  /*38e0*/  FFMA.FTZ R48, R106, R3, -R7.reuse ;  /* 0x000000036a307223 */ /* 0x100fe20000010807 */
[----:B---3--:R-:W-:Y:S01]  /*38f0*/  FMNMX.FTZ R43, R90, R39, !PT ;  /* 0x000000275a2b7209 */ /* 0x008fe20007810000 */
[----:B------:R-:W-:Y:S01]  /*3900*/  MUFU.EX2 R72, R72 ;  /* 0x0000004800487308 */ /* 0x000fe20000000800 */
[----:B------:R-:W-:Y:S02]  /*3910*/  ISETP.GT.AND P3, PT, R9, 0x58, PT ;  /* 0x000000580900780c */ /* 0x000fe40003f64270 */
        /* <DEDUP_REMOVED lines=14> */
[----:B------:R-:W-:Y:S01]  /*3a00*/  FMNMX.FTZ R43, R68, R43, !PT ;  /* 0x0000002b442b7209 */ /* 0x000fe20007810000 */
[----:B------:R-:W-:Y:S01]  /*3a10*/  MUFU.EX2 R56, R56 ;  /* 0x0000003800387308 */ /* 0x000fe20000000800 */
[----:B------:R-:W-:Y:S02]  /*3a20*/  ISETP.GT.AND P3, PT, R9, 0x68, PT ;  /* 0x000000680900780c */ /* 0x000fe40003f64270 */
[----:B------:R-:W-:Y:S01]  /*3a30*/  FSEL R94, R41, -INF , P4 ;  /* 0xff800000295e7808 */ /* 0x000fe20002000000 */
[----:B------:R-:W-:Y:S01]  /*3a40*/  FFMA.FTZ R41, R108, R3, -R7 ;  /* 0x000000036c297223 */ /* 0x000fe20000010807 */
[----:B------:R-:W-:-:S02]  /*3a50*/  FMNMX.FTZ R43, R76, R43, !PT ;  /* 0x0000002b4c2b7209 */ /* 0x000fc40007810000 */
[----:B------:R-:W-:Y:S01]  /*3a60*/  ISETP.GT.AND P4, PT, R9, 0x69, PT ;  /* 0x000000690900780c */ /* 0x000fe20003f84270 */
[----:B------:R-:W-:Y:S01]  /*3a70*/  MUFU.EX2 R48, R48 ;  /* 0x0000003000307308 */ /* 0x000fe20000000800 */
        /* <DEDUP_REMOVED lines=10> */
[----:B------:R-:W-:Y:S01]  /*3b20*/  ISETP.GT.AND P4, PT, R9, 0x71, PT ;  /* 0x000000710900780c */ /* 0x000fe20003f84270 */
[----:B------:R-:W-:Y:S01]  /*3b30*/  MUFU.EX2 R40, R40 ;  /* 0x0000002800287308 */ /* 0x000fe20000000800 */
[----:B---3--:R-:W-:Y:S01]  /*3b40*/  FSEL R116, R32, -INF , P3 ;  /* 0xff80000020747808 */ /* 0x008fe20001800000 */
[----:B------:R-:W-:Y:S01]  /*3b50*/  FFMA.FTZ R32, R62, R3, -R7 ;  /* 0x000000033e207223 */ /* 0x000fe20000010807 */
[----:B------:R-:W-:-:S02]  /*3b60*/  FMNMX.FTZ R43, R108, R43, !PT ;  /* 0x0000002b6c2b7209 */ /* 0x000fc40007810000 */
[----:B------:R-:W-:Y:S02]  /*3b70*/  ISETP.GT.AND P3, PT, R9, 0x78, PT ;  /* 0x000000780900780c */ /* 0x000fe40003f64270 */
        /* <DEDUP_REMOVED lines=8> */
[----:B------:R-:W-:Y:S01]  /*3c00*/  FSEL R138, R37, -INF , P4 ;  /* 0xff800000258a7808 */ /* 0x000fe20002000000 */
[----:B------:R-:W-:Y:S01]  /*3c10*/  MUFU.EX2 R32, R32 ;  /* 0x0000002000207308 */ /* 0x000fe20000000800 */
[C---:B------:R-:W-:Y:S02]  /*3c20*/  ISETP.GT.AND P3, PT, R9.reuse, 0x80, PT ;  /* 0x000000800900780c */ /* 0x040fe40003f64270 */
[----:B------:R-:W-:Y:S02]  /*3c30*/  FMNMX.FTZ R43, R136, R43, !PT ;  /* 0x0000002b882b7209 */ /* 0x000fe40007810000 */
[----:B------:R-:W-:Y:S02]  /*3c40*/  ISETP.GT.AND P4, PT, R9, 0x81, PT ;  /* 0x000000810900780c */ /* 0x000fe40003f84270 */
[----:B------:R-:W-:Y:S01]  /*3c50*/  FSEL R24, R24, -INF , P3 ;  /* 0xff80000018187808 */ /* 0x000fe20001800000 */
[----:B------:R-:W-:Y:S01]  /*3c60*/  MUFU.EX2 R33, R33 ;  /* 0x0000002100217308 */ /* 0x000fe20000000800 */
[----:B------:R-:W-:-:S02]  /*3c70*/  FMNMX.FTZ R37, R138, R43, !PT ;  /* 0x0000002b8a257209 */ /* 0x000fc40007810000 */
[----:B------:R-:W-:Y:S02]  /*3c80*/  ISETP.GT.AND P3, PT, R9, 0x88, PT ;  /* 0x000000880900780c */ /* 0x000fe40003f64270 */
[----:B------:R-:W-:Y:S02]  /*3c90*/  FSEL R140, R25, -INF , P4 ;  /* 0xff800000198c7808 */ /* 0x000fe40002000000 */
[----:B------:R-:W-:Y:S01]  /*3ca0*/  FMNMX.FTZ R37, R24, R37, !PT ;  /* 0x0000002518257209 */ /* 0x000fe20007810000 */
[----:B------:R-:W-:Y:S01]  /*3cb0*/  MUFU.EX2 R43, R50 ;  /* 0x00000032002b7308 */ /* 0x000fe20000000800 */
[----:B------:R-:W-:Y:S02]  /*3cc0*/  ISETP.GT.AND P4, PT, R9, 0x89, PT ;  /* 0x000000890900780c */ /* 0x000fe40003f84270 */
[----:B------:R-:W-:Y:S01]  /*3cd0*/  FSEL R142, R28, -INF , P3 ;  /* 0xff8000001c8e7808 */ /* 0x000fe20001800000 */
[----:B------:R-:W-:Y:S01]  /*3ce0*/  FFMA.FTZ R28, R42, R3, -R7 ;  /* 0x000000032a1c7223 */ /* 0x000fe20000010807 */
[----:B------:R-:W-:-:S02]  /*3cf0*/  FMNMX.FTZ R37, R140, R37, !PT ;  /* 0x000000258c257209 */ /* 0x000fc40007810000 */
[----:B------:R-:W-:Y:S01]  /*3d00*/  FSEL R146, R29, -INF , P4 ;  /* 0xff8000001d927808 */ /* 0x000fe20002000000 */
[----:B------:R3:W-:Y:S01]  /*3d10*/  MUFU.EX2 R50, R54 ;  /* 0x0000003600327308 */ /* 0x0007e20000000800 */
[----:B------:R-:W-:Y:S01]  /*3d20*/  FMNMX.FTZ R37, R142, R37, !PT ;  /* 0x000000258e257209 */ /* 0x000fe20007810000 */
[----:B------:R-:W-:-:S03]  /*3d30*/  FFMA.FTZ R29, R22, R3, -R7 ;  /* 0x00000003161d7223 */ /* 0x000fc60000010807 */
[----:B------:R-:W-:Y:S01]  /*3d40*/  FMNMX.FTZ R6, R146, R37, !PT ;  /* 0x0000002592067209 */ /* 0x000fe20007810000 */
[-CC-:B------:R-:W-:Y:S01]  /*3d50*/  FFMA.FTZ R37, R14, R3.reuse, -R7.reuse ;  /* 0x000000030e257223 */ /* 0x180fe20000010807 */
[----:B------:R-:W-:Y:S01]  /*3d60*/  FFMA.FTZ R7, R4, R3, -R7 ;  /* 0x0000000304077223 */ /* 0x000fe20000010807 */
[----:B------:R-:W-:Y:S01]  /*3d70*/  MUFU.EX2 R44, R44 ;  /* 0x0000002c002c7308 */ /* 0x000fe20000000800 */
[----:B---3--:R-:W-:Y:S01]  /*3d80*/  LEA.HI R54, R100, R99, RZ, 0x4 ;  /* 0x0000006364367211 */ /* 0x008fe200078f20ff */
[----:B------:R-:W3:Y:S03]  /*3d90*/  SHFL.BFLY PT, R9, R6, 0x2, 0x1f ;  /* 0x0c401f0006097f89 */ /* 0x000ee600000e0000 */
[----:B------:R-:W-:-:S03]  /*3da0*/  LOP3.LUT R42, R54, 0xfffffff0, RZ, 0xc0, !PT ;  /* 0xfffffff0362a7812 */ /* 0x000fc600078ec0ff */
[----:B------:R-:W-:Y:S02]  /*3db0*/  MUFU.EX2 R51, R51 ;  /* 0x0000003300337308 */ /* 0x000fe40000000800 */
[----:B------:R-:W-:Y:S01]  /*3dc0*/  IMAD.IADD R58, R99, 0x1, -R42 ;  /* 0x00000001633a7824 */ /* 0x000fe200078e0a2a */
[----:B------:R-:W-:-:S04]  /*3dd0*/  LEA.HI R99, R100, R99, RZ, 0x5 ;  /* 0x0000006364637211 */ /* 0x000fc800078f28ff */
[----:B------:R-:W-:Y:S01]  /*3de0*/  SHF.R.S32.HI R65, RZ, 0x1f, R58 ;  /* 0x0000001fff417819 */ /* 0x000fe2000001143a */
[----:B------:R-:W-:Y:S01]  /*3df0*/  IMAD.SHL.U32 R99, R99, 0x8, RZ ;  /* 0x0000000863637824 */ /* 0x000fe200078e00ff */
[----:B------:R-:W-:Y:S02]  /*3e00*/  MUFU.EX2 R28, R28 ;  /* 0x0000001c001c7308 */ /* 0x000fe40000000800 */
[CC--:B------:R-:W-:Y:S02]  /*3e10*/  LEA.HI R66, R65.reuse, R58.reuse, RZ, 0x2 ;  /* 0x0000003a41427211 */ /* 0x0c0fe400078f10ff */
[----:B------:R-:W-:Y:S02]  /*3e20*/  LEA.HI R65, R65, R58, RZ, 0x3 ;  /* 0x0000003a41417211 */ /* 0x000fe400078f18ff */
[----:B------:R-:W-:Y:S02]  /*3e30*/  LOP3.LUT R67, R66, 0x7fffffc, RZ, 0xc0, !PT ;  /* 0x07fffffc42437812 */ /* 0x000fe400078ec0ff */
[----:B------:R-:W-:Y:S01]  /*3e40*/  SHF.R.S32.HI R66, RZ, 0x2, R66 ;  /* 0x00000002ff427819 */ /* 0x000fe20000011442 */
[----:B------:R-:W-:Y:S01]  /*3e50*/  MUFU.EX2 R37, R37 ;  /* 0x0000002500257308 */ /* 0x000fe20000000800 */
[----:B---3--:R-:W-:-:S02]  /*3e60*/  FMNMX.FTZ R9, R6, R9, !PT ;  /* 0x0000000906097209 */ /* 0x008fc40007810000 */
[----:B------:R-:W-:Y:S01]  /*3e70*/  LOP3.LUT R99, R99, 0x7fffff00, RZ, 0xc0, !PT ;  /* 0x7fffff0063637812 */ /* 0x000fe200078ec0ff */
[----:B------:R-:W-:Y:S02]  /*3e80*/  IMAD.SHL.U32 R66, R66, 0x40, RZ ;  /* 0x0000004042427824 */ /* 0x000fe400078e00ff */
[----:B------:R-:W3:Y:S02]  /*3e90*/  SHFL.BFLY PT, R6, R9, 0x1, 0x1f ;  /* 0x0c201f0009067f89 */ /* 0x000ee400000e0000 */
[----:B------:R-:W-:Y:S01]  /*3ea0*/  MUFU.EX2 R36, R36 ;  /* 0x0000002400247308 */ /* 0x000fe20000000800 */
[----:B------:R-:W-:-:S07]  /*3eb0*/  LOP3.LUT R66, R66, 0x40, RZ, 0xc0, !PT ;  /* 0x0000004042427812 */ /* 0x000fce00078ec0ff */
[----:B------:R-:W-:Y:S08]  /*3ec0*/  MUFU.EX2 R45, R45 ;  /* 0x0000002d002d7308 */ /* 0x000ff00000000800 */
[----:B------:R-:W-:Y:S01]  /*3ed0*/  MUFU.EX2 R8, R8 ;  /* 0x0000000800087308 */ /* 0x000fe20000000800 */
[----:B---3--:R-:W-:-:S07]  /*3ee0*/  FMNMX.FTZ R6, R9, R6, !PT ;  /* 0x0000000609067209 */ /* 0x008fce0007810000 */
[----:B------:R-:W-:Y:S01]  /*3ef0*/  MUFU.EX2 R29, R29 ;  /* 0x0000001d001d7308 */ /* 0x000fe20000000800 */
[C---:B------:R-:W-:Y:S01]  /*3f00*/  FSETP.NEU.FTZ.AND P3, PT, R6.reuse, -INF , PT ;  /* 0xff8000000600780b */ /* 0x040fe20003f7d000 */
[----:B------:R-:W-:-:S05]  /*3f10*/  FMUL.FTZ R25, R6, R3 ;  /* 0x0000000306197220 */ /* 0x000fca0000410000 */
[----:B------:R-:W-:Y:S01]  /*3f20*/  FSEL R25, R25, RZ, P3 ;  /* 0x000000ff19197208 */ /* 0x000fe20001800000 */
[----:B------:R-:W-:Y:S04]  /*3f30*/  MUFU.EX2 R34, R34 ;  /* 0x0000002200227308 */ /* 0x000fe80000000800 */
[-C--:B------:R-:W-:Y:S01]  /*3f40*/  FFMA.FTZ R69, R82, R3.reuse, -R25 ;  /* 0x0000000352457223 */ /* 0x080fe20000010819 */
[----:B------:R-:W-:Y:S01]  /*3f50*/  IMAD.IADD R82, R58, 0x1, -R67 ;  /* 0x000000013a527824 */ /* 0x000fe200078e0a43 */
[----:B------:R-:W-:Y:S01]  /*3f60*/  SHF.R.S32.HI R67, RZ, 0x4, R54 ;  /* 0x00000004ff437819 */ /* 0x000fe20000011436 */
[----:B------:R-:W-:Y:S02]  /*3f70*/  IMAD.SHL.U32 R58, R65, 0x10, RZ ;  /* 0x00000010413a7824 */ /* 0x000fe400078e00ff */
[-CC-:B------:R-:W-:Y:S01]  /*3f80*/  FFMA.FTZ R12, R88, R3.reuse, -R25.reuse ;  /* 0x00000003580c7223 */ /* 0x180fe20000010819 */
[-CC-:B------:R-:W-:Y:S01]  /*3f90*/  FFMA.FTZ R9, R89, R3.reuse, -R25.reuse ;  /* 0x0000000359097223 */ /* 0x180fe20000010819 */
[-CC-:B------:R-:W-:Y:S01]  /*3fa0*/  FFMA.FTZ R14, R92, R3.reuse, -R25.reuse ;  /* 0x000000035c0e7223 */ /* 0x180fe20000010819 */
[----:B------:R-:W-:Y:S01]  /*3fb0*/  IMAD.SHL.U32 R67, R67, 0x8, RZ ;  /* 0x0000000843437824 */ /* 0x000fe200078e00ff */
[----:B------:R-:W-:Y:S01]  /*3fc0*/  LOP3.LUT R58, R58, 0x7fffff80, RZ, 0xc0, !PT ;  /* 0x7fffff803a3a7812 */ /* 0x000fe200078ec0ff */
[-CC-:B------:R-:W-:Y:S01]  /*3fd0*/  FFMA.FTZ R20, R86, R3.reuse, -R25.reuse ;  /* 0x0000000356147223 */ /* 0x180fe20000010819 */
[----:B------:R-:W-:Y:S01]  /*3fe0*/  MUFU.EX2 R12, R12 ;  /* 0x0000000c000c7308 */ /* 0x000fe20000000800 */
[----:B------:R-:W-:Y:S01]  /*3ff0*/  FFMA.FTZ R53, R110, R3, -R25 ;  /* 0x000000036e357223 */ /* 0x000fe20000010819 */
[----:B------:R-:W-:Y:S01]  /*4000*/  LOP3.LUT R86, R66, 0x8, R67, 0xf8, !PT ;  /* 0x0000000842567812 */ /* 0x000fe200078ef843 */
[----:B------:R-:W-:Y:S01]  /*4010*/  IMAD.IADD R99, R99, 0x1, R58 ;  /* 0x0000000163637824 */ /* 0x000fe200078e023a */
[----:B------:R-:W-:Y:S01]  /*4020*/  SHF.R.U32.HI R67, RZ, 0x3, R66 ;  /* 0x00000003ff437819 */ /* 0x000fe20000011642 */
[----:B------:R-:W-:-:S02]  /*4030*/  @!P1 VIADD R66, R71, 0x31c40 ;  /* 0x00031c4047429836 */ /* 0x000fc40000000000 */
[----:B------:R-:W-:Y:S01]  /*4040*/  FFMA.FTZ R22, R112, R3, -R25 ;  /* 0x0000000370167223 */ /* 0x000fe20000010819 */
[----:B------:R-:W-:Y:S01]  /*4050*/  IMAD R82, R82, 0x10, R99 ;  /* 0x0000001052527824 */ /* 0x000fe200078e0263 */
[----:B------:R-:W3:Y:S01]  /*4060*/  MUFU.EX2 R9, R9 ;  /* 0x0000000900097308 */ /* 0x000ee20000000800 */
[----:B------:R-:W-:Y:S01]  /*4070*/  LOP3.LUT R71, R86, R67, RZ, 0x3c, !PT ;  /* 0x0000004356477212 */ /* 0x000fe200078e3cff */
[-CC-:B------:R-:W-:Y:S01]  /*4080*/  FFMA.FTZ R57, R114, R3.reuse, -R25.reuse ;  /* 0x0000000372397223 */ /* 0x180fe20000010819 */
[-CC-:B------:R-:W-:Y:S01]  /*4090*/  FFMA.FTZ R26, R118, R3.reuse, -R25.reuse ;  /* 0x00000003761a7223 */ /* 0x180fe20000010819 */
[-CC-:B------:R-:W-:Y:S01]  /*40a0*/  FFMA.FTZ R59, R120, R3.reuse, -R25.reuse ;  /* 0x00000003783b7223 */ /* 0x180fe20000010819 */
[----:B------:R-:W-:Y:S01]  /*40b0*/  FFMA.FTZ R46, R122, R3, -R25 ;  /* 0x000000037a2e7223 */ /* 0x000fe20000010819 */
[----:B------:R-:W-:Y:S02]  /*40c0*/  IMAD.IADD R75, R82, 0x1, R71 ;  /* 0x00000001524b7824 */ /* 0x000fe400078e0247 */
[----:B0-----:R-:W-:Y:S01]  /*40d0*/  FADD.FTZ R82, R13, R70 ;  /* 0x000000460d527221 */ /* 0x001fe20000010000 */
[----:B------:R-:W0:Y:S01]  /*40e0*/  MUFU.EX2 R14, R14 ;  /* 0x0000000e000e7308 */ /* 0x000e220000000800 */
[----:B------:R-:W-:Y:S01]  /*40f0*/  F2FP.F16.F32.PACK_AB R13, R70, R13 ;  /* 0x0000000d460d723e */ /* 0x000fe200000000ff */
[--C-:B------:R-:W-:Y:S01]  /*4100*/  FFMA.FTZ R63, R126, R3, -R25.reuse ;  /* 0x000000037e3f7223 */ /* 0x100fe20000010819 */
[----:B--2---:R-:W-:Y:S01]  /*4110*/  FADD.FTZ R73, R15, R82 ;  /* 0x000000520f497221 */ /* 0x004fe20000010000 */
[----:B-1----:R-:W-:Y:S01]  /*4120*/  F2FP.F16.F32.PACK_AB R15, R74, R15 ;  /* 0x0000000f4a0f723e */ /* 0x002fe200000000ff */
[-CC-:B------:R-:W-:Y:S01]  /*4130*/  FFMA.FTZ R4, R128, R3.reuse, -R25.reuse ;  /* 0x0000000380047223 */ /* 0x180fe20000010819 */
[-C--:B------:R-:W-:Y:S01]  /*4140*/  FFMA.FTZ R55, R132, R3.reuse, -R25 ;  /* 0x0000000384377223 */ /* 0x080fe20000010819 */
[----:B------:R-:W-:Y:S01]  /*4150*/  FADD.FTZ R82, R74, R73 ;  /* 0x000000494a527221 */ /* 0x000fe20000010000 */
[----:B------:R-:W1:Y:S01]  /*4160*/  MUFU.EX2 R69, R69 ;  /* 0x0000004500457308 */ /* 0x000e620000000800 */
[----:B---3--:R-:W-:Y:S01]  /*4170*/  FADD.FTZ R71, R12, R9 ;  /* 0x000000090c477221 */ /* 0x008fe20000010000 */
[----:B------:R-:W-:Y:S01]  /*4180*/  F2FP.F16.F32.PACK_AB R12, R9, R12 ;  /* 0x0000000c090c723e */ /* 0x000fe200000000ff */
[----:B------:R-:W-:Y:S01]  /*4190*/  FADD.FTZ R73, R21, R82 ;  /* 0x0000005215497221 */ /* 0x000fe20000010000 */
[----:B------:R-:W-:Y:S01]  /*41a0*/  LEA R9, R75, UR56, 0x1 ;  /* 0x000000384b097c11 */ /* 0x000fe2000f8e08ff */
[-CC-:B------:R-:W-:Y:S01]  /*41b0*/  FFMA.FTZ R42, R124, R3.reuse, -R25.reuse ;  /* 0x000000037c2a7223 */ /* 0x180fe20000010819 */
[----:B------:R-:W-:Y:S01]  /*41c0*/  @!P1 PRMT R66, RZ, 0x654, R66 ;  /* 0x00000654ff429816 */ /* 0x000fe20000000042 */
[-C--:B------:R-:W-:Y:S01]  /*41d0*/  FFMA.FTZ R61, R130, R3.reuse, -R25 ;  /* 0x00000003823d7223 */ /* 0x080fe20000010819 */
[----:B------:R-:W2:Y:S01]  /*41e0*/  MUFU.EX2 R20, R20 ;  /* 0x0000001400147308 */ /* 0x000ea20000000800 */
[----:B0-----:R-:W-:Y:S01]  /*41f0*/  FADD.FTZ R70, R14, R71 ;  /* 0x000000470e467221 */ /* 0x001fe20000010000 */
[----:B------:R0:W-:Y:S01]  /*4200*/  @!P1 SYNCS.ARRIVE.TRANS64.RED.A1T0 RZ, [R66+URZ], RZ ;  /* 0x000000ff42ff99a7 */ /* 0x0001e2000810043f */
[-CC-:B------:R-:W-:Y:S01]  /*4210*/  FFMA.FTZ R134, R134, R3.reuse, -R25.reuse ;  /* 0x0000000386867223 */ /* 0x180fe20000010819 */
[-CC-:B------:R-:W-:Y:S01]  /*4220*/  FFMA.FTZ R65, R104, R3.reuse, -R25.reuse ;  /* 0x0000000368417223 */ /* 0x180fe20000010819 */
[-CC-:B------:R-:W-:Y:S01]  /*4230*/  FFMA.FTZ R58, R102, R3.reuse, -R25.reuse ;  /* 0x00000003663a7223 */ /* 0x180fe20000010819 */
[-CC-:B------:R-:W-:Y:S01]  /*4240*/  FFMA.FTZ R67, R90, R3.reuse, -R25.reuse ;  /* 0x000000035a437223 */ /* 0x180fe20000010819 */
[-C--:B------:R-:W-:Y:S01]  /*4250*/  FFMA.FTZ R52, R52, R3.reuse, -R25 ;  /* 0x0000000334347223 */ /* 0x080fe20000010819 */
[----:B------:R-:W3:Y:S01]  /*4260*/  MUFU.EX2 R53, R53 ;  /* 0x0000003500357308 */ /* 0x000ee20000000800 */
[C---:B-1----:R-:W-:Y:S01]  /*4270*/  FADD.FTZ R71, R69.reuse, R70 ;  /* 0x0000004645477221 */ /* 0x042fe20000010000 */
[----:B------:R-:W-:Y:S01]  /*4280*/  FADD.FTZ R70, R78, R73 ;  /* 0x000000494e467221 */ /* 0x000fe20000010000 */
[----:B------:R-:W-:Y:S01]  /*4290*/  F2FP.F16.F32.PACK_AB R14, R69, R14 ;  /* 0x0000000e450e723e */ /* 0x000fe200000000ff */
[-CC-:B------:R-:W-:Y:S01]  /*42a0*/  FFMA.FTZ R69, R60, R3.reuse, -R25.reuse ;  /* 0x000000033c457223 */ /* 0x180fe20000010819 */
[-CC-:B------:R-:W-:Y:S01]  /*42b0*/  FFMA.FTZ R60, R76, R3.reuse, -R25.reuse ;  /* 0x000000034c3c7223 */ /* 0x180fe20000010819 */
[----:B------:R-:W-:Y:S01]  /*42c0*/  FADD.FTZ R73, R23, R70 ;  /* 0x0000004617497221 */ /* 0x000fe20000010000 */
[-C--:B0-----:R-:W-:Y:S01]  /*42d0*/  FFMA.FTZ R66, R84, R3.reuse, -R25 ;  /* 0x0000000354427223 */ /* 0x081fe20000010819 */
[----:B------:R-:W0:Y:S01]  /*42e0*/  MUFU.EX2 R22, R22 ;  /* 0x0000001600167308 */ /* 0x000e220000000800 */
[----:B--2---:R-:W-:Y:S01]  /*42f0*/  FADD.FTZ R70, R20, R71 ;  /* 0x0000004714467221 */ /* 0x004fe20000010000 */
[----:B------:R-:W-:Y:S01]  /*4300*/  FADD.FTZ R74, R80, R73 ;  /* 0x00000049504a7221 */ /* 0x000fe20000010000 */
[-CC-:B------:R-:W-:Y:S01]  /*4310*/  FFMA.FTZ R68, R68, R3.reuse, -R25.reuse ;  /* 0x0000000344447223 */ /* 0x180fe20000010819 */
[-CC-:B------:R-:W-:Y:S01]  /*4320*/  FFMA.FTZ R94, R94, R3.reuse, -R25.reuse ;  /* 0x000000035e5e7223 */ /* 0x180fe20000010819 */
[-CC-:B------:R-:W-:Y:S01]  /*4330*/  FFMA.FTZ R106, R106, R3.reuse, -R25.reuse ;  /* 0x000000036a6a7223 */ /* 0x180fe20000010819 */
[----:B------:R-:W-:Y:S01]  /*4340*/  FADD.FTZ R75, R27, R74 ;  /* 0x0000004a1b4b7221 */ /* 0x000fe20000010000 */
[-C--:B------:R-:W-:Y:S01]  /*4350*/  FFMA.FTZ R108, R108, R3.reuse, -R25 ;  /* 0x000000036c6c7223 */ /* 0x080fe20000010819 */
[----:B------:R-:W1:Y:S01]  /*4360*/  MUFU.EX2 R57, R57 ;  /* 0x0000003900397308 */ /* 0x000e620000000800 */
[----:B---3--:R-:W-:Y:S01]  /*4370*/  FADD.FTZ R73, R53, R70 ;  /* 0x0000004635497221 */ /* 0x008fe20000010000 */
[----:B------:R-:W-:Y:S01]  /*4380*/  FADD.FTZ R76, R72, R75 ;  /* 0x0000004b484c7221 */ /* 0x000fe20000010000 */
[-CC-:B------:R-:W-:Y:S01]  /*4390*/  FFMA.FTZ R70, R24, R3.reuse, -R25.reuse ;  /* 0x0000000318467223 */ /* 0x180fe20000010819 */
[-CC-:B------:R-:W-:Y:S01]  /*43a0*/  FFMA.FTZ R116, R116, R3.reuse, -R25.reuse ;  /* 0x0000000374747223 */ /* 0x180fe20000010819 */
[-CC-:B------:R-:W-:Y:S01]  /*43b0*/  FFMA.FTZ R62, R62, R3.reuse, -R25.reuse ;  /* 0x000000033e3e7223 */ /* 0x180fe20000010819 */
[----:B------:R-:W-:Y:S01]  /*43c0*/  FADD.FTZ R75, R31, R76 ;  /* 0x0000004c1f4b7221 */ /* 0x000fe20000010000 */
[-C--:B------:R-:W-:Y:S01]  /*43d0*/  FFMA.FTZ R136, R136, R3.reuse, -R25 ;  /* 0x0000000388887223 */ /* 0x080fe20000010819 */
[----:B------:R-:W2:Y:S01]  /*43e0*/  MUFU.EX2 R26, R26 ;  /* 0x0000001a001a7308 */ /* 0x000ea20000000800 */
[----:B0-----:R-:W-:Y:S01]  /*43f0*/  FADD.FTZ R74, R22, R73 ;  /* 0x00000049164a7221 */ /* 0x001fe20000010000 */
[-CC-:B------:R-:W-:Y:S01]  /*4400*/  FFMA.FTZ R138, R138, R3.reuse, -R25.reuse ;  /* 0x000000038a8a7223 */ /* 0x180fe20000010819 */
[-CC-:B------:R-:W-:Y:S01]  /*4410*/  FFMA.FTZ R140, R140, R3.reuse, -R25.reuse ;  /* 0x000000038c8c7223 */ /* 0x180fe20000010819 */
[-CC-:B------:R-:W-:Y:S01]  /*4420*/  FFMA.FTZ R142, R142, R3.reuse, -R25.reuse ;  /* 0x000000038e8e7223 */ /* 0x180fe20000010819 */
[----:B------:R-:W-:Y:S01]  /*4430*/  FFMA.FTZ R146, R146, R3, -R25 ;  /* 0x0000000392927223 */ /* 0x000fe20000010819 */
[----:B------:R-:W-:Y:S01]  /*4440*/  STSM.16.M88.4 [R9+0x24300], R12 ;  /* 0x0243000c09007844 */ /* 0x000fe20000000200 */
[----:B------:R-:W-:Y:S01]  /*4450*/  F2FP.F16.F32.PACK_AB R20, R53, R20 ;  /* 0x000000143514723e */ /* 0x000fe200000000ff */
[----:B------:R-:W0:Y:S01]  /*4460*/  MUFU.EX2 R59, R59 ;  /* 0x0000003b003b7308 */ /* 0x000e220000000800 */
[----:B-1----:R-:W-:Y:S01]  /*4470*/  FADD.FTZ R73, R57, R74 ;  /* 0x0000004a39497221 */ /* 0x002fe20000010000 */
[----:B------:R-:W-:Y:S01]  /*4480*/  FADD.FTZ R74, R64, R75 ;  /* 0x0000004b404a7221 */ /* 0x000fe20000010000 */
[----:B------:R-:W-:-:S02]  /*4490*/  F2FP.F16.F32.PACK_AB R21, R78, R21 ;  /* 0x000000154e15723e */ /* 0x000fc400000000ff */
[----:B------:R-:W-:Y:S01]  /*44a0*/  F2FP.F16.F32.PACK_AB R23, R80, R23 ;  /* 0x000000175017723e */ /* 0x000fe200000000ff */
[----:B------:R-:W-:Y:S01]  /*44b0*/  FADD.FTZ R75, R35, R74 ;  /* 0x0000004a234b7221 */ /* 0x000fe20000010000 */
[----:B------:R-:W-:Y:S01]  /*44c0*/  F2FP.F16.F32.PACK_AB R22, R57, R22 ;  /* 0x000000163916723e */ /* 0x000fe200000000ff */
[----:B------:R-:W1:Y:S01]  /*44d0*/  MUFU.EX2 R46, R46 ;  /* 0x0000002e002e7308 */ /* 0x000e620000000800 */
[----:B--2---:R-:W-:-:S03]  /*44e0*/  FADD.FTZ R24, R26, R73 ;  /* 0x000000491a187221 */ /* 0x004fc60000010000 */
[----:B------:R2:W-:Y:S04]  /*44f0*/  STSM.16.M88.4 [R9+0x25b00], R20 ;  /* 0x025b001409007844 */ /* 0x0005e80000000200 */
[----:B------:R-:W3:Y:S01]  /*4500*/  MUFU.EX2 R63, R63 ;  /* 0x0000003f003f7308 */ /* 0x000ee20000000800 */
[----:B0-----:R-:W-:-:S07]  /*4510*/  FADD.FTZ R25, R59, R24 ;  /* 0x000000183b197221 */ /* 0x001fce0000010000 */
[----:B------:R-:W0:Y:S01]  /*4520*/  MUFU.EX2 R4, R4 ;  /* 0x0000000400047308 */ /* 0x000e220000000800 */
[----:B-1----:R-:W-:Y:S01]  /*4530*/  FADD.FTZ R24, R46, R25 ;  /* 0x000000192e187221 */ /* 0x002fe20000010000 */
[----:B------:R-:W-:Y:S02]  /*4540*/  F2FP.F16.F32.PACK_AB R25, R72, R27 ;  /* 0x0000001b4819723e */ /* 0x000fe400000000ff */
[----:B--2---:R-:W-:Y:S02]  /*4550*/  F2FP.F16.F32.PACK_AB R23, R33, R32 ;  /* 0x000000202117723e */ /* 0x004fe400000000ff */
[----:B------:R-:W-:Y:S02]  /*4560*/  F2FP.F16.F32.PACK_AB R21, R41, R40 ;  /* 0x000000282915723e */ /* 0x000fe400000000ff */
[----:B------:R-:W1:Y:S01]  /*4570*/  MUFU.EX2 R55, R55 ;  /* 0x0000003700377308 */ /* 0x000e620000000800 */
[----:B------:R-:W-:-:S07]  /*4580*/  F2FP.F16.F32.PACK_AB R27, R64, R31 ;  /* 0x0000001f401b723e */ /* 0x000fce00000000ff */
[----:B------:R-:W2:Y:S08]  /*4590*/  MUFU.EX2 R42, R42 ;  /* 0x0000002a002a7308 */ /* 0x000eb00000000800 */
[----:B------:R4:W-:Y:S08]  /*45a0*/  MUFU.EX2 R71, R68 ;  /* 0x0000004400477308 */ /* 0x0009f00000000800 */
[----:B------:R-:W5:Y:S01]  /*45b0*/  MUFU.EX2 R61, R61 ;  /* 0x0000003d003d7308 */ /* 0x000f620000000800 */
[----:B----4-:R-:W-:Y:S01]  /*45c0*/  FADD.FTZ R68, R56, R75 ;  /* 0x0000004b38447221 */ /* 0x010fe20000010000 */
[----:B---3--:R-:W-:-:S03]  /*45d0*/  FADD.FTZ R75, R63, R24 ;  /* 0x000000183f4b7221 */ /* 0x008fc60000010000 */
[----:B------:R-:W-:Y:S01]  /*45e0*/  FADD.FTZ R77, R39, R68 ;  /* 0x00000044274d7221 */ /* 0x000fe20000010000 */
[----:B0-----:R-:W-:Y:S02]  /*45f0*/  FADD.FTZ R24, R4, R75 ;  /* 0x0000004b04187221 */ /* 0x001fe40000010000 */
[----:B------:R-:W0:Y:S01]  /*4600*/  MUFU.EX2 R54, R134 ;  /* 0x0000008600367308 */ /* 0x000e220000000800 */
[----:B------:R-:W-:Y:S01]  /*4610*/  FADD.FTZ R77, R48, R77 ;  /* 0x0000004d304d7221 */ /* 0x000fe20000010000 */
[----:B-1----:R-:W-:Y:S01]  /*4620*/  FADD.FTZ R13, R55, R24 ;  /* 0x00000018370d7221 */ /* 0x002fe20000010000 */
[----:B------:R-:W-:Y:S02]  /*4630*/  F2FP.F16.F32.PACK_AB R24, R59, R26 ;  /* 0x0000001a3b18723e */ /* 0x000fe400000000ff */
[----:B------:R-:W-:Y:S01]  /*4640*/  FADD.FTZ R14, R40, R77 ;  /* 0x0000004d280e7221 */ /* 0x000fe20000010000 */
[----:B--2---:R-:W-:Y:S01]  /*4650*/  FADD.FTZ R12, R42, R13 ;  /* 0x0000000d2a0c7221 */ /* 0x004fe20000010000 */
[----:B------:R-:W-:Y:S01]  /*4660*/  F2FP.F16.F32.PACK_AB R26, R63, R46 ;  /* 0x0000002e3f1a723e */ /* 0x000fe200000000ff */
[----:B------:R-:W1:Y:S01]  /*4670*/  MUFU.EX2 R65, R65 ;  /* 0x0000004100417308 */ /* 0x000e620000000800 */
[----:B------:R-:W-:Y:S01]  /*4680*/  FADD.FTZ R15, R41, R14 ;  /* 0x0000000e290f7221 */ /* 0x000fe20000010000 */
[----:B-----5:R-:W-:Y:S01]  /*4690*/  FADD.FTZ R13, R61, R12 ;  /* 0x0000000c3d0d7221 */ /* 0x020fe20000010000 */
[----:B------:R-:W2:Y:S01]  /*46a0*/  @P2 LDC R40, c[0x0][0x44c] ;  /* 0x00011300ff282b82 */ /* 0x000ea20000000800 */
[----:B------:R3:W-:Y:S01]  /*46b0*/  STSM.16.M88.4 [R9+0x27300], R24 ;  /* 0x0273001809007844 */ /* 0x0007e20000000200 */
[----:B------:R-:W-:Y:S01]  /*46c0*/  FADD.FTZ R14, R32, R15 ;  /* 0x0000000f200e7221 */ /* 0x000fe20000010000 */
[----:B------:R-:W-:-:S02]  /*46d0*/  F2FP.F16.F32.PACK_AB R15, R48, R39 ;  /* 0x00000027300f723e */ /* 0x000fc400000000ff */
[----:B------:R-:W4:Y:S01]  /*46e0*/  MUFU.EX2 R58, R58 ;  /* 0x0000003a003a7308 */ /* 0x000f220000000800 */
[----:B0-----:R-:W-:Y:S01]  /*46f0*/  FADD.FTZ R12, R54, R13 ;  /* 0x0000000d360c7221 */ /* 0x001fe20000010000 */
[----:B------:R-:W-:Y:S01]  /*4700*/  FADD.FTZ R14, R33, R14 ;  /* 0x0000000e210e7221 */ /* 0x000fe20000010000 */
[----:B------:R-:W-:-:S03]  /*4710*/  F2FP.F16.F32.PACK_AB R13, R56, R35 ;  /* 0x00000023380d723e */ /* 0x000fc600000000ff */
[----:B------:R-:W-:Y:S02]  /*4720*/  FADD.FTZ R57, R43, R14 ;  /* 0x0000000e2b397221 */ /* 0x000fe40000010000 */
[----:B------:R-:W0:Y:S01]  /*4730*/  MUFU.EX2 R67, R67 ;  /* 0x0000004300437308 */ /* 0x000e220000000800 */
[C---:B-1----:R-:W-:Y:S01]  /*4740*/  FADD.FTZ R53, R65.reuse, R12 ;  /* 0x0000000c41357221 */ /* 0x042fe20000010000 */
[C---:B------:R-:W-:Y:S01]  /*4750*/  FADD.FTZ R57, R44.reuse, R57 ;  /* 0x000000392c397221 */ /* 0x040fe20000010000 */
[----:B------:R-:W-:Y:S02]  /*4760*/  F2FP.F16.F32.PACK_AB R20, R65, R54 ;  /* 0x000000364114723e */ /* 0x000fe400000000ff */
[----:B------:R-:W-:Y:S02]  /*4770*/  CS2R R64, SRZ ;  /* 0x0000000000407805 */ /* 0x000fe4000001ff00 */
[----:B---3--:R-:W-:Y:S02]  /*4780*/  F2FP.F16.F32.PACK_AB R27, R51, R50 ;  /* 0x00000032331b723e */ /* 0x008fe400000000ff */
[----:B------:R-:W-:Y:S01]  /*4790*/  F2FP.F16.F32.PACK_AB R25, R44, R43 ;  /* 0x0000002b2c19723e */ /* 0x000fe200000000ff */
[----:B------:R-:W1:Y:S01]  /*47a0*/  MUFU.EX2 R66, R66 ;  /* 0x0000004200427308 */ /* 0x000e620000000800 */
[----:B----4-:R-:W-:Y:S01]  /*47b0*/  FADD.FTZ R12, R58, R53 ;  /* 0x000000353a0c7221 */ /* 0x010fe20000010000 */
[----:B------:R-:W-:Y:S01]  /*47c0*/  F2FP.F16.F32.PACK_AB R43, R45, R36 ;  /* 0x000000242d2b723e */ /* 0x000fe200000000ff */
[----:B------:R-:W3:Y:S05]  /*47d0*/  @P2 LDC R53, c[0x0][0x450] ;  /* 0x00011400ff352b82 */ /* 0x000eea0000000800 */
[----:B------:R-:W4:Y:S01]  /*47e0*/  MUFU.EX2 R69, R69 ;  /* 0x0000004500457308 */ /* 0x000f220000000800 */
[C---:B0-----:R-:W-:Y:S01]  /*47f0*/  FADD.FTZ R33, R67.reuse, R12 ;  /* 0x0000000c43217221 */ /* 0x041fe20000010000 */
[----:B------:R-:W-:Y:S01]  /*4800*/  FADD.FTZ R12, R50, R57 ;  /* 0x00000039320c7221 */ /* 0x000fe20000010000 */
[----:B------:R-:W-:-:S02]  /*4810*/  F2FP.F16.F32.PACK_AB R22, R67, R58 ;  /* 0x0000003a4316723e */ /* 0x000fc400000000ff */
[----:B------:R-:W-:Y:S02]  /*4820*/  CS2R R58, SRZ ;  /* 0x00000000003a7805 */ /* 0x000fe4000001ff00 */
[----:B------:R-:W-:Y:S01]  /*4830*/  CS2R R56, SRZ ;  /* 0x0000000000387805 */ /* 0x000fe2000001ff00 */
[----:B------:R-:W-:Y:S01]  /*4840*/  FADD.FTZ R41, R51, R12 ;  /* 0x0000000c33297221 */ /* 0x000fe20000010000 */
[----:B------:R-:W-:Y:S01]  /*4850*/  F2FP.F16.F32.PACK_AB R12, R55, R4 ;  /* 0x00000004370c723e */ /* 0x000fe200000000ff */
[----:B------:R-:W0:Y:S01]  /*4860*/  MUFU.EX2 R52, R52 ;  /* 0x0000003400347308 */ /* 0x000e220000000800 */
[----:B-1----:R-:W-:Y:S01]  /*4870*/  FADD.FTZ R14, R66, R33 ;  /* 0x00000021420e7221 */ /* 0x002fe20000010000 */
[----:B------:R-:W-:Y:S01]  /*4880*/  FADD.FTZ R32, R28, R41 ;  /* 0x000000291c207221 */ /* 0x000fe20000010000 */
[----:B------:R-:W-:-:S05]  /*4890*/  CS2R R54, SRZ ;  /* 0x0000000000367805 */ /* 0x000fca000001ff00 */
[----:B------:R-:W1:Y:S01]  /*48a0*/  MUFU.EX2 R60, R60 ;  /* 0x0000003c003c7308 */ /* 0x000e620000000800 */
[----:B----4-:R-:W-:Y:S01]  /*48b0*/  FADD.FTZ R39, R69, R14 ;  /* 0x0000000e45277221 */ /* 0x010fe20000010000 */
[----:B------:R-:W-:Y:S02]  /*48c0*/  F2FP.F16.F32.PACK_AB R14, R61, R42 ;  /* 0x0000002a3d0e723e */ /* 0x000fe400000000ff */
[----:B------:R-:W-:Y:S02]  /*48d0*/  F2FP.F16.F32.PACK_AB R24, R69, R66 ;  /* 0x000000424518723e */ /* 0x000fe400000000ff */
[----:B------:R-:W-:Y:S02]  /*48e0*/  CS2R R68, SRZ ;  /* 0x0000000000447805 */ /* 0x000fe4000001ff00 */
[----:B------:R-:W-:Y:S01]  /*48f0*/  CS2R R66, SRZ ;  /* 0x0000000000427805 */ /* 0x000fe2000001ff00 */
[----:B------:R2:W-:Y:S01]  /*4900*/  STSM.16.M88.4 [R9+0x28b00], R12 ;  /* 0x028b000c09007844 */ /* 0x0005e20000000200 */
[----:B------:R-:W4:Y:S01]  /*4910*/  MUFU.EX2 R73, R94 ;  /* 0x0000005e00497308 */ /* 0x000f220000000800 */
[----:B0-----:R-:W-:Y:S01]  /*4920*/  FADD.FTZ R4, R52, R39 ;  /* 0x0000002734047221 */ /* 0x001fe20000010000 */
[C---:B------:R-:W-:Y:S01]  /*4930*/  F2FP.F16.F32.PACK_AB R26, R71.reuse, R52 ;  /* 0x00000034471a723e */ /* 0x040fe200000000ff */
[----:B------:R-:W-:Y:S02]  /*4940*/  STSM.16.M88.4 [R9+0x2a300], R20 ;  /* 0x02a3001409007844 */ /* 0x000fe40000000200 */
[----:B------:R-:W-:-:S02]  /*4950*/  FADD.FTZ R39, R71, R4 ;  /* 0x0000000447277221 */ /* 0x000fc40000010000 */
[----:B------:R0:W-:Y:S01]  /*4960*/  STSM.16.M88.4 [R9+0x2bb00], R24 ;  /* 0x02bb001809007844 */ /* 0x0001e20000000200 */
[----:B------:R-:W5:Y:S01]  /*4970*/  MUFU.EX2 R106, R106 ;  /* 0x0000006a006a7308 */ /* 0x000f620000000800 */
[----:B-1----:R-:W-:Y:S01]  /*4980*/  FADD.FTZ R4, R60, R39 ;  /* 0x000000273c047221 */ /* 0x002fe20000010000 */
[----:B------:R-:W-:-:S04]  /*4990*/  FADD.FTZ R39, R37, R32 ;  /* 0x0000002025277221 */ /* 0x000fc80000010000 */
[----:B------:R-:W-:Y:S01]  /*49a0*/  FADD.FTZ R32, R36, R39 ;  /* 0x0000002724207221 */ /* 0x000fe20000010000 */
[----:B--2---:R-:W-:Y:S01]  /*49b0*/  @P2 IMAD.HI.U32 R14, R97, R40, RZ ;  /* 0x00000028610e2227 */ /* 0x004fe200078e00ff */
[----:B------:R-:W1:Y:S03]  /*49c0*/  MUFU.EX2 R31, R108 ;  /* 0x0000006c001f7308 */ /* 0x000e660000000800 */
[----:B----4-:R-:W-:Y:S01]  /*49d0*/  FADD.FTZ R41, R73, R4 ;  /* 0x0000000449297221 */ /* 0x010fe20000010000 */
[----:B------:R-:W-:Y:S01]  /*49e0*/  FADD.FTZ R51, R45, R32 ;  /* 0x000000202d337221 */ /* 0x000fe20000010000 */
[----:B------:R-:W-:Y:S02]  /*49f0*/  F2FP.F16.F32.PACK_AB R40, R73, R60 ;  /* 0x0000003c4928723e */ /* 0x000fe400000000ff */
[----:B------:R-:W-:Y:S02]  /*4a00*/  CS2R R60, SRZ ;  /* 0x00000000003c7805 */ /* 0x000fe4000001ff00 */
[----:B---3--:R-:W-:Y:S01]  /*4a10*/  @P2 SHF.R.U32.HI R97, RZ, R53, R14 ;  /* 0x00000035ff612219 */ /* 0x008fe2000001160e */
[----:B------:R-:W-:Y:S01]  /*4a20*/  FADD.FTZ R12, R8, R51 ;  /* 0x00000033080c7221 */ /* 0x000fe20000010000 */
[----:B------:R-:W-:Y:S01]  /*4a30*/  F2FP.F16.F32.PACK_AB R45, R29, R8 ;  /* 0x000000081d2d723e */ /* 0x000fe200000000ff */
[----:B------:R-:W2:Y:S01]  /*4a40*/  MUFU.EX2 R116, R116 ;  /* 0x0000007400747308 */ /* 0x000ea20000000800 */
[----:B-----5:R-:W-:Y:S01]  /*4a50*/  FADD.FTZ R4, R106, R41 ;  /* 0x000000296a047221 */ /* 0x020fe20000010000 */
[----:B------:R-:W-:Y:S01]  /*4a60*/  F2FP.F16.F32.PACK_AB R41, R37, R28 ;  /* 0x0000001c2529723e */ /* 0x000fe200000000ff */
[----:B------:R-:W-:Y:S01]  /*4a70*/  FADD.FTZ R13, R29, R12 ;  /* 0x0000000c1d0d7221 */ /* 0x000fe20000010000 */
[----:B------:R-:W-:-:S02]  /*4a80*/  IADD3 R97, R97, -R5, R98 ;  /* 0x8000000561617210 */ /* 0x000fc40007ffe062 */
[----:B------:R-:W-:Y:S02]  /*4a90*/  CS2R R52, SRZ ;  /* 0x0000000000347805 */ /* 0x000fe4000001ff00 */
[----:B------:R-:W-:Y:S01]  /*4aa0*/  CS2R R28, SRZ ;  /* 0x00000000001c7805 */ /* 0x000fe2000001ff00 */
[----:B------:R-:W-:Y:S01]  /*4ab0*/  FADD.FTZ R12, R34, R13 ;  /* 0x0000000d220c7221 */ /* 0x000fe20000010000 */
[----:B------:R3:W4:Y:S01]  /*4ac0*/  MUFU.EX2 R35, R62 ;  /* 0x0000003e00237308 */ /* 0x0007220000000800 */
[C---:B-1----:R-:W-:Y:S01]  /*4ad0*/  FADD.FTZ R37, R31.reuse, R4 ;  /* 0x000000041f257221 */ /* 0x042fe20000010000 */
[----:B------:R-:W-:Y:S01]  /*4ae0*/  F2FP.F16.F32.PACK_AB R42, R31, R106 ;  /* 0x0000006a1f2a723e */ /* 0x000fe200000000ff */
[----:B------:R-:W-:Y:S01]  /*4af0*/  IMAD.HI R97, R97, 0x38e38e39, RZ ;  /* 0x38e38e3961617827 */ /* 0x000fe200078e02ff */
[----:B0-----:R-:W-:Y:S02]  /*4b00*/  CS2R R26, SRZ ;  /* 0x00000000001a7805 */ /* 0x001fe4000001ff00 */
[----:B------:R-:W-:Y:S01]  /*4b10*/  CS2R R24, SRZ ;  /* 0x0000000000187805 */ /* 0x000fe2000001ff00 */
[----:B------:R0:W-:Y:S01]  /*4b20*/  STSM.16.M88.4 [R9+0x2d300], R40 ;  /* 0x02d3002809007844 */ /* 0x0001e20000000200 */
[----:B------:R-:W1:Y:S01]  /*4b30*/  MUFU.EX2 R136, R136 ;  /* 0x0000008800887308 */ /* 0x000e620000000800 */
[----:B--2---:R-:W-:Y:S01]  /*4b40*/  FADD.FTZ R4, R116, R37 ;  /* 0x0000002574047221 */ /* 0x004fe20000010000 */
[----:B------:R-:W-:-:S02]  /*4b50*/  SHF.R.U32.HI R8, RZ, 0x1f, R97 ;  /* 0x0000001fff087819 */ /* 0x000fc40000011661 */
[----:B---3--:R-:W-:Y:S02]  /*4b60*/  CS2R R62, SRZ ;  /* 0x00000000003e7805 */ /* 0x008fe4000001ff00 */
[----:B------:R-:W-:Y:S02]  /*4b70*/  CS2R R36, SRZ ;  /* 0x0000000000247805 */ /* 0x000fe4000001ff00 */
[----:B------:R-:W2:Y:S01]  /*4b80*/  MUFU.EX2 R47, R47 ;  /* 0x0000002f002f7308 */ /* 0x000ea20000000800 */
[C---:B----4-:R-:W-:Y:S01]  /*4b90*/  FADD.FTZ R15, R35.reuse, R4 ;  /* 0x00000004230f7221 */ /* 0x050fe20000010000 */
[----:B------:R-:W-:Y:S02]  /*4ba0*/  F2FP.F16.F32.PACK_AB R44, R35, R116 ;  /* 0x00000074232c723e */ /* 0x000fe400000000ff */
[----:B0-----:R-:W-:-:S04]  /*4bb0*/  CS2R R42, SRZ ;  /* 0x00000000002a7805 */ /* 0x001fc8000001ff00 */
[----:B------:R-:W0:Y:S01]  /*4bc0*/  MUFU.EX2 R38, R38 ;  /* 0x0000002600267308 */ /* 0x000e220000000800 */
[----:B-1----:R-:W-:Y:S01]  /*4bd0*/  FADD.FTZ R4, R136, R15 ;  /* 0x0000000f88047221 */ /* 0x002fe20000010000 */
[----:B------:R-:W-:-:S06]  /*4be0*/  CS2R R40, SRZ ;  /* 0x0000000000287805 */ /* 0x000fcc000001ff00 */
[----:B------:R-:W1:Y:S01]  /*4bf0*/  MUFU.EX2 R33, R138 ;  /* 0x0000008a00217308 */ /* 0x000e620000000800 */
[C---:B--2---:R-:W-:Y:S01]  /*4c00*/  FADD.FTZ R15, R47.reuse, R12 ;  /* 0x0000000c2f0f7221 */ /* 0x044fe20000010000 */
[----:B------:R-:W-:Y:S02]  /*4c10*/  F2FP.F16.F32.PACK_AB R47, R47, R34 ;  /* 0x000000222f2f723e */ /* 0x000fe400000000ff */
[----:B------:R-:W-:-:S04]  /*4c20*/  CS2R R34, SRZ ;  /* 0x0000000000227805 */ /* 0x000fc8000001ff00 */
[----:B------:R-:W2:Y:S01]  /*4c30*/  MUFU.EX2 R49, R49 ;  /* 0x0000003100317308 */ /* 0x000ea20000000800 */
[----:B0-----:R-:W-:-:S07]  /*4c40*/  FADD.FTZ R12, R38, R15 ;  /* 0x0000000f260c7221 */ /* 0x001fce0000010000 */
[----:B------:R-:W-:Y:S01]  /*4c50*/  MUFU.EX2 R30, R30 ;  /* 0x0000001e001e7308 */ /* 0x000fe20000000800 */
[C---:B-1----:R-:W-:Y:S01]  /*4c60*/  FADD.FTZ R5, R33.reuse, R4 ;  /* 0x0000000421057221 */ /* 0x042fe20000010000 */
[----:B------:R-:W-:Y:S02]  /*4c70*/  F2FP.F16.F32.PACK_AB R46, R33, R136 ;  /* 0x00000088212e723e */ /* 0x000fe400000000ff */
[----:B------:R-:W-:-:S03]  /*4c80*/  CS2R R32, SRZ ;  /* 0x0000000000207805 */ /* 0x000fc6000001ff00 */
[----:B------:R0:W-:Y:S01]  /*4c90*/  STSM.16.M88.4 [R9+0x2eb00], R44 ;  /* 0x02eb002c09007844 */ /* 0x0001e20000000200 */
[----:B------:R-:W1:Y:S01]  /*4ca0*/  MUFU.EX2 R7, R7 ;  /* 0x0000000700077308 */ /* 0x000e620000000800 */
[C---:B--2---:R-:W-:Y:S01]  /*4cb0*/  FADD.FTZ R15, R49.reuse, R12 ;  /* 0x0000000c310f7221 */ /* 0x044fe20000010000 */
[----:B------:R-:W-:Y:S02]  /*4cc0*/  F2FP.F16.F32.PACK_AB R49, R49, R38 ;  /* 0x000000263131723e */ /* 0x000fe400000000ff */
[----:B------:R-:W-:Y:S01]  /*4cd0*/  LEA.HI.SX32 R12, R97, R8, 0x1b ;  /* 0x00000008610c7211 */ /* 0x000fe200078fdaff */
[----:B------:R-:W-:-:S03]  /*4ce0*/  VIADD R8, R96, 0xfffffffe ;  /* 0xfffffffe60087836 */ /* 0x000fc60000000000 */
[----:B------:R-:W2:Y:S01]  /*4cf0*/  MUFU.EX2 R70, R70 ;  /* 0x0000004600467308 */ /* 0x000ea20000000800 */
[----:B0-----:R-:W-:-:S07]  /*4d00*/  CS2R R46, SRZ ;  /* 0x00000000002e7805 */ /* 0x001fce000001ff00 */
[----:B------:R-:W0:Y:S01]  /*4d10*/  MUFU.EX2 R39, R140 ;  /* 0x0000008c00277308 */ /* 0x000e220000000800 */
[----:B-1----:R-:W-:Y:S02]  /*4d20*/  F2FP.F16.F32.PACK_AB R51, R7, R30 ;  /* 0x0000001e0733723e */ /* 0x002fe400000000ff */
[----:B------:R-:W-:-:S05]  /*4d30*/  CS2R R44, SRZ ;  /* 0x00000000002c7805 */ /* 0x000fca000001ff00 */
[----:B------:R-:W-:Y:S01]  /*4d40*/  MUFU.EX2 R142, R142 ;  /* 0x0000008e008e7308 */ /* 0x000fe20000000800 */
[----:B--2---:R-:W-:-:S07]  /*4d50*/  FADD.FTZ R4, R70, R5 ;  /* 0x0000000546047221 */ /* 0x004fce0000010000 */
[----:B------:R-:W1:Y:S01]  /*4d60*/  MUFU.EX2 R13, R146 ;  /* 0x00000092000d7308 */ /* 0x000e620000000800 */
[C---:B0-----:R-:W-:Y:S01]  /*4d70*/  F2FP.F16.F32.PACK_AB R48, R39.reuse, R70 ;  /* 0x000000462730723e */ /* 0x041fe200000000ff */
[----:B------:R-:W-:Y:S01]  /*4d80*/  FADD.FTZ R5, R39, R4 ;  /* 0x0000000427057221 */ /* 0x000fe20000010000 */
[----:B------:R-:W-:Y:S01]  /*4d90*/  FADD.FTZ R4, R30, R15 ;  /* 0x0000000f1e047221 */ /* 0x000fe20000010000 */
[----:B------:R-:W-:Y:S02]  /*4da0*/  CS2R R70, SRZ ;  /* 0x0000000000467805 */ /* 0x000fe4000001ff00 */
[----:B------:R-:W-:Y:S02]  /*4db0*/  CS2R R38, SRZ ;  /* 0x0000000000267805 */ /* 0x000fe4000001ff00 */
[----:B------:R-:W-:Y:S01]  /*4dc0*/  CS2R R30, SRZ ;  /* 0x00000000001e7805 */ /* 0x000fe2000001ff00 */
[----:B------:R-:W-:Y:S01]  /*4dd0*/  FADD.FTZ R4, R7, R4 ;  /* 0x0000000407047221 */ /* 0x000fe20000010000 */
[----:B------:R-:W-:Y:S01]  /*4de0*/  IMAD.MOV.U32 R7, RZ, RZ, RZ ;  /* 0x000000ffff077224 */ /* 0x000fe200078e00ff */
[----:B-1----:R-:W-:Y:S01]  /*4df0*/  F2FP.F16.F32.PACK_AB R50, R13, R142 ;  /* 0x0000008e0d32723e */ /* 0x002fe200000000ff */
[----:B------:R-:W-:-:S04]  /*4e00*/  FADD.FTZ R142, R142, R5 ;  /* 0x000000058e8e7221 */ /* 0x000fc80000010000 */
[----:B------:R0:W-:Y:S01]  /*4e10*/  STSM.16.M88.4 [R9+0x30300], R48 ;  /* 0x0303003009007844 */ /* 0x0001e20000000200 */
[----:B------:R-:W-:Y:S01]  /*4e20*/  FADD.FTZ R5, R13, R142 ;  /* 0x0000008e0d057221 */ /* 0x000fe20000010000 */
[----:B------:R-:W-:Y:S01]  /*4e30*/  VIMNMX R13, R17, R12, !PT ;  /* 0x0000000c110d7248 */ /* 0x000fe20007fe0100 */
[----:B------:R1:W-:Y:S06]  /*4e40*/  MEMBAR.ALL.CTA ;  /* 0x0000000000007992 */ /* 0x0003ec0000008000 */
[----:B-1----:R-:W1:Y:S01]  /*4e50*/  FENCE.VIEW.ASYNC.S ;  /* 0x00000000000073c6 */ /* 0x002e620000000000 */
[----:B------:R-:W-:-:S02]  /*4e60*/  ISETP.GE.AND P3, PT, R8, R13, PT ;  /* 0x0000000d0800720c */ /* 0x000fc40003f66270 */
[----:B0-----:R-:W-:Y:S02]  /*4e70*/  CS2R R50, SRZ ;  /* 0x0000000000327805 */ /* 0x001fe4000001ff00 */
[----:B------:R-:W-:Y:S01]  /*4e80*/  CS2R R48, SRZ ;  /* 0x0000000000307805 */ /* 0x000fe2000001ff00 */
[----:B-1----:R-:W-:-:S08]  /*4e90*/  NOP ;  /* 0x0000000000007918 */ /* 0x002fd00000000000 */
[----:B------:R-:W-:Y:S05]  /*4ea0*/  @!P3 BRA `(.L_x_1916) ;  /* 0x0000004000bcb947 */ /* 0x000fea0003800000 */
[----:B------:R-:W-:Y:S01]  /*4eb0*/  IMAD.MOV.U32 R14, RZ, RZ, RZ ;  /* 0x000000ffff0e7224 */ /* 0x000fe200078e00ff */
        /* <DEDUP_REMOVED lines=24> */
[----:B------:R-:W-:Y:S01]  /*5040*/  UMOV UR5, URZ ;  /* 0x0000003f00057c82 */ /* 0x000fe20008000000 */
[----:B------:R-:W-:Y:S01]  /*5050*/  ULDC UR48, c[0x0][0x288] ;  /* 0x0000a20000307ab9 */ /* 0x000fe20000000800 */
[----:B------:R-:W-:-:S05]  /*5060*/  ULDC UR49, c[0x0][0x2f0] ;  /* 0x0000bc0000317ab9 */ /* 0x000fca0000000800 */
.L_x_1925:
[----:B------:R-:W-:Y:S01]  /*5070*/  UIADD3 UR4, UR5, 0x1, URZ ;  /* 0x0000000105047890 */ /* 0x000fe2000fffe03f */
[----:B------:R-:W-:-:S03]  /*5080*/  ISETP.NE.AND P4, PT, RZ, UR58, PT ;  /* 0x0000003aff007c0c */ /* 0x000fc6000bf85270 */
[----:B------:R-:W-:-:S04]  /*5090*/  UISETP.NE.AND UP0, UPT, UR4, 0x2, UPT ;  /* 0x000000020400788c */ /* 0x000fc8000bf05270 */
[----:B------:R-:W-:Y:S02]  /*50a0*/  USEL UR6, URZ, 0x1, UP0 ;  /* 0x000000013f067887 */ /* 0x000fe40008000000 */
[----:B------:R-:W-:-:S04]  /*50b0*/  USEL UR4, UR4, URZ, UP0 ;  /* 0x0000003f04047287 */ /* 0x000fc80008000000 */
[----:B------:R-:W-:Y:S01]  /*50c0*/  LOP3.LUT R7, R14, UR6, RZ, 0x3c, !PT ;  /* 0x000000060e077c12 */ /* 0x000fe2000f8e3cff */
[----:B------:R-:W-:Y:S07]  /*50d0*/  @P4 BRA `(.L_x_1917) ;  /* 0x0000000000284947 */ /* 0x000fee0003800000 */
[----:B------:R-:W-:Y:S05]  /*50e0*/  @!P0 BRA `(.L_x_1918) ;  /* 0x0000000000048947 */ /* 0x000fea0003800000 */
[----:B------:R-:W-:Y:S01]  /*50f0*/  BPT.TRAP 0x1 ;  /* 0x000000040000795c */ /* 0x000fe20000300000 */
.L_x_1918:
[----:B------:R-:W-:Y:S01]  /*5100*/  ULEA UR6, UR4, UR56, 0x3 ;  /* 0x0000003804067291 */ /* 0x000fe2000f8e183f */
[----:B------:R-:W-:-:S08]  /*5110*/  SHF.L.U32 R3, R7, 0x1f, RZ ;  /* 0x0000001f07037819 */ /* 0x000fd000000006ff */
[----:B------:R0:W1:Y:S01]  /*5120*/  SYNCS.PHASECHK.TRANS64.TRYWAIT P3, [UR6+0x31c30], R3 ;  /* 0x031c3003ff0075a7 */ /* 0x0000620008060146 */
[----:B------:R-:W-:Y:S05]  /*5130*/  @!P0 BRA `(.L_x_1919) ;  /* 0x0000000000048947 */ /* 0x000fea0003800000 */
[----:B------:R-:W-:Y:S01]  /*5140*/  BPT.TRAP 0x1 ;  /* 0x000000040000795c */ /* 0x000fe20000300000 */
.L_x_1919:
[----:B-1----:R-:W-:Y:S05]  /*5150*/  @P3 BRA `(.L_x_1917) ;  /* 0x0000000000083947 */ /* 0x002fea0003800000 */
[----:B------:R-:W1:Y:S02]  /*5160*/  SYNCS.PHASECHK.TRANS64.TRYWAIT P3, [UR6+0x31c30], R3 ;  /* 0x031c3003ff0075a7 */ /* 0x000e640008060146 */
[----:B-1----:R-:W-:Y:S05]  /*5170*/  @!P3 BRA `(.L_x_1920) ;  /* 0x000000d8008cb947 */ /* 0x002fea0003800000 */
.L_x_1917:
[----:B01----:R-:W-:Y:S01]  /*5180*/  VIADD R3, R18, 0x8 ;  /* 0x0000000812037836 */ /* 0x003fe20000000000 */
[C---:B------:R-:W-:Y:S01]  /*5190*/  R2UR UR40, R144.reuse ;  /* 0x00000000902872ca */ /* 0x040fe200000e0000 */
[----:B------:R-:W-:Y:S01]  /*51a0*/  UIMAD UR6, UR4, 0x6c0, UR7 ;  /* 0x000006c0040678a4 */ /* 0x000fe2000f8e0207 */
[C---:B------:R-:W-:Y:S01]  /*51b0*/  R2UR UR41, R145.reuse ;  /* 0x00000000912972ca */ /* 0x040fe200000e0000 */
[----:B------:R-:W-:Y:S01]  /*51c0*/  UMOV UR43, 0x80000020 ;  /* 0x80000020002b7882 */ /* 0x000fe20000000000 */
[----:B------:R0:W-:Y:S01]  /*51d0*/  BAR.SYNC.DEFER_BLOCKING R3, 0x100 ;  /* 0x000400030000751d */ /* 0x0001e20000010000 */
[C---:B------:R-:W-:Y:S01]  /*51e0*/  R2UR UR44, R144.reuse ;  /* 0x00000000902c72ca */ /* 0x040fe200000e0000 */
[----:B------:R-:W-:Y:S01]  /*51f0*/  UIADD3 UR46, UR6, 0x40, URZ ;  /* 0x00000040062e7890 */ /* 0x000fe2000fffe03f */
[C---:B------:R-:W-:Y:S01]  /*5200*/  R2UR UR45, R145.reuse ;  /* 0x00000000912d72ca */ /* 0x040fe200000e0000 */
[----:B------:R-:W-:Y:S01]  /*5210*/  UIADD3 UR26, UR6, 0x80, URZ ;  /* 0x00000080061a7890 */ /* 0x000fe2000fffe03f */
[C---:B------:R-:W-:Y:S01]  /*5220*/  R2UR UR24, R144.reuse ;  /* 0x00000000901872ca */ /* 0x040fe200000e0000 */
[----:B------:R-:W-:Y:S01]  /*5230*/  UMOV UR42, UR6 ;  /* 0x00000006002a7c82 */ /* 0x000fe20008000000 */
[----:B------:R-:W-:Y:S01]  /*5240*/  UMOV UR47, 0x80000020 ;  /* 0x80000020002f7882 */ /* 0x000fe20000000000 */
[C---:B------:R-:W-:Y:S01]  /*5250*/  R2UR UR25, R145.reuse ;  /* 0x00000000911972ca */ /* 0x040fe200000e0000 */
[----:B------:R-:W-:Y:S01]  /*5260*/  UMOV UR27, 0x80000020 ;  /* 0x80000020001b7882 */ /* 0x000fe20000000000 */
[C---:B------:R-:W-:Y:S01]  /*5270*/  R2UR UR32, R144.reuse ;  /* 0x00000000902072ca */ /* 0x040fe200000e0000 */
[----:B------:R-:W-:Y:S01]  /*5280*/  UIADD3 UR34, UR6, 0xc0, URZ ;  /* 0x000000c006227890 */ /* 0x000fe2000fffe03f */
[C---:B------:R-:W-:Y:S01]  /*5290*/  R2UR UR33, R145.reuse ;  /* 0x00000000912172ca */ /* 0x040fe200000e0000 */
[----:B------:R-:W-:Y:S01]  /*52a0*/  UMOV UR35, 0x80000020 ;  /* 0x8000002000237882 */ /* 0x000fe20000000000 */
[----:B------:R-:W-:Y:S01]  /*52b0*/  R2UR UR36, R144 ;  /* 0x00000000902472ca */ /* 0x000fe200000e0000 */
[----:B------:R-:W-:Y:S01]  /*52c0*/  UIADD3 UR38, UR6, 0x100, URZ ;  /* 0x0000010006267890 */ /* 0x000fe2000fffe03f */
[----:B------:R-:W-:Y:S01]  /*52d0*/  R2UR UR37, R145 ;  /* 0x00000000912572ca */ /* 0x000fe200000e0000 */
[----:B------:R-:W-:Y:S01]  /*52e0*/  UMOV UR39, 0x80000020 ;  /* 0x8000002000277882 */ /* 0x000fe20000000000 */
[----:B------:R-:W-:Y:S01]  /*52f0*/  UIADD3 UR30, UR6, 0x2, URZ ;  /* 0x00000002061e7890 */ /* 0x000fe2000fffe03f */
[----:B------:R-:W-:Y:S01]  /*5300*/  UMOV UR31, 0x80000020 ;  /* 0x80000020001f7882 */ /* 0x000fe20000000000 */
[----:B------:R-:W-:Y:S01]  /*5310*/  UIADD3 UR10, UR6, 0x82, URZ ;  /* 0x00000082060a7890 */ /* 0x000fe2000fffe03f */
[----:B------:R-:W-:Y:S01]  /*5320*/  UMOV UR11, 0x80000020 ;  /* 0x80000020000b7882 */ /* 0x000fe20000000000 */
[----:B------:R-:W-:Y:S01]  /*5330*/  WARPGROUP.ARRIVE ;  /* 0x00000000000079c5 */ /* 0x000fe20000000000 */
[----:B------:R-:W-:Y:S01]  /*5340*/  UIADD3 UR14, UR6, 0x280, URZ ;  /* 0x00000280060e7890 */ /* 0x000fe2000fffe03f */
[----:B------:R-:W-:Y:S01]  /*5350*/  UMOV UR15, 0x80000020 ;  /* 0x80000020000f7882 */ /* 0x000fe20000000000 */
[----:B------:R-:W-:-:S03]  /*5360*/  UIADD3 UR18, UR6, 0x480, URZ ;  /* 0x0000048006127890 */ /* 0x000fc6000fffe03f */
[----:B------:R-:W-:Y:S01]  /*5370*/  HGMMA.64x16x16.F32 R136, gdesc[UR40], RZ, !UPT, gsb0 ;  /* 0x00200000288879f0 */ /* 0x000fe2000c0008ff */
[----:B------:R-:W-:Y:S01]  /*5380*/  R2UR UR40, R144 ;  /* 0x00000000902872ca */ /* 0x000fe200000e0000 */
[----:B------:R-:W-:Y:S01]  /*5390*/  UIADD3 UR42, UR6, 0x140, URZ ;  /* 0x00000140062a7890 */ /* 0x000fe2000fffe03f */
[----:B------:R-:W-:Y:S01]  /*53a0*/  R2UR UR41, R145 ;  /* 0x00000000912972ca */ /* 0x000fe200000e0000 */
[----:B------:R-:W-:Y:S01]  /*53b0*/  UMOV UR43, 0x80000020 ;  /* 0x80000020002b7882 */ /* 0x000fe20000000000 */
[----:B------:R-:W-:Y:S01]  /*53c0*/  UMOV UR19, 0x80000020 ;  /* 0x8000002000137882 */ /* 0x000fe20000000000 */
[----:B------:R-:W-:Y:S01]  /*53d0*/  UIADD3 UR22, UR6, 0x482, URZ ;  /* 0x0000048206167890 */ /* 0x000fe2000fffe03f */
        /* <DEDUP_REMOVED lines=320> */
.L_x_1922:
[----:B------:R-:W-:Y:S01]  /*67e0*/  ULEA UR6, UR5, UR56, 0x3 ;  /* 0x0000003805067291 */ /* 0x000fe2000f8e183f */
[----:B------:R-:W-:-:S08]  /*67f0*/  SHF.L.U32 R3, R14, 0x1f, RZ ;  /* 0x0000001f0e037819 */ /* 0x000fd000000006ff */
[----:B------:R0:W1:Y:S01]  /*6800*/  SYNCS.PHASECHK.TRANS64.TRYWAIT P3, [UR6+0x31c50], R3 ;  /* 0x031c5003ff0075a7 */ /* 0x0000620008060146 */
[----:B------:R-:W-:Y:S05]  /*6810*/  @!P0 BRA `(.L_x_1923) ;  /* 0x0000000000048947 */ /* 0x000fea0003800000 */
[----:B------:R-:W-:Y:S01]  /*6820*/  BPT.TRAP 0x1 ;  /* 0x000000040000795c */ /* 0x000fe20000300000 */
.L_x_1923:
[----:B-1----:R-:W-:Y:S05]  /*6830*/  @P3 BRA `(.L_x_1921) ;  /* 0x0000000000083947 */ /* 0x002fea0003800000 */
[----:B------:R-:W1:Y:S02]  /*6840*/  SYNCS.PHASECHK.TRANS64.TRYWAIT P3, [UR6+0x31c50], R3 ;  /* 0x031c5003ff0075a7 */ /* 0x000e640008060146 */
[----:B-1----:R-:W-:Y:S05]  /*6850*/  @!P3 BRA `(.L_x_1924) ;  /* 0x000000c000ecb947 */ /* 0x002fea0003800000 */
.L_x_1921:
[----:B------:R-:W-:Y:S01]  /*6860*/  UIADD3 UR6, UR56, 0x200, URZ ;  /* 0x0000020038067890 */ /* 0x000fe2000fffe03f */
[----:B------:R-:W-:Y:S01]  /*6870*/  WARPGROUP.ARRIVE ;  /* 0x00000000000079c5 */ /* 0x000fe20000000000 */
[----:B------:R-:W-:Y:S01]  /*6880*/  ULOP3.LUT UR10, UR59, 0x10000, URZ, 0xfc, !UPT ;  /* 0x000100003b0a7892 */ /* 0x000fe2000f8efc3f */
[----:B01----:R-:W0:Y:S01]  /*6890*/  @P2 LDC R3, c[0x0][0x44c] ;  /* 0x00011300ff032b82 */ /* 0x003e220000000800 */
[----:B------:R-:W-:Y:S01]  /*68a0*/  USHF.R.U32.HI UR6, URZ, 0x4, UR6 ;  /* 0x000000043f067899 */ /* 0x000fe20008011606 */
[----:B------:R-:W-:Y:S01]  /*68b0*/  IMAD.MOV.U32 R14, RZ, RZ, R10 ;  /* 0x000000ffff0e7224 */ /* 0x000fe200078e000a */
[----:B------:R-:W-:Y:S01]  /*68c0*/  UMOV UR25, 0xc0000010 ;  /* 0xc000001000197882 */ /* 0x000fe20000000000 */
[----:B------:R-:W-:Y:S01]  /*68d0*/  UMOV UR27, 0x80000020 ;  /* 0x80000020001b7882 */ /* 0x000fe20000000000 */
[----:B------:R-:W-:Y:S01]  /*68e0*/  ULOP3.LUT UR6, UR6, 0x3fff, URZ, 0xc0, !UPT ;  /* 0x00003fff06067892 */ /* 0x000fe2000f8ec03f */
[----:B------:R-:W-:Y:S02]  /*68f0*/  UMOV UR24, UR10 ;  /* 0x0000000a00187c82 */ /* 0x000fe40008000000 */
[----:B------:R-:W1:Y:S01]  /*6900*/  @P2 LDC R12, c[0x0][0x450] ;  /* 0x00011400ff0c2b82 */ /* 0x000e620000000800 */
[----:B------:R-:W-:-:S04]  /*6910*/  ULOP3.LUT UR6, UR6, 0x2400000, URZ, 0xfc, !UPT ;  /* 0x0240000006067892 */ /* 0x000fc8000f8efc3f */
[----:B------:R-:W-:-:S07]  /*6920*/  UIMAD UR6, UR5, 0x6c0, UR6 ;  /* 0x000006c0050678a4 */ /* 0x000fce000f8e0206 */
[----:B------:R-:W-:Y:S02]  /*6930*/  UMOV UR26, UR6 ;  /* 0x00000006001a7c82 */ /* 0x000fe40008000000 */
[----:B------:R-:W-:Y:S01]  /*6940*/  HGMMA.64x96x16.F32 R24, gdesc[UR24].tnspB, R24, gsb0 ;  /* 0x41600000181879f0 */ /* 0x000fe20008000818 */
[----:B------:R-:W-:Y:S01]  /*6950*/  UIADD3 UR24, UR10, 0x180, URZ ;  /* 0x000001800a187890 */ /* 0x000fe2000fffe03f */
[----:B0-----:R-:W-:Y:S01]  /*6960*/  @P2 IMAD.HI.U32 R3, R10, R3, RZ ;  /* 0x000000030a032227 */ /* 0x001fe200078e00ff */
[----:B------:R-:W-:Y:S01]  /*6970*/  UIADD3 UR26, UR6, 0x40, URZ ;  /* 0x00000040061a7890 */ /* 0x000fe2000fffe03f */
[----:B------:R-:W-:Y:S01]  /*6980*/  UMOV UR25, 0xc0000010 ;  /* 0xc000001000197882 */ /* 0x000fe20000000000 */
[----:B------:R-:W-:Y:S02]  /*6990*/  UMOV UR27, 0x80000020 ;  /* 0x80000020001b7882 */ /* 0x000fe40000000000 */
[----:B-1----:R-:W-:Y:S01]  /*69a0*/  @P2 SHF.R.U32.HI R14, RZ, R12, R3 ;  /* 0x0000000cff0e2219 */ /* 0x002fe20000011603 */
[----:B------:R-:W-:-:S04]  /*69b0*/  IMAD.MOV.U32 R3, RZ, RZ, -0x90 ;  /* 0xffffff70ff037424 */ /* 0x000fc800078e00ff */
[----:B------:R-:W0:Y:S01]  /*69c0*/  SHFL.IDX PT, R20, R14, 0x1, 0x1c1f ;  /* 0x003c1f000e147f89 */ /* 0x000e2200000e0000 */
[----:B------:R-:W-:-:S04]  /*69d0*/  IMAD R12, R8, R3, 0x1 ;  /* 0x00000001080c7424 */ /* 0x000fc800078e0203 */
[----:B------:R-:W-:-:S04]  /*69e0*/  IMAD R12, R11, -0x2, R12 ;  /* 0xfffffffe0b0c7824 */ /* 0x000fc800078e020c */
[----:B------:R-:W-:-:S05]  /*69f0*/  IMAD R15, R19, UR49, R12 ;  /* 0x00000031130f7c24 */ /* 0x000fca000f8e020c */
[----:B0-----:R-:W-:-:S04]  /*6a00*/  IADD3 R3, R20, -UR48, R15 ;  /* 0x8000003014037c10 */ /* 0x001fc8000fffe00f */
[C---:B------:R-:W-:Y:S02]  /*6a10*/  ISETP.GT.AND P3, PT, R3.reuse, RZ, PT ;  /* 0x000000ff0300720c */ /* 0x040fe40003f64270 */
[C---:B------:R-:W-:Y:S02]  /*6a20*/  ISETP.GT.AND P4, PT, R3.reuse, 0x1, PT ;  /* 0x000000010300780c */ /* 0x040fe40003f84270 */
[----:B------:R-:W-:Y:S02]  /*6a30*/  FSEL R138, R138, -INF , P3 ;  /* 0xff8000008a8a7808 */ /* 0x000fe40001800000 */
[----:B------:R-:W-:Y:S02]  /*6a40*/  ISETP.GT.AND P3, PT, R3, 0x8, PT ;  /* 0x000000080300780c */ /* 0x000fe40003f64270 */
[----:B------:R-:W-:Y:S02]  /*6a50*/  FSEL R20, R139, -INF , P4 ;  /* 0xff8000008b147808 */ /* 0x000fe40002000000 */
[----:B------:R-:W-:-:S02]  /*6a60*/  FMNMX.FTZ R21, R138, R0, !PT ;  /* 0x000000008a157209 */ /* 0x000fc40007810000 */
[C---:B------:R-:W-:Y:S02]  /*6a70*/  ISETP.GT.AND P4, PT, R3.reuse, 0x9, PT ;  /* 0x000000090300780c */ /* 0x040fe40003f84270 */
[----:B------:R-:W-:Y:S02]  /*6a80*/  FSEL R142, R142, -INF , P3 ;  /* 0xff8000008e8e7808 */ /* 0x000fe40001800000 */
[----:B------:R-:W-:Y:S02]  /*6a90*/  FMNMX.FTZ R21, R20, R21, !PT ;  /* 0x0000001514157209 */ /* 0x000fe40007810000 */
        /* <DEDUP_REMOVED lines=20> */
[----:B------:R-:W-:Y:S01]  /*6be0*/  FMNMX.FTZ R21, R122, R21, !PT ;  /* 0x000000157a157209 */ /* 0x000fe20007810000 */
[----:B------:R-:W-:-:S02]  /*6bf0*/  WARPGROUP.DEPBAR.LE gsb0, 0x0 ;  /* 0x00008000000079c5 */ /* 0x000fc40000010000 */
[----:B------:R-:W-:Y:S01]  /*6c00*/  WARPGROUP.ARRIVE ;  /* 0x00000000000079c5 */ /* 0x000fe20000000000 */
[C---:B------:R-:W-:Y:S02]  /*6c10*/  ISETP.GT.AND P5, PT, R3.reuse, 0x29, PT ;  /* 0x000000290300780c */ /* 0x040fe40003fa4270 */
[----:B------:R-:W-:Y:S02]  /*6c20*/  FSEL R126, R126, -INF , P3 ;  /* 0xff8000007e7e7808 */ /* 0x000fe40001800000 */
[----:B------:R-:W-:Y:S01]  /*6c30*/  FMNMX.FTZ R21, R150, R21, !PT ;  /* 0x0000001596157209 */ /* 0x000fe20007810000 */
[----:B------:R-:W-:Y:S01]  /*6c40*/  HGMMA.64x96x16.F32 R24, gdesc[UR24].tnspB, R24, gsb0 ;  /* 0x41600000181879f0 */ /* 0x000fe20008000818 */
[----:B------:R-:W-:Y:S01]  /*6c50*/  UIADD3 UR24, UR10, 0x300, URZ ;  /* 0x000003000a187890 */ /* 0x000fe2000fffe03f */
[----:B------:R-:W-:Y:S01]  /*6c60*/  ISETP.GT.AND P3, PT, R3, 0x30, PT ;  /* 0x000000300300780c */ /* 0x000fe20003f64270 */
[----:B------:R-:W-:Y:S01]  /*6c70*/  UIADD3 UR26, UR6, 0x80, URZ ;  /* 0x00000080061a7890 */ /* 0x000fe2000fffe03f */
[----:B------:R-:W-:Y:S01]  /*6c80*/  FSEL R152, R127, -INF , P5 ;  /* 0xff8000007f987808 */ /* 0x000fe20002800000 */
[----:B------:R-:W-:Y:S01]  /*6c90*/  UMOV UR25, 0xc0000010 ;  /* 0xc000001000197882 */ /* 0x000fe20000000000 */
[----:B------:R-:W-:Y:S01]  /*6ca0*/  UMOV UR27, 0x80000020 ;  /* 0x80000020001b7882 */ /* 0x000fe20000000000 */
        /* <DEDUP_REMOVED lines=13> */
[----:B------:R-:W0:Y:S01]  /*6d80*/  SHFL.IDX PT, R119, R14, RZ, 0x1c1f ;  /* 0x001c1fff0e777589 */ /* 0x000e2200000e0000 */
[----:B------:R-:W-:-:S02]  /*6d90*/  ISETP.GT.AND P4, PT, R3, 0x41, PT ;  /* 0x000000410300780c */ /* 0x000fc40003f84270 */
[----:B------:R-:W-:Y:S02]  /*6da0*/  FSEL R106, R106, -INF , P3 ;  /* 0xff8000006a6a7808 */ /* 0x000fe40001800000 */
[----:B------:R-:W-:Y:S02]  /*6db0*/  FMNMX.FTZ R21, R156, R21, !PT ;  /* 0x000000159c157209 */ /* 0x000fe40007810000 */
[----:B------:R-:W-:Y:S02]  /*6dc0*/  ISETP.GT.AND P3, PT, R3, 0x48, PT ;  /* 0x000000480300780c */ /* 0x000fe40003f64270 */
[----:B------:R-:W-:Y:S02]  /*6dd0*/  FSEL R107, R107, -INF , P4 ;  /* 0xff8000006b6b7808 */ /* 0x000fe40002000000 */
[----:B------:R-:W-:Y:S02]  /*6de0*/  FMNMX.FTZ R12, R106, R21, !PT ;  /* 0x000000156a0c7209 */ /* 0x000fe40007810000 */
        /* <DEDUP_REMOVED lines=28> */
[----:B------:R-:W-:Y:S01]  /*6fb0*/  FSEL R95, R95, -INF , P4 ;  /* 0xff8000005f5f7808 */ /* 0x000fe20002000000 */
[----:B------:R-:W-:Y:S02]  /*6fc0*/  WARPGROUP.DEPBAR.LE gsb0, 0x0 ;  /* 0x00008000000079c5 */ /* 0x000fe40000010000 */
[----:B------:R-:W-:Y:S01]  /*6fd0*/  WARPGROUP.ARRIVE ;  /* 0x00000000000079c5 */ /* 0x000fe20000000000 */
[----:B------:R-:W-:-:S02]  /*6fe0*/  FMNMX.FTZ R12, R94, R21, !PT ;  /* 0x000000155e0c7209 */ /* 0x000fc40007810000 */
[----:B------:R-:W-:Y:S02]  /*6ff0*/  ISETP.GT.AND P4, PT, R3, 0x71, PT ;  /* 0x000000710300780c */ /* 0x000fe40003f84270 */
[----:B------:R-:W-:Y:S01]  /*7000*/  FSEL R82, R82, -INF , P3 ;  /* 0xff80000052527808 */ /* 0x000fe20001800000 */
[----:B------:R-:W-:Y:S01]  /*7010*/  HGMMA.64x96x16.F32 R24, gdesc[UR24].tnspB, R24, gsb0 ;  /* 0x41600000181879f0 */ /* 0x000fe20008000818 */
[----:B------:R-:W-:Y:S01]  /*7020*/  UIADD3 UR24, UR10, 0x480, URZ ;  /* 0x000004800a187890 */ /* 0x000fe2000fffe03f */
[----:B------:R-:W-:Y:S01]  /*7030*/  FMNMX.FTZ R21, R95, R12, !PT ;  /* 0x0000000c5f157209 */ /* 0x000fe20007810000 */
[----:B------:R-:W-:Y:S01]  /*7040*/  UIADD3 UR26, UR6, 0xc0, URZ ;  /* 0x000000c0061a7890 */ /* 0x000fe2000fffe03f */
[----:B------:R-:W-:Y:S01]  /*7050*/  ISETP.GT.AND P3, PT, R3, 0x78, PT ;  /* 0x000000780300780c */ /* 0x000fe20003f64270 */
[----:B------:R-:W-:Y:S01]  /*7060*/  UMOV UR25, 0xc0000010 ;  /* 0xc000001000197882 */ /* 0x000fe20000000000 */
[----:B------:R-:W-:Y:S01]  /*7070*/  UMOV UR27, 0x80000020 ;  /* 0x80000020001b7882 */ /* 0x000fe20000000000 */
        /* <DEDUP_REMOVED lines=18> */
[----:B------:R-:W-:-:S02]  /*71a0*/  FMNMX.FTZ R12, R78, R3, !PT ;  /* 0x000000034e0c7209 */ /* 0x000fc40007810000 */
[----:B------:R-:W1:Y:S01]  /*71b0*/  LDC R3, c[0x0][0x988] ;  /* 0x00026200ff037b82 */ /* 0x000e620000000800 */
[----:B0-----:R-:W-:Y:S02]  /*71c0*/  IADD3 R15, R119, -UR48, R15 ;  /* 0x80000030770f7c10 */ /* 0x001fe4000fffe00f */
[----:B------:R-:W-:Y:S02]  /*71d0*/  FMNMX.FTZ R23, R79, R12, !PT ;  /* 0x0000000c4f177209 */ /* 0x000fe40007810000 */
[C---:B------:R-:W-:Y:S02]  /*71e0*/  ISETP.GT.AND P6, PT, R15.reuse, RZ, PT ;  /* 0x000000ff0f00720c */ /* 0x040fe40003fc4270 */
[C---:B------:R-:W-:Y:S01]  /*71f0*/  ISETP.GT.AND P5, PT, R15.reuse, 0x1, PT ;  /* 0x000000010f00780c */ /* 0x040fe20003fa4270 */
[----:B------:R-:W0:Y:S01]  /*7200*/  SHFL.BFLY PT, R12, R23, 0x2, 0x1f ;  /* 0x0c401f00170c7f89 */ /* 0x000e2200000e0000 */
[----:B------:R-:W-:Y:S02]  /*7210*/  FSEL R136, R136, -INF , P6 ;  /* 0xff80000088887808 */ /* 0x000fe40003000000 */
[----:B------:R-:W-:-:S02]  /*7220*/  ISETP.GT.AND P4, PT, R15, 0x8, PT ;  /* 0x000000080f00780c */ /* 0x000fc40003f84270 */
[----:B------:R-:W-:Y:S02]  /*7230*/  FMNMX.FTZ R123, R136, R6, !PT ;  /* 0x00000006887b7209 */ /* 0x000fe40007810000 */
[C---:B------:R-:W-:Y:S02]  /*7240*/  ISETP.GT.AND P6, PT, R15.reuse, 0x9, PT ;  /* 0x000000090f00780c */ /* 0x040fe40003fc4270 */
[----:B------:R-:W-:Y:S02]  /*7250*/  FSEL R140, R140, -INF , P4 ;  /* 0xff8000008c8c7808 */ /* 0x000fe40002000000 */
[----:B------:R-:W-:-:S04]  /*7260*/  ISETP.GT.AND P4, PT, R15, 0x18, PT ;  /* 0x000000180f00780c */ /* 0x000fc80003f84270 */
[----:B------:R-:W-:Y:S02]  /*7270*/  FSEL R132, R132, -INF , P4 ;  /* 0xff80000084847808 */ /* 0x000fe40002000000 */
[----:B------:R-:W-:-:S04]  /*7280*/  ISETP.GT.AND P4, PT, R15, 0x28, PT ;  /* 0x000000280f00780c */ /* 0x000fc80003f84270 */
[----:B------:R-:W-:Y:S02]  /*7290*/  FSEL R124, R124, -INF , P4 ;  /* 0xff8000007c7c7808 */ /* 0x000fe40002000000 */
[----:B------:R-:W-:Y:S02]  /*72a0*/  ISETP.GT.AND P4, PT, R15, 0x38, PT ;  /* 0x000000380f00780c */ /* 0x000fe40003f84270 */
[----:B0-----:R-:W-:Y:S02]  /*72b0*/  FMNMX.FTZ R115, R23, R12, !PT ;  /* 0x0000000c17737209 */ /* 0x001fe40007810000 */
[----:B------:R-:W-:Y:S02]  /*72c0*/  FSEL R116, R116, -INF , P4 ;  /* 0xff80000074747808 */ /* 0x000fe40002000000 */
[----:B------:R-:W-:Y:S01]  /*72d0*/  ISETP.GT.AND P4, PT, R15, 0x40, PT ;  /* 0x000000400f00780c */ /* 0x000fe20003f84270 */
[----:B------:R-:W0:Y:S03]  /*72e0*/  SHFL.BFLY PT, R12, R115, 0x1, 0x1f ;  /* 0x0c201f00730c7f89 */ /* 0x000e2600000e0000 */
[----:B------:R-:W-:-:S02]  /*72f0*/  FSEL R104, R104, -INF , P4 ;  /* 0xff80000068687808 */ /* 0x000fc40002000000 */
[----:B------:R-:W-:-:S04]  /*7300*/  ISETP.GT.AND P4, PT, R15, 0x48, PT ;  /* 0x000000480f00780c */ /* 0x000fc80003f84270 */
[----:B------:R-:W-:Y:S02]  /*7310*/  FSEL R108, R108, -INF , P4 ;  /* 0xff8000006c6c7808 */ /* 0x000fe40002000000 */
[----:B------:R-:W-:Y:S01]  /*7320*/  ISETP.GT.AND P4, PT, R15, 0x50, PT ;  /* 0x000000500f00780c */ /* 0x000fe20003f84270 */
[----:B------:R-:W-:Y:S02]  /*7330*/  WARPGROUP.DEPBAR.LE gsb0, 0x0 ;  /* 0x00008000000079c5 */ /* 0x000fe40000010000 */
[----:B------:R-:W-:Y:S01]  /*7340*/  WARPGROUP.ARRIVE ;  /* 0x00000000000079c5 */ /* 0x000fe20000000000 */
[----:B0-----:R-:W-:-:S05]  /*7350*/  FMNMX.FTZ R12, R115, R12, !PT ;  /* 0x0000000c730c7209 */ /* 0x001fca0007810000 */
[----:B------:R-:W-:Y:S01]  /*7360*/  HGMMA.64x96x16.F32 R24, gdesc[UR24].tnspB, R24, gsb0 ;  /* 0x41600000181879f0 */ /* 0x000fe20008000818 */
[----:B------:R-:W-:Y:S01]  /*7370*/  UIADD3 UR24, UR10, 0x600, URZ ;  /* 0x000006000a187890 */ /* 0x000fe2000fffe03f */
[C---:B-1----:R-:W-:Y:S01]  /*7380*/  FMUL.FTZ R21, R12.reuse, R3 ;  /* 0x000000030c157220 */ /* 0x042fe20000410000 */
[----:B------:R-:W-:Y:S01]  /*7390*/  UIADD3 UR26, UR6, 0x100, URZ ;  /* 0x00000100061a7890 */ /* 0x000fe2000fffe03f */
[----:B------:R-:W-:Y:S01]  /*73a0*/  FSETP.NEU.FTZ.AND P3, PT, R12, -INF , PT ;  /* 0xff8000000c00780b */ /* 0x000fe20003f7d000 */
[----:B------:R-:W-:Y:S01]  /*73b0*/  UMOV UR25, 0xc0000010 ;  /* 0xc000001000197882 */ /* 0x000fe20000000000 */
[----:B------:R-:W-:Y:S02]  /*73c0*/  UMOV UR27, 0x80000020 ;  /* 0x80000020001b7882 */ /* 0x000fe40000000000 */
[----:B------:R-:W-:-:S05]  /*73d0*/  FSEL R21, R21, RZ, P3 ;  /* 0x000000ff15157208 */ /* 0x000fca0001800000 */
[-CC-:B------:R-:W-:Y:S01]  /*73e0*/  FFMA.FTZ R14, R22, R3.reuse, -R21.reuse ;  /* 0x00000003160e7223 */ /* 0x180fe20000010815 */
[-CC-:B------:R-:W-:Y:S01]  /*73f0*/  FFMA.FTZ R22, R130, R3.reuse, -R21.reuse ;  /* 0x0000000382167223 */ /* 0x180fe20000010815 */
[----:B------:R-:W-:Y:S01]  /*7400*/  FSEL R130, R137, -INF , P5 ;  /* 0xff80000089827808 */ /* 0x000fe20002800000 */
[-CC-:B------:R-:W-:Y:S01]  /*7410*/  FFMA.FTZ R23, R138, R3.reuse, -R21.reuse ;  /* 0x000000038a177223 */ /* 0x180fe20000010815 */
[----:B------:R-:W-:Y:S01]  /*7420*/  FSEL R138, R141, -INF , P6 ;  /* 0xff8000008d8a7808 */ /* 0x000fe20003000000 */
[--C-:B------:R-:W-:Y:S01]  /*7430*/  FFMA.FTZ R131, R134, R3, -R21.reuse ;  /* 0x0000000386837223 */ /* 0x100fe20000010815 */
[----:B------:R-:W-:Y:S01]  /*7440*/  FMNMX.FTZ R127, R130, R123, !PT ;  /* 0x0000007b827f7209 */ /* 0x000fe20007810000 */
[-CC-:B------:R-:W-:Y:S01]  /*7450*/  FFMA.FTZ R119, R146, R3.reuse, -R21.reuse ;  /* 0x0000000392777223 */ /* 0x180fe20000010815 */
[C---:B------:R-:W-:Y:S01]  /*7460*/  ISETP.GT.AND P6, PT, R15.reuse, 0x10, PT ;  /* 0x000000100f00780c */ /* 0x040fe20003fc4270 */
[--C-:B------:R-:W-:Y:S01]  /*7470*/  FFMA.FTZ R115, R142, R3, -R21.reuse ;  /* 0x000000038e737223 */ /* 0x100fe20000010815 */
[----:B------:R-:W-:Y:S01]  /*7480*/  FMNMX.FTZ R127, R140, R127, !PT ;  /* 0x0000007f8c7f7209 */ /* 0x000fe20007810000 */
[-CC-:B------:R-:W-:Y:S01]  /*7490*/  FFMA.FTZ R142, R148, R3.reuse, -R21.reuse ;  /* 0x00000003948e7223 */ /* 0x180fe20000010815 */
[----:B------:R-:W-:Y:S01]  /*74a0*/  ISETP.GT.AND P5, PT, R15, 0x11, PT ;  /* 0x000000110f00780c */ /* 0x000fe20003fa4270 */
[----:B------:R0:W-:Y:S01]  /*74b0*/  MUFU.EX2 R123, R131 ;  /* 0x00000083007b7308 */ /* 0x0001e20000000800 */
        /* <DEDUP_REMOVED lines=8> */
[----:B------:R-:W-:Y:S01]  /*7540*/  ISETP.GT.AND P6, PT, R15, 0x19, PT ;  /* 0x000000190f00780c */ /* 0x000fe20003fc4270 */
[--C-:B0-----:R-:W-:Y:S01]  /*7550*/  FFMA.FTZ R131, R111, R3, -R21.reuse ;  /* 0x000000036f837223 */ /* 0x101fe20000010815 */
[----:B------:R-:W-:Y:S01]  /*7560*/  FMNMX.FTZ R127, R134, R127, !PT ;  /* 0x0000007f867f7209 */ /* 0x000fe20007810000 */
[-CC-:B------:R-:W-:Y:S01]  /*7570*/  FFMA.FTZ R114, R114, R3.reuse, -R21.reuse ;  /* 0x0000000372727223 */ /* 0x180fe20000010815 */
[----:B------:R-:W-:Y:S01]  /*7580*/  FSEL R146, R133, -INF , P6 ;  /* 0xff80000085927808 */ /* 0x000fe20003000000 */
[-CC-:B------:R-:W-:Y:S01]  /*7590*/  FFMA.FTZ R82, R82, R3.reuse, -R21.reuse ;  /* 0x0000000352527223 */ /* 0x180fe20000010815 */
[----:B------:R-:W-:Y:S01]  /*75a0*/  ISETP.GT.AND P6, PT, R15, 0x20, PT ;  /* 0x000000200f00780c */ /* 0x000fe20003fc4270 */
[--C-:B------:R-:W-:Y:S01]  /*75b0*/  FFMA.FTZ R83, R83, R3, -R21.reuse ;  /* 0x0000000353537223 */ /* 0x100fe20000010815 */
[----:B------:R-:W-:Y:S01]  /*75c0*/  FMNMX.FTZ R127, R132, R127, !PT ;  /* 0x0000007f847f7209 */ /* 0x000fe20007810000 */
[-CC-:B------:R-:W-:Y:S01]  /*75d0*/  FFMA.FTZ R86, R86, R3.reuse, -R21.reuse ;  /* 0x0000000356567223 */ /* 0x180fe20000010815 */
[----:B------:R-:W-:Y:S01]  /*75e0*/  ISETP.GT.AND P5, PT, R15, 0x21, PT ;  /* 0x000000210f00780c */ /* 0x000fe20003fa4270 */
[-CC-:B------:R-:W-:Y:S01]  /*75f0*/  FFMA.FTZ R87, R87, R3.reuse, -R21.reuse ;  /* 0x0000000357577223 */ /* 0x180fe20000010815 */
[----:B------:R-:W-:Y:S01]  /*7600*/  FSEL R122, R120, -INF , P6 ;  /* 0xff800000787a7808 */ /* 0x000fe20003000000 */
[--C-:B------:R-:W-:Y:S01]  /*7610*/  FFMA.FTZ R74, R74, R3, -R21.reuse ;  /* 0x000000034a4a7223 */ /* 0x100fe20000010815 */
[----:B------:R-:W-:Y:S01]  /*7620*/  FMNMX.FTZ R127, R146, R127, !PT ;  /* 0x0000007f927f7209 */ /* 0x000fe20007810000 */
[----:B------:R0:W-:Y:S01]  /*7630*/  MUFU.EX2 R120, R129 ;  /* 0x0000008100787308 */ /* 0x0001e20000000800 */
[----:B------:R-:W-:Y:S01]  /*7640*/  FSEL R148, R121, -INF , P5 ;  /* 0xff80000079947808 */ /* 0x000fe20002800000 */
[--C-:B------:R-:W-:Y:S01]  /*7650*/  FFMA.FTZ R121, R150, R3, -R21.reuse ;  /* 0x0000000396797223 */ /* 0x100fe20000010815 */
[----:B------:R-:W-:Y:S01]  /*7660*/  FMNMX.FTZ R127, R122, R127, !PT ;  /* 0x0000007f7a7f7209 */ /* 0x000fe20007810000 */
[----:B------:R-:W-:Y:S01]  /*7670*/  FFMA.FTZ R75, R75, R3, -R21 ;  /* 0x000000034b4b7223 */ /* 0x000fe20000010815 */
[----:B------:R-:W-:-:S02]  /*7680*/  ISETP.GT.AND P6, PT, R15, 0x29, PT ;  /* 0x000000290f00780c */ /* 0x000fc40003fc4270 */
[----:B------:R-:W-:Y:S01]  /*7690*/  FMNMX.FTZ R127, R148, R127, !PT ;  /* 0x0000007f947f7209 */ /* 0x000fe20007810000 */
[----:B------:R-:W-:Y:S01]  /*76a0*/  MUFU.EX2 R23, R23 ;  /* 0x0000001700177308 */ /* 0x000fe20000000800 */
[----:B------:R-:W-:Y:S01]  /*76b0*/  FSEL R150, R125, -INF , P6 ;  /* 0xff8000007d967808 */ /* 0x000fe20003000000 */
[----:B0-----:R-:W-:Y:S01]  /*76c0*/  FFMA.FTZ R129, R126, R3, -R21 ;  /* 0x000000037e817223 */ /* 0x001fe20000010815 */
[C---:B------:R-:W-:Y:S02]  /*76d0*/  ISETP.GT.AND P6, PT, R15.reuse, 0x30, PT ;  /* 0x000000300f00780c */ /* 0x040fe40003fc4270 */
[----:B------:R-:W-:Y:S02]  /*76e0*/  FMNMX.FTZ R127, R124, R127, !PT ;  /* 0x0000007f7c7f7209 */ /* 0x000fe40007810000 */
[----:B------:R-:W-:Y:S01]  /*76f0*/  ISETP.GT.AND P5, PT, R15, 0x31, PT ;  /* 0x000000310f00780c */ /* 0x000fe20003fa4270 */
[----:B------:R-:W-:Y:S01]  /*7700*/  MUFU.EX2 R20, R20 ;  /* 0x0000001400147308 */ /* 0x000fe20000000800 */
[----:B------:R-:W-:-:S02]  /*7710*/  FSEL R126, R112, -INF , P6 ;  /* 0xff800000707e7808 */ /* 0x000fc40003000000 */
[----:B------:R-:W-:Y:S02]  /*7720*/  FMNMX.FTZ R127, R150, R127, !PT ;  /* 0x0000007f967f7209 */ /* 0x000fe40007810000 */
[----:B------:R-:W-:Y:S01]  /*7730*/  FSEL R125, R113, -INF , P5 ;  /* 0xff800000717d7808 */ /* 0x000fe20002800000 */
[--C-:B------:R-:W-:Y:S01]  /*7740*/  FFMA.FTZ R113, R152, R3, -R21.reuse ;  /* 0x0000000398717223 */ /* 0x100fe20000010815 */
[----:B------:R-:W-:Y:S01]  /*7750*/  FMNMX.FTZ R127, R126, R127, !PT ;  /* 0x0000007f7e7f7209 */ /* 0x000fe20007810000 */
[----:B------:R0:W-:Y:S01]  /*7760*/  MUFU.EX2 R112, R129 ;  /* 0x0000008100707308 */ /* 0x0001e20000000800 */
[----:B------:R-:W-:Y:S02]  /*7770*/  ISETP.GT.AND P6, PT, R15, 0x39, PT ;  /* 0x000000390f00780c */ /* 0x000fe40003fc4270 */
[----:B------:R-:W-:Y:S02]  /*7780*/  FMNMX.FTZ R127, R125, R127, !PT ;  /* 0x0000007f7d7f7209 */ /* 0x000fe40007810000 */
[----:B------:R-:W-:Y:S01]  /*7790*/  FSEL R152, R117, -INF , P6 ;  /* 0xff80000075987808 */ /* 0x000fe20003000000 */
[--C-:B------:R-:W-:Y:S01]  /*77a0*/  FFMA.FTZ R117, R154, R3, -R21.reuse ;  /* 0x000000039a757223 */ /* 0x100fe20000010815 */
[----:B------:R-:W-:Y:S01]  /*77b0*/  FMNMX.FTZ R127, R116, R127, !PT ;  /* 0x0000007f747f7209 */ /* 0x000fe20007810000 */
[----:B------:R-:W-:Y:S01]  /*77c0*/  MUFU.EX2 R115, R115 ;  /* 0x0000007300737308 */ /* 0x000fe20000000800 */
[----:B------:R-:W-:Y:S01]  /*77d0*/  ISETP.GT.AND P5, PT, R15, 0x41, PT ;  /* 0x000000410f00780c */ /* 0x000fe20003fa4270 */
[----:B0-----:R-:W-:Y:S01]  /*77e0*/  FFMA.FTZ R129, R156, R3, -R21 ;  /* 0x000000039c817223 */ /* 0x001fe20000010815 */
[----:B------:R-:W-:-:S02]  /*77f0*/  FMNMX.FTZ R127, R152, R127, !PT ;  /* 0x0000007f987f7209 */ /* 0x000fc40007810000 */
[----:B------:R-:W-:Y:S01]  /*7800*/  FSEL R154, R105, -INF , P5 ;  /* 0xff800000699a7808 */ /* 0x000fe20002800000 */
[----:B------:R-:W-:Y:S01]  /*7810*/  FFMA.FTZ R105, R118, R3, -R21 ;  /* 0x0000000376697223 */ /* 0x000fe20000010815 */
[----:B------:R-:W-:Y:S01]  /*7820*/  FMNMX.FTZ R127, R104, R127, !PT ;  /* 0x0000007f687f7209 */ /* 0x000fe20007810000 */
[----:B------:R-:W-:Y:S01]  /*7830*/  MUFU.EX2 R14, R14 ;  /* 0x0000000e000e7308 */ /* 0x000fe20000000800 */
[----:B------:R-:W-:Y:S02]  /*7840*/  ISETP.GT.AND P5, PT, R15, 0x49, PT ;  /* 0x000000490f00780c */ /* 0x000fe40003fa4270 */
[----:B------:R-:W-:Y:S02]  /*7850*/  FMNMX.FTZ R127, R154, R127, !PT ;  /* 0x0000007f9a7f7209 */ /* 0x000fe40007810000 */
[----:B------:R-:W-:Y:S02]  /*7860*/  FSEL R118, R109, -INF , P5 ;  /* 0xff8000006d767808 */ /* 0x000fe40002800000 */
[----:B------:R-:W-:Y:S01]  /*7870*/  FMNMX.FTZ R127, R108, R127, !PT ;  /* 0x0000007f6c7f7209 */ /* 0x000fe20007810000 */
[----:B------:R-:W-:Y:S01]  /*7880*/  MUFU.EX2 R22, R22 ;  /* 0x0000001600167308 */ /* 0x000fe20000000800 */
[----:B------:R-:W-:-:S02]  /*7890*/  ISETP.GT.AND P5, PT, R15, 0x51, PT ;  /* 0x000000510f00780c */ /* 0x000fc40003fa4270 */
[----:B------:R-:W-:Y:S01]  /*78a0*/  FSEL R156, R96, -INF , P4 ;  /* 0xff800000609c7808 */ /* 0x000fe20002000000 */
[----:B------:R-:W-:Y:S02]  /*78b0*/  WARPGROUP.DEPBAR.LE gsb0, 0x0 ;  /* 0x00008000000079c5 */ /* 0x000fe40000010000 */
[----:B------:R-:W-:Y:S01]  /*78c0*/  WARPGROUP.ARRIVE ;  /* 0x00000000000079c5 */ /* 0x000fe20000000000 */
[----:B------:R-:W-:Y:S01]  /*78d0*/  FMNMX.FTZ R127, R118, R127, !PT ;  /* 0x0000007f767f7209 */ /* 0x000fe20007810000 */
[----:B------:R0:W-:Y:S01]  /*78e0*/  MUFU.EX2 R96, R129 ;  /* 0x0000008100607308 */ /* 0x0001e20000000800 */
        /* <DEDUP_REMOVED lines=9> */
[----:B------:R-:W-:Y:S01]  /*7980*/  FSEL R100, R100, -INF , P4 ;  /* 0xff80000064647808 */ /* 0x000fe20002000000 */
[--C-:B------:R-:W-:Y:S01]  /*7990*/  FFMA.FTZ R97, R106, R3, -R21.reuse ;  /* 0x000000036a617223 */ /* 0x100fe20000010815 */
[----:B------:R-:W-:Y:S01]  /*79a0*/  FMNMX.FTZ R127, R109, R127, !PT ;  /* 0x0000007f6d7f7209 */ /* 0x000fe20007810000 */
[----:B0-----:R-:W-:Y:S01]  /*79b0*/  FFMA.FTZ R129, R107, R3, -R21 ;  /* 0x000000036b817223 */ /* 0x001fe20000010815 */
[----:B------:R-:W-:Y:S01]  /*79c0*/  FSEL R106, R101, -INF , P5 ;  /* 0xff800000656a7808 */ /* 0x000fe20002800000 */
[----:B------:R-:W-:Y:S01]  /*79d0*/  MUFU.EX2 R119, R119 ;  /* 0x0000007700777308 */ /* 0x000fe20000000800 */
[----:B------:R-:W-:-:S02]  /*79e0*/  ISETP.GT.AND P4, PT, R15, 0x60, PT ;  /* 0x000000600f00780c */ /* 0x000fc40003f84270 */
[----:B------:R-:W-:Y:S02]  /*79f0*/  FMNMX.FTZ R127, R100, R127, !PT ;  /* 0x0000007f647f7209 */ /* 0x000fe40007810000 */
[C---:B------:R-:W-:Y:S02]  /*7a00*/  ISETP.GT.AND P5, PT, R15.reuse, 0x61, PT ;  /* 0x000000610f00780c */ /* 0x040fe40003fa4270 */
[----:B------:R-:W-:Y:S01]  /*7a10*/  FSEL R101, R88, -INF , P4 ;  /* 0xff80000058657808 */ /* 0x000fe20002000000 */
[----:B------:R-:W-:Y:S01]  /*7a20*/  MUFU.EX2 R142, R142 ;  /* 0x0000008e008e7308 */ /* 0x000fe20000000800 */
[----:B------:R-:W-:Y:S02]  /*7a30*/  FMNMX.FTZ R127, R106, R127, !PT ;  /* 0x0000007f6a7f7209 */ /* 0x000fe40007810000 */
[----:B------:R-:W-:Y:S02]  /*7a40*/  ISETP.GT.AND P4, PT, R15, 0x68, PT ;  /* 0x000000680f00780c */ /* 0x000fe40003f84270 */
[----:B------:R-:W-:Y:S01]  /*7a50*/  FSEL R107, R89, -INF , P5 ;  /* 0xff800000596b7808 */ /* 0x000fe20002800000 */
[----:B------:R-:W-:Y:S01]  /*7a60*/  FFMA.FTZ R89, R110, R3, -R21 ;  /* 0x000000036e597223 */ /* 0x000fe20000010815 */
[----:B------:R-:W-:Y:S01]  /*7a70*/  FMNMX.FTZ R127, R101, R127, !PT ;  /* 0x0000007f657f7209 */ /* 0x000fe20007810000 */
[----:B------:R0:W-:Y:S01]  /*7a80*/  MUFU.EX2 R88, R129 ;  /* 0x0000008100587308 */ /* 0x0001e20000000800 */
[----:B------:R-:W-:-:S02]  /*7a90*/  ISETP.GT.AND P5, PT, R15, 0x69, PT ;  /* 0x000000690f00780c */ /* 0x000fc40003fa4270 */
[----:B------:R-:W-:Y:S02]  /*7aa0*/  FSEL R92, R92, -INF , P4 ;  /* 0xff8000005c5c7808 */ /* 0x000fe40002000000 */
[----:B------:R-:W-:Y:S02]  /*7ab0*/  FMNMX.FTZ R127, R107, R127, !PT ;  /* 0x0000007f6b7f7209 */ /* 0x000fe40007810000 */
[----:B------:R-:W-:Y:S01]  /*7ac0*/  FSEL R110, R93, -INF , P5 ;  /* 0xff8000005d6e7808 */ /* 0x000fe20002800000 */
[----:B------:R-:W-:Y:S01]  /*7ad0*/  MUFU.EX2 R121, R121 ;  /* 0x0000007900797308 */ /* 0x000fe20000000800 */
[C---:B------:R-:W-:Y:S02]  /*7ae0*/  ISETP.GT.AND P4, PT, R15.reuse, 0x70, PT ;  /* 0x000000700f00780c */ /* 0x040fe40003f84270 */
[----:B------:R-:W-:Y:S02]  /*7af0*/  FMNMX.FTZ R127, R92, R127, !PT ;  /* 0x0000007f5c7f7209 */ /* 0x000fe40007810000 */
[----:B------:R-:W-:-:S02]  /*7b00*/  ISETP.GT.AND P5, PT, R15, 0x71, PT ;  /* 0x000000710f00780c */ /* 0x000fc40003fa4270 */
[----:B------:R-:W-:Y:S01]  /*7b10*/  FSEL R93, R80, -INF , P4 ;  /* 0xff800000505d7808 */ /* 0x000fe20002000000 */
[----:B------:R-:W-:Y:S01]  /*7b20*/  MUFU.EX2 R113, R113 ;  /* 0x0000007100717308 */ /* 0x000fe20000000800 */
[----:B------:R-:W-:Y:S02]  /*7b30*/  FMNMX.FTZ R127, R110, R127, !PT ;  /* 0x0000007f6e7f7209 */ /* 0x000fe40007810000 */
[----:B------:R-:W-:Y:S02]  /*7b40*/  ISETP.GT.AND P4, PT, R15, 0x78, PT ;  /* 0x000000780f00780c */ /* 0x000fe40003f84270 */
[----:B------:R-:W-:Y:S02]  /*7b50*/  FSEL R111, R81, -INF , P5 ;  /* 0xff800000516f7808 */ /* 0x000fe40002800000 */
[----:B------:R-:W-:Y:S01]  /*7b60*/  FMNMX.FTZ R81, R93, R127, !PT ;  /* 0x0000007f5d517209 */ /* 0x000fe20007810000 */
[----:B------:R1:W-:Y:S01]  /*7b70*/  MUFU.EX2 R80, R131 ;  /* 0x0000008300507308 */ /* 0x0003e20000000800 */
[----:B------:R-:W-:-:S02]  /*7b80*/  FSEL R127, R84, -INF , P4 ;  /* 0xff800000547f7808 */ /* 0x000fc40002000000 */
[----:B------:R-:W-:Y:S02]  /*7b90*/  ISETP.GT.AND P5, PT, R15, 0x79, PT ;  /* 0x000000790f00780c */ /* 0x000fe40003fa4270 */
[----:B------:R-:W-:Y:S02]  /*7ba0*/  FMNMX.FTZ R84, R111, R81, !PT ;  /* 0x000000516f547209 */ /* 0x000fe40007810000 */
[----:B------:R-:W-:Y:S01]  /*7bb0*/  ISETP.GT.AND P4, PT, R15, 0x80, PT ;  /* 0x000000800f00780c */ /* 0x000fe20003f84270 */
[----:B------:R2:W-:Y:S01]  /*7bc0*/  MUFU.EX2 R81, R98 ;  /* 0x0000006200517308 */ /* 0x0005e20000000800 */
[----:B0-----:R-:W-:Y:S01]  /*7bd0*/  FSEL R129, R85, -INF , P5 ;  /* 0xff80000055817808 */ /* 0x001fe20002800000 */
[----:B------:R-:W-:Y:S01]  /*7be0*/  FFMA.FTZ R85, R94, R3, -R21 ;  /* 0x000000035e557223 */ /* 0x000fe20000010815 */
[----:B------:R-:W-:Y:S02]  /*7bf0*/  FMNMX.FTZ R84, R127, R84, !PT ;  /* 0x000000547f547209 */ /* 0x000fe40007810000 */
[----:B-1----:R-:W-:-:S02]  /*7c00*/  FSEL R131, R72, -INF , P4 ;  /* 0xff80000048837808 */ /* 0x002fc40002000000 */
[----:B------:R-:W-:Y:S01]  /*7c10*/  ISETP.GT.AND P5, PT, R15, 0x81, PT ;  /* 0x000000810f00780c */ /* 0x000fe20003fa4270 */
[----:B------:R-:W-:Y:S01]  /*7c20*/  MUFU.EX2 R114, R114 ;  /* 0x0000007200727308 */ /* 0x000fe20000000800 */
[----:B------:R-:W-:Y:S01]  /*7c30*/  FMNMX.FTZ R72, R129, R84, !PT ;  /* 0x0000005481487209 */ /* 0x000fe20007810000 */
[-CC-:B--2---:R-:W-:Y:S01]  /*7c40*/  FFMA.FTZ R98, R103, R3.reuse, -R21.reuse ;  /* 0x0000000367627223 */ /* 0x184fe20000010815 */
[----:B------:R-:W-:Y:S02]  /*7c50*/  ISETP.GT.AND P4, PT, R15, 0x88, PT ;  /* 0x000000880f00780c */ /* 0x000fe40003f84270 */
[----:B------:R-:W-:Y:S01]  /*7c60*/  FSEL R133, R73, -INF , P5 ;  /* 0xff80000049857808 */ /* 0x000fe20002800000 */
[-CC-:B------:R-:W-:Y:S01]  /*7c70*/  FFMA.FTZ R73, R90, R3.reuse, -R21.reuse ;  /* 0x000000035a497223 */ /* 0x180fe20000010815 */
[----:B------:R-:W-:Y:S01]  /*7c80*/  FMNMX.FTZ R72, R131, R72, !PT ;  /* 0x0000004883487209 */ /* 0x000fe20007810000 */
[----:B------:R0:W-:Y:S01]  /*7c90*/  MUFU.EX2 R84, R99 ;  /* 0x0000006300547308 */ /* 0x0001e20000000800 */
[----:B------:R-:W-:Y:S01]  /*7ca0*/  ISETP.GT.AND P5, PT, R15, 0x89, PT ;  /* 0x000000890f00780c */ /* 0x000fe20003fa4270 */
[-CC-:B------:R-:W-:Y:S01]  /*7cb0*/  FFMA.FTZ R15, R102, R3.reuse, -R21.reuse ;  /* 0x00000003660f7223 */ /* 0x180fe20000010815 */
[----:B------:R-:W-:Y:S01]  /*7cc0*/  FSEL R135, R76, -INF , P4 ;  /* 0xff8000004c877808 */ /* 0x000fe20002000000 */
[-CC-:B------:R-:W-:Y:S01]  /*7cd0*/  FFMA.FTZ R90, R91, R3.reuse, -R21.reuse ;  /* 0x000000035b5a7223 */ /* 0x180fe20000010815 */
[----:B------:R-:W-:Y:S01]  /*7ce0*/  FMNMX.FTZ R72, R133, R72, !PT ;  /* 0x0000004885487209 */ /* 0x000fe20007810000 */
[-CC-:B------:R-:W-:Y:S01]  /*7cf0*/  FFMA.FTZ R102, R95, R3.reuse, -R21.reuse ;  /* 0x000000035f667223 */ /* 0x180fe20000010815 */
[----:B------:R-:W-:Y:S01]  /*7d00*/  FSEL R137, R77, -INF , P5 ;  /* 0xff8000004d897808 */ /* 0x000fe20002800000 */
[-CC-:B------:R-:W-:Y:S01]  /*7d10*/  FFMA.FTZ R91, R78, R3.reuse, -R21.reuse ;  /* 0x000000034e5b7223 */ /* 0x180fe20000010815 */
[----:B------:R-:W-:Y:S01]  /*7d20*/  FMNMX.FTZ R72, R135, R72, !PT ;  /* 0x0000004887487209 */ /* 0x000fe20007810000 */
[----:B0-----:R-:W-:Y:S01]  /*7d30*/  FFMA.FTZ R99, R79, R3, -R21 ;  /* 0x000000034f637223 */ /* 0x001fe20000010815 */
[----:B------:R-:W-:Y:S01]  /*7d40*/  IMAD.U32 R79, RZ, RZ, UR4 ;  /* 0x00000004ff4f7e24 */ /* 0x000fe2000f8e00ff */
[----:B------:R-:W-:Y:S01]  /*7d50*/  MUFU.EX2 R117, R117 ;  /* 0x0000007500757308 */ /* 0x000fe20000000800 */
[----:B------:R-:W-:-:S03]  /*7d60*/  FMNMX.FTZ R72, R137, R72, !PT ;  /* 0x0000004889487209 */ /* 0x000fc60007810000 */
[----:B------:R-:W-:Y:S02]  /*7d70*/  @!P1 LEA R79, R79, UR56, 0x3 ;  /* 0x000000384f4f9c11 */ /* 0x000fe4000f8e18ff */
[----:B------:R-:W0:Y:S02]  /*7d80*/  SHFL.BFLY PT, R77, R72, 0x2, 0x1f ;  /* 0x0c401f00484d7f89 */ /* 0x000e2400000e0000 */
[----:B------:R-:W-:Y:S01]  /*7d90*/  MUFU.EX2 R105, R105 ;  /* 0x0000006900697308 */ /* 0x000fe20000000800 */
[----:B------:R-:W-:Y:S01]  /*7da0*/  @!P1 VIADD R79, R79, 0x31c40 ;  /* 0x00031c404f4f9836 */ /* 0x000fe20000000000 */
[----:B------:R-:W-:Y:S02]  /*7db0*/  WARPGROUP.DEPBAR.LE gsb0, 0x0 ;  /* 0x00008000000079c5 */ /* 0x000fe40000010000 */
[----:B------:R-:W-:Y:S02]  /*7dc0*/  WARPGROUP.ARRIVE ;  /* 0x00000000000079c5 */ /* 0x000fe40000000000 */
[----:B------:R-:W-:-:S02]  /*7dd0*/  @!P1 PRMT R79, RZ, 0x654, R79 ;  /* 0x00000654ff4f9816 */ /* 0x000fc4000000004f */
[----:B------:R-:W-:Y:S02]  /*7de0*/  MUFU.EX2 R97, R97 ;  /* 0x0000006100617308 */ /* 0x000fe40000000800 */
[----:B------:R-:W-:Y:S01]  /*7df0*/  HGMMA.64x96x16.F32 R24, gdesc[UR24].tnspB, R24, gsb0 ;  /* 0x41600000181879f0 */ /* 0x000fe20008000818 */
[----:B------:R-:W-:Y:S02]  /*7e00*/  UIADD3 UR24, UR10, 0x900, URZ ;  /* 0x000009000a187890 */ /* 0x000fe4000fffe03f */
[----:B------:R-:W-:-:S03]  /*7e10*/  UIADD3 UR26, UR6, 0x180, URZ ;  /* 0x00000180061a7890 */ /* 0x000fc6000fffe03f */
[----:B------:R-:W-:Y:S01]  /*7e20*/  MUFU.EX2 R89, R89 ;  /* 0x0000005900597308 */ /* 0x000fe20000000800 */
[----:B------:R-:W-:Y:S01]  /*7e30*/  UMOV UR25, 0xc0000010 ;  /* 0xc000001000197882 */ /* 0x000fe20000000000 */
[----:B------:R-:W-:Y:S01]  /*7e40*/  UMOV UR27, 0x80000020 ;  /* 0x80000020001b7882 */ /* 0x000fe20000000000 */
[----:B0-----:R-:W-:-:S05]  /*7e50*/  FMNMX.FTZ R77, R72, R77, !PT ;  /* 0x0000004d484d7209 */ /* 0x001fca0007810000 */
[----:B------:R-:W-:Y:S01]  /*7e60*/  MUFU.EX2 R15, R15 ;  /* 0x0000000f000f7308 */ /* 0x000fe20000000800 */
[----:B------:R-:W0:Y:S07]  /*7e70*/  SHFL.BFLY PT, R72, R77, 0x1, 0x1f ;  /* 0x0c201f004d487f89 */ /* 0x000e2e00000e0000 */
[----:B------:R-:W-:Y:S08]  /*7e80*/  MUFU.EX2 R98, R98 ;  /* 0x0000006200627308 */ /* 0x000ff00000000800 */
[----:B------:R-:W-:Y:S08]  /*7e90*/  MUFU.EX2 R73, R73 ;  /* 0x0000004900497308 */ /* 0x000ff00000000800 */
[----:B------:R-:W-:Y:S01]  /*7ea0*/  MUFU.EX2 R90, R90 ;  /* 0x0000005a005a7308 */ /* 0x000fe20000000800 */
[----:B0-----:R-:W-:-:S02]  /*7eb0*/  FMNMX.FTZ R72, R77, R72, !PT ;  /* 0x000000484d487209 */ /* 0x001fc40007810000 */
[----:B------:R-:W-:Y:S02]  /*7ec0*/  FSEL R77, R12, RZ, P3 ;  /* 0x000000ff0c4d7208 */ /* 0x000fe40001800000 */
[C---:B------:R-:W-:Y:S01]  /*7ed0*/  FSETP.NEU.FTZ.AND P4, PT, R72.reuse, -INF , PT ;  /* 0xff8000004800780b */ /* 0x040fe20003f9d000 */
[-C--:B------:R-:W-:Y:S01]  /*7ee0*/  FMUL.FTZ R76, R72, R3.reuse ;  /* 0x00000003484c7220 */ /* 0x080fe20000410000 */
[----:B------:R-:W-:Y:S01]  /*7ef0*/  ISETP.GE.U32.AND P3, PT, R2, 0x180, PT ;  /* 0x000001800200780c */ /* 0x000fe20003f66070 */
[----:B------:R-:W-:Y:S01]  /*7f00*/  FADD.FTZ R0, -R77, R0 ;  /* 0x000000004d007221 */ /* 0x000fe20000010100 */
[----:B------:R-:W-:Y:S01]  /*7f10*/  FSEL R77, R72, RZ, P4 ;  /* 0x000000ff484d7208 */ /* 0x000fe20002000000 */
[----:B------:R-:W-:Y:S01]  /*7f20*/  MUFU.EX2 R85, R85 ;  /* 0x0000005500557308 */ /* 0x000fe20000000800 */
[----:B------:R-:W-:Y:S01]  /*7f30*/  FSEL R21, R76, RZ, P4 ;  /* 0x000000ff4c157208 */ /* 0x000fe20002000000 */
[----:B------:R-:W-:-:S04]  /*7f40*/  FMUL.FTZ R0, R0, R3 ;  /* 0x0000000300007220 */ /* 0x000fc80000410000 */
[-CC-:B------:R-:W-:Y:S01]  /*7f50*/  FFMA.FTZ R76, R130, R3.reuse, -R21.reuse ;  /* 0x00000003824c7223 */ /* 0x180fe20000010815 */
[-CC-:B------:R-:W-:Y:S01]  /*7f60*/  FFMA.FTZ R130, R122, R3.reuse, -R21.reuse ;  /* 0x000000037a827223 */ /* 0x180fe20000010815 */
[-CC-:B------:R-:W-:Y:S01]  /*7f70*/  FFMA.FTZ R122, R116, R3.reuse, -R21.reuse ;  /* 0x00000003747a7223 */ /* 0x180fe20000010815 */
[----:B------:R-:W-:Y:S01]  /*7f80*/  FADD.FTZ R116, -R77, R6 ;  /* 0x000000064d747221 */ /* 0x000fe20000010100 */
[-CC-:B------:R-:W-:Y:S01]  /*7f90*/  FFMA.FTZ R95, R136, R3.reuse, -R21.reuse ;  /* 0x00000003885f7223 */ /* 0x180fe20000010815 */
[----:B------:R-:W-:Y:S02]  /*7fa0*/  VIADD R6, R18, 0x9 ;  /* 0x0000000912067836 */ /* 0x000fe40000000000 */
[-CC-:B------:R-:W-:Y:S01]  /*7fb0*/  FFMA.FTZ R78, R140, R3.reuse, -R21.reuse ;  /* 0x000000038c4e7223 */ /* 0x180fe20000010815 */
[-C--:B------:R-:W-:Y:S01]  /*7fc0*/  FMUL.FTZ R116, R116, R3.reuse ;  /* 0x0000000374747220 */ /* 0x080fe20000410000 */
[----:B------:R-:W0:Y:S01]  /*7fd0*/  MUFU.EX2 R0, R0 ;  /* 0x0000000000007308 */ /* 0x000e220000000800 */
[-CC-:B------:R-:W-:Y:S01]  /*7fe0*/  FFMA.FTZ R103, R138, R3.reuse, -R21.reuse ;  /* 0x000000038a677223 */ /* 0x180fe20000010815 */
[----:B------:R-:W-:Y:S01]  /*7ff0*/  SEL R77, R6, 0x9, !P3 ;  /* 0x00000009064d7807 */ /* 0x000fe20005800000 */
[-CC-:B------:R-:W-:Y:S01]  /*8000*/  FFMA.FTZ R94, R128, R3.reuse, -R21.reuse ;  /* 0x00000003805e7223 */ /* 0x180fe20000010815 */
[-CC-:B------:R-:W-:Y:S01]  /*8010*/  FFMA.FTZ R139, R134, R3.reuse, -R21.reuse ;  /* 0x00000003868b7223 */ /* 0x180fe20000010815 */
[-CC-:B------:R-:W-:Y:S01]  /*8020*/  FFMA.FTZ R132, R132, R3.reuse, -R21.reuse ;  /* 0x0000000384847223 */ /* 0x180fe20000010815 */
[-CC-:B------:R-:W-:Y:S01]  /*8030*/  FFMA.FTZ R151, R146, R3.reuse, -R21.reuse ;  /* 0x0000000392977223 */ /* 0x180fe20000010815 */
[-CC-:B------:R-:W-:Y:S01]  /*8040*/  FFMA.FTZ R149, R148, R3.reuse, -R21.reuse ;  /* 0x0000000394957223 */ /* 0x180fe20000010815 */
[----:B------:R-:W-:Y:S01]  /*8050*/  MUFU.EX2 R95, R95 ;  /* 0x0000005f005f7308 */ /* 0x000fe20000000800 */
[-CC-:B------:R-:W-:Y:S01]  /*8060*/  FFMA.FTZ R128, R124, R3.reuse, -R21.reuse ;  /* 0x000000037c807223 */ /* 0x180fe20000010815 */
[-CC-:B------:R-:W-:Y:S01]  /*8070*/  FFMA.FTZ R147, R150, R3.reuse, -R21.reuse ;  /* 0x0000000396937223 */ /* 0x180fe20000010815 */
[-CC-:B------:R-:W-:Y:S01]  /*8080*/  FFMA.FTZ R124, R126, R3.reuse, -R21.reuse ;  /* 0x000000037e7c7223 */ /* 0x180fe20000010815 */
[-CC-:B------:R-:W-:Y:S01]  /*8090*/  FFMA.FTZ R125, R125, R3.reuse, -R21.reuse ;  /* 0x000000037d7d7223 */ /* 0x180fe20000010815 */
[----:B------:R-:W-:Y:S01]  /*80a0*/  FFMA.FTZ R106, R106, R3, -R21 ;  /* 0x000000036a6a7223 */ /* 0x000fe20000010815 */
[----:B------:R-:W-:-:S02]  /*80b0*/  IMAD.U32 R126, RZ, RZ, UR5 ;  /* 0x00000005ff7e7e24 */ /* 0x000fc4000f8e00ff */
[-C--:B------:R-:W-:Y:S01]  /*80c0*/  FFMA.FTZ R141, R152, R3.reuse, -R21 ;  /* 0x00000003988d7223 */ /* 0x080fe20000010815 */
[----:B------:R1:W2:Y:S01]  /*80d0*/  MUFU.EX2 R6, R116 ;  /* 0x0000007400067308 */ /* 0x0002a20000000800 */
[----:B0-----:R-:W-:Y:S01]  /*80e0*/  FFMA.FTZ R155, R0, R4, R23 ;  /* 0x00000004009b7223 */ /* 0x001fe20000010017 */
[-CC-:B------:R-:W-:Y:S01]  /*80f0*/  FFMA.FTZ R153, R118, R3.reuse, -R21.reuse ;  /* 0x0000000376997223 */ /* 0x180fe20000010815 */
[----:B------:R-:W-:Y:S01]  /*8100*/  @!P1 LEA R126, R126, UR56, 0x3 ;  /* 0x000000387e7e9c11 */ /* 0x000fe2000f8e18ff */
[-CC-:B------:R-:W-:Y:S01]  /*8110*/  FFMA.FTZ R104, R104, R3.reuse, -R21.reuse ;  /* 0x0000000368687223 */ /* 0x180fe20000010815 */
[-CC-:B------:R-:W-:Y:S01]  /*8120*/  FFMA.FTZ R143, R154, R3.reuse, -R21.reuse ;  /* 0x000000039a8f7223 */ /* 0x180fe20000010815 */
[-CC-:B------:R-:W-:Y:S01]  /*8130*/  FFMA.FTZ R108, R108, R3.reuse, -R21.reuse ;  /* 0x000000036c6c7223 */ /* 0x180fe20000010815 */
[----:B------:R-:W-:Y:S01]  /*8140*/  FFMA.FTZ R156, R156, R3, -R21 ;  /* 0x000000039c9c7223 */ /* 0x000fe20000010815 */
[----:B------:R-:W0:Y:S01]  /*8150*/  MUFU.EX2 R76, R76 ;  /* 0x0000004c004c7308 */ /* 0x000e220000000800 */
[----:B-1----:R-:W-:Y:S01]  /*8160*/  FADD.FTZ R116, R20, R155 ;  /* 0x0000009b14747221 */ /* 0x002fe20000010000 */
[----:B------:R-:W-:-:S02]  /*8170*/  @!P1 VIADD R118, R126, 0x31c60 ;  /* 0x00031c607e769836 */ /* 0x000fc40000000000 */
[-CC-:B------:R-:W-:Y:S01]  /*8180*/  FFMA.FTZ R92, R92, R3.reuse, -R21.reuse ;  /* 0x000000035c5c7223 */ /* 0x180fe20000010815 */
[-CC-:B------:R-:W-:Y:S01]  /*8190*/  FFMA.FTZ R110, R110, R3.reuse, -R21.reuse ;  /* 0x000000036e6e7223 */ /* 0x180fe20000010815 */
[-CC-:B------:R-:W-:Y:S01]  /*81a0*/  FFMA.FTZ R93, R93, R3.reuse, -R21.reuse ;  /* 0x000000035d5d7223 */ /* 0x180fe20000010815 */
[-CC-:B------:R-:W-:Y:S01]  /*81b0*/  FFMA.FTZ R111, R111, R3.reuse, -R21.reuse ;  /* 0x000000036f6f7223 */ /* 0x180fe20000010815 */
[-CC-:B------:R-:W-:Y:S01]  /*81c0*/  FFMA.FTZ R127, R127, R3.reuse, -R21.reuse ;  /* 0x000000037f7f7223 */ /* 0x180fe20000010815 */
[----:B------:R-:W1:Y:S01]  /*81d0*/  MUFU.EX2 R78, R78 ;  /* 0x0000004e004e7308 */ /* 0x000e620000000800 */
[-CC-:B------:R-:W-:Y:S01]  /*81e0*/  FFMA.FTZ R129, R129, R3.reuse, -R21.reuse ;  /* 0x0000000381817223 */ /* 0x180fe20000010815 */
[-CC-:B------:R-:W-:Y:S01]  /*81f0*/  FFMA.FTZ R131, R131, R3.reuse, -R21.reuse ;  /* 0x0000000383837223 */ /* 0x180fe20000010815 */
[-CC-:B------:R-:W-:Y:S01]  /*8200*/  FFMA.FTZ R133, R133, R3.reuse, -R21.reuse ;  /* 0x0000000385857223 */ /* 0x180fe20000010815 */
[-CC-:B------:R-:W-:Y:S01]  /*8210*/  FFMA.FTZ R135, R135, R3.reuse, -R21.reuse ;  /* 0x0000000387877223 */ /* 0x180fe20000010815 */
[----:B------:R-:W-:Y:S01]  /*8220*/  FFMA.FTZ R137, R137, R3, -R21 ;  /* 0x0000000389897223 */ /* 0x000fe20000010815 */
[----:B------:R-:W-:Y:S01]  /*8230*/  @!P1 PRMT R118, RZ, 0x654, R118 ;  /* 0x00000654ff769816 */ /* 0x000fe20000000076 */
[----:B------:R-:W-:Y:S01]  /*8240*/  UMOV UR5, UR4 ;  /* 0x0000000400057c82 */ /* 0x000fe20008000000 */
[----:B------:R-:W3:Y:S01]  /*8250*/  MUFU.EX2 R103, R103 ;  /* 0x0000006700677308 */ /* 0x000ee20000000800 */
[----:B------:R-:W-:Y:S01]  /*8260*/  ISETP.GT.AND P3, PT, R8, R13, PT ;  /* 0x0000000d0800720c */ /* 0x000fe20003f64270 */
[----:B------:R-:W-:-:S02]  /*8270*/  WARPGROUP.DEPBAR.LE gsb0, 0x0 ;  /* 0x00008000000079c5 */ /* 0x000fc40000010000 */
[----:B------:R-:W-:Y:S01]  /*8280*/  WARPGROUP.ARRIVE ;  /* 0x00000000000079c5 */ /* 0x000fe20000000000 */
[----:B------:R-:W-:-:S03]  /*8290*/  VIADD R8, R8, 0xffffffff ;  /* 0xffffffff08087836 */ /* 0x000fc60000000000 */
[----:B------:R-:W4:Y:S02]  /*82a0*/  MUFU.EX2 R94, R94 ;  /* 0x0000005e005e7308 */ /* 0x000f240000000800 */
[----:B------:R-:W-:Y:S01]  /*82b0*/  HGMMA.64x96x16.F32 R24, gdesc[UR24].tnspB, R24, gsb0 ;  /* 0x41600000181879f0 */ /* 0x000fe20008000818 */
[----:B------:R-:W-:Y:S02]  /*82c0*/  UIADD3 UR24, UR10, 0xa80, URZ ;  /* 0x00000a800a187890 */ /* 0x000fe4000fffe03f */
[----:B------:R-:W-:Y:S01]  /*82d0*/  UIADD3 UR26, UR6, 0x1c0, URZ ;  /* 0x000001c0061a7890 */ /* 0x000fe2000fffe03f */
[----:B------:R-:W-:Y:S01]  /*82e0*/  UMOV UR25, 0xc0000010 ;  /* 0xc000001000197882 */ /* 0x000fe20000000000 */
[----:B------:R-:W-:Y:S01]  /*82f0*/  UMOV UR27, 0x80000020 ;  /* 0x80000020001b7882 */ /* 0x000fe20000000000 */
[----:B------:R-:W5:Y:S08]  /*8300*/  MUFU.EX2 R139, R139 ;  /* 0x0000008b008b7308 */ /* 0x000f700000000800 */
        /* <DEDUP_REMOVED lines=10> */
[----:B------:R-:W5:Y:S01]  /*83b0*/  MUFU.EX2 R104, R104 ;  /* 0x0000006800687308 */ /* 0x000f620000000800 */
[----:B------:R-:W-:-:S02]  /*83c0*/  WARPGROUP.DEPBAR.LE gsb0, 0x0 ;  /* 0x00008000000079c5 */ /* 0x000fc40000010000 */
[----:B------:R-:W-:-:S05]  /*83d0*/  WARPGROUP.ARRIVE ;  /* 0x00000000000079c5 */ /* 0x000fca0000000000 */
[----:B------:R-:W5:Y:S01]  /*83e0*/  MUFU.EX2 R143, R143 ;  /* 0x0000008f008f7308 */ /* 0x000f620000000800 */
[----:B------:R-:W-:Y:S01]  /*83f0*/  HGMMA.64x96x16.F32 R24, gdesc[UR24].tnspB, R24, gsb0 ;  /* 0x41600000181879f0 */ /* 0x000fe20008000818 */
[----:B------:R-:W-:Y:S02]  /*8400*/  UIADD3 UR24, UR10, 0xc00, URZ ;  /* 0x00000c000a187890 */ /* 0x000fe4000fffe03f */
[----:B------:R-:W-:-:S04]  /*8410*/  UIADD3 UR26, UR6, 0x200, URZ ;  /* 0x00000200061a7890 */ /* 0x000fc8000fffe03f */
[----:B------:R-:W5:Y:S01]  /*8420*/  MUFU.EX2 R108, R108 ;  /* 0x0000006c006c7308 */ /* 0x000f620000000800 */
[----:B------:R-:W-:Y:S01]  /*8430*/  UMOV UR25, 0xc0000010 ;  /* 0xc000001000197882 */ /* 0x000fe20000000000 */
[----:B------:R-:W-:-:S06]  /*8440*/  UMOV UR27, 0x80000020 ;  /* 0x80000020001b7882 */ /* 0x000fcc0000000000 */
[----:B------:R-:W5:Y:S08]  /*8450*/  MUFU.EX2 R153, R153 ;  /* 0x0000009900997308 */ /* 0x000f700000000800 */
[----:B------:R-:W5:Y:S08]  /*8460*/  MUFU.EX2 R4, R156 ;  /* 0x0000009c00047308 */ /* 0x000f700000000800 */
        /* <DEDUP_REMOVED lines=13> */
[----:B------:R-:W-:Y:S07]  /*8540*/  HGMMA.64x96x16.F32 R24, gdesc[UR24].tnspB, R24, gsb0 ;  /* 0x41600000181879f0 */ /* 0x000fee0008000818 */
[----:B------:R-:W-:Y:S08]  /*8550*/  MUFU.EX2 R99, R99 ;  /* 0x0000006300637308 */ /* 0x000ff00000000800 */
[----:B------:R-:W-:Y:S08]  /*8560*/  MUFU.EX2 R135, R135 ;  /* 0x0000008700877308 */ /* 0x000ff00000000800 */
[----:B------:R-:W-:Y:S01]  /*8570*/  MUFU.EX2 R137, R137 ;  /* 0x0000008900897308 */ /* 0x000fe20000000800 */
[----:B------:R-:W-:-:S02]  /*8580*/  WARPGROUP.DEPBAR.LE gsb0, 0x0 ;  /* 0x00008000000079c5 */ /* 0x000fc40000010000 */
[----:B------:R0:W-:Y:S06]  /*8590*/  BAR.ARV R77, 0x100 ;  /* 0x0004004d0000751d */ /* 0x0001ec0000002000 */
[----:B------:R1:W-:Y:S01]  /*85a0*/  @!P1 SYNCS.ARRIVE.TRANS64.RED.A1T0 RZ, [R79+URZ], RZ ;  /* 0x000000ff4fff99a7 */ /* 0x0003e2000810043f */
[-C--:B--2---:R-:W-:Y:S01]  /*85b0*/  FMUL.FTZ R24, R24, R6.reuse ;  /* 0x0000000618187220 */ /* 0x084fe20000410000 */
[----:B0-----:R-:W-:Y:S01]  /*85c0*/  F2FP.F16.F32.PACK_AB R77, R20, R23 ;  /* 0x00000017144d723e */ /* 0x001fe200000000ff */
[-C--:B------:R-:W-:Y:S01]  /*85d0*/  FMUL.FTZ R25, R25, R6.reuse ;  /* 0x0000000619197220 */ /* 0x080fe20000410000 */
[-C--:B------:R-:W-:Y:S01]  /*85e0*/  FMUL.FTZ R28, R28, R6.reuse ;  /* 0x000000061c1c7220 */ /* 0x080fe20000410000 */
[-C--:B------:R-:W-:Y:S01]  /*85f0*/  FMUL.FTZ R29, R29, R6.reuse ;  /* 0x000000061d1d7220 */ /* 0x080fe20000410000 */
[-C--:B------:R-:W-:Y:S01]  /*8600*/  FMUL.FTZ R32, R32, R6.reuse ;  /* 0x0000000620207220 */ /* 0x080fe20000410000 */
[----:B------:R-:W-:Y:S01]  /*8610*/  FMUL.FTZ R33, R33, R6 ;  /* 0x0000000621217220 */ /* 0x000fe20000410000 */
[----:B-1----:R-:W-:Y:S01]  /*8620*/  FFMA.FTZ R79, R6, R5, R95 ;  /* 0x00000005064f7223 */ /* 0x002fe2000001005f */
[----:B------:R-:W-:Y:S01]  /*8630*/  FFMA.FTZ R5, R109, R3, -R21 ;  /* 0x000000036d057223 */ /* 0x000fe20000010815 */
[----:B------:R-:W-:Y:S01]  /*8640*/  FADD.FTZ R109, R115, R116 ;  /* 0x00000074736d7221 */ /* 0x000fe20000010000 */
[----:B------:R0:W-:Y:S01]  /*8650*/  @!P1 SYNCS.ARRIVE.TRANS64.RED.A1T0 RZ, [R118+URZ], RZ ;  /* 0x000000ff76ff99a7 */ /* 0x0001e2000810043f */
[C---:B------:R-:W-:Y:S01]  /*8660*/  FADD.FTZ R79, R76.reuse, R79 ;  /* 0x0000004f4c4f7221 */ /* 0x040fe20000010000 */
[----:B------:R-:W-:Y:S01]  /*8670*/  F2FP.F16.F32.PACK_AB R76, R76, R95 ;  /* 0x0000005f4c4c723e */ /* 0x000fe200000000ff */
[----:B------:R-:W-:Y:S01]  /*8680*/  FADD.FTZ R109, R14, R109 ;  /* 0x0000006d0e6d7221 */ /* 0x000fe20000010000 */
[----:B------:R-:W1:Y:S01]  /*8690*/  MUFU.EX2 R5, R5 ;  /* 0x0000000500057308 */ /* 0x000e620000000800 */
[----:B------:R-:W-:Y:S01]  /*86a0*/  FADD.FTZ R20, R78, R79 ;  /* 0x0000004f4e147221 */ /* 0x000fe20000010000 */
[----:B------:R-:W-:Y:S01]  /*86b0*/  F2FP.F16.F32.PACK_AB R79, R14, R115 ;  /* 0x000000730e4f723e */ /* 0x000fe200000000ff */
[----:B------:R-:W-:Y:S01]  /*86c0*/  FADD.FTZ R116, R22, R109 ;  /* 0x0000006d16747221 */ /* 0x000fe20000010000 */
[-CC-:B------:R-:W-:Y:S01]  /*86d0*/  FFMA.FTZ R14, R100, R3.reuse, -R21.reuse ;  /* 0x00000003640e7223 */ /* 0x180fe20000010815 */
[----:B---3--:R-:W-:Y:S01]  /*86e0*/  FADD.FTZ R23, R103, R20 ;  /* 0x0000001467177221 */ /* 0x008fe20000010000 */
[-C--:B------:R-:W-:Y:S01]  /*86f0*/  FFMA.FTZ R100, R101, R3.reuse, -R21 ;  /* 0x0000000365647223 */ /* 0x080fe20000010815 */
[----:B------:R-:W-:Y:S01]  /*8700*/  FADD.FTZ R116, R119, R116 ;  /* 0x0000007477747221 */ /* 0x000fe20000010000 */
[----:B------:R2:W-:Y:S01]  /*8710*/  MUFU.EX2 R101, R106 ;  /* 0x0000006a00657308 */ /* 0x0005e20000000800 */
[----:B----4-:R-:W-:Y:S01]  /*8720*/  FADD.FTZ R20, R94, R23 ;  /* 0x000000175e147221 */ /* 0x010fe20000010000 */
[----:B------:R-:W-:Y:S01]  /*8730*/  F2FP.F16.F32.PACK_AB R78, R103, R78 ;  /* 0x0000004e674e723e */ /* 0x000fe200000000ff */
[----:B------:R-:W-:Y:S01]  /*8740*/  FFMA.FTZ R103, R107, R3, -R21 ;  /* 0x000000036b677223 */ /* 0x000fe20000010815 */
[-C--:B------:R-:W-:Y:S01]  /*8750*/  FMUL.FTZ R36, R36, R6.reuse ;  /* 0x0000000624247220 */ /* 0x080fe20000410000 */
[----:B-----5:R-:W-:Y:S01]  /*8760*/  FADD.FTZ R23, R139, R20 ;  /* 0x000000148b177221 */ /* 0x020fe20000010000 */
[-C--:B------:R-:W-:Y:S01]  /*8770*/  FMUL.FTZ R37, R37, R6.reuse ;  /* 0x0000000625257220 */ /* 0x080fe20000410000 */
[----:B------:R3:W-:Y:S01]  /*8780*/  STSM.16.M88.4 [R9+0x24300], R76 ;  /* 0x0243004c09007844 */ /* 0x0007e20000000200 */
[----:B------:R-:W4:Y:S01]  /*8790*/  MUFU.EX2 R14, R14 ;  /* 0x0000000e000e7308 */ /* 0x000f220000000800 */
[----:B------:R-:W-:Y:S01]  /*87a0*/  FADD.FTZ R20, R132, R23 ;  /* 0x0000001784147221 */ /* 0x000fe20000010000 */
[----:B------:R-:W-:Y:S01]  /*87b0*/  FADD.FTZ R23, R123, R116 ;  /* 0x000000747b177221 */ /* 0x000fe20000010000 */
[-C--:B------:R-:W-:Y:S01]  /*87c0*/  FMUL.FTZ R40, R40, R6.reuse ;  /* 0x0000000628287220 */ /* 0x080fe20000410000 */
[-C--:B------:R-:W-:Y:S01]  /*87d0*/  FMUL.FTZ R41, R41, R6.reuse ;  /* 0x0000000629297220 */ /* 0x080fe20000410000 */
[----:B------:R-:W-:Y:S01]  /*87e0*/  FADD.FTZ R95, R151, R20 ;  /* 0x00000014975f7221 */ /* 0x000fe20000010000 */
[----:B------:R-:W-:Y:S01]  /*87f0*/  FADD.FTZ R23, R142, R23 ;  /* 0x000000178e177221 */ /* 0x000fe20000010000 */
[-C--:B------:R-:W-:Y:S01]  /*8800*/  FMUL.FTZ R44, R44, R6.reuse ;  /* 0x000000062c2c7220 */ /* 0x080fe20000410000 */
[----:B------:R-:W-:Y:S01]  /*8810*/  MUFU.EX2 R109, R93 ;  /* 0x0000005d006d7308 */ /* 0x000fe20000000800 */
[----:B------:R-:W-:Y:S01]  /*8820*/  FADD.FTZ R20, R130, R95 ;  /* 0x0000005f82147221 */ /* 0x000fe20000010000 */
[----:B--2---:R-:W-:Y:S01]  /*8830*/  FADD.FTZ R106, R120, R23 ;  /* 0x00000017786a7221 */ /* 0x004fe20000010000 */
[-C--:B------:R-:W-:Y:S01]  /*8840*/  FMUL.FTZ R45, R45, R6.reuse ;  /* 0x000000062d2d7220 */ /* 0x080fe20000410000 */
[----:B------:R-:W-:Y:S01]  /*8850*/  FMUL.FTZ R48, R48, R6 ;  /* 0x0000000630307220 */ /* 0x000fe20000410000 */
[----:B------:R-:W-:Y:S01]  /*8860*/  FADD.FTZ R23, R149, R20 ;  /* 0x0000001495177221 */ /* 0x000fe20000010000 */
[----:B------:R-:W-:Y:S01]  /*8870*/  FADD.FTZ R95, R121, R106 ;  /* 0x0000006a795f7221 */ /* 0x000fe20000010000 */
[----:B---3--:R-:W-:Y:S01]  /*8880*/  F2FP.F16.F32.PACK_AB R76, R149, R130 ;  /* 0x00000082954c723e */ /* 0x008fe200000000ff */
[----:B------:R-:W2:Y:S01]  /*8890*/  MUFU.EX2 R100, R100 ;  /* 0x0000006400647308 */ /* 0x000ea20000000800 */
[----:B------:R-:W-:Y:S01]  /*88a0*/  FADD.FTZ R20, R128, R23 ;  /* 0x0000001780147221 */ /* 0x000fe20000010000 */
[----:B------:R-:W-:Y:S01]  /*88b0*/  FADD.FTZ R106, R112, R95 ;  /* 0x0000005f706a7221 */ /* 0x000fe20000010000 */
[----:B------:R-:W-:Y:S01]  /*88c0*/  F2FP.F16.F32.PACK_AB R77, R121, R120 ;  /* 0x00000078794d723e */ /* 0x000fe200000000ff */
[----:B------:R-:W-:Y:S01]  /*88d0*/  FMUL.FTZ R49, R49, R6 ;  /* 0x0000000631317220 */ /* 0x000fe20000410000 */
[----:B------:R-:W-:Y:S01]  /*88e0*/  FADD.FTZ R21, R147, R20 ;  /* 0x0000001493157221 */ /* 0x000fe20000010000 */
[----:B------:R-:W-:Y:S01]  /*88f0*/  FADD.FTZ R23, R113, R106 ;  /* 0x0000006a71177221 */ /* 0x000fe20000010000 */
[----:B------:R-:W-:Y:S01]  /*8900*/  F2FP.F16.F32.PACK_AB R20, R139, R94 ;  /* 0x0000005e8b14723e */ /* 0x000fe200000000ff */
[----:B------:R3:W-:Y:S01]  /*8910*/  MUFU.EX2 R106, R92 ;  /* 0x0000005c006a7308 */ /* 0x0007e20000000800 */
[----:B------:R-:W-:Y:S01]  /*8920*/  FADD.FTZ R116, R124, R21 ;  /* 0x000000157c747221 */ /* 0x000fe20000010000 */
[----:B0-----:R-:W-:Y:S01]  /*8930*/  FADD.FTZ R118, R114, R23 ;  /* 0x0000001772767221 */ /* 0x001fe20000010000 */
[----:B------:R-:W-:Y:S01]  /*8940*/  F2FP.F16.F32.PACK_AB R21, R119, R22 ;  /* 0x000000167715723e */ /* 0x000fe200000000ff */
[----:B------:R-:W-:Y:S01]  /*8950*/  FMUL.FTZ R52, R52, R6 ;  /* 0x0000000634347220 */ /* 0x000fe20000410000 */
[----:B------:R-:W-:Y:S01]  /*8960*/  FADD.FTZ R23, R125, R116 ;  /* 0x000000747d177221 */ /* 0x000fe20000010000 */
        /* <DEDUP_REMOVED lines=8> */
[----:B---3--:R-:W-:Y:S01]  /*89f0*/  FADD.FTZ R92, R96, R79 ;  /* 0x0000004f605c7221 */ /* 0x008fe20000010000 */
[----:B------:R-:W-:Y:S01]  /*8a00*/  F2FP.F16.F32.PACK_AB R79, R113, R112 ;  /* 0x00000070714f723e */ /* 0x000fe200000000ff */
[----:B------:R-:W3:Y:S01]  /*8a10*/  MUFU.EX2 R107, R110 ;  /* 0x0000006e006b7308 */ /* 0x000ee20000000800 */
[----:B------:R-:W-:Y:S01]  /*8a20*/  FADD.FTZ R94, R104, R95 ;  /* 0x0000005f685e7221 */ /* 0x000fe20000010000 */
[----:B------:R-:W-:Y:S01]  /*8a30*/  FADD.FTZ R95, R97, R92 ;  /* 0x0000005c615f7221 */ /* 0x000fe20000010000 */
[----:B------:R-:W-:Y:S01]  /*8a40*/  F2FP.F16.F32.PACK_AB R119, R96, R105 ;  /* 0x000000696077723e */ /* 0x000fe200000000ff */
[----:B------:R5:W-:Y:S01]  /*8a50*/  STSM.16.M88.4 [R9+0x25b00], R20 ;  /* 0x025b001409007844 */ /* 0x000be20000000200 */
[----:B------:R-:W-:Y:S01]  /*8a60*/  FADD.FTZ R113, R143, R94 ;  /* 0x0000005e8f717221 */ /* 0x000fe20000010000 */
[----:B------:R-:W-:Y:S01]  /*8a70*/  FADD.FTZ R92, R88, R95 ;  /* 0x0000005f585c7221 */ /* 0x000fe20000010000 */
        /* <DEDUP_REMOVED lines=9> */
[----:B------:R-:W-:Y:S01]  /*8b10*/  FMUL.FTZ R56, R56, R6 ;  /* 0x0000000638387220 */ /* 0x000fe20000410000 */
[----:B------:R-:W-:Y:S01]  /*8b20*/  FADD.FTZ R94, R4, R95 ;  /* 0x0000005f045e7221 */ /* 0x000fe20000010000 */
[----:B------:R-:W-:Y:S01]  /*8b30*/  FADD.FTZ R93, R81, R92 ;  /* 0x0000005c515d7221 */ /* 0x000fe20000010000 */
[----:B------:R-:W-:Y:S01]  /*8b40*/  F2FP.F16.F32.PACK_AB R118, R141, R122 ;  /* 0x0000007a8d76723e */ /* 0x000fe200000000ff */
[----:B------:R-:W-:Y:S01]  /*8b50*/  FMUL.FTZ R57, R57, R6 ;  /* 0x0000000639397220 */ /* 0x000fe20000410000 */
[----:B-1----:R-:W-:Y:S01]  /*8b60*/  FADD.FTZ R95, R5, R94 ;  /* 0x0000005e055f7221 */ /* 0x002fe20000010000 */
[----:B------:R-:W-:Y:S01]  /*8b70*/  FADD.FTZ R94, R84, R93 ;  /* 0x0000005d545e7221 */ /* 0x000fe20000010000 */
[----:B------:R-:W-:Y:S01]  /*8b80*/  F2FP.F16.F32.PACK_AB R92, R143, R104 ;  /* 0x000000688f5c723e */ /* 0x000fe200000000ff */
[----:B------:R-:W-:Y:S01]  /*8b90*/  STSM.16.M88.4 [R9+0x28b00], R116 ;  /* 0x028b007409007844 */ /* 0x000fe20000000200 */
[----:B----4-:R-:W-:Y:S01]  /*8ba0*/  FADD.FTZ R96, R14, R95 ;  /* 0x0000005f0e607221 */ /* 0x010fe20000010000 */
[----:B------:R-:W-:Y:S01]  /*8bb0*/  FADD.FTZ R95, R15, R94 ;  /* 0x0000005e0f5f7221 */ /* 0x000fe20000010000 */
[----:B------:R-:W-:Y:S01]  /*8bc0*/  F2FP.F16.F32.PACK_AB R93, R88, R97 ;  /* 0x00000061585d723e */ /* 0x000fe200000000ff */
[-C--:B------:R-:W-:Y:S01]  /*8bd0*/  FMUL.FTZ R60, R60, R6.reuse ;  /* 0x000000063c3c7220 */ /* 0x080fe20000410000 */
[----:B-----5:R-:W-:Y:S01]  /*8be0*/  FADD.FTZ R21, R101, R96 ;  /* 0x0000006065157221 */ /* 0x020fe20000010000 */
[----:B------:R-:W-:Y:S01]  /*8bf0*/  FADD.FTZ R20, R98, R95 ;  /* 0x0000005f62147221 */ /* 0x000fe20000010000 */
[----:B------:R-:W-:Y:S01]  /*8c00*/  F2FP.F16.F32.PACK_AB R95, R80, R89 ;  /* 0x00000059505f723e */ /* 0x000fe200000000ff */
[----:B------:R-:W-:Y:S01]  /*8c10*/  FMUL.FTZ R61, R61, R6 ;  /* 0x000000063d3d7220 */ /* 0x000fe20000410000 */
[----:B--2---:R-:W-:Y:S01]  /*8c20*/  FADD.FTZ R22, R100, R21 ;  /* 0x0000001564167221 */ /* 0x004fe20000010000 */
[----:B------:R-:W-:Y:S01]  /*8c30*/  FADD.FTZ R23, R73, R20 ;  /* 0x0000001449177221 */ /* 0x000fe20000010000 */
[----:B------:R-:W-:Y:S01]  /*8c40*/  F2FP.F16.F32.PACK_AB R20, R5, R4 ;  /* 0x000000040514723e */ /* 0x000fe200000000ff */
[----:B------:R-:W1:Y:S01]  /*8c50*/  MUFU.EX2 R80, R133 ;  /* 0x0000008500507308 */ /* 0x000e620000000800 */
[----:B0-----:R-:W-:Y:S01]  /*8c60*/  FADD.FTZ R5, R103, R22 ;  /* 0x0000001667057221 */ /* 0x001fe20000010000 */
[----:B------:R-:W-:Y:S01]  /*8c70*/  FADD.FTZ R4, R90, R23 ;  /* 0x000000175a047221 */ /* 0x000fe20000010000 */
[----:B------:R-:W-:Y:S01]  /*8c80*/  F2FP.F16.F32.PACK_AB R23, R98, R15 ;  /* 0x0000000f6217723e */ /* 0x000fe200000000ff */
[----:B------:R-:W-:Y:S01]  /*8c90*/  FMUL.FTZ R64, R64, R6 ;  /* 0x0000000640407220 */ /* 0x000fe20000410000 */
[----:B---3--:R-:W-:Y:S01]  /*8ca0*/  FADD.FTZ R76, R106, R5 ;  /* 0x000000056a4c7221 */ /* 0x008fe20000010000 */
        /* <DEDUP_REMOVED lines=12> */
[----:B------:R0:W-:Y:S01]  /*8d70*/  STSM.16.M88.4 [R9+0x2bb00], R20 ;  /* 0x02bb001409007844 */ /* 0x0001e20000000200 */
[----:B------:R-:W-:Y:S01]  /*8d80*/  F2FP.F16.F32.PACK_AB R78, R107, R106 ;  /* 0x0000006a6b4e723e */ /* 0x000fe200000000ff */
[----:B------:R-:W-:Y:S01]  /*8d90*/  FADD.FTZ R5, R83, R4 ;  /* 0x0000000453057221 */ /* 0x000fe20000010000 */
[----:B------:R-:W-:Y:S01]  /*8da0*/  FADD.FTZ R14, R127, R14 ;  /* 0x0000000e7f0e7221 */ /* 0x000fe20000010000 */
[----:B------:R-:W-:Y:S01]  /*8db0*/  F2FP.F16.F32.PACK_AB R79, R102, R85 ;  /* 0x00000055664f723e */ /* 0x000fe200000000ff */
[----:B------:R-:W-:Y:S01]  /*8dc0*/  FMUL.FTZ R65, R65, R6 ;  /* 0x0000000641417220 */ /* 0x000fe20000410000 */
[----:B------:R-:W-:Y:S01]  /*8dd0*/  F2FP.F16.F32.PACK_AB R81, R75, R74 ;  /* 0x0000004a4b51723e */ /* 0x000fe200000000ff */
[----:B------:R-:W-:Y:S01]  /*8de0*/  FADD.FTZ R14, R129, R14 ;  /* 0x0000000e810e7221 */ /* 0x000fe20000010000 */
[----:B------:R-:W-:Y:S01]  /*8df0*/  FADD.FTZ R4, R86, R5 ;  /* 0x0000000556047221 */ /* 0x000fe20000010000 */
[----:B------:R2:W-:Y:S01]  /*8e00*/  STSM.16.M88.4 [R9+0x2d300], R76 ;  /* 0x02d3004c09007844 */ /* 0x0005e20000000200 */
[-C--:B------:R-:W-:Y:S01]  /*8e10*/  FMUL.FTZ R68, R68, R6.reuse ;  /* 0x0000000644447220 */ /* 0x080fe20000410000 */
[----:B------:R-:W-:Y:S01]  /*8e20*/  FADD.FTZ R14, R131, R14 ;  /* 0x0000000e830e7221 */ /* 0x000fe20000010000 */
[----:B------:R-:W-:Y:S01]  /*8e30*/  FADD.FTZ R5, R87, R4 ;  /* 0x0000000457057221 */ /* 0x000fe20000010000 */
[----:B------:R-:W-:Y:S01]  /*8e40*/  FMUL.FTZ R69, R69, R6 ;  /* 0x0000000645457220 */ /* 0x000fe20000410000 */
[----:B------:R-:W-:Y:S01]  /*8e50*/  FMUL.FTZ R26, R26, R0 ;  /* 0x000000001a1a7220 */ /* 0x000fe20000410000 */
[----:B-1----:R-:W-:Y:S01]  /*8e60*/  FADD.FTZ R14, R80, R14 ;  /* 0x0000000e500e7221 */ /* 0x002fe20000010000 */
[----:B0-----:R-:W-:Y:S01]  /*8e70*/  F2FP.F16.F32.PACK_AB R20, R110, R109 ;  /* 0x0000006d6e14723e */ /* 0x001fe200000000ff */
        /* <DEDUP_REMOVED lines=10> */
[----:B------:R2:W-:Y:S01]  /*8f20*/  STSM.16.M88.4 [R9+0x2eb00], R20 ;  /* 0x02eb001409007844 */ /* 0x0005e20000000200 */
[----:B------:R-:W-:Y:S01]  /*8f30*/  F2FP.F16.F32.PACK_AB R83, R99, R91 ;  /* 0x0000005b6353723e */ /* 0x000fe200000000ff */
[-C--:B------:R-:W-:Y:S01]  /*8f40*/  FMUL.FTZ R27, R27, R0.reuse ;  /* 0x000000001b1b7220 */ /* 0x080fe20000410000 */
[-C--:B------:R-:W-:Y:S01]  /*8f50*/  FMUL.FTZ R30, R30, R0.reuse ;  /* 0x000000001e1e7220 */ /* 0x080fe20000410000 */
[-C--:B------:R-:W-:Y:S01]  /*8f60*/  FMUL.FTZ R31, R31, R0.reuse ;  /* 0x000000001f1f7220 */ /* 0x080fe20000410000 */
[-C--:B------:R-:W-:Y:S01]  /*8f70*/  FMUL.FTZ R34, R34, R0.reuse ;  /* 0x0000000022227220 */ /* 0x080fe20000410000 */
[----:B------:R2:W-:Y:S01]  /*8f80*/  STSM.16.M88.4 [R9+0x30300], R80 ;  /* 0x0303005009007844 */ /* 0x0005e20000000200 */
[-C--:B------:R-:W-:Y:S01]  /*8f90*/  FMUL.FTZ R35, R35, R0.reuse ;  /* 0x0000000023237220 */ /* 0x080fe20000410000 */
        /* <DEDUP_REMOVED lines=25> */
[----:B------:R-:W-:-:S02]  /*9130*/  IMAD.MOV.U32 R14, RZ, RZ, R7 ;  /* 0x000000ffff0e7224 */ /* 0x000fc400078e0007 */
[----:B------:R-:W-:Y:S02]  /*9140*/  IMAD.MOV.U32 R0, RZ, RZ, R12 ;  /* 0x000000ffff007224 */ /* 0x000fe400078e000c */
[----:B------:R-:W-:Y:S01]  /*9150*/  IMAD.MOV.U32 R6, RZ, RZ, R72 ;  /* 0x000000ffff067224 */ /* 0x000fe200078e0048 */
[----:B0-----:R-:W-:Y:S01]  /*9160*/  NOP ;  /* 0x0000000000007918 */ /* 0x001fe20000000000 */
[----:B--2---:R-:W-:Y:S05]  /*9170*/  @P3 BRA `(.L_x_1925) ;  /* 0xffffffbc00bc3947 */ /* 0x004fea000383ffff */
[----:B------:R-:W-:Y:S02]  /*9180*/  IMAD.MOV.U32 R0, RZ, RZ, R12 ;  /* 0x000000ffff007224 */ /* 0x000fe400078e000c */
[----:B------:R-:W-:-:S07]  /*9190*/  IMAD.MOV.U32 R6, RZ, RZ, R72 ;  /* 0x000000ffff067224 */ /* 0x000fce00078e0048 */
.L_x_1916:
[----:B------:R-:W-:-:S13]  /*91a0*/  ISETP.GE.AND P2, PT, R8, R17, PT ;  /* 0x000000110800720c */ /* 0x000fda0003f46270 */
[----:B------:R-:W-:Y:S05]  /*91b0*/  @!P2 BRA `(.L_x_1926) ;  /* 0x000000380074a947 */ /* 0x000fea0003800000 */
[----:B------:R-:W-:Y:S01]  /*91c0*/  ULOP3.LUT UR57, UR59, 0x10000, URZ, 0xfc, !UPT ;  /* 0x000100003b397892 */ /* 0x000fe2000f8efc3f */
[----:B------:R-:W-:Y:S01]  /*91d0*/  IMAD.MOV.U32 R11, RZ, RZ, R6 ;  /* 0x000000ffff0b7224 */ /* 0x000fe200078e0006 */
[----:B------:R-:W-:Y:S01]  /*91e0*/  UMOV UR6, UR4 ;  /* 0x0000000400067c82 */ /* 0x000fe20008000000 */
[----:B------:R-:W-:Y:S01]  /*91f0*/  UMOV UR23, 0xc0000010 ;  /* 0xc000001000177882 */ /* 0x000fe20000000000 */
[----:B------:R-:W-:Y:S01]  /*9200*/  UIADD3 UR5, UR57, 0x180, URZ ;  /* 0x0000018039057890 */ /* 0x000fe2000fffe03f */
[----:B------:R-:W-:Y:S01]  /*9210*/  IMAD.MOV.U32 R12, RZ, RZ, R7 ;  /* 0x000000ffff0c7224 */ /* 0x000fe200078e0007 */
[----:B------:R-:W-:Y:S01]  /*9220*/  UIADD3 UR10, UR57, 0x300, URZ ;  /* 0x00000300390a7890 */ /* 0x000fe2000fffe03f */
[----:B------:R-:W-:Y:S01]  /*9230*/  IMAD.U32 R7, RZ, RZ, UR23 ;  /* 0x00000017ff077e24 */ /* 0x000fe2000f8e00ff */
[----:B------:R-:W-:Y:S01]  /*9240*/  UIADD3 UR11, UR57, 0x480, URZ ;  /* 0x00000480390b7890 */ /* 0x000fe2000fffe03f */
[----:B------:R-:W-:Y:S01]  /*9250*/  VIADD R10, R18, 0x9 ;  /* 0x00000009120a7836 */ /* 0x000fe20000000000 */
[----:B------:R-:W-:Y:S01]  /*9260*/  UIADD3 UR14, UR57, 0x600, URZ ;  /* 0x00000600390e7890 */ /* 0x000fe2000fffe03f */
[----:B------:R-:W-:Y:S01]  /*9270*/  ISETP.GE.U32.AND P2, PT, R2, 0x180, PT ;  /* 0x000001800200780c */ /* 0x000fe20003f46070 */
[----:B------:R-:W-:Y:S01]  /*9280*/  UMOV UR4, UR5 ;  /* 0x0000000500047c82 */ /* 0x000fe20008000000 */
[----:B------:R-:W-:Y:S01]  /*9290*/  UMOV UR5, 0xc0000010 ;  /* 0xc000001000057882 */ /* 0x000fe20000000000 */
[----:B------:R-:W-:Y:S01]  /*92a0*/  UMOV UR22, UR10 ;  /* 0x0000000a00167c82 */ /* 0x000fe20008000000 */
[----:B------:R-:W-:Y:S01]  /*92b0*/  IMAD.U32 R14, RZ, RZ, UR4 ;  /* 0x00000004ff0e7e24 */ /* 0x000fe2000f8e00ff */
[----:B------:R-:W-:Y:S01]  /*92c0*/  UIADD3 UR15, UR57, 0x780, URZ ;  /* 0x00000780390f7890 */ /* 0x000fe2000fffe03f */
[----:B------:R-:W-:Y:S01]  /*92d0*/  IMAD.U32 R15, RZ, RZ, UR5 ;  /* 0x00000005ff0f7e24 */ /* 0x000fe2000f8e00ff */
[----:B------:R-:W-:Y:S01]  /*92e0*/  UIADD3 UR18, UR57, 0x900, URZ ;  /* 0x0000090039127890 */ /* 0x000fe2000fffe03f */
[----:B------:R-:W-:Y:S01]  /*92f0*/  IMAD.U32 R6, RZ, RZ, UR22 ;  /* 0x00000016ff067e24 */ /* 0x000fe2000f8e00ff */
[----:B------:R-:W-:Y:S01]  /*9300*/  UIADD3 UR19, UR57, 0xa80, URZ ;  /* 0x00000a8039137890 */ /* 0x000fe2000fffe03f */
[----:B------:R-:W-:Y:S01]  /*9310*/  IMAD.MOV.U32 R13, RZ, RZ, R0 ;  /* 0x000000ffff0d7224 */ /* 0x000fe200078e0000 */
[----:B------:R0:W-:Y:S01]  /*9320*/  STL.64 [R1+0x8], R14 ;  /* 0x0000080e01007387 */ /* 0x0001e20000100a00 */
[----:B------:R-:W-:Y:S01]  /*9330*/  UMOV UR10, UR11 ;  /* 0x0000000b000a7c82 */ /* 0x000fe20008000000 */
[----:B------:R-:W-:Y:S01]  /*9340*/  UMOV UR4, UR14 ;  /* 0x0000000e00047c82 */ /* 0x000fe20008000000 */
[----:B------:R-:W-:Y:S01]  /*9350*/  UMOV UR14, UR15 ;  /* 0x0000000f000e7c82 */ /* 0x000fe20008000000 */
[----:B------:R0:W-:Y:S01]  /*9360*/  STL.64 [R1], R6 ;  /* 0x0000000601007387 */ /* 0x0001e20000100a00 */
[----:B------:R-:W-:Y:S01]  /*9370*/  IMAD.U32 R156, RZ, RZ, UR10 ;  /* 0x0000000aff9c7e24 */ /* 0x000fe2000f8e00ff */
[----:B------:R-:W-:Y:S01]  /*9380*/  UMOV UR11, 0xc0000010 ;  /* 0xc0000010000b7882 */ /* 0x000fe20000000000 */
[----:B------:R-:W-:Y:S01]  /*9390*/  IMAD.U32 R154, RZ, RZ, UR4 ;  /* 0x00000004ff9a7e24 */ /* 0x000fe2000f8e00ff */
[----:B------:R-:W-:Y:S01]  /*93a0*/  UMOV UR15, 0xc0000010 ;  /* 0xc0000010000f7882 */ /* 0x000fe20000000000 */
[----:B------:R-:W-:Y:S01]  /*93b0*/  UMOV UR10, UR18 ;  /* 0x00000012000a7c82 */ /* 0x000fe20008000000 */
[----:B------:R-:W-:Y:S01]  /*93c0*/  UMOV UR4, UR19 ;  /* 0x0000001300047c82 */ /* 0x000fe20008000000 */
[----:B------:R-:W-:Y:S01]  /*93d0*/  VIADD R18, R18, 0x8 ;  /* 0x0000000812127836 */ /* 0x000fe20000000000 */
[----:B------:R-:W-:Y:S01]  /*93e0*/  SEL R10, R10, 0x9, !P2 ;  /* 0x000000090a0a7807 */ /* 0x000fe20005000000 */
[----:B------:R-:W-:Y:S01]  /*93f0*/  IMAD.U32 R157, RZ, RZ, UR11 ;  /* 0x0000000bff9d7e24 */ /* 0x000fe2000f8e00ff */
[----:B------:R-:W-:Y:S01]  /*9400*/  UIADD3 UR24, UR57, 0xc00, URZ ;  /* 0x00000c0039187890 */ /* 0x000fe2000fffe03f */
[----:B------:R-:W-:Y:S01]  /*9410*/  IMAD.U32 R155, RZ, RZ, UR5 ;  /* 0x00000005ff9b7e24 */ /* 0x000fe2000f8e00ff */
[----:B------:R-:W-:Y:S01]  /*9420*/  UMOV UR25, 0xc0000010 ;  /* 0xc000001000197882 */ /* 0x000fe20000000000 */
[----:B------:R-:W-:-:S02]  /*9430*/  IMAD.U32 R152, RZ, RZ, UR14 ;  /* 0x0000000eff987e24 */ /* 0x000fc4000f8e00ff */
[----:B------:R-:W-:Y:S02]  /*9440*/  IMAD.U32 R153, RZ, RZ, UR15 ;  /* 0x0000000fff997e24 */ /* 0x000fe4000f8e00ff */
[----:B------:R-:W-:Y:S02]  /*9450*/  IMAD.U32 R150, RZ, RZ, UR10 ;  /* 0x0000000aff967e24 */ /* 0x000fe4000f8e00ff */
[----:B------:R-:W-:Y:S02]  /*9460*/  IMAD.U32 R151, RZ, RZ, UR11 ;  /* 0x0000000bff977e24 */ /* 0x000fe4000f8e00ff */
[----:B------:R-:W-:Y:S02]  /*9470*/  IMAD.U32 R148, RZ, RZ, UR4 ;  /* 0x00000004ff947e24 */ /* 0x000fe4000f8e00ff */
[----:B0-----:R-:W-:-:S07]  /*9480*/  IMAD.U32 R149, RZ, RZ, UR5 ;  /* 0x00000005ff957e24 */ /* 0x001fce000f8e00ff */
.L_x_1935:
        /* <DEDUP_REMOVED lines=9> */
.L_x_1928:
[----:B------:R-:W-:Y:S01]  /*9520*/  ULEA UR5, UR4, UR56, 0x3 ;  /* 0x0000003804057291 */ /* 0x000fe2000f8e183f */
[----:B------:R-:W-:-:S08]  /*9530*/  SHF.L.U32 R0, R7, 0x1f, RZ ;  /* 0x0000001f07007819 */ /* 0x000fd000000006ff */
[----:B------:R0:W1:Y:S01]  /*9540*/  SYNCS.PHASECHK.TRANS64.TRYWAIT P2, [UR5+0x31c30], R0 ;  /* 0x031c3000ff0075a7 */ /* 0x0000620008040145 */
[----:B------:R-:W-:Y:S05]  /*9550*/  @!P0 BRA `(.L_x_1929) ;  /* 0x0000000000048947 */ /* 0x000fea0003800000 */
[----:B------:R-:W-:Y:S01]  /*9560*/  BPT.TRAP 0x1 ;  /* 0x000000040000795c */ /* 0x000fe20000300000 */
.L_x_1929:
[----:B-1----:R-:W-:Y:S05]  /*9570*/  @P2 BRA `(.L_x_1927) ;  /* 0x0000000000082947 */ /* 0x002fea0003800000 */
[----:B------:R-:W1:Y:S02]  /*9580*/  SYNCS.PHASECHK.TRANS64.TRYWAIT P2, [UR5+0x31c30], R0 ;  /* 0x031c3000ff0075a7 */ /* 0x000e640008040145 */
[----:B-1----:R-:W-:Y:S05]  /*9590*/  @!P2 BRA `(.L_x_1930) ;  /* 0x0000009400b4a947 */ /* 0x002fea0003800000 */
.L_x_1927:
[----:B------:R2:W-:Y:S01]  /*95a0*/  BAR.SYNC.DEFER_BLOCKING R18, 0x100 ;  /* 0x000400120000751d */ /* 0x0005e20000010000 */
[C---:B------:R-:W-:Y:S01]  /*95b0*/  R2UR UR44, R144.reuse ;  /* 0x00000000902c72ca */ /* 0x040fe200000e0000 */
[----:B------:R-:W-:Y:S01]  /*95c0*/  UIMAD UR5, UR4, 0x6c0, UR7 ;  /* 0x000006c0040578a4 */ /* 0x000fe2000f8e0207 */
[C---:B------:R-:W-:Y:S02]  /*95d0*/  R2UR UR45, R145.reuse ;  /* 0x00000000912d72ca */ /* 0x040fe400000e0000 */
[C---:B------:R-:W-:Y:S01]  /*95e0*/  R2UR UR48, R144.reuse ;  /* 0x00000000903072ca */ /* 0x040fe200000e0000 */
[----:B------:R-:W-:Y:S01]  /*95f0*/  UMOV UR47, 0x80000020 ;  /* 0x80000020002f7882 */ /* 0x000fe20000000000 */
[C---:B------:R-:W-:Y:S01]  /*9600*/  R2UR UR49, R145.reuse ;  /* 0x00000000913172ca */ /* 0x040fe200000e0000 */
[----:B------:R-:W-:Y:S01]  /*9610*/  UIADD3 UR50, UR5, 0x40, URZ ;  /* 0x0000004005327890 */ /* 0x000fe2000fffe03f */
[C---:B------:R-:W-:Y:S01]  /*9620*/  R2UR UR32, R144.reuse ;  /* 0x00000000902072ca */ /* 0x040fe200000e0000 */
[----:B------:R-:W-:Y:S01]  /*9630*/  UMOV UR46, UR5 ;  /* 0x00000005002e7c82 */ /* 0x000fe20008000000 */
[----:B------:R-:W-:Y:S01]  /*9640*/  UMOV UR51, 0x80000020 ;  /* 0x8000002000337882 */ /* 0x000fe20000000000 */
[C---:B------:R-:W-:Y:S01]  /*9650*/  R2UR UR33, R145.reuse ;  /* 0x00000000912172ca */ /* 0x040fe200000e0000 */
[----:B------:R-:W-:Y:S01]  /*9660*/  UIADD3 UR34, UR5, 0x80, URZ ;  /* 0x0000008005227890 */ /* 0x000fe2000fffe03f */
[C---:B------:R-:W-:Y:S01]  /*9670*/  R2UR UR36, R144.reuse ;  /* 0x00000000902472ca */ /* 0x040fe200000e0000 */
[----:B------:R-:W-:Y:S01]  /*9680*/  UMOV UR35, 0x80000020 ;  /* 0x8000002000237882 */ /* 0x000fe20000000000 */
[C---:B------:R-:W-:Y:S01]  /*9690*/  R2UR UR37, R145.reuse ;  /* 0x00000000912572ca */ /* 0x040fe200000e0000 */
[----:B------:R-:W-:Y:S01]  /*96a0*/  UIADD3 UR38, UR5, 0xc0, URZ ;  /* 0x000000c005267890 */ /* 0x000fe2000fffe03f */
[----:B------:R-:W-:Y:S01]  /*96b0*/  R2UR UR40, R144 ;  /* 0x00000000902872ca */ /* 0x000fe200000e0000 */
[----:B------:R-:W-:Y:S01]  /*96c0*/  UMOV UR39, 0x80000020 ;  /* 0x8000002000277882 */ /* 0x000fe20000000000 */
[----:B------:R-:W-:Y:S01]  /*96d0*/  R2UR UR41, R145 ;  /* 0x00000000912972ca */ /* 0x000fe200000e0000 */
        /* <DEDUP_REMOVED lines=11> */
[----:B------:R-:W-:Y:S01]  /*9790*/  UMOV UR52, UR28 ;  /* 0x0000001c00347c82 */ /* 0x000fe20008000000 */
        /* <DEDUP_REMOVED lines=10> */
[----:B------:R-:W-:-:S02]  /*9840*/  WARPGROUP.DEPBAR.LE gsb0, 0x0 ;  /* 0x00008000000079c5 */ /* 0x000fc40000010000 */
        /* <DEDUP_REMOVED lines=312> */
[----:B--2---:R-:W-:Y:S05]  /*abd0*/  @P3 BRA `(.L_x_1931) ;  /* 0x0000000000283947 */ /* 0x004fea0003800000 */
[----:B------:R-:W-:Y:S05]  /*abe0*/  @!P0 BRA `(.L_x_1932) ;  /* 0x0000000000048947 */ /* 0x000fea0003800000 */
[----:B------:R-:W-:Y:S01]  /*abf0*/  BPT.TRAP 0x1 ;  /* 0x000000040000795c */ /* 0x000fe20000300000 */
.L_x_1932:
[----:B------:R-:W-:Y:S01]  /*ac00*/  ULEA UR5, UR6, UR56, 0x3 ;  /* 0x0000003806057291 */ /* 0x000fe2000f8e183f */
[----:B01----:R-:W-:-:S08]  /*ac10*/  SHF.L.U32 R0, R12, 0x1f, RZ ;  /* 0x0000001f0c007819 */ /* 0x003fd000000006ff */
[----:B------:R0:W1:Y:S01]  /*ac20*/  SYNCS.PHASECHK.TRANS64.TRYWAIT P2, [UR5+0x31c50], R0 ;  /* 0x031c5000ff0075a7 */ /* 0x0000620008040145 */
[----:B------:R-:W-:Y:S05]  /*ac30*/  @!P0 BRA `(.L_x_1933) ;  /* 0x0000000000048947 */ /* 0x000fea0003800000 */
[----:B------:R-:W-:Y:S01]  /*ac40*/  BPT.TRAP 0x1 ;  /* 0x000000040000795c */ /* 0x000fe20000300000 */
.L_x_1933:
[----:B-1----:R-:W-:Y:S05]  /*ac50*/  @P2 BRA `(.L_x_1931) ;  /* 0x0000000000082947 */ /* 0x002fea0003800000 */
[----:B------:R-:W1:Y:S02]  /*ac60*/  SYNCS.PHASECHK.TRANS64.TRYWAIT P2, [UR5+0x31c50], R0 ;  /* 0x031c5000ff0075a7 */ /* 0x000e640008040145 */
[----:B-1----:R-:W-:Y:S05]  /*ac70*/  @!P2 BRA `(.L_x_1934) ;  /* 0x000000800014a947 */ /* 0x002fea0003800000 */
.L_x_1931:
[----:B------:R-:W2:Y:S04]  /*ac80*/  LDL.64 R20, [R1+0x8] ;  /* 0x0000080001147983 */ /* 0x000ea80000100a00 */
[----:B------:R-:W3:Y:S01]  /*ac90*/  LDL.64 R14, [R1] ;  /* 0x00000000010e7983 */ /* 0x000ee20000100a00 */
[----:B------:R-:W-:Y:S01]  /*aca0*/  UIADD3 UR5, UR56, 0x200, URZ ;  /* 0x0000020038057890 */ /* 0x000fe2000fffe03f */
[----:B------:R-:W-:Y:S01]  /*acb0*/  WARPGROUP.ARRIVE ;  /* 0x00000000000079c5 */ /* 0x000fe20000000000 */
[----:B------:R-:W-:Y:S01]  /*acc0*/  UMOV UR32, UR57 ;  /* 0x0000003900207c82 */ /* 0x000fe20008000000 */
[----:B------:R-:W-:Y:S01]  /*acd0*/  UMOV UR33, 0xc0000010 ;  /* 0xc000001000217882 */ /* 0x000fe20000000000 */
[----:B------:R-:W-:Y:S01]  /*ace0*/  USHF.R.U32.HI UR5, URZ, 0x4, UR5 ;  /* 0x000000043f057899 */ /* 0x000fe20008011605 */
[----:B------:R-:W-:Y:S01]  /*acf0*/  R2UR UR40, R156 ;  /* 0x000000009c2872ca */ /* 0x000fe200000e0000 */
[----:B------:R-:W-:Y:S01]  /*ad00*/  UMOV UR35, 0x80000020 ;  /* 0x8000002000237882 */ /* 0x000fe20000000000 */
[----:B------:R-:W-:Y:S01]  /*ad10*/  UMOV UR47, 0x80000020 ;  /* 0x80000020002f7882 */ /* 0x000fe20000000000 */
[----:B------:R-:W-:Y:S01]  /*ad20*/  ULOP3.LUT UR5, UR5, 0x3fff, URZ, 0xc0, !UPT ;  /* 0x00003fff05057892 */ /* 0x000fe2000f8ec03f */
[----:B------:R-:W-:Y:S01]  /*ad30*/  R2UR UR41, R157 ;  /* 0x000000009d2972ca */ /* 0x000fe200000e0000 */
[----:B------:R-:W-:Y:S01]  /*ad40*/  UMOV UR39, 0x80000020 ;  /* 0x8000002000277882 */ /* 0x000fe20000000000 */
[----:B------:R-:W-:Y:S01]  /*ad50*/  UMOV UR43, 0x80000020 ;  /* 0x80000020002b7882 */ /* 0x000fe20000000000 */
[----:B------:R-:W-:Y:S01]  /*ad60*/  ULOP3.LUT UR5, UR5, 0x2400000, URZ, 0xfc, !UPT ;  /* 0x0240000005057892 */ /* 0x000fe2000f8efc3f */
[----:B01----:R-:W-:Y:S01]  /*ad70*/  FMNMX.FTZ R0, R136, R11, !PT ;  /* 0x0000000b88007209 */ /* 0x003fe20007810000 */
[----:B------:R-:W-:Y:S01]  /*ad80*/  UMOV UR27, 0x80000020 ;  /* 0x80000020001b7882 */ /* 0x000fe20000000000 */
[C---:B------:R-:W-:Y:S01]  /*ad90*/  ISETP.GT.AND P2, PT, R8.reuse, R17, PT ;  /* 0x000000110800720c */ /* 0x040fe20003f44270 */
[----:B------:R-:W-:Y:S01]  /*ada0*/  UIMAD UR34, UR6, 0x6c0, UR5 ;  /* 0x000006c0062278a4 */ /* 0x000fe2000f8e0205 */
[----:B------:R-:W-:Y:S01]  /*adb0*/  FMNMX.FTZ R3, R137, R0, !PT ;  /* 0x0000000089037209 */ /* 0x000fe20007810000 */
[----:B------:R-:W-:-:S02]  /*adc0*/  VIADD R8, R8, 0xffffffff ;  /* 0xffffffff08087836 */ /* 0x000fc40000000000 */
[----:B------:R-:W-:Y:S01]  /*add0*/  UIADD3 UR5, UR34, 0x40, URZ ;  /* 0x0000004022057890 */ /* 0x000fe2000fffe03f */
[----:B------:R-:W-:Y:S01]  /*ade0*/  FMNMX.FTZ R0, R140, R3, !PT ;  /* 0x000000038c007209 */ /* 0x000fe20007810000 */
[----:B------:R-:W-:-:S03]  /*adf0*/  UIADD3 UR26, UR34, 0x200, URZ ;  /* 0x00000200221a7890 */ /* 0x000fc6000fffe03f */
[----:B------:R-:W-:Y:S01]  /*ae00*/  HGMMA.64x96x16.F32 R24, gdesc[UR32].tnspB, R24, gsb0 ;  /* 0x41600000201879f0 */ /* 0x000fe20008000818 */
[----:B------:R-:W-:Y:S01]  /*ae10*/  FMNMX.FTZ R3, R141, R0, !PT ;  /* 0x000000008d037209 */ /* 0x000fe20007810000 */
[----:B------:R-:W-:Y:S01]  /*ae20*/  UMOV UR46, UR5 ;  /* 0x00000005002e7c82 */ /* 0x000fe20008000000 */
[----:B------:R-:W-:Y:S02]  /*ae30*/  UIADD3 UR5, UR34, 0x80, URZ ;  /* 0x0000008022057890 */ /* 0x000fe4000fffe03f */
[----:B------:R-:W-:-:S04]  /*ae40*/  FMNMX.FTZ R0, R128, R3, !PT ;  /* 0x0000000380007209 */ /* 0x000fc80007810000 */
        /* <DEDUP_REMOVED lines=31> */
[----:B------:R-:W-:-:S04]  /*b040*/  FMNMX.FTZ R0, R84, R3, !PT ;  /* 0x0000000354007209 */ /* 0x000fc80007810000 */
[----:B------:R-:W-:-:S04]  /*b050*/  FMNMX.FTZ R3, R85, R0, !PT ;  /* 0x0000000055037209 */ /* 0x000fc80007810000 */
[----:B------:R-:W-:-:S04]  /*b060*/  FMNMX.FTZ R0, R72, R3, !PT ;  /* 0x0000000348007209 */ /* 0x000fc80007810000 */
[----:B------:R-:W-:-:S04]  /*b070*/  FMNMX.FTZ R3, R73, R0, !PT ;  /* 0x0000000049037209 */ /* 0x000fc80007810000 */
[----:B------:R-:W-:-:S04]  /*b080*/  FMNMX.FTZ R0, R76, R3, !PT ;  /* 0x000000034c007209 */ /* 0x000fc80007810000 */
[----:B------:R-:W-:-:S05]  /*b090*/  FMNMX.FTZ R0, R77, R0, !PT ;  /* 0x000000004d007209 */ /* 0x000fca0007810000 */
[----:B------:R-:W0:Y:S01]  /*b0a0*/  SHFL.BFLY PT, R3, R0, 0x2, 0x1f ;  /* 0x0c401f0000037f89 */ /* 0x000e2200000e0000 */
[----:B--2---:R-:W-:Y:S02]  /*b0b0*/  R2UR UR44, R20 ;  /* 0x00000000142c72ca */ /* 0x004fe400000e0000 */
[----:B------:R-:W-:Y:S02]  /*b0c0*/  R2UR UR45, R21 ;  /* 0x00000000152d72ca */ /* 0x000fe400000e0000 */
[----:B---3--:R-:W-:Y:S02]  /*b0d0*/  R2UR UR36, R14 ;  /* 0x000000000e2472ca */ /* 0x008fe400000e0000 */
[----:B------:R-:W-:Y:S02]  /*b0e0*/  R2UR UR37, R15 ;  /* 0x000000000f2572ca */ /* 0x000fe400000e0000 */
[----:B0-----:R-:W-:Y:S02]  /*b0f0*/  FMNMX.FTZ R14, R0, R3, !PT ;  /* 0x00000003000e7209 */ /* 0x001fe40007810000 */
[----:B------:R-:W-:Y:S01]  /*b100*/  FMNMX.FTZ R0, R138, R13, !PT ;  /* 0x0000000d8a007209 */ /* 0x000fe20007810000 */
[----:B------:R-:W0:Y:S02]  /*b110*/  LDC R3, c[0x0][0x988] ;  /* 0x00026200ff037b82 */ /* 0x000e240000000800 */
[----:B------:R-:W1:Y:S02]  /*b120*/  SHFL.BFLY PT, R15, R14, 0x1, 0x1f ;  /* 0x0c201f000e0f7f89 */ /* 0x000e6400000e0000 */
[----:B------:R-:W-:Y:S01]  /*b130*/  HGMMA.64x96x16.F32 R24, gdesc[UR44].tnspB, R24, gsb0 ;  /* 0x416000002c1879f0 */ /* 0x000fe20008000818 */
[----:B-1----:R-:W-:-:S05]  /*b140*/  FMNMX.FTZ R6, R14, R15, !PT ;  /* 0x0000000f0e067209 */ /* 0x002fca0007810000 */
[C---:B------:R-:W-:Y:S01]  /*b150*/  FADD.FTZ R12, -R6.reuse, R11 ;  /* 0x0000000b060c7221 */ /* 0x040fe20000010100 */
[----:B------:R-:W-:Y:S01]  /*b160*/  FMNMX.FTZ R11, R139, R0, !PT ;  /* 0x000000008b0b7209 */ /* 0x000fe20007810000 */
[-C--:B0-----:R-:W-:Y:S02]  /*b170*/  FMUL.FTZ R19, R6, R3.reuse ;  /* 0x0000000306137220 */ /* 0x081fe40000410000 */
[----:B------:R-:W-:Y:S01]  /*b180*/  FMUL.FTZ R146, R12, R3 ;  /* 0x000000030c927220 */ /* 0x000fe20000410000 */
        /* <DEDUP_REMOVED lines=45> */
[----:B------:R-:W-:Y:S01]  /*b460*/  FFMA.FTZ R81, R73, R3, -R19 ;  /* 0x0000000349517223 */ /* 0x000fe20000010813 */
[----:B------:R-:W-:Y:S02]  /*b470*/  MUFU.EX2 R146, R146 ;  /* 0x0000009200927308 */ /* 0x000fe40000000800 */
[----:B------:R-:W-:-:S04]  /*b480*/  FMNMX.FTZ R0, R118, R11, !PT ;  /* 0x0000000b76007209 */ /* 0x000fc80007810000 */
[----:B------:R-:W-:Y:S02]  /*b490*/  FMNMX.FTZ R11, R119, R0, !PT ;  /* 0x00000000770b7209 */ /* 0x000fe40007810000 */
[----:B------:R-:W0:Y:S02]  /*b4a0*/  MUFU.EX2 R15, R15 ;  /* 0x0000000f000f7308 */ /* 0x000e240000000800 */
[----:B------:R-:W-:-:S04]  /*b4b0*/  FMNMX.FTZ R0, R106, R11, !PT ;  /* 0x0000000b6a007209 */ /* 0x000fc80007810000 */
[----:B------:R-:W-:Y:S02]  /*b4c0*/  FMNMX.FTZ R11, R107, R0, !PT ;  /* 0x000000006b0b7209 */ /* 0x000fe40007810000 */
[----:B------:R-:W1:Y:S02]  /*b4d0*/  MUFU.EX2 R12, R12 ;  /* 0x0000000c000c7308 */ /* 0x000e640000000800 */
[----:B------:R-:W-:-:S04]  /*b4e0*/  FMNMX.FTZ R0, R110, R11, !PT ;  /* 0x0000000b6e007209 */ /* 0x000fc80007810000 */
[----:B------:R-:W-:Y:S01]  /*b4f0*/  FMNMX.FTZ R11, R111, R0, !PT ;  /* 0x000000006f0b7209 */ /* 0x000fe20007810000 */
[----:B------:R-:W-:Y:S02]  /*b500*/  WARPGROUP.DEPBAR.LE gsb0, 0x0 ;  /* 0x00008000000079c5 */ /* 0x000fe40000010000 */
[----:B------:R-:W-:Y:S01]  /*b510*/  WARPGROUP.ARRIVE ;  /* 0x00000000000079c5 */ /* 0x000fe20000000000 */
[----:B------:R-:W-:Y:S01]  /*b520*/  FMNMX.FTZ R0, R98, R11, !PT ;  /* 0x0000000b62007209 */ /* 0x000fe20007810000 */
[----:B------:R-:W2:Y:S01]  /*b530*/  MUFU.EX2 R14, R14 ;  /* 0x0000000e000e7308 */ /* 0x000ea20000000800 */
[----:B0-----:R-:W-:Y:S02]  /*b540*/  FFMA.FTZ R5, R146, R5, R15 ;  /* 0x0000000592057223 */ /* 0x001fe4000001000f */
[----:B------:R-:W-:Y:S01]  /*b550*/  FMNMX.FTZ R11, R99, R0, !PT ;  /* 0x00000000630b7209 */ /* 0x000fe20007810000 */
[----:B------:R-:W-:Y:S01]  /*b560*/  HGMMA.64x96x16.F32 R24, gdesc[UR36].tnspB, R24, gsb0 ;  /* 0x41600000241879f0 */ /* 0x000fe20008000818 */
[----:B------:R-:W-:Y:S01]  /*b570*/  R2UR UR36, R154 ;  /* 0x000000009a2472ca */ /* 0x000fe200000e0000 */
[----:B------:R-:W-:Y:S01]  /*b580*/  UMOV UR38, UR5 ;  /* 0x0000000500267c82 */ /* 0x000fe20008000000 */
[----:B------:R-:W-:Y:S01]  /*b590*/  R2UR UR37, R155 ;  /* 0x000000009b2572ca */ /* 0x000fe200000e0000 */
[----:B------:R-:W-:Y:S01]  /*b5a0*/  UMOV UR39, 0x80000020 ;  /* 0x8000002000277882 */ /* 0x000fe20000000000 */
[----:B------:R-:W-:Y:S01]  /*b5b0*/  UIADD3 UR5, UR34, 0x140, URZ ;  /* 0x0000014022057890 */ /* 0x000fe2000fffe03f */
[----:B------:R-:W-:Y:S01]  /*b5c0*/  FMNMX.FTZ R0, R102, R11, !PT ;  /* 0x0000000b66007209 */ /* 0x000fe20007810000 */
[----:B------:R-:W0:Y:S01]  /*b5d0*/  MUFU.EX2 R21, R21 ;  /* 0x0000001500157308 */ /* 0x000e220000000800 */
[C---:B-1----:R-:W-:Y:S01]  /*b5e0*/  FADD.FTZ R5, R12.reuse, R5 ;  /* 0x000000050c057221 */ /* 0x042fe20000010000 */
[----:B------:R-:W-:-:S02]  /*b5f0*/  F2FP.F16.F32.PACK_AB R12, R12, R15 ;  /* 0x0000000f0c0c723e */ /* 0x000fc400000000ff */
        /* <DEDUP_REMOVED lines=18> */
[----:B------:R-:W-:-:S05]  /*b720*/  FMNMX.FTZ R0, R79, R0, !PT ;  /* 0x000000004f007209 */ /* 0x000fca0007810000 */
[----:B------:R-:W1:Y:S01]  /*b730*/  SHFL.BFLY PT, R11, R0, 0x2, 0x1f ;  /* 0x0c401f00000b7f89 */ /* 0x000e6200000e0000 */
[----:B------:R-:W-:Y:S08]  /*b740*/  MUFU.EX2 R121, R121 ;  /* 0x0000007900797308 */ /* 0x000ff00000000800 */
[----:B------:R-:W-:Y:S08]  /*b750*/  MUFU.EX2 R124, R124 ;  /* 0x0000007c007c7308 */ /* 0x000ff00000000800 */
[----:B------:R-:W-:Y:S01]  /*b760*/  MUFU.EX2 R120, R120 ;  /* 0x0000007800787308 */ /* 0x000fe20000000800 */
[----:B-1----:R-:W-:-:S07]  /*b770*/  FMNMX.FTZ R11, R0, R11, !PT ;  /* 0x0000000b000b7209 */ /* 0x002fce0007810000 */
[----:B------:R-:W-:Y:S01]  /*b780*/  MUFU.EX2 R125, R125 ;  /* 0x0000007d007d7308 */ /* 0x000fe20000000800 */
[----:B------:R-:W1:Y:S07]  /*b790*/  SHFL.BFLY PT, R0, R11, 0x1, 0x1f ;  /* 0x0c201f000b007f89 */ /* 0x000e6e00000e0000 */
[----:B------:R-:W-:Y:S01]  /*b7a0*/  MUFU.EX2 R113, R113 ;  /* 0x0000007100717308 */ /* 0x000fe20000000800 */
[----:B------:R-:W-:Y:S02]  /*b7b0*/  WARPGROUP.DEPBAR.LE gsb0, 0x0 ;  /* 0x00008000000079c5 */ /* 0x000fe40000010000 */
[----:B------:R-:W-:-:S05]  /*b7c0*/  WARPGROUP.ARRIVE ;  /* 0x00000000000079c5 */ /* 0x000fca0000000000 */
[----:B------:R-:W-:Y:S01]  /*b7d0*/  MUFU.EX2 R116, R116 ;  /* 0x0000007400747308 */ /* 0x000fe20000000800 */
[----:B------:R-:W-:Y:S07]  /*b7e0*/  HGMMA.64x96x16.F32 R24, gdesc[UR40].tnspB, R24, gsb0 ;  /* 0x41600000281879f0 */ /* 0x000fee0008000818 */
[----:B------:R-:W-:Y:S01]  /*b7f0*/  MUFU.EX2 R112, R112 ;  /* 0x0000007000707308 */ /* 0x000fe20000000800 */
[----:B-1----:R-:W-:Y:S01]  /*b800*/  FMNMX.FTZ R0, R11, R0, !PT ;  /* 0x000000000b007209 */ /* 0x002fe20007810000 */
[-CC-:B------:R-:W-:Y:S01]  /*b810*/  FFMA.FTZ R11, R76, R3.reuse, -R19.reuse ;  /* 0x000000034c0b7223 */ /* 0x180fe20000010813 */
[----:B------:R-:W-:Y:S01]  /*b820*/  FFMA.FTZ R76, R77, R3, -R19 ;  /* 0x000000034d4c7223 */ /* 0x000fe20000010813 */
[----:B------:R-:W-:-:S04]  /*b830*/  IMAD.U32 R77, RZ, RZ, UR4 ;  /* 0x00000004ff4d7e24 */ /* 0x000fc8000f8e00ff */
[----:B------:R-:W-:Y:S01]  /*b840*/  MUFU.EX2 R117, R117 ;  /* 0x0000007500757308 */ /* 0x000fe20000000800 */
[CC--:B------:R-:W-:Y:S01]  /*b850*/  FMUL.FTZ R140, R0.reuse, R3.reuse ;  /* 0x00000003008c7220 */ /* 0x0c0fe20000410000 */
[----:B------:R-:W-:Y:S01]  /*b860*/  FADD.FTZ R72, -R0, R13 ;  /* 0x0000000d00487221 */ /* 0x000fe20000010100 */
[----:B------:R-:W-:Y:S02]  /*b870*/  @!P1 LEA R77, R77, UR56, 0x3 ;  /* 0x000000384d4d9c11 */ /* 0x000fe4000f8e18ff */
        /* <DEDUP_REMOVED lines=8> */
[-C--:B------:R-:W-:Y:S01]  /*b900*/  FMUL.FTZ R19, R72, R3.reuse ;  /* 0x0000000348137220 */ /* 0x080fe20000410000 */
[-CC-:B------:R-:W-:Y:S01]  /*b910*/  FFMA.FTZ R132, R138, R3.reuse, -R140.reuse ;  /* 0x000000038a847223 */ /* 0x180fe2000001088c */
[----:B------:R-:W-:Y:S01]  /*b920*/  FFMA.FTZ R107, R111, R3, -R140 ;  /* 0x000000036f6b7223 */ /* 0x000fe2000001088c */
[----:B------:R-:W-:-:S02]  /*b930*/  IMAD.U32 R111, RZ, RZ, UR6 ;  /* 0x00000006ff6f7e24 */ /* 0x000fc4000f8e00ff */
[-CC-:B------:R-:W-:Y:S01]  /*b940*/  FFMA.FTZ R13, R139, R3.reuse, -R140.reuse ;  /* 0x000000038b0d7223 */ /* 0x180fe2000001088c */
[-CC-:B------:R-:W-:Y:S01]  /*b950*/  FFMA.FTZ R73, R122, R3.reuse, -R140.reuse ;  /* 0x000000037a497223 */ /* 0x180fe2000001088c */
[----:B------:R-:W-:Y:S01]  /*b960*/  MUFU.EX2 R19, R19 ;  /* 0x0000001300137308 */ /* 0x000fe20000000800 */
[-CC-:B------:R-:W-:Y:S01]  /*b970*/  FFMA.FTZ R122, R114, R3.reuse, -R140.reuse ;  /* 0x00000003727a7223 */ /* 0x180fe2000001088c */
[----:B------:R-:W-:Y:S01]  /*b980*/  @!P1 LEA R111, R111, UR56, 0x3 ;  /* 0x000000386f6f9c11 */ /* 0x000fe2000f8e18ff */
[-CC-:B------:R-:W-:Y:S01]  /*b990*/  FFMA.FTZ R72, R142, R3.reuse, -R140.reuse ;  /* 0x000000038e487223 */ /* 0x180fe2000001088c */
[-CC-:B------:R-:W-:Y:S01]  /*b9a0*/  FFMA.FTZ R114, R106, R3.reuse, -R140.reuse ;  /* 0x000000036a727223 */ /* 0x180fe2000001088c */
[-CC-:B------:R-:W-:Y:S01]  /*b9b0*/  FFMA.FTZ R106, R110, R3.reuse, -R140.reuse ;  /* 0x000000036e6a7223 */ /* 0x180fe2000001088c */
[----:B------:R-:W-:Y:S02]  /*b9c0*/  @!P1 VIADD R110, R77, 0x31c40 ;  /* 0x00031c404d6e9836 */ /* 0x000fe40000000000 */
[----:B------:R-:W-:Y:S01]  /*b9d0*/  FFMA.FTZ R139, R143, R3, -R140 ;  /* 0x000000038f8b7223 */ /* 0x000fe2000001088c */
[----:B------:R-:W1:Y:S01]  /*b9e0*/  MUFU.EX2 R132, R132 ;  /* 0x0000008400847308 */ /* 0x000e620000000800 */
[----:B------:R-:W-:-:S02]  /*b9f0*/  @!P1 VIADD R77, R111, 0x31c60 ;  /* 0x00031c606f4d9836 */ /* 0x000fc40000000000 */
[-C--:B------:R-:W-:Y:S01]  /*ba00*/  FFMA.FTZ R136, R131, R3.reuse, -R140 ;  /* 0x0000000383887223 */ /* 0x080fe2000001088c */
[----:B------:R-:W-:Y:S01]  /*ba10*/  @!P1 PRMT R111, RZ, 0x654, R110 ;  /* 0x00000654ff6f9816 */ /* 0x000fe2000000006e */
[-CC-:B------:R-:W-:Y:S01]  /*ba20*/  FFMA.FTZ R131, R134, R3.reuse, -R140.reuse ;  /* 0x0000000386837223 */ /* 0x180fe2000001088c */
[-CC-:B------:R-:W-:Y:S01]  /*ba30*/  FFMA.FTZ R134, R135, R3.reuse, -R140.reuse ;  /* 0x0000000387867223 */ /* 0x180fe2000001088c */
[----:B------:R-:W-:Y:S01]  /*ba40*/  @!P1 PRMT R110, RZ, 0x654, R77 ;  /* 0x00000654ff6e9816 */ /* 0x000fe2000000004d */
[-CC-:B------:R-:W-:Y:S01]  /*ba50*/  FFMA.FTZ R77, R102, R3.reuse, -R140.reuse ;  /* 0x00000003664d7223 */ /* 0x180fe2000001088c */
        /* <DEDUP_REMOVED lines=8> */
[----:B------:R-:W4:Y:S01]  /*bae0*/  MUFU.EX2 R72, R72 ;  /* 0x0000004800487308 */ /* 0x000f220000000800 */
[-CC-:B------:R-:W-:Y:S01]  /*baf0*/  FFMA.FTZ R95, R82, R3.reuse, -R140.reuse ;  /* 0x00000003525f7223 */ /* 0x180fe2000001088c */
[-CC-:B------:R-:W-:Y:S01]  /*bb00*/  FFMA.FTZ R78, R78, R3.reuse, -R140.reuse ;  /* 0x000000034e4e7223 */ /* 0x180fe2000001088c */
[----:B------:R-:W-:Y:S01]  /*bb10*/  FFMA.FTZ R79, R79, R3, -R140 ;  /* 0x000000034f4f7223 */ /* 0x000fe2000001088c */
[----:B------:R-:W-:-:S04]  /*bb20*/  UMOV UR6, UR4 ;  /* 0x0000000400067c82 */ /* 0x000fc80008000000 */
[----:B------:R-:W5:Y:S08]  /*bb30*/  MUFU.EX2 R139, R139 ;  /* 0x0000008b008b7308 */ /* 0x000f700000000800 */
[----:B------:R-:W5:Y:S08]  /*bb40*/  MUFU.EX2 R133, R133 ;  /* 0x0000008500857308 */ /* 0x000f700000000800 */
[----:B------:R-:W5:Y:S08]  /*bb50*/  MUFU.EX2 R136, R136 ;  /* 0x0000008800887308 */ /* 0x000f700000000800 */
[----:B------:R-:W-:Y:S08]  /*bb60*/  MUFU.EX2 R131, R131 ;  /* 0x0000008300837308 */ /* 0x000ff00000000800 */
[----:B------:R-:W5:Y:S01]  /*bb70*/  MUFU.EX2 R134, R134 ;  /* 0x0000008600867308 */ /* 0x000f620000000800 */
[----:B------:R-:W-:-:S02]  /*bb80*/  WARPGROUP.DEPBAR.LE gsb0, 0x0 ;  /* 0x00008000000079c5 */ /* 0x000fc40000010000 */
[----:B------:R-:W-:-:S05]  /*bb90*/  WARPGROUP.ARRIVE ;  /* 0x00000000000079c5 */ /* 0x000fca0000000000 */
[----:B------:R-:W5:Y:S01]  /*bba0*/  MUFU.EX2 R73, R73 ;  /* 0x0000004900497308 */ /* 0x000f620000000800 */
[----:B------:R-:W-:Y:S01]  /*bbb0*/  HGMMA.64x96x16.F32 R24, gdesc[UR36].tnspB, R24, gsb0 ;  /* 0x41600000241879f0 */ /* 0x000fe20008000818 */
[----:B------:R-:W-:Y:S01]  /*bbc0*/  R2UR UR36, R152 ;  /* 0x00000000982472ca */ /* 0x000fe200000e0000 */
[----:B------:R-:W-:Y:S01]  /*bbd0*/  UMOV UR38, UR5 ;  /* 0x0000000500267c82 */ /* 0x000fe20008000000 */
[----:B------:R-:W-:Y:S01]  /*bbe0*/  R2UR UR37, R153 ;  /* 0x00000000992572ca */ /* 0x000fe200000e0000 */
[----:B------:R-:W-:Y:S01]  /*bbf0*/  UMOV UR39, 0x80000020 ;  /* 0x8000002000277882 */ /* 0x000fe20000000000 */
[----:B------:R-:W-:Y:S02]  /*bc00*/  UIADD3 UR5, UR34, 0x180, URZ ;  /* 0x0000018022057890 */ /* 0x000fe4000fffe03f */
[----:B------:R-:W5:Y:S08]  /*bc10*/  MUFU.EX2 R130, R130 ;  /* 0x0000008200827308 */ /* 0x000f700000000800 */
[----:B------:R-:W5:Y:S08]  /*bc20*/  MUFU.EX2 R123, R123 ;  /* 0x0000007b007b7308 */ /* 0x000f700000000800 */
[----:B------:R-:W-:Y:S08]  /*bc30*/  MUFU.EX2 R126, R126 ;  /* 0x0000007e007e7308 */ /* 0x000ff00000000800 */
[----:B------:R-:W-:Y:S08]  /*bc40*/  MUFU.EX2 R122, R122 ;  /* 0x0000007a007a7308 */ /* 0x000ff00000000800 */
        /* <DEDUP_REMOVED lines=18> */
[----:B------:R-:W-:Y:S08]  /*bd70*/  MUFU.EX2 R109, R109 ;  /* 0x0000006d006d7308 */ /* 0x000ff00000000800 */
        /* <DEDUP_REMOVED lines=8> */
[----:B------:R-:W-:Y:S08]  /*be00*/  MUFU.EX2 R89, R89 ;  /* 0x0000005900597308 */ /* 0x000ff00000000800 */
[----:B------:R-:W-:Y:S01]  /*be10*/  MUFU.EX2 R92, R92 ;  /* 0x0000005c005c7308 */ /* 0x000fe20000000800 */
[----:B------:R-:W-:-:S02]  /*be20*/  WARPGROUP.DEPBAR.LE gsb0, 0x0 ;  /* 0x00008000000079c5 */ /* 0x000fc40000010000 */
[----:B------:R-:W-:-:S05]  /*be30*/  WARPGROUP.ARRIVE ;  /* 0x00000000000079c5 */ /* 0x000fca0000000000 */
[----:B------:R-:W-:Y:S01]  /*be40*/  MUFU.EX2 R88, R88 ;  /* 0x0000005800587308 */ /* 0x000fe20000000800 */
[----:B------:R-:W-:Y:S01]  /*be50*/  HGMMA.64x96x16.F32 R24, gdesc[UR36].tnspB, R24, gsb0 ;  /* 0x41600000241879f0 */ /* 0x000fe20008000818 */
[----:B------:R-:W-:Y:S01]  /*be60*/  R2UR UR36, R148 ;  /* 0x00000000942472ca */ /* 0x000fe200000e0000 */
[----:B------:R-:W-:Y:S01]  /*be70*/  UMOV UR38, UR5 ;  /* 0x0000000500267c82 */ /* 0x000fe20008000000 */
[----:B------:R-:W-:Y:S01]  /*be80*/  R2UR UR37, R149 ;  /* 0x00000000952572ca */ /* 0x000fe200000e0000 */
[----:B------:R-:W-:-:S03]  /*be90*/  UMOV UR39, 0x80000020 ;  /* 0x8000002000277882 */ /* 0x000fc60000000000 */
        /* <DEDUP_REMOVED lines=30> */
[-CC-:B--2---:R-:W-:Y:S01]  /*c080*/  FFMA.FTZ R111, R90, R3.reuse, -R140.reuse ;  /* 0x000000035a6f7223 */ /* 0x184fe2000001088c */
[-CC-:B------:R-:W-:Y:S01]  /*c090*/  FFMA.FTZ R90, R87, R3.reuse, -R140.reuse ;  /* 0x00000003575a7223 */ /* 0x180fe2000001088c */
[-CC-:B------:R-:W-:Y:S01]  /*c0a0*/  FFMA.FTZ R87, R74, R3.reuse, -R140.reuse ;  /* 0x000000034a577223 */ /* 0x180fe2000001088c */
[----:B------:R-:W-:Y:S01]  /*c0b0*/  FADD.FTZ R74, R14, R5 ;  /* 0x000000050e4a7221 */ /* 0x000fe20000010000 */
[----:B0-----:R-:W-:Y:S01]  /*c0c0*/  F2FP.F16.F32.PACK_AB R14, R21, R14 ;  /* 0x0000000e150e723e */ /* 0x001fe200000000ff */
[-C--:B------:R-:W-:Y:S01]  /*c0d0*/  FMUL.FTZ R37, R37, R146.reuse ;  /* 0x0000009225257220 */ /* 0x080fe20000410000 */
[----:B------:R-:W-:Y:S01]  /*c0e0*/  FMUL.FTZ R40, R40, R146 ;  /* 0x0000009228287220 */ /* 0x000fe20000410000 */
[-CC-:B-1----:R-:W-:Y:S01]  /*c0f0*/  FFMA.FTZ R110, R91, R3.reuse, -R140.reuse ;  /* 0x000000035b6e7223 */ /* 0x182fe2000001088c */
[----:B------:R-:W-:Y:S01]  /*c100*/  FFMA.FTZ R91, R86, R3, -R140 ;  /* 0x00000003565b7223 */ /* 0x000fe2000001088c */
[----:B------:R-:W-:Y:S01]  /*c110*/  FFMA.FTZ R86, R19, R4, R132 ;  /* 0x0000000413567223 */ /* 0x000fe20000010084 */
[----:B------:R-:W-:Y:S01]  /*c120*/  FADD.FTZ R75, R21, R74 ;  /* 0x0000004a154b7221 */ /* 0x000fe20000010000 */
[----:B------:R0:W-:Y:S01]  /*c130*/  MUFU.EX2 R5, R110 ;  /* 0x0000006e00057308 */ /* 0x0001e20000000800 */
[----:B------:R-:W-:Y:S01]  /*c140*/  FMUL.FTZ R41, R41, R146 ;  /* 0x0000009229297220 */ /* 0x000fe20000410000 */
[C---:B---3--:R-:W-:Y:S01]  /*c150*/  FADD.FTZ R141, R13.reuse, R86 ;  /* 0x000000560d8d7221 */ /* 0x048fe20000010000 */
[----:B------:R-:W-:Y:S01]  /*c160*/  FADD.FTZ R74, R20, R75 ;  /* 0x0000004b144a7221 */ /* 0x000fe20000010000 */
[----:B------:R-:W-:Y:S01]  /*c170*/  F2FP.F16.F32.PACK_AB R13, R13, R132 ;  /* 0x000000840d0d723e */ /* 0x000fe200000000ff */
[----:B------:R-:W-:Y:S01]  /*c180*/  FMUL.FTZ R44, R44, R146 ;  /* 0x000000922c2c7220 */ /* 0x000fe20000410000 */
[----:B----4-:R-:W-:Y:S01]  /*c190*/  FADD.FTZ R86, R72, R141 ;  /* 0x0000008d48567221 */ /* 0x010fe20000010000 */
[C---:B------:R-:W-:Y:S01]  /*c1a0*/  FADD.FTZ R21, R137.reuse, R74 ;  /* 0x0000004a89157221 */ /* 0x040fe20000010000 */
[----:B------:R1:W2:Y:S01]  /*c1b0*/  MUFU.EX2 R4, R111 ;  /* 0x0000006f00047308 */ /* 0x0002a20000000800 */
[----:B------:R-:W-:Y:S01]  /*c1c0*/  F2FP.F16.F32.PACK_AB R20, R137, R20 ;  /* 0x000000148914723e */ /* 0x000fe200000000ff */
[----:B-----5:R-:W-:Y:S01]  /*c1d0*/  FADD.FTZ R86, R139, R86 ;  /* 0x000000568b567221 */ /* 0x020fe20000010000 */
[----:B0-----:R-:W-:Y:S01]  /*c1e0*/  FADD.FTZ R110, R22, R21 ;  /* 0x00000015166e7221 */ /* 0x001fe20000010000 */
[----:B------:R-:W-:Y:S01]  /*c1f0*/  F2FP.F16.F32.PACK_AB R22, R23, R22 ;  /* 0x000000161716723e */ /* 0x000fe200000000ff */
[----:B------:R-:W-:Y:S01]  /*c200*/  FMUL.FTZ R45, R45, R146 ;  /* 0x000000922d2d7220 */ /* 0x000fe20000410000 */
[----:B------:R-:W-:Y:S01]  /*c210*/  FADD.FTZ R15, R133, R86 ;  /* 0x00000056850f7221 */ /* 0x000fe20000010000 */
[----:B------:R-:W-:Y:S01]  /*c220*/  FADD.FTZ R75, R23, R110 ;  /* 0x0000006e174b7221 */ /* 0x000fe20000010000 */
[C---:B------:R-:W-:Y:S01]  /*c230*/  F2FP.F16.F32.PACK_AB R21, R136.reuse, R133 ;  /* 0x000000858815723e */ /* 0x040fe200000000ff */
[----:B------:R0:W3:Y:S01]  /*c240*/  MUFU.EX2 R86, R102 ;  /* 0x0000006600567308 */ /* 0x0000e20000000800 */
[----:B------:R-:W-:Y:S01]  /*c250*/  FADD.FTZ R74, R136, R15 ;  /* 0x0000000f884a7221 */ /* 0x000fe20000010000 */
[----:B------:R-:W-:Y:S01]  /*c260*/  F2FP.F16.F32.PACK_AB R15, R139, R72 ;  /* 0x000000488b0f723e */ /* 0x000fe200000000ff */
[-C--:B------:R-:W-:Y:S01]  /*c270*/  FMUL.FTZ R48, R48, R146.reuse ;  /* 0x0000009230307220 */ /* 0x080fe20000410000 */
[----:B------:R-:W-:Y:S01]  /*c280*/  F2FP.F16.F32.PACK_AB R23, R134, R131 ;  /* 0x000000838617723e */ /* 0x000fe200000000ff */
[----:B-1----:R-:W-:Y:S01]  /*c290*/  FADD.FTZ R111, R131, R74 ;  /* 0x0000004a836f7221 */ /* 0x002fe20000010000 */
[----:B------:R-:W-:Y:S01]  /*c2a0*/  FADD.FTZ R74, R128, R75 ;  /* 0x0000004b804a7221 */ /* 0x000fe20000010000 */
[----:B------:R1:W-:Y:S01]  /*c2b0*/  STSM.16.M88.4 [R9+0x24300], R12 ;  /* 0x0243000c09007844 */ /* 0x0003e20000000200 */
[----:B------:R-:W4:Y:S01]  /*c2c0*/  MUFU.EX2 R91, R91 ;  /* 0x0000005b005b7308 */ /* 0x000f220000000800 */
[----:B------:R-:W-:Y:S01]  /*c2d0*/  FADD.FTZ R72, R134, R111 ;  /* 0x0000006f86487221 */ /* 0x000fe20000010000 */
[----:B------:R-:W-:Y:S01]  /*c2e0*/  FADD.FTZ R74, R129, R74 ;  /* 0x0000004a814a7221 */ /* 0x000fe20000010000 */
[----:B------:R5:W-:Y:S01]  /*c2f0*/  STSM.16.M88.4 [R9+0x25b00], R20 ;  /* 0x025b001409007844 */ /* 0x000be20000000200 */
[-C--:B------:R-:W-:Y:S01]  /*c300*/  FMUL.FTZ R49, R49, R146.reuse ;  /* 0x0000009231317220 */ /* 0x080fe20000410000 */
[----:B------:R-:W-:Y:S01]  /*c310*/  FADD.FTZ R75, R73, R72 ;  /* 0x00000048494b7221 */ /* 0x000fe20000010000 */
[----:B------:R-:W-:Y:S01]  /*c320*/  F2FP.F16.F32.PACK_AB R73, R130, R73 ;  /* 0x000000498249723e */ /* 0x000fe200000000ff */
[-C--:B------:R-:W-:Y:S01]  /*c330*/  FMUL.FTZ R52, R52, R146.reuse ;  /* 0x0000009234347220 */ /* 0x080fe20000410000 */
[----:B------:R-:W4:Y:S01]  /*c340*/  MUFU.EX2 R90, R90 ;  /* 0x0000005a005a7308 */ /* 0x000f220000000800 */
[----:B------:R-:W-:Y:S01]  /*c350*/  FADD.FTZ R72, R130, R75 ;  /* 0x0000004b82487221 */ /* 0x000fe20000010000 */
[----:B------:R-:W-:Y:S01]  /*c360*/  FADD.FTZ R75, R121, R74 ;  /* 0x0000004a794b7221 */ /* 0x000fe20000010000 */
[-C--:B------:R-:W-:Y:S01]  /*c370*/  FMUL.FTZ R53, R53, R146.reuse ;  /* 0x0000009235357220 */ /* 0x080fe20000410000 */
[----:B------:R-:W-:Y:S01]  /*c380*/  FMUL.FTZ R56, R56, R146 ;  /* 0x0000009238387220 */ /* 0x000fe20000410000 */
[----:B------:R-:W-:Y:S01]  /*c390*/  FADD.FTZ R111, R123, R72 ;  /* 0x000000487b6f7221 */ /* 0x000fe20000010000 */
[----:B------:R-:W-:Y:S01]  /*c3a0*/  FADD.FTZ R75, R124, R75 ;  /* 0x0000004b7c4b7221 */ /* 0x000fe20000010000 */
[----:B-1----:R-:W-:Y:S01]  /*c3b0*/  F2FP.F16.F32.PACK_AB R13, R127, R122 ;  /* 0x0000007a7f0d723e */ /* 0x002fe200000000ff */
[-C--:B------:R-:W-:Y:S01]  /*c3c0*/  FMUL.FTZ R57, R57, R146.reuse ;  /* 0x0000009239397220 */ /* 0x080fe20000410000 */
[----:B------:R-:W-:Y:S01]  /*c3d0*/  FADD.FTZ R111, R126, R111 ;  /* 0x0000006f7e6f7221 */ /* 0x000fe20000010000 */
[----:B------:R-:W-:Y:S01]  /*c3e0*/  FADD.FTZ R72, R120, R75 ;  /* 0x0000004b78487221 */ /* 0x000fe20000010000 */
[-C--:B------:R-:W-:Y:S01]  /*c3f0*/  FMUL.FTZ R60, R60, R146.reuse ;  /* 0x000000923c3c7220 */ /* 0x080fe20000410000 */
[-C--:B------:R-:W-:Y:S01]  /*c400*/  FMUL.FTZ R61, R61, R146.reuse ;  /* 0x000000923d3d7220 */ /* 0x080fe20000410000 */
[----:B------:R-:W-:Y:S01]  /*c410*/  FADD.FTZ R74, R122, R111 ;  /* 0x0000006f7a4a7221 */ /* 0x000fe20000010000 */
        /* <DEDUP_REMOVED lines=15> */
[----:B------:R-:W-:Y:S01]  /*c510*/  FADD.FTZ R14, R114, R111 ;  /* 0x0000006f720e7221 */ /* 0x000fe20000010000 */
[----:B-----5:R-:W-:Y:S01]  /*c520*/  FADD.FTZ R20, R117, R12 ;  /* 0x0000000c75147221 */ /* 0x020fe20000010000 */
        /* <DEDUP_REMOVED lines=15> */
[----:B0-----:R-:W-:Y:S01]  /*c620*/  FADD.FTZ R102, R109, R20 ;  /* 0x000000146d667221 */ /* 0x001fe20000010000 */
[----:B------:R-:W-:Y:S01]  /*c630*/  F2FP.F16.F32.PACK_AB R20, R117, R112 ;  /* 0x000000707514723e */ /* 0x000fe200000000ff */
[----:B------:R-:W-:Y:S01]  /*c640*/  FMUL.FTZ R31, R31, R19 ;  /* 0x000000131f1f7220 */ /* 0x000fe20000410000 */
[----:B------:R-:W-:Y:S01]  /*c650*/  FADD.FTZ R22, R99, R22 ;  /* 0x0000001663167221 */ /* 0x000fe20000010000 */
[----:B------:R-:W-:Y:S01]  /*c660*/  FADD.FTZ R23, R97, R102 ;  /* 0x0000006661177221 */ /* 0x000fe20000010000 */
[----:B-1----:R-:W-:Y:S01]  /*c670*/  F2FP.F16.F32.PACK_AB R72, R109, R104 ;  /* 0x000000686d48723e */ /* 0x002fe200000000ff */
[----:B------:R-:W0:Y:S01]  /*c680*/  MUFU.EX2 R102, R87 ;  /* 0x0000005700667308 */ /* 0x000e220000000800 */
[----:B------:R-:W-:Y:S01]  /*c690*/  FADD.FTZ R73, R77, R22 ;  /* 0x000000164d497221 */ /* 0x000fe20000010000 */
[----:B------:R-:W-:Y:S01]  /*c6a0*/  FADD.FTZ R75, R100, R23 ;  /* 0x00000017644b7221 */ /* 0x000fe20000010000 */
[----:B------:R-:W-:Y:S01]  /*c6b0*/  F2FP.F16.F32.PACK_AB R22, R108, R105 ;  /* 0x000000696c16723e */ /* 0x000fe200000000ff */
[-C--:B------:R-:W-:Y:S01]  /*c6c0*/  FMUL.FTZ R34, R34, R19.reuse ;  /* 0x0000001322227220 */ /* 0x080fe20000410000 */
[----:B------:R-:W-:Y:S01]  /*c6d0*/  FADD.FTZ R73, R82, R73 ;  /* 0x0000004952497221 */ /* 0x000fe20000010000 */
[----:B------:R-:W-:Y:S01]  /*c6e0*/  F2FP.F16.F32.PACK_AB R23, R107, R106 ;  /* 0x0000006a6b17723e */ /* 0x000fe200000000ff */
[----:B------:R-:W-:Y:S01]  /*c6f0*/  FMUL.FTZ R35, R35, R19 ;  /* 0x0000001323237220 */ /* 0x000fe20000410000 */
[----:B-----5:R-:W-:Y:S01]  /*c700*/  FADD.FTZ R12, R96, R75 ;  /* 0x0000004b600c7221 */ /* 0x020fe20000010000 */
[----:B--2---:R-:W-:Y:S01]  /*c710*/  FADD.FTZ R14, R4, R73 ;  /* 0x00000049040e7221 */ /* 0x004fe20000010000 */
[----:B------:R-:W-:Y:S01]  /*c720*/  F2FP.F16.F32.PACK_AB R75, R82, R77 ;  /* 0x0000004d524b723e */ /* 0x000fe200000000ff */
[----:B------:R1:W-:Y:S01]  /*c730*/  STSM.16.M88.4 [R9+0x2a300], R20 ;  /* 0x02a3001409007844 */ /* 0x0003e20000000200 */
[----:B------:R-:W-:Y:S01]  /*c740*/  FADD.FTZ R12, R101, R12 ;  /* 0x0000000c650c7221 */ /* 0x000fe20000010000 */
[----:B------:R-:W-:Y:S01]  /*c750*/  FADD.FTZ R13, R5, R14 ;  /* 0x0000000e050d7221 */ /* 0x000fe20000010000 */
[----:B------:R-:W-:Y:S01]  /*c760*/  F2FP.F16.F32.PACK_AB R73, R99, R98 ;  /* 0x000000626349723e */ /* 0x000fe200000000ff */
[-C--:B------:R-:W-:Y:S01]  /*c770*/  FMUL.FTZ R38, R38, R19.reuse ;  /* 0x0000001326267220 */ /* 0x080fe20000410000 */
[----:B------:R-:W-:Y:S01]  /*c780*/  FADD.FTZ R15, R89, R12 ;  /* 0x0000000c590f7221 */ /* 0x000fe20000010000 */
[----:B---3--:R-:W-:Y:S01]  /*c790*/  FADD.FTZ R12, R86, R13 ;  /* 0x0000000d560c7221 */ /* 0x008fe20000010000 */
[----:B------:R-:W-:Y:S01]  /*c7a0*/  F2FP.F16.F32.PACK_AB R13, R5, R4 ;  /* 0x00000004050d723e */ /* 0x000fe200000000ff */
[----:B------:R-:W-:Y:S01]  /*c7b0*/  FMUL.FTZ R39, R39, R19 ;  /* 0x0000001327277220 */ /* 0x000fe20000410000 */
[----:B------:R-:W-:Y:S01]  /*c7c0*/  FADD.FTZ R15, R92, R15 ;  /* 0x0000000f5c0f7221 */ /* 0x000fe20000010000 */
[----:B------:R-:W-:Y:S01]  /*c7d0*/  FADD.FTZ R14, R103, R12 ;  /* 0x0000000c670e7221 */ /* 0x000fe20000010000 */
[----:B------:R-:W-:Y:S01]  /*c7e0*/  F2FP.F16.F32.PACK_AB R74, R100, R97 ;  /* 0x00000061644a723e */ /* 0x000fe200000000ff */
[----:B------:R-:W-:Y:S01]  /*c7f0*/  FMUL.FTZ R42, R42, R19 ;  /* 0x000000132a2a7220 */ /* 0x000fe20000410000 */
        /* <DEDUP_REMOVED lines=8> */
[----:B-1----:R-:W-:Y:S01]  /*c880*/  FADD.FTZ R22, R84, R5 ;  /* 0x0000000554167221 */ /* 0x002fe20000010000 */
[----:B------:R-:W-:Y:S01]  /*c890*/  F2FP.F16.F32.PACK_AB R15, R103, R86 ;  /* 0x00000056670f723e */ /* 0x000fe200000000ff */
[----:B----4-:R-:W-:Y:S01]  /*c8a0*/  FADD.FTZ R5, R91, R4 ;  /* 0x000000045b057221 */ /* 0x010fe20000010000 */
[----:B------:R-:W-:Y:S01]  /*c8b0*/  F2FP.F16.F32.PACK_AB R20, R93, R88 ;  /* 0x000000585d14723e */ /* 0x000fe200000000ff */
[C---:B------:R-:W-:Y:S01]  /*c8c0*/  FADD.FTZ R77, R85.reuse, R22 ;  /* 0x00000016554d7221 */ /* 0x040fe20000010000 */
[----:B------:R-:W-:Y:S01]  /*c8d0*/  F2FP.F16.F32.PACK_AB R21, R94, R95 ;  /* 0x0000005f5e15723e */ /* 0x000fe200000000ff */
[----:B------:R1:W-:Y:S01]  /*c8e0*/  STSM.16.M88.4 [R9+0x2d300], R12 ;  /* 0x02d3000c09007844 */ /* 0x0003e20000000200 */
[----:B------:R-:W-:Y:S01]  /*c8f0*/  F2FP.F16.F32.PACK_AB R22, R85, R84 ;  /* 0x000000545516723e */ /* 0x000fe200000000ff */
[C---:B------:R-:W-:Y:S01]  /*c900*/  FADD.FTZ R5, R90.reuse, R5 ;  /* 0x000000055a057221 */ /* 0x040fe20000010000 */
[----:B------:R-:W-:Y:S01]  /*c910*/  F2FP.F16.F32.PACK_AB R23, R90, R91 ;  /* 0x0000005b5a17723e */ /* 0x000fe200000000ff */
[----:B------:R-:W-:Y:S01]  /*c920*/  FMUL.FTZ R46, R46, R19 ;  /* 0x000000132e2e7220 */ /* 0x000fe20000410000 */
[----:B--2---:R-:W-:Y:S01]  /*c930*/  F2FP.F16.F32.PACK_AB R72, R81, R80 ;  /* 0x000000505148723e */ /* 0x004fe200000000ff */
[----:B------:R-:W-:Y:S01]  /*c940*/  FADD.FTZ R80, R80, R77 ;  /* 0x0000004d50507221 */ /* 0x000fe20000010000 */
[----:B0-----:R-:W-:Y:S01]  /*c950*/  F2FP.F16.F32.PACK_AB R73, R83, R102 ;  /* 0x000000665349723e */ /* 0x001fe200000000ff */
[----:B------:R0:W-:Y:S01]  /*c960*/  STSM.16.M88.4 [R9+0x2eb00], R20 ;  /* 0x02eb001409007844 */ /* 0x0001e20000000200 */
        /* <DEDUP_REMOVED lines=9> */
[----:B------:R-:W-:Y:S01]  /*ca00*/  FADD.FTZ R4, R78, R5 ;  /* 0x000000054e047221 */ /* 0x000fe20000010000 */
[-C--:B------:R-:W-:Y:S01]  /*ca10*/  FMUL.FTZ R51, R51, R19.reuse ;  /* 0x0000001333337220 */ /* 0x080fe20000410000 */
[----:B------:R-:W-:Y:S01]  /*ca20*/  @!PT LDS RZ, [RZ] ;  /* 0x00000000fffff984 */ /* 0x000fe20000000800 */
[----:B------:R-:W-:Y:S01]  /*ca30*/  @!PT LDS RZ, [RZ] ;  /* 0x00000000fffff984 */ /* 0x000fe20000000800 */
[----:B------:R-:W-:Y:S01]  /*ca40*/  @!PT LDS RZ, [RZ] ;  /* 0x00000000fffff984 */ /* 0x000fe20000000800 */
[----:B------:R-:W-:Y:S01]  /*ca50*/  @!PT LDS RZ, [RZ] ;  /* 0x00000000fffff984 */ /* 0x000fe20000000800 */
[----:B------:R2:W-:Y:S06]  /*ca60*/  MEMBAR.ALL.CTA ;  /* 0x0000000000007992 */ /* 0x0005ec0000008000 */
[----:B--2---:R-:W2:Y:S01]  /*ca70*/  FENCE.VIEW.ASYNC.S ;  /* 0x00000000000073c6 */ /* 0x004ea20000000000 */
        /* <DEDUP_REMOVED lines=12> */
[----:B-1----:R-:W-:-:S02]  /*cb40*/  IMAD.MOV.U32 R12, RZ, RZ, R7 ;  /* 0x000000ffff0c7224 */ /* 0x002fc400078e0007 */
[----:B------:R-:W-:Y:S02]  /*cb50*/  IMAD.MOV.U32 R13, RZ, RZ, R0 ;  /* 0x000000ffff0d7224 */ /* 0x000fe400078e0000 */
[----:B------:R-:W-:Y:S01]  /*cb60*/  IMAD.MOV.U32 R11, RZ, RZ, R6 ;  /* 0x000000ffff0b7224 */ /* 0x000fe200078e0006 */
[----:B--2---:R-:W-:Y:S01]  /*cb70*/  NOP ;  /* 0x0000000000007918 */ /* 0x004fe20000000000 */
[----:B0-----:R-:W-:Y:S05]  /*cb80*/  @P2 BRA `(.L_x_1935) ;  /* 0xffffffc800402947 */ /* 0x001fea000383ffff */
.L_x_1926:
[----:B------:R-:W-:Y:S06]  /*cb90*/  BAR.ARV 0x8, 0x200 ;  /* 0x0208000000007b1d */ /* 0x000fec0000002000 */
[----:B------:R-:W-:Y:S05]  /*cba0*/  @!P0 BRA `(.L_x_1936) ;  /* 0x0000000000048947 */ /* 0x000fea0003800000 */
[----:B------:R-:W-:Y:S01]  /*cbb0*/  BPT.TRAP 0x1 ;  /* 0x000000040000795c */ /* 0x000fe20000300000 */
.L_x_1936:
[----:B------:R-:W-:Y:S01]  /*cbc0*/  ULEA UR9, UR4, UR56, 0x3 ;  /* 0x0000003804097291 */ /* 0x000fe2000f8e183f */
[----:B------:R-:W-:-:S08]  /*cbd0*/  SHF.L.U32 R7, R7, 0x1f, RZ ;  /* 0x0000001f07077819 */ /* 0x000fd000000006ff */
[----:B------:R0:W1:Y:S01]  /*cbe0*/  SYNCS.PHASECHK.TRANS64.TRYWAIT P2, [UR9+0x31c50], R7 ;  /* 0x031c5007ff0075a7 */ /* 0x0000620008040149 */
[----:B------:R-:W-:Y:S05]  /*cbf0*/  @!P0 BRA `(.L_x_1937) ;  /* 0x0000000000048947 */ /* 0x000fea0003800000 */
[----:B------:R-:W-:Y:S01]  /*cc00*/  BPT.TRAP 0x1 ;  /* 0x000000040000795c */ /* 0x000fe20000300000 */
.L_x_1937:
[----:B-1----:R-:W-:Y:S05]  /*cc10*/  @P2 BRA `(.L_x_1938) ;  /* 0x0000000000082947 */ /* 0x002fea0003800000 */
[----:B------:R-:W1:Y:S02]  /*cc20*/  SYNCS.PHASECHK.TRANS64.TRYWAIT P0, [UR9+0x31c50], R7 ;  /* 0x031c5007ff0075a7 */ /* 0x000e640008000149 */
[----:B-1----:R-:W-:Y:S05]  /*cc30*/  @!P0 BRA `(.L_x_1939) ;  /* 0x00000060003c8947 */ /* 0x002fea0003800000 */
.L_x_1938:
[----:B------:R-:W-:Y:S01]  /*cc40*/  UIADD3 UR56, UR56, 0x200, URZ ;  /* 0x0000020038387890 */ /* 0x000fe2000fffe03f */
[----:B------:R-:W-:Y:S01]  /*cc50*/  WARPGROUP.ARRIVE ;  /* 0x00000000000079c5 */ /* 0x000fe20000000000 */
[----:B------:R-:W-:Y:S01]  /*cc60*/  ULOP3.LUT UR59, UR59, 0x10000, URZ, 0xfc, !UPT ;  /* 0x000100003b3b7892 */ /* 0x000fe2000f8efc3f */
[----:B-1----:R-:W1:Y:S01]  /*cc70*/  SHFL.BFLY PT, R8, R5, 0x2, 0x1f ;  /* 0x0c401f0005087f89 */ /* 0x002e6200000e0000 */
[----:B------:R-:W-:Y:S01]  /*cc80*/  USHF.R.U32.HI UR56, URZ, 0x4, UR56 ;  /* 0x000000043f387899 */ /* 0x000fe20008011638 */
[----:B------:R-:W-:Y:S01]  /*cc90*/  IMAD.U32 R12, RZ, RZ, UR9 ;  /* 0x00000009ff0c7e24 */ /* 0x000fe2000f8e00ff */
[----:B------:R-:W-:Y:S01]  /*cca0*/  UMOV UR5, 0xc0000010 ;  /* 0xc000001000057882 */ /* 0x000fe20000000000 */
[----:B------:R-:W-:Y:S01]  /*ccb0*/  UMOV UR7, 0x80000020 ;  /* 0x8000002000077882 */ /* 0x000fe20000000000 */
[----:B------:R-:W-:Y:S01]  /*ccc0*/  ULOP3.LUT UR56, UR56, 0x3fff, URZ, 0xc0, !UPT ;  /* 0x00003fff38387892 */ /* 0x000fe2000f8ec03f */
[----:B0-----:R-:W0:Y:S01]  /*ccd0*/  SHFL.BFLY PT, R7, R4, 0x2, 0x1f ;  /* 0x0c401f0004077f89 */ /* 0x001e2200000e0000 */
[----:B------:R-:W-:-:S02]  /*cce0*/  @!P1 VIADD R12, R12, 0x31c60 ;  /* 0x00031c600c0c9836 */ /* 0x000fc40000000000 */
[----:B------:R-:W-:-:S03]  /*ccf0*/  ULOP3.LUT UR8, UR56, 0x2400000, URZ, 0xfc, !UPT ;  /* 0x0240000038087892 */ /* 0x000fc6000f8efc3f */
[----:B------:R-:W-:Y:S01]  /*cd00*/  @!P1 PRMT R12, RZ, 0x654, R12 ;  /* 0x00000654ff0c9816 */ /* 0x000fe2000000000c */
[----:B------:R-:W-:-:S03]  /*cd10*/  UIMAD UR8, UR4, 0x6c0, UR8 ;  /* 0x000006c0040878a4 */ /* 0x000fc6000f8e0208 */
[----:B------:R-:W-:-:S04]  /*cd20*/  UMOV UR4, UR59 ;  /* 0x0000003b00047c82 */ /* 0x000fc80008000000 */
[----:B------:R-:W-:Y:S02]  /*cd30*/  UMOV UR6, UR8 ;  /* 0x0000000800067c82 */ /* 0x000fe40008000000 */
[----:B------:R-:W-:Y:S01]  /*cd40*/  HGMMA.64x96x16.F32 R24, gdesc[UR4].tnspB, R24, gsb0 ;  /* 0x41600000041879f0 */ /* 0x000fe20008000818 */
[----:B------:R-:W-:Y:S01]  /*cd50*/  UIADD3 UR4, UR59, 0x180, URZ ;  /* 0x000001803b047890 */ /* 0x000fe2000fffe03f */
[----:B-1----:R-:W-:Y:S01]  /*cd60*/  FADD.FTZ R8, R8, R5 ;  /* 0x0000000508087221 */ /* 0x002fe20000010000 */
[----:B------:R-:W-:Y:S01]  /*cd70*/  UIADD3 UR6, UR8, 0x40, URZ ;  /* 0x0000004008067890 */ /* 0x000fe2000fffe03f */
[----:B------:R-:W-:Y:S01]  /*cd80*/  IMAD.MOV.U32 R5, RZ, RZ, -0x800000 ;  /* 0xff800000ff057424 */ /* 0x000fe200078e00ff */
[----:B------:R-:W-:Y:S01]  /*cd90*/  UMOV UR5, 0xc0000010 ;  /* 0xc000001000057882 */ /* 0x000fe20000000000 */
[----:B------:R-:W-:Y:S01]  /*cda0*/  UMOV UR7, 0x80000020 ;  /* 0x8000002000077882 */ /* 0x000fe20000000000 */
[----:B0-----:R-:W-:Y:S01]  /*cdb0*/  FADD.FTZ R9, R7, R4 ;  /* 0x0000000407097221 */ /* 0x001fe20000010000 */
[----:B------:R-:W-:Y:S01]  /*cdc0*/  IMAD.MOV.U32 R4, RZ, RZ, -0x800000 ;  /* 0xff800000ff047424 */ /* 0x000fe200078e00ff */
[----:B------:R-:W0:Y:S04]  /*cdd0*/  SHFL.BFLY PT, R7, R8, 0x1, 0x1f ;  /* 0x0c201f0008077f89 */ /* 0x000e2800000e0000 */
[----:B------:R-:W1:Y:S01]  /*cde0*/  SHFL.BFLY PT, R10, R9, 0x1, 0x1f ;  /* 0x0c201f00090a7f89 */ /* 0x000e6200000e0000 */
[----:B0-----:R-:W-:Y:S01]  /*cdf0*/  FADD.FTZ R13, R8, R7 ;  /* 0x00000007080d7221 */ /* 0x001fe20000010000 */
[----:B------:R-:W-:-:S02]  /*ce00*/  IMAD.MOV.U32 R7, RZ, RZ, RZ ;  /* 0x000000ffff077224 */ /* 0x000fc400078e00ff */
[----:B------:R-:W-:Y:S02]  /*ce10*/  IMAD.MOV.U32 R8, RZ, RZ, RZ ;  /* 0x000000ffff087224 */ /* 0x000fe400078e00ff */
[----:B-1----:R-:W-:Y:S01]  /*ce20*/  FADD.FTZ R14, R9, R10 ;  /* 0x0000000a090e7221 */ /* 0x002fe20000010000 */
[----:B------:R-:W-:-:S04]  /*ce30*/  FSETP.NE.FTZ.AND P0, PT, R13, RZ, PT ;  /* 0x000000ff0d00720b */ /* 0x000fc80003f15000 */
        /* <DEDUP_REMOVED lines=114> */
.L_x_1909:
[----:B------:R-:W-:Y:S05]  /*d560*/  @P0 BRA `(.L_x_1940) ;  /* 0x0000001000700947 */ /* 0x000fea0003800000 */
[----:B------:R-:W-:Y:S01]  /*d570*/  VIADD R2, R2, 0xffffff80 ;  /* 0xffffff8002027836 */ /* 0x000fe20000000000 */
[----:B------:R-:W1:Y:S01]  /*d580*/  S2UR UR9, SR_CTAID.Z ;  /* 0x00000000000979c3 */ /* 0x000e620000002700 */
[----:B------:R-:W2:Y:S01]  /*d590*/  S2R R19, SR_CTAID.X ;  /* 0x0000000000137919 */ /* 0x000ea20000002500 */
[----:B------:R-:W-:Y:S01]  /*d5a0*/  SHF.R.S32.HI R13, RZ, 0x1f, R16 ;  /* 0x0000001fff0d7819 */ /* 0x000fe20000011410 */
[----:B------:R-:W-:Y:S01]  /*d5b0*/  ULDC.64 UR4, c[0x0][0xbd0] ;  /* 0x0002f40000047ab9 */ /* 0x000fe20000000a00 */
[----:B------:R-:W-:Y:S01]  /*d5c0*/  SHF.R.S32.HI R3, RZ, 0x1f, R2 ;  /* 0x0000001fff037819 */ /* 0x000fe20000011402 */
[----:B------:R-:W-:Y:S01]  /*d5d0*/  ULDC.64 UR6, c[0x0][0xb38] ;  /* 0x0002ce0000067ab9 */ /* 0x000fe20000000a00 */
[----:B------:R-:W-:Y:S02]  /*d5e0*/  BSSY B0, `(.L_x_1941) ;  /* 0x00000c8000007945 */ /* 0x000fe40003800000 */
[CC--:B------:R-:W-:Y:S01]  /*d5f0*/  LEA.HI R8, R3.reuse, R2.reuse, RZ, 0x7 ;  /* 0x0000000203087211 */ /* 0x0c0fe200078f38ff */
[----:B------:R-:W3:Y:S01]  /*d600*/  LDC.64 R14, c[0x0][0xbd8] ;  /* 0x0002f600ff0e7b82 */ /* 0x000ee20000000a00 */
[----:B------:R-:W-:-:S02]  /*d610*/  LEA.HI R3, R3, R2, RZ, 0x2 ;  /* 0x0000000203037211 */ /* 0x000fc400078f10ff */
[----:B------:R-:W-:Y:S02]  /*d620*/  LOP3.LUT R7, R8, 0xffffff80, RZ, 0xc0, !PT ;  /* 0xffffff8008077812 */ /* 0x000fe400078ec0ff */
[----:B------:R-:W-:Y:S02]  /*d630*/  LOP3.LUT R3, R3, 0xfffffffc, RZ, 0xc0, !PT ;  /* 0xfffffffc03037812 */ /* 0x000fe400078ec0ff */
[----:B------:R-:W-:Y:S01]  /*d640*/  SHF.R.S32.HI R8, RZ, 0x7, R8 ;  /* 0x00000007ff087819 */ /* 0x000fe20000011408 */
[C---:B------:R-:W-:Y:S01]  /*d650*/  IMAD.IADD R0, R2.reuse, 0x1, -R7 ;  /* 0x0000000102007824 */ /* 0x040fe200078e0a07 */
[----:B------:R-:W4:Y:S01]  /*d660*/  S2UR UR8, SR_CTAID.Y ;  /* 0x00000000000879c3 */ /* 0x000f220000002600 */
[----:B------:R-:W-:Y:S02]  /*d670*/  IMAD.IADD R12, R2, 0x1, -R3 ;  /* 0x00000001020c7824 */ /* 0x000fe400078e0a03 */
[----:B------:R-:W-:Y:S01]  /*d680*/  IMAD.HI R3, R8, 0x55555556, RZ ;  /* 0x5555555608037827 */ /* 0x000fe200078e02ff */
[----:B------:R-:W-:-:S04]  /*d690*/  SHF.R.S32.HI R9, RZ, 0x1f, R0 ;  /* 0x0000001fff097819 */ /* 0x000fc80000011400 */
[----:B------:R-:W5:Y:S01]  /*d6a0*/  LDC R7, c[0x0][0xbe8] ;  /* 0x0002fa00ff077b82 */ /* 0x000f620000000800 */
[CC--:B0-----:R-:W-:Y:S02]  /*d6b0*/  LEA.HI R6, R9.reuse, R0.reuse, RZ, 0x2 ;  /* 0x0000000009067211 */ /* 0x0c1fe400078f10ff */
[----:B------:R-:W-:Y:S02]  /*d6c0*/  LEA.HI R9, R9, R0, RZ, 0x5 ;  /* 0x0000000009097211 */ /* 0x000fe400078f28ff */
[--C-:B------:R-:W-:Y:S02]  /*d6d0*/  SHF.R.S32.HI R10, RZ, 0x2, R6.reuse ;  /* 0x00000002ff0a7819 */ /* 0x100fe40000011406 */
[----:B------:R-:W-:Y:S01]  /*d6e0*/  SHF.R.S32.HI R11, RZ, 0x1f, R6 ;  /* 0x0000001fff0b7819 */ /* 0x000fe20000011406 */
[----:B------:R-:W4:Y:S01]  /*d6f0*/  LDC R23, c[0x0][0xc50] ;  /* 0x00031400ff177b82 */ /* 0x000f220000000800 */
[----:B------:R-:W-:Y:S02]  /*d700*/  LEA.HI R3, R3, R3, RZ, 0x1 ;  /* 0x0000000303037211 */ /* 0x000fe400078f08ff */
[----:B------:R-:W-:-:S02]  /*d710*/  LEA.HI R11, R11, R10, RZ, 0x3 ;  /* 0x0000000a0b0b7211 */ /* 0x000fc400078f18ff */
[----:B------:R-:W-:Y:S01]  /*d720*/  SHF.R.S32.HI R9, RZ, 0x5, R9 ;  /* 0x00000005ff097819 */ /* 0x000fe20000011409 */
[----:B------:R-:W-:Y:S01]  /*d730*/  IMAD R73, R3, -0x3, R8 ;  /* 0xfffffffd03497824 */ /* 0x000fe200078e0208 */
[----:B------:R-:W-:Y:S01]  /*d740*/  LOP3.LUT R11, R11, 0xfffffff8, RZ, 0xc0, !PT ;  /* 0xfffffff80b0b7812 */ /* 0x000fe200078ec0ff */
[----:B------:R-:W0:Y:S04]  /*d750*/  LDC.64 R20, c[0x0][0xb40] ;  /* 0x0002d000ff147b82 */ /* 0x000e280000000a00 */
[----:B------:R-:W-:Y:S01]  /*d760*/  IMAD.IADD R2, R10, 0x1, -R11 ;  /* 0x000000010a027824 */ /* 0x000fe200078e0a0b */
[----:B------:R-:W-:-:S03]  /*d770*/  LEA.HI R10, R12, R12, RZ, 0x1 ;  /* 0x0000000c0c0a7211 */ /* 0x000fc600078f08ff */
[----:B------:R-:W-:Y:S01]  /*d780*/  BAR.SYNC.DEFER_BLOCKING 0x1, 0x180 ;  /* 0x0046000000007b1d */ /* 0x000fe20000010000 */
[----:B-----5:R-:W-:Y:S01]  /*d790*/  ISETP.NE.AND P0, PT, R7, 0x1, PT ;  /* 0x000000010700780c */ /* 0x020fe20003f05270 */
[----:B------:R-:W-:Y:S01]  /*d7a0*/  IMAD R8, R9, 0x10, R2 ;  /* 0x0000001009087824 */ /* 0x000fe200078e0202 */
[----:B------:R-:W-:Y:S01]  /*d7b0*/  LOP3.LUT R11, R10, 0x1ffffffe, RZ, 0xc0, !PT ;  /* 0x1ffffffe0a0b7812 */ /* 0x000fe200078ec0ff */
[----:B------:R-:W-:Y:S02]  /*d7c0*/  IMAD R9, R13, UR4, RZ ;  /* 0x000000040d097c24 */ /* 0x000fe4000f8e02ff */
[----:B------:R-:W-:Y:S02]  /*d7d0*/  IMAD R10, R73, 0x40, R8 ;  /* 0x00000040490a7824 */ /* 0x000fe400078e0208 */
[----:B------:R-:W-:Y:S01]  /*d7e0*/  IMAD.WIDE.U32 R2, R16, UR4, RZ ;  /* 0x0000000410027c25 */ /* 0x000fe2000f8e00ff */
[----:B-1----:R-:W-:-:S03]  /*d7f0*/  USHF.R.S32.HI UR4, URZ, 0x1f, UR9 ;  /* 0x0000001f3f047899 */ /* 0x002fc60008011409 */
[----:B------:R-:W-:Y:S02]  /*d800*/  IMAD.IADD R75, R12, 0x1, -R11 ;  /* 0x000000010c4b7824 */ /* 0x000fe400078e0a0b */
[----:B------:R-:W1:Y:S01]  /*d810*/  @P0 LDC R17, c[0x0][0xbec] ;  /* 0x0002fb00ff110b82 */ /* 0x000e620000000800 */
[----:B------:R-:W-:Y:S02]  /*d820*/  IMAD R13, R13, UR6, RZ ;  /* 0x000000060d0d7c24 */ /* 0x000fe4000f8e02ff */
[C---:B------:R-:W-:Y:S02]  /*d830*/  IMAD R11, R16.reuse, UR5, R9 ;  /* 0x00000005100b7c24 */ /* 0x040fe4000f8e0209 */
[----:B------:R-:W-:-:S03]  /*d840*/  IMAD.WIDE.U32 R8, R16, UR6, RZ ;  /* 0x0000000610087c25 */ /* 0x000fc6000f8e00ff */
[----:B------:R-:W5:Y:S01]  /*d850*/  @P0 LDC R73, c[0x0][0xbec] ;  /* 0x0002fb00ff490b82 */ /* 0x000f620000000800 */
[----:B------:R-:W-:Y:S01]  /*d860*/  IMAD R13, R16, UR7, R13 ;  /* 0x00000007100d7c24 */ /* 0x000fe2000f8e020d */
[----:B------:R-:W-:Y:S01]  /*d870*/  ULDC.64 UR6, c[0x0][0xb48] ;  /* 0x0002d20000067ab9 */ /* 0x000fe20000000a00 */
[----:B------:R-:W-:Y:S02]  /*d880*/  IMAD.IADD R3, R3, 0x1, R11 ;  /* 0x0000000103037824 */ /* 0x000fe400078e020b */
[----:B---3--:R-:W-:Y:S02]  /*d890*/  IMAD R12, R14, UR4, RZ ;  /* 0x000000040e0c7c24 */ /* 0x008fe4000f8e02ff */
[----:B------:R-:W-:Y:S01]  /*d8a0*/  IMAD.MOV R16, RZ, RZ, -R16 ;  /* 0x000000ffff107224 */ /* 0x000fe200078e0a10 */
[----:B------:R-:W3:Y:S01]  /*d8b0*/  @P0 LDC R18, c[0x0][0xbf0] ;  /* 0x0002fc00ff120b82 */ /* 0x000ee20000000800 */
[----:B------:R-:W-:Y:S02]  /*d8c0*/  IMAD R11, R75, 0x8, R10 ;  /* 0x000000084b0b7824 */ /* 0x000fe400078e020a */
[----:B------:R-:W-:-:S02]  /*d8d0*/  IMAD R15, R15, UR9, R12 ;  /* 0x000000090f0f7c24 */ /* 0x000fc4000f8e020c */
[----:B------:R-:W-:-:S03]  /*d8e0*/  IMAD.WIDE.U32 R2, R14, UR9, R2 ;  /* 0x000000090e027c25 */ /* 0x000fc6000f8e0002 */
[----:B------:R-:W3:Y:S01]  /*d8f0*/  @P0 LDC R22, c[0x0][0xbf0] ;  /* 0x0002fc00ff160b82 */ /* 0x000ee20000000800 */
[----:B----4-:R-:W-:Y:S02]  /*d900*/  IMAD R23, R23, R16, UR8 ;  /* 0x0000000817177e24 */ /* 0x010fe4000f8e0210 */
[----:B------:R-:W-:Y:S02]  /*d910*/  IMAD.IADD R9, R9, 0x1, R13 ;  /* 0x0000000109097824 */ /* 0x000fe400078e020d */
[----:B0-----:R-:W-:Y:S01]  /*d920*/  IMAD R14, R20, UR4, RZ ;  /* 0x00000004140e7c24 */ /* 0x001fe2000f8e02ff */
[----:B------:R-:W-:Y:S01]  /*d930*/  SHF.R.S32.HI R16, RZ, 0x1f, R23 ;  /* 0x0000001fff107819 */ /* 0x000fe20000011417 */
[----:B--2---:R-:W-:Y:S01]  /*d940*/  IMAD R12, R19, 0xc0, R11 ;  /* 0x000000c0130c7824 */ /* 0x004fe200078e020b */
[----:B------:R-:W-:Y:S01]  /*d950*/  ULDC.64 UR4, c[0x0][0xbe0] ;  /* 0x0002f80000047ab9 */ /* 0x000fe20000000a00 */
[----:B------:R-:W-:Y:S02]  /*d960*/  IMAD.IADD R3, R3, 0x1, R15 ;  /* 0x0000000103037824 */ /* 0x000fe400078e020f */
[----:B------:R-:W-:-:S02]  /*d970*/  IMAD R15, R21, UR9, R14 ;  /* 0x00000009150f7c24 */ /* 0x000fc4000f8e020e */
[----:B------:R-:W-:Y:S01]  /*d980*/  IMAD.WIDE.U32 R8, R20, UR9, R8 ;  /* 0x0000000914087c25 */ /* 0x000fe2000f8e0008 */
[----:B------:R-:W-:-:S03]  /*d990*/  ULDC.64 UR8, c[0x0][0xb28] ;  /* 0x0002ca0000087ab9 */ /* 0x000fc60000000a00 */
[----:B-1----:R-:W-:-:S04]  /*d9a0*/  @P0 IMAD.HI.U32 R13, R12, R17, RZ ;  /* 0x000000110c0d0227 */ /* 0x002fc800078e00ff */
[----:B-----5:R-:W-:-:S04]  /*d9b0*/  @P0 IMAD.HI.U32 R73, R12, R73, RZ ;  /* 0x000000490c490227 */ /* 0x020fc800078e00ff */
[----:B------:R-:W-:Y:S02]  /*d9c0*/  IMAD.IADD R9, R9, 0x1, R15 ;  /* 0x0000000109097824 */ /* 0x000fe400078e020f */
[----:B------:R-:W-:Y:S01]  /*d9d0*/  IMAD.MOV.U32 R11, RZ, RZ, R12 ;  /* 0x000000ffff0b7224 */ /* 0x000fe200078e000c */
[----:B---3--:R-:W-:Y:S01]  /*d9e0*/  @P0 SHF.R.U32.HI R11, RZ, R18, R13 ;  /* 0x00000012ff0b0219 */ /* 0x008fe2000001160d */
[----:B------:R-:W-:Y:S02]  /*d9f0*/  IMAD R15, R16, UR6, RZ ;  /* 0x00000006100f7c24 */ /* 0x000fe4000f8e02ff */
[----:B------:R-:W-:-:S04]  /*da00*/  IMAD.WIDE.U32 R2, R23, UR4, R2 ;  /* 0x0000000417027c25 */ /* 0x000fc8000f8e0002 */
[----:B------:R-:W-:Y:S01]  /*da10*/  IMAD.MOV.U32 R13, RZ, RZ, R12 ;  /* 0x000000ffff0d7224 */ /* 0x000fe200078e000c */
[----:B------:R-:W-:Y:S01]  /*da20*/  @P0 SHF.R.U32.HI R13, RZ, R22, R73 ;  /* 0x00000016ff0d0219 */ /* 0x000fe20000011649 */
        /* <DEDUP_REMOVED lines=61> */
[C---:B------:R-:W-:Y:S01]  /*de00*/  VIADD R0, R7.reuse, 0x8 ;  /* 0x0000000807007836 */ /* 0x040fe20000000000 */
[----:B------:R-:W-:Y:S01]  /*de10*/  ULDC UR4, c[0x0][0xac8] ;  /* 0x0002b20000047ab9 */ /* 0x000fe20000000800 */
[C---:B--2---:R-:W-:Y:S01]  /*de20*/  VIADD R4, R7.reuse, 0x10 ;  /* 0x0000001007047836 */ /* 0x044fe20000000000 */
[C---:B------:R-:W-:Y:S01]  /*de30*/  ISETP.GE.AND P0, PT, R7.reuse, UR4, PT ;  /* 0x0000000407007c0c */ /* 0x040fe2000bf06270 */
[C---:B------:R-:W-:Y:S01]  /*de40*/  VIADD R5, R7.reuse, 0x18 ;  /* 0x0000001807057836 */ /* 0x040fe20000000000 */
[----:B------:R-:W-:Y:S01]  /*de50*/  ISETP.GE.AND P1, PT, R0, UR4, PT ;  /* 0x0000000400007c0c */ /* 0x000fe2000bf26270 */
[C---:B------:R-:W-:Y:S01]  /*de60*/  VIADD R8, R7.reuse, 0x20 ;  /* 0x0000002007087836 */ /* 0x040fe20000000000 */
[----:B------:R-:W-:Y:S01]  /*de70*/  ISETP.GE.AND P2, PT, R4, UR4, PT ;  /* 0x0000000404007c0c */ /* 0x000fe2000bf46270 */
[----:B------:R-:W-:Y:S01]  /*de80*/  VIADD R16, R7, 0x38 ;  /* 0x0000003807107836 */ /* 0x000fe20000000000 */
[----:B------:R-:W-:Y:S01]  /*de90*/  ISETP.GE.AND P3, PT, R5, UR4, PT ;  /* 0x0000000405007c0c */ /* 0x000fe2000bf66270 */
[----:B------:R-:W-:Y:S01]  /*dea0*/  VIADD R17, R7, 0x40 ;  /* 0x0000004007117836 */ /* 0x000fe20000000000 */
[----:B------:R-:W-:-:S07]  /*deb0*/  ISETP.GE.AND P4, PT, R8, UR4, PT ;  /* 0x0000000408007c0c */ /* 0x000fce000bf86270 */
        /* <DEDUP_REMOVED lines=39> */
[----:B------:R-:W-:Y:S02]  /*e130*/  @!P1 LOP3.LUT R9, R6, 0xfffffffe, RZ, 0xc0, !PT ;  /* 0xfffffffe06099812 */ /* 0x000fe400078ec0ff */
[----:B---3--:R-:W-:-:S02]  /*e140*/  @!P3 LOP3.LUT R13, R17, 0xfffffffe, RZ, 0xc0, !PT ;  /* 0xfffffffe110db812 */ /* 0x008fc400078ec0ff */
[----:B0-----:R-:W-:Y:S01]  /*e150*/  @!P4 LOP3.LUT R15, R4, 0xfffffffe, RZ, 0xc0, !PT ;  /* 0xfffffffe040fc812 */ /* 0x001fe200078ec0ff */
[--C-:B------:R-:W-:Y:S01]  /*e160*/  @!P0 IMAD.WIDE R4, R5, 0x4, R2.reuse ;  /* 0x0000000405048825 */ /* 0x100fe200078e0202 */
[----:B------:R-:W-:Y:S02]  /*e170*/  @!P5 LOP3.LUT R17, R8, 0xfffffffe, RZ, 0xc0, !PT ;  /* 0xfffffffe0811d812 */ /* 0x000fe400078ec0ff */
        /* <DEDUP_REMOVED lines=14> */
.L_x_1942:
[----:B------:R-:W-:Y:S05]  /*e260*/  BSYNC B0 ;  /* 0x0000000000007941 */ /* 0x000fea0003800000 */
.L_x_1941:
[----:B------:R-:W-:Y:S01]  /*e270*/  ISETP.GE.AND P0, PT, R18, R19, PT ;  /* 0x000000131200720c */ /* 0x000fe20003f06270 */
[----:B0-----:R0:W1:Y:S04]  /*e280*/  SHFL.IDX PT, R15, R22, 0x1, 0x1c1f ;  /* 0x003c1f00160f7f89 */ /* 0x00106800000e0000 */
[----:B------:R0:W0:Y:S08]  /*e290*/  SHFL.IDX PT, R14, R20, 0x1, 0x1c1f ;  /* 0x003c1f00140e7f89 */ /* 0x00003000000e0000 */
[----:B------:R-:W-:Y:S05]  /*e2a0*/  @P0 BRA `(.L_x_1907) ;  /* 0x0000004800080947 */ /* 0x000fea0003800000 */
[C---:B------:R-:W-:Y:S01]  /*e2b0*/  VIADD R0, R7.reuse, 0x8 ;  /* 0x0000000807007836 */ /* 0x040fe20000000000 */
[----:B------:R-:W-:Y:S01]  /*e2c0*/  ULDC UR4, c[0x0][0xac8] ;  /* 0x0002b20000047ab9 */ /* 0x000fe20000000800 */
[C---:B---3--:R-:W-:Y:S01]  /*e2d0*/  VIADD R2, R7.reuse, 0x10 ;  /* 0x0000001007027836 */ /* 0x048fe20000000000 */
[C---:B------:R-:W-:Y:S01]  /*e2e0*/  ISETP.GE.AND P2, PT, R7.reuse, UR4, PT ;  /* 0x0000000407007c0c */ /* 0x040fe2000bf46270 */
[C---:B----4-:R-:W-:Y:S01]  /*e2f0*/  VIADD R3, R7.reuse, 0x18 ;  /* 0x0000001807037836 */ /* 0x050fe20000000000 */
[----:B------:R-:W-:Y:S01]  /*e300*/  ISETP.GE.AND P3, PT, R0, UR4, PT ;  /* 0x0000000400007c0c */ /* 0x000fe2000bf66270 */
[C---:B------:R-:W-:Y:S01]  /*e310*/  VIADD R6, R7.reuse, 0x20 ;  /* 0x0000002007067836 */ /* 0x040fe20000000000 */
[----:B------:R-:W-:Y:S01]  /*e320*/  ISETP.GE.AND P4, PT, R2, UR4, PT ;  /* 0x0000000402007c0c */ /* 0x000fe2000bf86270 */
[----:B------:R-:W-:Y:S01]  /*e330*/  VIADD R12, R7, 0x28 ;  /* 0x00000028070c7836 */ /* 0x000fe20000000000 */
[----:B------:R-:W-:Y:S01]  /*e340*/  ISETP.GE.AND P5, PT, R3, UR4, PT ;  /* 0x0000000403007c0c */ /* 0x000fe2000bfa6270 */
[C---:B------:R-:W-:Y:S01]  /*e350*/  VIADD R13, R7.reuse, 0x38 ;  /* 0x00000038070d7836 */ /* 0x040fe20000000000 */
[----:B------:R-:W-:Y:S01]  /*e360*/  ISETP.GE.AND P0, PT, R6, UR4, PT ;  /* 0x0000000406007c0c */ /* 0x000fe2000bf06270 */
[C---:B------:R-:W-:Y:S01]  /*e370*/  VIADD R16, R7.reuse, 0x40 ;  /* 0x0000004007107836 */ /* 0x040fe20000000000 */
[----:B------:R-:W-:Y:S01]  /*e380*/  ISETP.GE.AND P1, PT, R12, UR4, PT ;  /* 0x000000040c007c0c */ /* 0x000fe2000bf26270 */
[----:B------:R-:W-:-:S02]  /*e390*/  VIADD R17, R7, 0x48 ;  /* 0x0000004807117836 */ /* 0x000fc40000000000 */
[----:B------:R-:W-:Y:S02]  /*e3a0*/  VIADD R18, R7, 0x50 ;  /* 0x0000005007127836 */ /* 0x000fe40000000000 */
[----:B------:R-:W-:Y:S02]  /*e3b0*/  @!P3 LEA.HI R0, R0, R0, RZ, 0x1 ;  /* 0x000000000000b211 */ /* 0x000fe400078f08ff */
[----:B------:R-:W-:Y:S02]  /*e3c0*/  @!P4 LEA.HI R2, R2, R2, RZ, 0x1 ;  /* 0x000000020202c211 */ /* 0x000fe400078f08ff */
[----:B------:R-:W-:Y:S02]  /*e3d0*/  @!P5 LEA.HI R3, R3, R3, RZ, 0x1 ;  /* 0x000000030303d211 */ /* 0x000fe400078f08ff */
[----:B--2---:R-:W-:Y:S01]  /*e3e0*/  @!P3 LOP3.LUT R5, R0, 0xfffffffe, RZ, 0xc0, !PT ;  /* 0xfffffffe0005b812 */ /* 0x004fe200078ec0ff */
[----:B------:R-:W-:Y:S01]  /*e3f0*/  VIADD R0, R7, 0x30 ;  /* 0x0000003007007836 */ /* 0x000fe20000000000 */
[----:B------:R-:W-:-:S02]  /*e400*/  @!P4 LOP3.LUT R9, R2, 0xfffffffe, RZ, 0xc0, !PT ;  /* 0xfffffffe0209c812 */ /* 0x000fc400078ec0ff */
[----:B------:R-:W-:Y:S01]  /*e410*/  @!P5 LOP3.LUT R11, R3, 0xfffffffe, RZ, 0xc0, !PT ;  /* 0xfffffffe030bd812 */ /* 0x000fe200078ec0ff */
[--C-:B01----:R-:W-:Y:S01]  /*e420*/  @!P2 IMAD.WIDE R2, R7, 0x4, R14.reuse ;  /* 0x000000040702a825 */ /* 0x103fe200078e020e */
        /* <DEDUP_REMOVED lines=44> */
[----:B0-----:R-:W-:-:S05]  /*e6f0*/  LOP3.LUT R3, R7, 0xfffffffe, RZ, 0xc0, !PT ;  /* 0xfffffffe07037812 */ /* 0x001fca00078ec0ff */
[----:B------:R-:W-:-:S05]  /*e700*/  IMAD.WIDE R2, R3, 0x4, R14 ;  /* 0x0000000403027825 */ /* 0x000fca00078e020e */
[----:B------:R0:W-:Y:S01]  /*e710*/  ST.E.64 desc[UR60][R2.64], R70 ;  /* 0x0000004602007985 */ /* 0x0001e2000c101b3c */
[----:B------:R-:W-:Y:S05]  /*e720*/  BRA `(.L_x_1907) ;  /* 0x0000004000e87947 */ /* 0x000fea0003800000 */
.L_x_1940:
[----:B------:R-:W-:-:S05]  /*e730*/  VIADD R0, R2, 0xffffff80 ;  /* 0xffffff8002007836 */ /* 0x000fca0000000000 */
[----:B------:R-:W-:-:S13]  /*e740*/  ISETP.GT.AND P0, PT, R0, 0xbf, PT ;  /* 0x000000bf0000780c */ /* 0x000fda0003f04270 */
[----:B------:R-:W-:Y:S05]  /*e750*/  @P0 BRA `(.L_x_1907) ;  /* 0x0000004000dc0947 */ /* 0x000fea0003800000 */
[----:B------:R-:W1:Y:S01]  /*e760*/  S2R R3, SR_CTAID.X ;  /* 0x0000000000037919 */ /* 0x000e620000002500 */
[----:B0-----:R-:W0:Y:S01]  /*e770*/  LDC R6, c[0x0][0xbe8] ;  /* 0x0002fa00ff067b82 */ /* 0x001e220000000800 */
[----:B------:R-:W-:Y:S01]  /*e780*/  ULDC UR4, c[0x0][0xa88] ;  /* 0x0002a20000047ab9 */ /* 0x000fe20000000800 */
[----:B-1----:R-:W-:Y:S02]  /*e790*/  IMAD R2, R3, 0xc0, R2 ;  /* 0x000000c003027824 */ /* 0x002fe400078e0202 */
[----:B0-----:R-:W-:Y:S02]  /*e7a0*/  IMAD R3, R6, UR4, RZ ;  /* 0x0000000406037c24 */ /* 0x001fe4000f8e02ff */
        /* <DEDUP_REMOVED lines=29> */
[----:B------:R-:W-:Y:S01]  /*e980*/  IADD3 R2, P0, R5, R2, RZ ;  /* 0x0000000205027210 */ /* 0x000fe20007f1e0ff */
[----:B------:R-:W-:Y:S02]  /*e990*/  IMAD.MOV R7, RZ, RZ, -R5 ;  /* 0x000000ffff077224 */ /* 0x000fe400078e0a05 */
[----:B------:R-:W-:Y:S02]  /*e9a0*/  IMAD R4, R4, UR4, RZ ;  /* 0x0000000404047c24 */ /* 0x000fe4000f8e02ff */
[----:B------:R-:W-:-:S02]  /*e9b0*/  IMAD R7, R6, R7, R0 ;  /* 0x0000000706077224 */ /* 0x000fc400078e0200 */
[----:B------:R-:W-:Y:S01]  /*e9c0*/  IMAD R4, R9, UR5, R4 ;  /* 0x0000000509047c24 */ /* 0x000fe2000f8e0204 */
[----:B------:R-:W-:Y:S01]  /*e9d0*/  SHF.R.S32.HI R9, RZ, 0x1f, R5 ;  /* 0x0000001fff097819 */ /* 0x000fe20000011405 */
[----:B------:R-:W-:Y:S01]  /*e9e0*/  ULDC.64 UR4, c[0x0][0xbc8] ;  /* 0x0002f20000047ab9 */ /* 0x000fe20000000a00 */
        /* <DEDUP_REMOVED lines=12> */
.L_x_1905:
        /* <DEDUP_REMOVED lines=18> */
.L_x_1943:
[----:B------:R-:W-:Y:S01]  /*ebd0*/  ULDC UR43, c[0x0][0xc50] ;  /* 0x00031400002b7ab9 */ /* 0x000fe20000000800 */
[----:B------:R-:W-:Y:S01]  /*ebe0*/  UMOV UR36, UR6 ;  /* 0x0000000600247c82 */ /* 0x000fe20008000000 */
[----:B------:R-:W-:-:S11]  /*ebf0*/  UISETP.NE.AND UP0, UPT, UR43, 0x1, UPT ;  /* 0x000000012b00788c */ /* 0x000fd6000bf05270 */
[----:B------:R-:W-:Y:S01]  /*ec00*/  @UP0 ULDC UR4, c[0x0][0xc54] ;  /* 0x0003150000040ab9 */ /* 0x000fe20000000800 */
[----:B------:R-:W-:Y:S01]  /*ec10*/  @UP0 ULDC UR7, c[0x0][0xc58] ;  /* 0x0003160000070ab9 */ /* 0x000fe20000000800 */
[----:B------:R-:W-:-:S04]  /*ec20*/  UIMAD.WIDE.U32 UR4, UR6, UR4, URZ ;  /* 0x00000004060472a5 */ /* 0x000fc8000f8e003f */
[----:B------:R-:W-:-:S12]  /*ec30*/  @UP0 USHF.R.U32.HI UR36, URZ, UR7, UR5 ;  /* 0x000000073f240299 */ /* 0x000fd80008011605 */
.L_x_1944:
        /* <DEDUP_REMOVED lines=8> */
[----:B------:R-:W-:Y:S01]  /*ecc0*/  ULDC UR5, c[0x0][0x448] ;  /* 0x0001120000057ab9 */ /* 0x000fe20000000800 */
[----:B------:R-:W-:Y:S01]  /*ecd0*/  ULDC.64 UR6, c[0x0][0x418] ;  /* 0x0001060000067ab9 */ /* 0x000fe20000000a00 */
[----:B------:R-:W-:Y:S01]  /*ece0*/  UISETP.NE.AND UP1, UPT, UR5, 0x1, UPT ;  /* 0x000000010500788c */ /* 0x000fe2000bf25270 */
[----:B------:R-:W-:Y:S01]  /*ecf0*/  IMAD.MOV.U32 R29, RZ, RZ, RZ ;  /* 0x000000ffff1d7224 */ /* 0x000fe200078e00ff */
[----:B------:R-:W-:Y:S01]  /*ed00*/  UISETP.NE.U32.AND UP0, UPT, UR6, URZ, UPT ;  /* 0x0000003f0600728c */ /* 0x000fe2000bf05070 */
[----:B------:R-:W-:Y:S01]  /*ed10*/  UMOV UR8, 0xc0 ;  /* 0x000000c000087882 */ /* 0x000fe20000000000 */
[----:B------:R-:W-:Y:S02]  /*ed20*/  ULDC UR5, c[0x0][0x288] ;  /* 0x0000a20000057ab9 */ /* 0x000fe40000000800 */
[----:B------:R-:W-:Y:S01]  /*ed30*/  UISETP.NE.AND.EX UP0, UPT, UR7, URZ, UPT, UP0 ;  /* 0x0000003f0700728c */ /* 0x000fe2000bf05300 */
[----:B------:R-:W-:Y:S01]  /*ed40*/  ULDC UR6, c[0x0][0x424] ;  /* 0x0001090000067ab9 */ /* 0x000fe20000000800 */
[----:B------:R-:W-:-:S02]  /*ed50*/  UIADD3 UR10, -UR5, 0x90, URZ ;  /* 0x00000090050a7890 */ /* 0x000fc4000fffe13f */
[----:B------:R-:W-:Y:S01]  /*ed60*/  USEL UR7, UR6, 0x1, UP0 ;  /* 0x0000000106077887 */ /* 0x000fe20008000000 */
[----:B------:R-:W-:-:S03]  /*ed70*/  ULDC UR9, c[0x0][0x2f0] ;  /* 0x0000bc0000097ab9 */ /* 0x000fc60000000800 */
[----:B------:R-:W-:Y:S02]  /*ed80*/  UIMAD UR10, UR7, UR9, UR10 ;  /* 0x00000009070a72a4 */ /* 0x000fe4000f8e020a */
[----:B0-----:R-:W-:-:S03]  /*ed90*/  UIMAD UR8, UR4, UR8, 0xbf ;  /* 0x000000bf040874a4 */ /* 0x001fc6000f8e0208 */
[----:B------:R-:W-:Y:S02]  /*eda0*/  @UP1 ULDC UR4, c[0x0][0x44c] ;  /* 0x0001130000041ab9 */ /* 0x000fe40000000800 */
[----:B------:R-:W-:Y:S02]  /*edb0*/  UIMAD.WIDE.U32 UR4, UR8, UR4, URZ ;  /* 0x00000004080472a5 */ /* 0x000fe4000f8e003f */
[----:B------:R-:W-:Y:S01]  /*edc0*/  UMOV UR6, UR8 ;  /* 0x0000000800067c82 */ /* 0x000fe20008000000 */
[----:B------:R-:W-:Y:S01]  /*edd0*/  @UP1 ULDC UR8, c[0x0][0x450] ;  /* 0x0001140000081ab9 */ /* 0x000fe20000000800 */
[----:B------:R-:W-:Y:S02]  /*ede0*/  UIMAD UR4, UR7, UR9, 0x8f ;  /* 0x0000008f070474a4 */ /* 0x000fe4000f8e0209 */
[----:B------:R-:W-:Y:S02]  /*edf0*/  @UP1 USHF.R.U32.HI UR6, URZ, UR8, UR5 ;  /* 0x000000083f061299 */ /* 0x000fe40008011605 */
[----:B------:R-:W-:-:S02]  /*ee00*/  UIMAD.WIDE UR4, UR4, 0x38e38e39, URZ ;  /* 0x38e38e39040478a5 */ /* 0x000fc4000f8e023f */
[----:B------:R-:W-:Y:S02]  /*ee10*/  UIADD3 UR6, UR10, UR6, URZ ;  /* 0x000000060a067290 */ /* 0x000fe4000fffe03f */
[----:B------:R-:W-:Y:S02]  /*ee20*/  USHF.R.U32.HI UR8, URZ, 0x1f, UR5 ;  /* 0x0000001f3f087899 */ /* 0x000fe40008011605 */
[----:B------:R-:W-:Y:S02]  /*ee30*/  UIMAD.WIDE UR6, UR6, 0x38e38e39, URZ ;  /* 0x38e38e39060678a5 */ /* 0x000fe4000f8e023f */
[----:B------:R-:W-:Y:S02]  /*ee40*/  ULEA.HI.SX32 UR8, UR5, UR8, 0x1b ;  /* 0x0000000805087291 */ /* 0x000fe4000f8fda3f */
[----:B------:R-:W-:Y:S02]  /*ee50*/  USHF.R.U32.HI UR4, URZ, 0x1f, UR7 ;  /* 0x0000001f3f047899 */ /* 0x000fe40008011607 */
[----:B------:R-:W-:-:S02]  /*ee60*/  USHF.R.U32.HI UR5, URZ, 0x10, UR43 ;  /* 0x000000103f057899 */ /* 0x000fc4000801162b */
[----:B------:R-:W-:Y:S02]  /*ee70*/  ULEA.HI.SX32 UR4, UR7, UR4, 0x1b ;  /* 0x0000000407047291 */ /* 0x000fe4000f8fda3f */
[----:B------:R-:W-:Y:S02]  /*ee80*/  ULOP3.LUT UR43, UR43, 0xffff, URZ, 0xc0, !UPT ;  /* 0x0000ffff2b2b7892 */ /* 0x000fe4000f8ec03f */
[----:B------:R-:W-:-:S04]  /*ee90*/  UISETP.LT.AND UP0, UPT, UR8, UR4, UPT ;  /* 0x000000040800728c */ /* 0x000fc8000bf01270 */
[----:B------:R-:W-:Y:S02]  /*eea0*/  USEL UR39, UR8, UR4, UP0 ;  /* 0x0000000408277287 */ /* 0x000fe40008000000 */
[----:B------:R-:W-:Y:S02]  /*eeb0*/  UISETP.NE.AND UP0, UPT, UR5, URZ, UPT ;  /* 0x0000003f0500728c */ /* 0x000fe4000bf05270 */
[----:B------:R-:W-:-:S06]  /*eec0*/  UISETP.GE.AND UP1, UPT, UR39, 0x1, UPT ;  /* 0x000000012700788c */ /* 0x000fcc000bf26270 */
[----:B------:R-:W-:-:S03]  /*eed0*/  PLOP3.LUT P0, PT, PT, PT, UP1, 0x80, 0x0 ;  /* 0x000000000000781c */ /* 0x000fc60003f0f018 */
[----:B------:R-:W-:-:S10]  /*eee0*/  @!UP0 ULDC UR5, c[0x0][0x9f0] ;  /* 0x00027c0000058ab9 */ /* 0x000fd40000000800 */
[----:B------:R-:W-:Y:S05]  /*eef0*/  @!P0 BRA `(.L_x_1946) ;  /* 0x0000000000748947 */ /* 0x000fea0003800000 */
[----:B------:R-:W-:Y:S01]  /*ef00*/  IMAD.U32 R7, RZ, RZ, UR5 ;  /* 0x00000005ff077e24 */ /* 0x000fe2000f8e00ff */
[----:B------:R-:W-:-:S04]  /*ef10*/  UIADD3 UR4, UR5, -0x1, UR39 ;  /* 0xffffffff05047890 */ /* 0x000fc8000fffe027 */
[-C--:B------:R-:W-:Y:S02]  /*ef20*/  IABS R6, R7.reuse ;  /* 0x0000000700067213 */ /* 0x080fe40000000000 */
[----:B------:R-:W-:Y:S01]  /*ef30*/  IMAD.U32 R8, RZ, RZ, UR4 ;  /* 0x00000004ff087e24 */ /* 0x000fe2000f8e00ff */
[----:B------:R-:W-:Y:S01]  /*ef40*/  IABS R10, R7 ;  /* 0x00000007000a7213 */ /* 0x000fe20000000000 */
[----:B------:R-:W0:Y:S01]  /*ef50*/  I2F.RP R3, R6 ;  /* 0x0000000600037306 */ /* 0x000e220000209400 */
[----:B------:R-:W-:Y:S02]  /*ef60*/  ULOP3.LUT UR4, UR4, UR5, URZ, 0x3c, !UPT ;  /* 0x0000000504047292 */ /* 0x000fe4000f8e3c3f */
[----:B------:R-:W-:-:S04]  /*ef70*/  IABS R8, R8 ;  /* 0x0000000800087213 */ /* 0x000fc80000000000 */
[----:B------:R-:W-:Y:S01]  /*ef80*/  ISETP.LE.AND P2, PT, RZ, UR4, PT ;  /* 0x00000004ff007c0c */ /* 0x000fe2000bf43270 */
        /* <DEDUP_REMOVED lines=20> */
.L_x_1946:
        /* <DEDUP_REMOVED lines=29> */
.L_x_1947:
        /* <DEDUP_REMOVED lines=20> */
.L_x_1949:
        /* <DEDUP_REMOVED lines=15> */
.L_x_1948:
[----:B------:R-:W0:Y:S01]  /*f4d0*/  LDC.64 R4, c[0x0][0x9f8] ;  /* 0x00027e00ff047b82 */ /* 0x000e220000000a00 */
[----:B------:R-:W-:Y:S01]  /*f4e0*/  IMAD.MOV.U32 R16, RZ, RZ, R19 ;  /* 0x000000ffff107224 */ /* 0x000fe200078e0013 */
[----:B0-----:R-:W-:-:S04]  /*f4f0*/  ISETP.NE.U32.AND P0, PT, R4, RZ, PT ;  /* 0x000000ff0400720c */ /* 0x001fc80003f05070 */
[----:B------:R-:W-:-:S13]  /*f500*/  ISETP.NE.AND.EX P0, PT, R5, RZ, PT, P0 ;  /* 0x000000ff0500720c */ /* 0x000fda0003f05300 */
[----:B------:R-:W0:Y:S02]  /*f510*/  @P0 LDC.64 R4, c[0x0][0x9f8] ;  /* 0x00027e00ff040b82 */ /* 0x000e240000000a00 */
[----:B0-----:R-:W-:-:S06]  /*f520*/  @P0 IMAD.WIDE R6, R19, 0x4, R4 ;  /* 0x0000000413060825 */ /* 0x001fcc00078e0204 */
[----:B------:R-:W0:Y:S01]  /*f530*/  LDC.64 R4, c[0x0][0x418] ;  /* 0x00010600ff047b82 */ /* 0x000e220000000a00 */
[----:B------:R-:W2:Y:S01]  /*f540*/  @P0 LDG.E R16, desc[UR60][R6.64] ;  /* 0x0000003c06100981 */ /* 0x000ea2000c1e1900 */
[----:B------:R-:W-:Y:S01]  /*f550*/  UMOV UR4, 0xffffffff ;  /* 0xffffffff00047882 */ /* 0x000fe20000000000 */
[----:B------:R-:W-:Y:S01]  /*f560*/  VIADD R27, R17, 0xffffffff ;  /* 0xffffffff111b7836 */ /* 0x000fe20000000000 */
[----:B0-----:R-:W-:-:S04]  /*f570*/  ISETP.NE.U32.AND P0, PT, R4, RZ, PT ;  /* 0x000000ff0400720c */ /* 0x001fc80003f05070 */
[----:B------:R-:W-:-:S04]  /*f580*/  ISETP.NE.AND.EX P1, PT, R5, RZ, PT, P0 ;  /* 0x000000ff0500720c */ /* 0x000fc80003f25300 */
[----:B------:R-:W-:Y:S02]  /*f590*/  P2R R28, PR, RZ, 0x2 ;  /* 0x00000002ff1c7803 */ /* 0x000fe40000000000 */
[----:B--2---:R-:W-:Y:S02]  /*f5a0*/  SHF.R.S32.HI R24, RZ, 0x1f, R16 ;  /* 0x0000001fff187819 */ /* 0x004fe40000011410 */
[----:B------:R-:W-:Y:S01]  /*f5b0*/  SEL R25, R16, RZ, !P1 ;  /* 0x000000ff10197207 */ /* 0x000fe20004800000 */
[----:B------:R-:W-:Y:S06]  /*f5c0*/  BRA.DIV UR4, `(.L_x_1950) ;  /* 0x0000003604f07947 */ /* 0x000fec000b800000 */
[----:B------:R0:W1:Y:S02]  /*f5d0*/  SHFL.IDX PT, R14, R26, RZ, 0x1f ;  /* 0x00001fff1a0e7589 */ /* 0x00006400000e0000 */
.L_x_2034:
[----:B------:R-:W-:Y:S02]  /*f5e0*/  PLOP3.LUT P2, PT, PT, PT, PT, 0x8, 0x0 ;  /* 0x000000000000781c */ /* 0x000fe40003f4e170 */
[----:B-1----:R-:W-:Y:S02]  /*f5f0*/  ISETP.NE.AND P0, PT, R14, RZ, PT ;  /* 0x000000ff0e00720c */ /* 0x002fe40003f05270 */
[----:B------:R-:W-:-:S05]  /*f600*/  P2R R0, PR, RZ, 0x4 ;  /* 0x00000004ff007803 */ /* 0x000fca0000000000 */
[----:B------:R1:W-:Y:S06]  /*f610*/  STL [R1], R0 ;  /* 0x0000000001007387 */ /* 0x0003ec0000100800 */
[----:B------:R-:W-:Y:S05]  /*f620*/  @P0 BRA `(.L_x_1951) ;  /* 0x0000000400080947 */ /* 0x000fea0003800000 */
[----:B------:R-:W-:-:S03]  /*f630*/  UMOV UR4, 0xffffffff ;  /* 0xffffffff00047882 */ /* 0x000fc60000000000 */
[----:B------:R-:W-:Y:S05]  /*f640*/  BRA.DIV UR4, `(.L_x_1952) ;  /* 0x0000003604f07947 */ /* 0x000fea000b800000 */
[----:B------:R-:W-:-:S13]  /*f650*/  ELECT P6, URZ, PT ;  /* 0x00000000003f782f */ /* 0x000fda00038c0000 */
.L_x_2037:
[----:B------:R-:W-:Y:S05]  /*f660*/  @!P6 BRA `(.L_x_1951) ;  /* 0x0000000000f8e947 */ /* 0x000fea0003800000 */
[----:B-1----:R-:W-:Y:S02]  /*f670*/  IMAD.MOV.U32 R0, RZ, RZ, 0x1 ;  /* 0x00000001ff007424 */ /* 0x002fe400078e00ff */
        /* <DEDUP_REMOVED lines=21> */
.L_x_1953:
[----:B------:R-:W2:Y:S01]  /*f7d0*/  SYNCS.PHASECHK.TRANS64.TRYWAIT P0, [UR38+0x31c40], R0 ;  /* 0x031c4000ff0075a7 */ /* 0x000ea20008000166 */
[----:B------:R-:W-:Y:S01]  /*f7e0*/  ISETP.NE.AND P1, PT, R23, RZ, PT ;  /* 0x000000ff1700720c */ /* 0x000fe20003f25270 */
[----:B--2---:R-:W-:-:S12]  /*f7f0*/  @!P0 BRA `(.L_x_1954) ;  /* 0x0000003400a48947 */ /* 0x004fd80003800000 */
.L_x_2038:
[----:B------:R-:W-:Y:S05]  /*f800*/  @P1 BRA `(.L_x_1955) ;  /* 0x0000000000141947 */ /* 0x000fea0003800000 */
[----:B------:R-:W-:Y:S01]  /*f810*/  LOP3.LUT P0, RZ, R2, 0x1f, RZ, 0xc0, !PT ;  /* 0x0000001f02ff7812 */ /* 0x000fe2000780c0ff */
[----:B--2---:R-:W-:-:S04]  /*f820*/  IMAD.MOV.U32 R0, RZ, RZ, 0x6c00 ;  /* 0x00006c00ff007424 */ /* 0x004fc800078e00ff */
[----:B------:R3:W-:Y:S08]  /*f830*/  SYNCS.ARRIVE.TRANS64 RZ, [UR38+0x31c30], R0 ;  /* 0x031c3000ffff79a7 */ /* 0x0007f00008000026 */
[----:B---3--:R-:W-:Y:S05]  /*f840*/  @!P0 BRA `(.L_x_1955) ;  /* 0x0000000000048947 */ /* 0x008fea0003800000 */
[----:B------:R-:W-:Y:S01]  /*f850*/  BPT.TRAP 0x1 ;  /* 0x000000040000795c */ /* 0x000fe20000300000 */
.L_x_1955:
[----:B------:R-:W-:Y:S01]  /*f860*/  R2UR UR11, R27 ;  /* 0x000000001b0b72ca */ /* 0x000fe200000e0000 */
[----:B------:R-:W-:Y:S01]  /*f870*/  ULDC.64 UR4, c[0x0][0x198] ;  /* 0x0000660000047ab9 */ /* 0x000fe20000000a00 */
[----:B-----5:R-:W-:Y:S01]  /*f880*/  R2UR UR13, R25 ;  /* 0x00000000190d72ca */ /* 0x020fe200000e0000 */
[----:B------:R-:W-:Y:S01]  /*f890*/  UIADD3 UR4, UP0, UR4, 0x370, URZ ;  /* 0x0000037004047890 */ /* 0x000fe2000ff1e03f */
[----:B------:R-:W-:Y:S01]  /*f8a0*/  PLOP3.LUT P0, PT, PT, PT, PT, 0x80, 0x0 ;  /* 0x000000000000781c */ /* 0x000fe20003f0f070 */
[----:B------:R-:W-:Y:S02]  /*f8b0*/  UIADD3 UR8, UR38, 0x16a00, URZ ;  /* 0x00016a0026087890 */ /* 0x000fe4000fffe03f */
[----:B------:R-:W-:Y:S01]  /*f8c0*/  UIADD3 UR9, UR38, 0x31c30, URZ ;  /* 0x00031c3026097890 */ /* 0x000fe2000fffe03f */
[----:B--2---:R-:W-:Y:S01]  /*f8d0*/  P2R R0, PR, RZ, 0x1 ;  /* 0x00000001ff007803 */ /* 0x004fe20000000000 */
[----:B------:R-:W-:Y:S02]  /*f8e0*/  UIADD3.X UR5, URZ, UR5, URZ, UP0, !UPT ;  /* 0x000000053f057290 */ /* 0x000fe400087fe43f */
[----:B------:R-:W-:-:S02]  /*f8f0*/  UIADD3 UR24, UR38, 0x18e00, URZ ;  /* 0x00018e0026187890 */ /* 0x000fc4000fffe03f */
[----:B------:R-:W-:Y:S01]  /*f900*/  UIMAD UR11, UR11, 0x90, URZ ;  /* 0x000000900b0b78a4 */ /* 0x000fe2000f8e023f */
[----:B------:R2:W-:Y:S01]  /*f910*/  STL [R1], R0 ;  /* 0x0000000001007387 */ /* 0x0005e20000100800 */
        /* <DEDUP_REMOVED lines=16> */
[----:B------:R2:W-:Y:S01]  /*fa20*/  UTMALDG.4D [UR24], [UR4], desc[UR6] ;  /* 0x00000618040075b4 */ /* 0x0005e20008019000 */
[----:B------:R2:W-:Y:S02]  /*fa30*/  UTMALDG.4D [UR16], [UR4], desc[UR6] ;  /* 0x00000610040075b4 */ /* 0x0005e40008019000 */
[----:B--2---:R-:W-:Y:S01]  /*fa40*/  NOP ;  /* 0x0000000000007918 */ /* 0x004fe20000000000 */
.L_x_1951:
[----:B------:R-:W-:Y:S05]  /*fa50*/  WARPSYNC.ALL ;  /* 0x0000000000007948 */ /* 0x000fea0003800000 */
[----:B------:R-:W-:Y:S01]  /*fa60*/  UIADD3 UR5, UR38, 0xda00, URZ ;  /* 0x0000da0026057890 */ /* 0x000fe2000fffe03f */
[----:B------:R-:W-:Y:S01]  /*fa70*/  BAR.SYNC.DEFER_BLOCKING 0x8, 0x200 ;  /* 0x0208000000007b1d */ /* 0x000fe20000010000 */
[----:B------:R-:W-:Y:S02]  /*fa80*/  USHF.R.S32.HI UR4, URZ, 0x1f, UR36 ;  /* 0x0000001f3f047899 */ /* 0x000fe40008011424 */
        /* <DEDUP_REMOVED lines=24> */
.L_x_1956:
[----:B------:R-:W2:Y:S01]  /*fc10*/  LDC R3, c[0x0][0x448] ;  /* 0x00011200ff037b82 */ /* 0x000ea20000000800 */
[----:B------:R-:W3:Y:S01]  /*fc20*/  S2R R11, SR_CTAID.X ;  /* 0x00000000000b7919 */ /* 0x000ee20000002500 */
[----:B-1----:R-:W-:Y:S01]  /*fc30*/  IMAD.SHL.U32 R5, R2, 0x20, RZ ;  /* 0x0000002002057824 */ /* 0x002fe200078e00ff */
[----:B------:R-:W-:Y:S01]  /*fc40*/  SHF.R.U32.HI R10, RZ, 0x2, R23 ;  /* 0x00000002ff0a7819 */ /* 0x000fe20000011617 */
[----:B------:R-:W-:Y:S01]  /*fc50*/  UMOV UR4, UR40 ;  /* 0x0000002800047c82 */ /* 0x000fe20008000000 */
[----:B------:R-:W-:Y:S01]  /*fc60*/  SHF.R.S32.HI R20, RZ, 0x1f, R19 ;  /* 0x0000001fff147819 */ /* 0x000fe20000011413 */
[----:B------:R-:W-:Y:S01]  /*fc70*/  UMOV UR5, UR42 ;  /* 0x0000002a00057c82 */ /* 0x000fe20008000000 */
[----:B------:R-:W-:Y:S01]  /*fc80*/  LOP3.LUT R0, R10, 0x60, R5, 0xf8, !PT ;  /* 0x000000600a007812 */ /* 0x000fe200078ef805 */
[----:B------:R-:W-:Y:S01]  /*fc90*/  ULDC.64 UR6, c[0x0][0x2c8] ;  /* 0x0000b20000067ab9 */ /* 0x000fe20000000a00 */
[----:B------:R-:W1:Y:S01]  /*fca0*/  LDC.64 R4, c[0x0][0x2e0] ;  /* 0x0000b800ff047b82 */ /* 0x000e620000000a00 */
[----:B------:R-:W-:Y:S01]  /*fcb0*/  ULDC.64 UR8, c[0x0][0x280] ;  /* 0x0000a00000087ab9 */ /* 0x000fe20000000a00 */
[----:B--2---:R-:W-:Y:S01]  /*fcc0*/  ISETP.NE.AND P0, PT, R3, 0x1, PT ;  /* 0x000000010300780c */ /* 0x004fe20003f05270 */
[----:B---3--:R-:W-:-:S12]  /*fcd0*/  IMAD R0, R11, 0xc0, R0 ;  /* 0x000000c00b007824 */ /* 0x008fd800078e0200 */
[----:B------:R-:W2:Y:S01]  /*fce0*/  @P0 LDC R7, c[0x0][0x44c] ;  /* 0x00011300ff070b82 */ /* 0x000ea20000000800 */
[----:B------:R-:W-:Y:S02]  /*fcf0*/  VIADD R12, R0, 0x80 ;  /* 0x00000080000c7836 */ /* 0x000fe40000000000 */
[----:B------:R-:W-:Y:S02]  /*fd00*/  IMAD.MOV.U32 R9, RZ, RZ, R0 ;  /* 0x000000ffff097224 */ /* 0x000fe400078e0000 */
[----:B------:R-:W-:-:S03]  /*fd10*/  IMAD.MOV.U32 R15, RZ, RZ, R12 ;  /* 0x000000ffff0f7224 */ /* 0x000fc600078e000c */
[----:B------:R-:W3:Y:S08]  /*fd20*/  @P0 LDC R8, c[0x0][0x450] ;  /* 0x00011400ff080b82 */ /* 0x000ef00000000800 */
[----:B------:R-:W4:Y:S08]  /*fd30*/  @P0 LDC R13, c[0x0][0x44c] ;  /* 0x00011300ff0d0b82 */ /* 0x000f300000000800 */
[----:B------:R-:W5:Y:S01]  /*fd40*/  @P0 LDC R6, c[0x0][0x450] ;  /* 0x00011400ff060b82 */ /* 0x000f620000000800 */
[----:B--2---:R-:W-:-:S05]  /*fd50*/  @P0 IMAD.HI.U32 R7, R0, R7, RZ ;  /* 0x0000000700070227 */ /* 0x004fca00078e00ff */
[----:B---3--:R-:W-:Y:S02]  /*fd60*/  @P0 SHF.R.U32.HI R9, RZ, R8, R7 ;  /* 0x00000008ff090219 */ /* 0x008fe40000011607 */
[----:B------:R-:W-:-:S04]  /*fd70*/  SHF.R.U32.HI R8, RZ, 0x3, R2 ;  /* 0x00000003ff087819 */ /* 0x000fc80000011602 */
[----:B------:R-:W-:Y:S01]  /*fd80*/  LOP3.LUT R8, R8, 0x3, RZ, 0xc0, !PT ;  /* 0x0000000308087812 */ /* 0x000fe200078ec0ff */
[----:B----4-:R-:W-:-:S05]  /*fd90*/  @P0 IMAD.HI.U32 R7, R12, R13, RZ ;  /* 0x0000000d0c070227 */ /* 0x010fca00078e00ff */
[----:B-----5:R-:W-:Y:S01]  /*fda0*/  @P0 SHF.R.U32.HI R15, RZ, R6, R7 ;  /* 0x00000006ff0f0219 */ /* 0x020fe20000011607 */
[----:B-1----:R-:W-:-:S04]  /*fdb0*/  IMAD R6, R20, R4, RZ ;  /* 0x0000000414067224 */ /* 0x002fc800078e02ff */
[C---:B------:R-:W-:Y:S02]  /*fdc0*/  IMAD R5, R19.reuse, R5, R6 ;  /* 0x0000000513057224 */ /* 0x040fe400078e0206 */
[----:B------:R-:W-:Y:S01]  /*fdd0*/  IMAD.WIDE.U32 R6, R19, R4, UR4 ;  /* 0x0000000413067e25 */ /* 0x000fe2000f8e0004 */
[--C-:B------:R-:W-:Y:S01]  /*fde0*/  SHF.R.S32.HI R4, RZ, 0x1f, R9.reuse ;  /* 0x0000001fff047819 */ /* 0x100fe20000011409 */
[----:B------:R-:W-:Y:S02]  /*fdf0*/  ULDC.64 UR4, c[0x0][0x2d0] ;  /* 0x0000b40000047ab9 */ /* 0x000fe40000000a00 */
[----:B------:R-:W-:Y:S02]  /*fe00*/  IMAD.MOV R19, RZ, RZ, -R9 ;  /* 0x000000ffff137224 */ /* 0x000fe400078e0a09 */
[----:B------:R-:W-:Y:S02]  /*fe10*/  IMAD R4, R4, UR4, RZ ;  /* 0x0000000404047c24 */ /* 0x000fe4000f8e02ff */
[----:B------:R-:W-:-:S02]  /*fe20*/  IMAD R19, R3, R19, R0 ;  /* 0x0000001303137224 */ /* 0x000fc400078e0200 */
[----:B------:R-:W-:Y:S02]  /*fe30*/  IMAD.IADD R7, R7, 0x1, R5 ;  /* 0x0000000107077824 */ /* 0x000fe400078e0205 */
[C---:B------:R-:W-:Y:S01]  /*fe40*/  IMAD R13, R9.reuse, UR5, R4 ;  /* 0x00000005090d7c24 */ /* 0x040fe2000f8e0204 */
[----:B------:R-:W-:Y:S01]  /*fe50*/  SHF.R.S32.HI R0, RZ, 0x1f, R19 ;  /* 0x0000001fff007819 */ /* 0x000fe20000011413 */
        /* <DEDUP_REMOVED lines=10> */
[----:B------:R-:W-:Y:S01]  /*ff00*/  IMAD.MOV R5, RZ, RZ, -R15 ;  /* 0x000000ffff057224 */ /* 0x000fe200078e0a0f */
[----:B------:R-:W-:Y:S01]  /*ff10*/  LOP3.LUT R0, R0, 0x300, R19, 0xf8, !PT ;  /* 0x0000030000007812 */ /* 0x000fe200078ef813 */
[C---:B------:R-:W-:Y:S02]  /*ff20*/  IMAD R19, R8.reuse, 0x40, R9 ;  /* 0x0000004008137824 */ /* 0x040fe400078e0209 */
[----:B------:R-:W-:Y:S02]  /*ff30*/  IMAD.SHL.U32 R8, R8, 0x8, RZ ;  /* 0x0000000808087824 */ /* 0x000fe400078e00ff */
[----:B------:R-:W-:-:S02]  /*ff40*/  IMAD R5, R3, R5, R12 ;  /* 0x0000000503057224 */ /* 0x000fc400078e020c */
[----:B------:R-:W-:Y:S01]  /*ff50*/  IMAD.WIDE.U32 R6, R15, UR4, R6 ;  /* 0x000000040f067c25 */ /* 0x000fe2000f8e0006 */
[----:B------:R-:W-:Y:S02]  /*ff60*/  LOP3.LUT R8, R0, R19, R8, 0xf6, !PT ;  /* 0x0000001300087212 */ /* 0x000fe400078ef608 */
[----:B------:R-:W-:-:S04]  /*ff70*/  LEA R0, P0, R4, UR8, 0x1 ;  /* 0x0000000804007c11 */ /* 0x000fc8000f8008ff */
[----:B------:R-:W-:Y:S02]  /*ff80*/  LEA.HI.X R4, R4, UR9, R13, 0x1, P0 ;  /* 0x0000000904047c11 */ /* 0x000fe400080f0c0d */
[----:B------:R-:W-:-:S05]  /*ff90*/  SHF.R.S32.HI R13, RZ, 0x1f, R15 ;  /* 0x0000001fff0d7819 */ /* 0x000fca000001140f */
        /* <DEDUP_REMOVED lines=9> */
[----:B------:R-:W-:Y:S02]  /*10030*/  LOP3.LUT R5, R9, 0x20, RZ, 0xfc, !PT ;  /* 0x0000002009057812 */ /* 0x000fe400078efcff */
[----:B------:R-:W-:Y:S02]  /*10040*/  LEA R19, P3, R6, UR8, 0x1 ;  /* 0x0000000806137c11 */ /* 0x000fe4000f8608ff */
[----:B------:R-:W-:Y:S02]  /*10050*/  ISETP.GE.AND P0, PT, R5, UR4, PT ;  /* 0x0000000405007c0c */ /* 0x000fe4000bf06270 */
[----:B------:R-:W-:-:S04]  /*10060*/  LOP3.LUT R5, R9, 0x40, RZ, 0xfc, !PT ;  /* 0x0000004009057812 */ /* 0x000fc800078efcff */
[----:B------:R-:W-:Y:S01]  /*10070*/  ISETP.GE.AND P1, PT, R5, UR4, PT ;  /* 0x0000000405007c0c */ /* 0x000fe2000bf26270 */
[----:B------:R-:W-:Y:S01]  /*10080*/  IMAD.IADD R5, R7, 0x1, R13 ;  /* 0x0000000107057824 */ /* 0x000fe200078e020d */
[----:B------:R-:W-:-:S04]  /*10090*/  UMOV UR4, 0xffffffff ;  /* 0xffffffff00047882 */ /* 0x000fc80000000000 */
[----:B------:R-:W-:Y:S01]  /*100a0*/  LEA.HI.X R5, R6, UR9, R5, 0x1, P3 ;  /* 0x0000000906057c11 */ /* 0x000fe200098f0c05 */
[----:B------:R-:W-:Y:S06]  /*100b0*/  BRA.DIV UR4, `(.L_x_1957) ;  /* 0x0000002e048c7947 */ /* 0x000fec000b800000 */
[----:B------:R-:W-:Y:S01]  /*100c0*/  SHFL.IDX PT, R7, R4, RZ, 0x1c1f ;  /* 0x001c1fff04077589 */ /* 0x000fe200000e0000 */
[----:B------:R-:W-:Y:S01]  /*100d0*/  ULDC UR4, c[0x0][0x288] ;  /* 0x0000a20000047ab9 */ /* 0x000fe20000000800 */
[----:B------:R-:W-:Y:S02]  /*100e0*/  IMAD R10, R11, 0xc0, R10 ;  /* 0x000000c00b0a7824 */ /* 0x000fe400078e020a */
[----:B------:R-:W1:Y:S01]  /*100f0*/  SHFL.IDX PT, R6, R0, RZ, 0x1c1f ;  /* 0x001c1fff00067589 */ /* 0x000e6200000e0000 */
[----:B------:R-:W-:Y:S02]  /*10100*/  IMAD R3, R3, UR4, RZ ;  /* 0x0000000403037c24 */ /* 0x000fe4000f8e02ff */
[C---:B------:R-:W-:Y:S01]  /*10110*/  VIADD R12, R10.reuse, 0x20 ;  /* 0x000000200a0c7836 */ /* 0x040fe20000000000 */
[----:B------:R-:W2:Y:S02]  /*10120*/  SHFL.IDX PT, R20, R4, 0x1, 0x1c1f ;  /* 0x003c1f0004147f89 */ /* 0x000ea400000e0000 */
[----:B------:R-:W-:-:S02]  /*10130*/  ISETP.GE.AND P3, PT, R10, R3, PT ;  /* 0x000000030a00720c */ /* 0x000fc40003f66270 */
[----:B------:R-:W-:Y:S04]  /*10140*/  SHFL.IDX PT, R14, R0, 0x2, 0x1c1f ;  /* 0x005c1f00000e7f89 */ /* 0x000fe800000e0000 */
[----:B------:R-:W-:Y:S07]  /*10150*/  SHFL.IDX PT, R11, R19, RZ, 0x1c1f ;  /* 0x001c1fff130b7589 */ /* 0x000fee00000e0000 */
[----:B------:R-:W-:Y:S01]  /*10160*/  @!P3 LEA R21, R8, UR38, 0x1 ;  /* 0x000000260815bc11 */ /* 0x000fe2000f8e08ff */
[----:B-1----:R-:W-:-:S05]  /*10170*/  @!P3 IMAD.WIDE.U32 R6, R9, 0x2, R6 ;  /* 0x000000020906b825 */ /* 0x002fca00078e0006 */
[----:B------:R-:W-:Y:S04]  /*10180*/  @!P3 LDGSTS.E.BYPASS.LTC128B.128 [R21+0xda00], desc[UR60][R6.64], !P2 ;  /* 0x0da000000615bfae */ /* 0x000fe8000d101d7c */
[----:B------:R-:W-:Y:S04]  /*10190*/  @!P3 LDGSTS.E.BYPASS.LTC128B.128 [R21+0x10a00], desc[UR60][R6.64+0x40], !P0 ;  /* 0x10a000400615bfae */ /* 0x000fe8000c101d7c */
[----:B------:R1:W-:Y:S01]  /*101a0*/  @!P3 LDGSTS.E.BYPASS.LTC128B.128 [R21+0x13a00], desc[UR60][R6.64+0x80], !P1 ;  /* 0x13a000800615bfae */ /* 0x0003e2000c901d7c */
[----:B------:R-:W-:Y:S01]  /*101b0*/  ISETP.GE.AND P3, PT, R12, R3, PT ;  /* 0x000000030c00720c */ /* 0x000fe20003f66270 */
[----:B------:R-:W-:-:S05]  /*101c0*/  VIADD R12, R10, 0x40 ;  /* 0x000000400a0c7836 */ /* 0x000fca0000000000 */
[----:B------:R-:W-:Y:S01]  /*101d0*/  ISETP.GE.AND P4, PT, R12, R3, PT ;  /* 0x000000030c00720c */ /* 0x000fe20003f86270 */
[----:B------:R-:W-:Y:S01]  /*101e0*/  VIADD R12, R10, 0x60 ;  /* 0x000000600a0c7836 */ /* 0x000fe20000000000 */
[----:B-1----:R-:W1:Y:S01]  /*101f0*/  SHFL.IDX PT, R6, R0, 0x1, 0x1c1f ;  /* 0x003c1f0000067f89 */ /* 0x002e6200000e0000 */
[----:B--2---:R-:W-:-:S04]  /*10200*/  IMAD.MOV.U32 R7, RZ, RZ, R20 ;  /* 0x000000ffff077224 */ /* 0x004fc800078e0014 */
[----:B------:R-:W-:Y:S01]  /*10210*/  @!P3 LEA R20, R8, UR38, 0x1 ;  /* 0x000000260814bc11 */ /* 0x000fe2000f8e08ff */
[----:B------:R-:W2:Y:S04]  /*10220*/  SHFL.IDX PT, R21, R4, 0x2, 0x1c1f ;  /* 0x005c1f0004157f89 */ /* 0x000ea800000e0000 */
[----:B------:R-:W-:Y:S01]  /*10230*/  SHFL.IDX PT, R4, R4, 0x3, 0x1c1f ;  /* 0x007c1f0004047f89 */ /* 0x000fe200000e0000 */
[----:B-1----:R-:W-:-:S05]  /*10240*/  @!P3 IMAD.WIDE.U32 R6, R9, 0x2, R6 ;  /* 0x000000020906b825 */ /* 0x002fca00078e0006 */
[----:B------:R-:W-:Y:S04]  /*10250*/  @!P3 LDGSTS.E.BYPASS.LTC128B.128 [R20+0xe200], desc[UR60][R6.64], !P2 ;  /* 0x0e2000000614bfae */ /* 0x000fe8000d101d7c */
[----:B------:R-:W-:Y:S04]  /*10260*/  @!P3 LDGSTS.E.BYPASS.LTC128B.128 [R20+0x11200], desc[UR60][R6.64+0x40], !P0 ;  /* 0x112000400614bfae */ /* 0x000fe8000c101d7c */
[----:B------:R1:W-:Y:S01]  /*10270*/  @!P3 LDGSTS.E.BYPASS.LTC128B.128 [R20+0x14200], desc[UR60][R6.64+0x80], !P1 ;  /* 0x142000800614bfae */ /* 0x0003e2000c901d7c */
[----:B------:R-:W-:Y:S01]  /*10280*/  ISETP.GE.AND P3, PT, R12, R3, PT ;  /* 0x000000030c00720c */ /* 0x000fe20003f66270 */
[----:B-1----:R-:W-:Y:S01]  /*10290*/  IMAD.MOV.U32 R20, RZ, RZ, R14 ;  /* 0x000000ffff147224 */ /* 0x002fe200078e000e */
[----:B------:R-:W-:Y:S01]  /*102a0*/  @!P4 LEA R7, R8, UR38, 0x1 ;  /* 0x000000260807cc11 */ /* 0x000fe2000f8e08ff */
[----:B------:R-:W1:Y:S01]  /*102b0*/  SHFL.IDX PT, R14, R0, 0x3, 0x1c1f ;  /* 0x007c1f00000e7f89 */ /* 0x000e6200000e0000 */
[----:B------:R-:W-:-:S02]  /*102c0*/  VIADD R6, R10, 0x80 ;  /* 0x000000800a067836 */ /* 0x000fc40000000000 */
[----:B--2---:R-:W-:Y:S01]  /*102d0*/  @!P4 IMAD.WIDE.U32 R20, R9, 0x2, R20 ;  /* 0x000000020914c825 */ /* 0x004fe200078e0014 */
[----:B------:R-:W2:Y:S04]  /*102e0*/  SHFL.IDX PT, R0, R5, RZ, 0x1c1f ;  /* 0x001c1fff05007589 */ /* 0x000ea800000e0000 */
[----:B------:R-:W-:Y:S04]  /*102f0*/  @!P4 LDGSTS.E.BYPASS.LTC128B.128 [R7+0xea00], desc[UR60][R20.64], !P2 ;  /* 0x0ea000001407cfae */ /* 0x000fe8000d101d7c */
[----:B------:R-:W-:Y:S04]  /*10300*/  @!P4 LDGSTS.E.BYPASS.LTC128B.128 [R7+0x11a00], desc[UR60][R20.64+0x40], !P0 ;  /* 0x11a000401407cfae */ /* 0x000fe8000c101d7c */
[----:B------:R3:W-:Y:S01]  /*10310*/  @!P4 LDGSTS.E.BYPASS.LTC128B.128 [R7+0x14a00], desc[UR60][R20.64+0x80], !P1 ;  /* 0x14a000801407cfae */ /* 0x0007e2000c901d7c */
[----:B------:R-:W-:-:S03]  /*10320*/  ISETP.GE.AND P4, PT, R6, R3, PT ;  /* 0x000000030600720c */ /* 0x000fc60003f86270 */
[----:B------:R-:W4:Y:S01]  /*10330*/  SHFL.IDX PT, R5, R5, 0x1, 0x1c1f ;  /* 0x003c1f0005057f89 */ /* 0x000f2200000e0000 */
[----:B-1----:R-:W-:Y:S02]  /*10340*/  IMAD.MOV.U32 R6, RZ, RZ, R14 ;  /* 0x000000ffff067224 */ /* 0x002fe400078e000e */
[----:B---3--:R-:W-:Y:S02]  /*10350*/  IMAD.MOV.U32 R7, RZ, RZ, R4 ;  /* 0x000000ffff077224 */ /* 0x008fe400078e0004 */
[----:B------:R1:W3:Y:S01]  /*10360*/  SHFL.IDX PT, R4, R19, 0x1, 0x1c1f ;  /* 0x003c1f0013047f89 */ /* 0x0002e200000e0000 */
[----:B------:R-:W-:Y:S01]  /*10370*/  @!P3 IMAD.WIDE.U32 R20, R9, 0x2, R6 ;  /* 0x000000020914b825 */ /* 0x000fe200078e0006 */
[----:B------:R-:W-:-:S03]  /*10380*/  @!P3 LEA R7, R8, UR38, 0x1 ;  /* 0x000000260807bc11 */ /* 0x000fc6000f8e08ff */
[----:B------:R-:W-:Y:S02]  /*10390*/  IMAD.MOV.U32 R6, RZ, RZ, R11 ;  /* 0x000000ffff067224 */ /* 0x000fe400078e000b */
[----:B------:R-:W-:Y:S04]  /*103a0*/  @!P3 LDGSTS.E.BYPASS.LTC128B.128 [R7+0xf200], desc[UR60][R20.64], !P2 ;  /* 0x0f2000001407bfae */ /* 0x000fe8000d101d7c */
[----:B------:R-:W-:Y:S04]  /*103b0*/  @!P3 LDGSTS.E.BYPASS.LTC128B.128 [R7+0x12200], desc[UR60][R20.64+0x40], !P0 ;  /* 0x122000401407bfae */ /* 0x000fe8000c101d7c */
[----:B------:R2:W-:Y:S02]  /*103c0*/  @!P3 LDGSTS.E.BYPASS.LTC128B.128 [R7+0x15200], desc[UR60][R20.64+0x80], !P1 ;  /* 0x152000801407bfae */ /* 0x0005e4000c901d7c */
[----:B--2---:R-:W-:Y:S01]  /*103d0*/  IMAD.MOV.U32 R7, RZ, RZ, R0 ;  /* 0x000000ffff077224 */ /* 0x004fe200078e0000 */
[----:B------:R-:W-:Y:S01]  /*103e0*/  @!P4 LEA R21, R8, UR38, 0x1 ;  /* 0x000000260815cc11 */ /* 0x000fe2000f8e08ff */
[----:B------:R-:W-:-:S02]  /*103f0*/  IMAD.MOV.U32 R0, RZ, RZ, 0x1 ;  /* 0x00000001ff007424 */ /* 0x000fc400078e00ff */
[----:B------:R-:W-:-:S05]  /*10400*/  @!P4 IMAD.WIDE.U32 R6, R9, 0x2, R6 ;  /* 0x000000020906c825 */ /* 0x000fca00078e0006 */
[----:B------:R1:W-:Y:S04]  /*10410*/  @!P4 LDGSTS.E.BYPASS.LTC128B.128 [R21+0xfa00], desc[UR60][R6.64], !P2 ;  /* 0x0fa000000615cfae */ /* 0x0003e8000d101d7c */
[----:B------:R1:W-:Y:S04]  /*10420*/  @!P4 LDGSTS.E.BYPASS.LTC128B.128 [R21+0x12a00], desc[UR60][R6.64+0x40], !P0 ;  /* 0x12a000400615cfae */ /* 0x0003e8000c101d7c */
[----:B---34-:R1:W-:Y:S02]  /*10430*/  @!P4 LDGSTS.E.BYPASS.LTC128B.128 [R21+0x15a00], desc[UR60][R6.64+0x80], !P1 ;  /* 0x15a000800615cfae */ /* 0x0183e4000c901d7c */
.L_x_2051:
[----:B------:R-:W-:Y:S01]  /*10440*/  VIADD R10, R10, 0xa0 ;  /* 0x000000a00a0a7836 */ /* 0x000fe20000000000 */
[----:B------:R-:W-:Y:S01]  /*10450*/  BSSY B0, `(.L_x_1958) ;  /* 0x000000c000007945 */ /* 0x000fe20003800000 */
[----:B-1----:R-:W-:-:S03]  /*10460*/  IMAD.MOV.U32 R6, RZ, RZ, 0x1 ;  /* 0x00000001ff067424 */ /* 0x002fc600078e00ff */
[----:B------:R-:W-:-:S13]  /*10470*/  ISETP.GE.AND P3, PT, R10, R3, PT ;  /* 0x000000030a00720c */ /* 0x000fda0003f66270 */
        /* <DEDUP_REMOVED lines=9> */
.L_x_1959:
[----:B------:R-:W-:Y:S05]  /*10510*/  BSYNC B0 ;  /* 0x0000000000007941 */ /* 0x000fea0003800000 */
.L_x_1958:
[----:B------:R-:W-:Y:S01]  /*10520*/  NOP ;  /* 0x0000000000007918 */ /* 0x000fe20000000000 */
[----:B------:R-:W-:Y:S01]  /*10530*/  SYNCS.ARRIVE.TRANS64.RED.A0T1 RZ, [UR38+0x31c00], RZ ;  /* 0x031c00ffffff79a7 */ /* 0x000fe20008200426 */
[----:B-1----:R-:W-:Y:S01]  /*10540*/  SHF.L.U32 R3, R6, 0x1f, RZ ;  /* 0x0000001f06037819 */ /* 0x002fe200000006ff */
[----:B------:R-:W-:Y:S01]  /*10550*/  ARRIVES.LDGSTSBAR.64.TRANSCNT [UR38+0x31c00] ;  /* 0x031c0000ff0079b0 */ /* 0x000fe20008000aa6 */
[----:B------:R-:W-:Y:S01]  /*10560*/  NOP ;  /* 0x0000000000007918 */ /* 0x000fe20000000000 */
[----:B------:R-:W-:Y:S01]  /*10570*/  SYNCS.ARRIVE.TRANS64.A1T0 RZ, [UR38+0x31c00], RZ ;  /* 0x031c00ffffff79a7 */ /* 0x000fe20008100026 */
[----:B------:R-:W-:-:S05]  /*10580*/  VIADD R9, R17, 0xfffffffe ;  /* 0xfffffffe11097836 */ /* 0x000fca0000000000 */
[----:B------:R-:W-:Y:S01]  /*10590*/  ISETP.GE.AND P1, PT, R9, R18, PT ;  /* 0x000000120900720c */ /* 0x000fe20003f26270 */
[----:B------:R-:W1:Y:S02]  /*105a0*/  SYNCS.PHASECHK.TRANS64.TRYWAIT P0, [UR38+0x31c20], R3 ;  /* 0x031c2003ff0075a7 */ /* 0x000e640008000166 */
[----:B-1----:R-:W-:Y:S10]  /*105b0*/  @!P0 BRA `(.L_x_1960) ;  /* 0x0000003000488947 */ /* 0x002ff40003800000 */
.L_x_2052:
[----:B-1----:R-:W-:Y:S01]  /*105c0*/  IMAD.MOV.U32 R3, RZ, RZ, RZ ;  /* 0x000000ffff037224 */ /* 0x002fe200078e00ff */
[----:B------:R-:W-:Y:S06]  /*105d0*/  @!P1 BRA `(.L_x_1961) ;  /* 0x0000001c00689947 */ /* 0x000fec0003800000 */
[----:B------:R-:W-:Y:S01]  /*105e0*/  UIADD3 UR4, UR43, 0x1, URZ ;  /* 0x000000012b047890 */ /* 0x000fe2000fffe03f */
[----:B------:R-:W-:Y:S01]  /*105f0*/  LOP3.LUT R18, RZ, R18, RZ, 0x33, !PT ;  /* 0x00000012ff127212 */ /* 0x000fe200078e33ff */
[----:B------:R-:W-:Y:S01]  /*10600*/  IMAD.MOV.U32 R6, RZ, RZ, R25 ;  /* 0x000000ffff067224 */ /* 0x000fe200078e0019 */
[----:B------:R-:W-:-:S03]  /*10610*/  LOP3.LUT R8, R2, 0x1f, RZ, 0xc0, !PT ;  /* 0x0000001f02087812 */ /* 0x000fc600078ec0ff */
[----:B------:R-:W-:-:S05]  /*10620*/  IMAD R29, R29, UR4, RZ ;  /* 0x000000041d1d7c24 */ /* 0x000fca000f8e02ff */
[----:B------:R-:W-:-:S04]  /*10630*/  VIMNMX R29, R29, UR39, PT ;  /* 0x000000271d1d7c48 */ /* 0x000fc8000bfe0100 */
[----:B------:R-:W-:Y:S01]  /*10640*/  LOP3.LUT R0, RZ, R29, RZ, 0x33, !PT ;  /* 0x0000001dff007212 */ /* 0x000fe200078e33ff */
[----:B------:R-:W-:-:S05]  /*10650*/  IMAD.MOV R5, RZ, RZ, -R29 ;  /* 0x000000ffff057224 */ /* 0x000fca00078e0a1d */
[----:B------:R-:W-:-:S05]  /*10660*/  VIADDMNMX R18, R5, 0x1, R18, !PT ;  /* 0x0000000105127846 */ /* 0x000fca0007800112 */
[----:B------:R-:W-:Y:S02]  /*10670*/  VIADD R5, R18, 0xfffffffe ;  /* 0xfffffffe12057836 */ /* 0x000fe40000000000 */
[----:B------:R-:W-:-:S03]  /*10680*/  IMAD.IADD R11, R29, 0x1, R18 ;  /* 0x000000011d0b7824 */ /* 0x000fc600078e0212 */
[----:B------:R-:W-:Y:S01]  /*10690*/  ISETP.NE.AND P0, PT, R5, R0, PT ;  /* 0x000000000500720c */ /* 0x000fe20003f05270 */
[----:B------:R-:W-:Y:S01]  /*106a0*/  IMAD.MOV.U32 R0, RZ, RZ, 0x1 ;  /* 0x00000001ff007424 */ /* 0x000fe200078e00ff */
[----:B------:R-:W-:-:S11]  /*106b0*/  LOP3.LUT R10, R11, 0x1, RZ, 0xc0, !PT ;  /* 0x000000010b0a7812 */ /* 0x000fd600078ec0ff */
[----:B------:R-:W-:Y:S05]  /*106c0*/  @!P0 BRA `(.L_x_1962) ;  /* 0x0000001000d48947 */ /* 0x000fea0003800000 */
[----:B------:R-:W-:Y:S01]  /*106d0*/  BSSY B0, `(.L_x_1962) ;  /* 0x0000134000007945 */ /* 0x000fe20003800000 */
[----:B------:R-:W-:Y:S02]  /*106e0*/  IMAD.IADD R11, R11, 0x1, -R10 ;  /* 0x000000010b0b7824 */ /* 0x000fe400078e0a0a */
[----:B------:R-:W-:Y:S02]  /*106f0*/  IMAD.MOV.U32 R12, RZ, RZ, 0x1 ;  /* 0x00000001ff0c7424 */ /* 0x000fe400078e00ff */
[----:B------:R-:W-:-:S07]  /*10700*/  IMAD.MOV.U32 R6, RZ, RZ, R25 ;  /* 0x000000ffff067224 */ /* 0x000fce00078e0019 */
.L_x_1997:
[----:B------:R-:W2:Y:S01]  /*10710*/  LDL R0, [R1] ;  /* 0x0000000001007983 */ /* 0x000ea20000100800 */
[----:B------:R-:W-:Y:S01]  /*10720*/  VIADD R11, R11, 0xfffffffe ;  /* 0xfffffffe0b0b7836 */ /* 0x000fe20000000000 */
[----:B------:R-:W-:Y:S04]  /*10730*/  BSSY B1, `(.L_x_1963) ;  /* 0x0000094000017945 */ /* 0x000fe80003800000 */
[----:B------:R-:W-:Y:S02]  /*10740*/  ISETP.NE.AND P1, PT, R11, RZ, PT ;  /* 0x000000ff0b00720c */ /* 0x000fe40003f25270 */
[----:B--2---:R-:W-:-:S13]  /*10750*/  ISETP.NE.AND P0, PT, R0, RZ, PT ;  /* 0x000000ff0000720c */ /* 0x004fda0003f05270 */
[----:B------:R-:W-:Y:S05]  /*10760*/  @!P0 BRA `(.L_x_1964) ;  /* 0x0000000800408947 */ /* 0x000fea0003800000 */
[----:B------:R-:W-:Y:S01]  /*10770*/  ISETP.NE.AND P0, PT, R28, RZ, PT ;  /* 0x000000ff1c00720c */ /* 0x000fe20003f05270 */
[----:B------:R-:W-:Y:S01]  /*10780*/  IMAD.MOV.U32 R14, RZ, RZ, R9 ;  /* 0x000000ffff0e7224 */ /* 0x000fe200078e0009 */
[----:B------:R-:W-:-:S11]  /*10790*/  SHF.L.U32 R0, R12, 0x1f, RZ ;  /* 0x0000001f0c007819 */ /* 0x000fd600000006ff */
[----:B------:R-:W-:Y:S05]  /*107a0*/  @!P0 BRA `(.L_x_1965) ;  /* 0x00000000004c8947 */ /* 0x000fea0003800000 */
        /* <DEDUP_REMOVED lines=19> */
.L_x_1965:
[----:B------:R-:W2:Y:S01]  /*108e0*/  SYNCS.PHASECHK.TRANS64.TRYWAIT P0, [UR38+0x31c48], R0 ;  /* 0x031c4800ff0075a7 */ /* 0x000ea20008000166 */
[----:B------:R-:W-:Y:S01]  /*108f0*/  BSSY B2, `(.L_x_1966) ;  /* 0x0000003000027945 */ /* 0x000fe20003800000 */
[----:B------:R-:W-:-:S03]  /*10900*/  ISETP.NE.AND P2, PT, R23, RZ, PT ;  /* 0x000000ff1700720c */ /* 0x000fc60003f45270 */
[----:B--2---:R-:W-:Y:S10]  /*10910*/  @!P0 BRA `(.L_x_1967) ;  /* 0x0000002c00888947 */ /* 0x004ff40003800000 */
.L_x_2053:
[----:B------:R-:W-:Y:S05]  /*10920*/  BSYNC B2 ;  /* 0x0000000000027941 */ /* 0x000fea0003800000 */
.L_x_1966:
[----:B------:R-:W-:Y:S04]  /*10930*/  BSSY B2, `(.L_x_1968) ;  /* 0x0000007000027945 */ /* 0x000fe80003800000 */
[----:B------:R-:W-:Y:S05]  /*10940*/  @P2 BRA `(.L_x_1969) ;  /* 0x0000000000142947 */ /* 0x000fea0003800000 */
[----:B------:R-:W-:Y:S01]  /*10950*/  ISETP.NE.AND P0, PT, R8, RZ, PT ;  /* 0x000000ff0800720c */ /* 0x000fe20003f05270 */
[----:B-1----:R-:W-:-:S04]  /*10960*/  IMAD.MOV.U32 R4, RZ, RZ, 0x6c00 ;  /* 0x00006c00ff047424 */ /* 0x002fc800078e00ff */
[----:B------:R2:W-:Y:S08]  /*10970*/  SYNCS.ARRIVE.TRANS64 RZ, [UR38+0x31c38], R4 ;  /* 0x031c3804ffff79a7 */ /* 0x0005f00008000026 */
[----:B--2---:R-:W-:Y:S05]  /*10980*/  @!P0 BRA `(.L_x_1969) ;  /* 0x0000000000048947 */ /* 0x004fea0003800000 */
[----:B------:R-:W-:Y:S01]  /*10990*/  BPT.TRAP 0x1 ;  /* 0x000000040000795c */ /* 0x000fe20000300000 */
.L_x_1969:
[----:B------:R-:W-:Y:S05]  /*109a0*/  BSYNC B2 ;  /* 0x0000000000027941 */ /* 0x000fea0003800000 */
.L_x_1968:
[----:B------:R-:W-:Y:S01]  /*109b0*/  IMAD.MOV.U32 R7, RZ, RZ, RZ ;  /* 0x000000ffff077224 */ /* 0x000fe200078e00ff */
        /* <DEDUP_REMOVED lines=10> */
.L_x_1970:
        /* <DEDUP_REMOVED lines=13> */
.L_x_1971:
        /* <DEDUP_REMOVED lines=15> */
.L_x_1972:
        /* <DEDUP_REMOVED lines=12> */
.L_x_2054:
[----:B------:R-:W-:Y:S05]  /*10ce0*/  BSYNC B2 ;  /* 0x0000000000027941 */ /* 0x000fea0003800000 */
.L_x_1973:
        /* <DEDUP_REMOVED lines=9> */
.L_x_1976:
[----:B------:R-:W-:Y:S05]  /*10d80*/  BSYNC B2 ;  /* 0x0000000000027941 */ /* 0x000fea0003800000 */
.L_x_1975:
        /* <DEDUP_REMOVED lines=10> */
.L_x_1977:
        /* <DEDUP_REMOVED lines=13> */
.L_x_1978:
        /* <DEDUP_REMOVED lines=13> */
.L_x_1979:
        /* <DEDUP_REMOVED lines=10> */
.L_x_1964:
[----:B------:R-:W-:Y:S05]  /*11070*/  BSYNC B1 ;  /* 0x0000000000017941 */ /* 0x000fea0003800000 */
.L_x_1963:
[----:B------:R-:W2:Y:S01]  /*11080*/  LDL R0, [R1] ;  /* 0x0000000001007983 */ /* 0x000ea20000100800 */
[----:B------:R-:W-:Y:S01]  /*11090*/  BSSY B1, `(.L_x_1980) ;  /* 0x0000094000017945 */ /* 0x000fe20003800000 */
[----:B--2---:R-:W-:Y:S02]  /*110a0*/  ISETP.NE.AND P0, PT, R0, RZ, PT ;  /* 0x000000ff0000720c */ /* 0x004fe40003f05270 */
[----:B------:R-:W-:-:S11]  /*110b0*/  LOP3.LUT R0, R12, 0x1, RZ, 0x3c, !PT ;  /* 0x000000010c007812 */ /* 0x000fd600078e3cff */
[----:B------:R-:W-:Y:S05]  /*110c0*/  @!P0 BRA `(.L_x_1981) ;  /* 0x0000000800408947 */ /* 0x000fea0003800000 */
[----:B------:R-:W-:Y:S01]  /*110d0*/  ISETP.NE.AND P0, PT, R28, RZ, PT ;  /* 0x000000ff1c00720c */ /* 0x000fe20003f05270 */
[----:B------:R-:W-:Y:S01]  /*110e0*/  VIADD R13, R9, 0xffffffff ;  /* 0xffffffff090d7836 */ /* 0x000fe20000000000 */
        /* <DEDUP_REMOVED lines=21> */
.L_x_1982:
[----:B------:R-:W2:Y:S01]  /*11240*/  SYNCS.PHASECHK.TRANS64.TRYWAIT P0, [UR38+0x31c40], R14 ;  /* 0x031c400eff0075a7 */ /* 0x000ea20008000166 */
[----:B------:R-:W-:Y:S01]  /*11250*/  BSSY B2, `(.L_x_1983) ;  /* 0x0000003000027945 */ /* 0x000fe20003800000 */
[----:B------:R-:W-:-:S03]  /*11260*/  ISETP.NE.AND P2, PT, R23, RZ, PT ;  /* 0x000000ff1700720c */ /* 0x000fc60003f45270 */
[----:B--2---:R-:W-:Y:S10]  /*11270*/  @!P0 BRA `(.L_x_1984) ;  /* 0x0000002400608947 */ /* 0x004ff40003800000 */
.L_x_2055:
[----:B------:R-:W-:Y:S05]  /*11280*/  BSYNC B2 ;  /* 0x0000000000027941 */ /* 0x000fea0003800000 */
.L_x_1983:
[----:B------:R-:W-:Y:S04]  /*11290*/  BSSY B2, `(.L_x_1985) ;  /* 0x0000007000027945 */ /* 0x000fe80003800000 */
[----:B------:R-:W-:Y:S05]  /*112a0*/  @P2 BRA `(.L_x_1986) ;  /* 0x0000000000142947 */ /* 0x000fea0003800000 */
[----:B------:R-:W-:Y:S01]  /*112b0*/  ISETP.NE.AND P0, PT, R8, RZ, PT ;  /* 0x000000ff0800720c */ /* 0x000fe20003f05270 */
[----:B-1----:R-:W-:-:S04]  /*112c0*/  IMAD.MOV.U32 R4, RZ, RZ, 0x6c00 ;  /* 0x00006c00ff047424 */ /* 0x002fc800078e00ff */
[----:B------:R2:W-:Y:S08]  /*112d0*/  SYNCS.ARRIVE.TRANS64 RZ, [UR38+0x31c30], R4 ;  /* 0x031c3004ffff79a7 */ /* 0x0005f00008000026 */
[----:B--2---:R-:W-:Y:S05]  /*112e0*/  @!P0 BRA `(.L_x_1986) ;  /* 0x0000000000048947 */ /* 0x004fea0003800000 */
[----:B------:R-:W-:Y:S01]  /*112f0*/  BPT.TRAP 0x1 ;  /* 0x000000040000795c */ /* 0x000fe20000300000 */
.L_x_1986:
[----:B------:R-:W-:Y:S05]  /*11300*/  BSYNC B2 ;  /* 0x0000000000027941 */ /* 0x000fea0003800000 */
.L_x_1985:
        /* <DEDUP_REMOVED lines=11> */
.L_x_1987:
        /* <DEDUP_REMOVED lines=14> */
.L_x_1988:
        /* <DEDUP_REMOVED lines=14> */
.L_x_1989:
        /* <DEDUP_REMOVED lines=12> */
.L_x_2056:
[----:B------:R-:W-:Y:S05]  /*11640*/  BSYNC B2 ;  /* 0x0000000000027941 */ /* 0x000fea0003800000 */
.L_x_1990:
        /* <DEDUP_REMOVED lines=9> */
.L_x_1993:
[----:B------:R-:W-:Y:S05]  /*116e0*/  BSYNC B2 ;  /* 0x0000000000027941 */ /* 0x000fea0003800000 */
.L_x_1992:
        /* <DEDUP_REMOVED lines=10> */
.L_x_1994:
        /* <DEDUP_REMOVED lines=13> */
.L_x_1995:
        /* <DEDUP_REMOVED lines=13> */
.L_x_1996:
        /* <DEDUP_REMOVED lines=10> */
.L_x_1981:
[----:B------:R-:W-:Y:S05]  /*119d0*/  BSYNC B1 ;  /* 0x0000000000017941 */ /* 0x000fea0003800000 */
.L_x_1980:
[----:B------:R-:W-:Y:S02]  /*119e0*/  VIADD R9, R9, 0xfffffffe ;  /* 0xfffffffe09097836 */ /* 0x000fe40000000000 */
[----:B------:R-:W-:Y:S01]  /*119f0*/  IMAD.MOV.U32 R12, RZ, RZ, R0 ;  /* 0x000000ffff0c7224 */ /* 0x000fe200078e0000 */
[----:B------:R-:W-:Y:S06]  /*11a00*/  @P1 BRA `(.L_x_1997) ;  /* 0xffffffec00401947 */ /* 0x000fec000383ffff */
[----:B------:R-:W-:Y:S05]  /*11a10*/  BSYNC B0 ;  /* 0x0000000000007941 */ /* 0x000fea0003800000 */
.L_x_1962:
[----:B------:R-:W-:Y:S01]  /*11a20*/  ISETP.NE.AND P0, PT, R10, RZ, PT ;  /* 0x000000ff0a00720c */ /* 0x000fe20003f05270 */
[----:B------:R-:W-:-:S12]  /*11a30*/  BSSY B0, `(.L_x_1961) ;  /* 0x0000094000007945 */ /* 0x000fd80003800000 */
[----:B------:R-:W-:Y:S05]  /*11a40*/  @!P0 BRA `(.L_x_1998) ;  /* 0x0000000800488947 */ /* 0x000fea0003800000 */
[----:B------:R-:W2:Y:S01]  /*11a50*/  LDL R4, [R1] ;  /* 0x0000000001047983 */ /* 0x000ea20000100800 */
[----:B------:R-:W-:Y:S01]  /*11a60*/  IMAD.MOV.U32 R3, RZ, RZ, 0x1 ;  /* 0x00000001ff037424 */ /* 0x000fe200078e00ff */
[----:B--2---:R-:W-:-:S13]  /*11a70*/  ISETP.NE.AND P1, PT, R4, RZ, PT ;  /* 0x000000ff0400720c */ /* 0x004fda0003f25270 */
[----:B------:R-:W-:Y:S05]  /*11a80*/  @!P1 BRA `(.L_x_1998) ;  /* 0x0000000800389947 */ /* 0x000fea0003800000 */
[----:B------:R-:W-:Y:S02]  /*11a90*/  ISETP.NE.AND P1, PT, R28, RZ, PT ;  /* 0x000000ff1c00720c */ /* 0x000fe40003f25270 */
        /* <DEDUP_REMOVED lines=21> */
.L_x_1999:
[----:B------:R-:W2:Y:S01]  /*11bf0*/  SYNCS.PHASECHK.TRANS64.TRYWAIT P0, [UR38+0x31c48], R10 ;  /* 0x031c480aff0075a7 */ /* 0x000ea20008000166 */
[----:B------:R-:W-:Y:S01]  /*11c00*/  BSSY B1, `(.L_x_2000) ;  /* 0x0000003000017945 */ /* 0x000fe20003800000 */
[----:B------:R-:W-:-:S03]  /*11c10*/  ISETP.NE.AND P1, PT, R23, RZ, PT ;  /* 0x000000ff1700720c */ /* 0x000fc60003f25270 */
[----:B--2---:R-:W-:Y:S10]  /*11c20*/  @!P0 BRA `(.L_x_2001) ;  /* 0x0000001c00248947 */ /* 0x004ff40003800000 */
.L_x_2057:
[----:B------:R-:W-:Y:S05]  /*11c30*/  BSYNC B1 ;  /* 0x0000000000017941 */ /* 0x000fea0003800000 */
.L_x_2000:
[----:B------:R-:W-:Y:S04]  /*11c40*/  BSSY B1, `(.L_x_2002) ;  /* 0x0000007000017945 */ /* 0x000fe80003800000 */
[----:B------:R-:W-:Y:S05]  /*11c50*/  @P1 BRA `(.L_x_2003) ;  /* 0x0000000000141947 */ /* 0x000fea0003800000 */
[----:B------:R-:W-:Y:S01]  /*11c60*/  ISETP.NE.AND P0, PT, R8, RZ, PT ;  /* 0x000000ff0800720c */ /* 0x000fe20003f05270 */
[----:B-1----:R-:W-:-:S04]  /*11c70*/  IMAD.MOV.U32 R4, RZ, RZ, 0x6c00 ;  /* 0x00006c00ff047424 */ /* 0x002fc800078e00ff */
[----:B------:R2:W-:Y:S08]  /*11c80*/  SYNCS.ARRIVE.TRANS64 RZ, [UR38+0x31c38], R4 ;  /* 0x031c3804ffff79a7 */ /* 0x0005f00008000026 */
[----:B--2---:R-:W-:Y:S05]  /*11c90*/  @!P0 BRA `(.L_x_2003) ;  /* 0x0000000000048947 */ /* 0x004fea0003800000 */
[----:B------:R-:W-:Y:S01]  /*11ca0*/  BPT.TRAP 0x1 ;  /* 0x000000040000795c */ /* 0x000fe20000300000 */
.L_x_2003:
[----:B------:R-:W-:Y:S05]  /*11cb0*/  BSYNC B1 ;  /* 0x0000000000017941 */ /* 0x000fea0003800000 */
.L_x_2002:
        /* <DEDUP_REMOVED lines=11> */
.L_x_2004:
        /* <DEDUP_REMOVED lines=14> */
.L_x_2005:
        /* <DEDUP_REMOVED lines=14> */
.L_x_2006:
        /* <DEDUP_REMOVED lines=11> */
.L_x_2058:
[----:B------:R-:W-:Y:S05]  /*11fe0*/  BSYNC B1 ;  /* 0x0000000000017941 */ /* 0x000fea0003800000 */
.L_x_2007:
        /* <DEDUP_REMOVED lines=9> */
.L_x_2010:
[----:B------:R-:W-:Y:S05]  /*12080*/  BSYNC B1 ;  /* 0x0000000000017941 */ /* 0x000fea0003800000 */
.L_x_2009:
        /* <DEDUP_REMOVED lines=10> */
.L_x_2011:
        /* <DEDUP_REMOVED lines=13> */
.L_x_2012:
        /* <DEDUP_REMOVED lines=13> */
.L_x_2013:
        /* <DEDUP_REMOVED lines=10> */
.L_x_1998:
[----:B------:R-:W-:Y:S05]  /*12370*/  BSYNC B0 ;  /* 0x0000000000007941 */ /* 0x000fea0003800000 */
.L_x_1961:
[----:B------:R-:W2:Y:S01]  /*12380*/  LDL.LU R4, [R1] ;  /* 0x0000000001047983 */ /* 0x000ea20000300800 */
[----:B------:R-:W-:Y:S01]  /*12390*/  BSSY B0, `(.L_x_2014) ;  /* 0x0000041000007945 */ /* 0x000fe20003800000 */
[----:B--2---:R-:W-:-:S13]  /*123a0*/  ISETP.NE.AND P0, PT, R4, RZ, PT ;  /* 0x000000ff0400720c */ /* 0x004fda0003f05270 */
[----:B------:R-:W-:Y:S05]  /*123b0*/  @!P0 BRA `(.L_x_2015) ;  /* 0x0000000000f88947 */ /* 0x000fea0003800000 */
[----:B------:R-:W-:Y:S01]  /*123c0*/  LEA R5, R3, UR38, 0x3 ;  /* 0x0000002603057c11 */ /* 0x000fe2000f8e18ff */
[----:B------:R-:W-:Y:S01]  /*123d0*/  BSSY B1, `(.L_x_2016) ;  /* 0x0000005000017945 */ /* 0x000fe20003800000 */
[----:B------:R-:W-:Y:S02]  /*123e0*/  SHF.L.U32 R4, R0, 0x1f, RZ ;  /* 0x0000001f00047819 */ /* 0x000fe400000006ff */
[----:B------:R-:W-:Y:S02]  /*123f0*/  ISETP.NE.AND P1, PT, R23, RZ, PT ;  /* 0x000000ff1700720c */ /* 0x000fe40003f25270 */
[----:B------:R-:W1:Y:S02]  /*12400*/  SYNCS.PHASECHK.TRANS64.TRYWAIT P0, [R5+URZ+0x31c60], R4 ;  /* 0x031c6004050075a7 */ /* 0x000e64000800017f */
[----:B-1----:R-:W-:Y:S09]  /*12410*/  @!P0 BRA `(.L_x_2017) ;  /* 0x0000001400588947 */ /* 0x002ff20003800000 */
.L_x_2059:
[----:B------:R-:W-:Y:S05]  /*12420*/  BSYNC B1 ;  /* 0x0000000000017941 */ /* 0x000fea0003800000 */
.L_x_2016:
[----:B------:R-:W-:Y:S04]  /*12430*/  BSSY B1, `(.L_x_2018) ;  /* 0x0000007000017945 */ /* 0x000fe80003800000 */
[----:B------:R-:W-:Y:S05]  /*12440*/  @P1 BRA `(.L_x_2019) ;  /* 0x0000000000141947 */ /* 0x000fea0003800000 */
[----:B------:R-:W-:Y:S01]  /*12450*/  LOP3.LUT P0, RZ, R2, 0x1f, RZ, 0xc0, !PT ;  /* 0x0000001f02ff7812 */ /* 0x000fe2000780c0ff */
[----:B-1----:R-:W-:-:S04]  /*12460*/  IMAD.MOV.U32 R4, RZ, RZ, 0x6c00 ;  /* 0x00006c00ff047424 */ /* 0x002fc800078e00ff */
[----:B------:R2:W-:Y:S08]  /*12470*/  SYNCS.ARRIVE.TRANS64 RZ, [R5+URZ+0x31c50], R4 ;  /* 0x031c500405ff79a7 */ /* 0x0005f0000800003f */
[----:B------:R-:W-:Y:S05]  /*12480*/  @!P0 BRA `(.L_x_2019) ;  /* 0x0000000000048947 */ /* 0x000fea0003800000 */
[----:B------:R-:W-:Y:S01]  /*12490*/  BPT.TRAP 0x1 ;  /* 0x000000040000795c */ /* 0x000fe20000300000 */
.L_x_2019:
[----:B------:R-:W-:Y:S05]  /*124a0*/  BSYNC B1 ;  /* 0x0000000000017941 */ /* 0x000fea0003800000 */
.L_x_2018:
        /* <DEDUP_REMOVED lines=13> */
.L_x_2020:
        /* <DEDUP_REMOVED lines=13> */
.L_x_2021:
        /* <DEDUP_REMOVED lines=13> */
.L_x_2022:
        /* <DEDUP_REMOVED lines=8> */
.L_x_2015:
[----:B------:R-:W-:Y:S05]  /*127a0*/  BSYNC B0 ;  /* 0x0000000000007941 */ /* 0x000fea0003800000 */
.L_x_2014:
[----:B------:R-:W-:Y:S02]  /*127b0*/  VIADD R3, R3, 0x1 ;  /* 0x0000000103037836 */ /* 0x000fe40000000000 */
[----:B-12---:R-:W-:-:S03]  /*127c0*/  IMAD.MOV.U32 R4, RZ, RZ, RZ ;  /* 0x000000ffff047224 */ /* 0x006fc600078e00ff */
[----:B------:R-:W-:-:S04]  /*127d0*/  ISETP.NE.AND P0, PT, R3, 0x2, PT ;  /* 0x000000020300780c */ /* 0x000fc80003f05270 */
[----:B------:R-:W-:Y:S02]  /*127e0*/  SEL R5, RZ, 0x1, P0 ;  /* 0x00000001ff057807 */ /* 0x000fe40000000000 */
[----:B------:R-:W-:Y:S02]  /*127f0*/  SEL R3, R3, RZ, P0 ;  /* 0x000000ff03037207 */ /* 0x000fe40000000000 */
[----:B------:R-:W-:-:S07]  /*12800*/  LOP3.LUT R0, R0, R5, RZ, 0x3c, !PT ;  /* 0x0000000500007212 */ /* 0x000fce00078e3cff */
.L_x_1945:
[----:B------:R-:W1:Y:S01]  /*12810*/  S2R R5, SR_CgaCtaId ;  /* 0x0000000000057919 */ /* 0x000e620000008800 */
[----:B------:R-:W-:Y:S02]  /*12820*/  MOV R2, 0x400 ;  /* 0x0000040000027802 */ /* 0x000fe40000000f00 */
[----:B------:R-:W-:Y:S02]  /*12830*/  SHF.L.U32 R4, R4, 0x1f, RZ ;  /* 0x0000001f04047819 */ /* 0x000fe400000006ff */
[----:B-1----:R-:W-:-:S04]  /*12840*/  LEA R17, R5, R2, 0x18 ;  /* 0x0000000205117211 */ /* 0x002fc800078ec0ff */
[----:B------:R-:W1:Y:S02]  /*12850*/  SYNCS.PHASECHK.TRANS64.TRYWAIT P0, [R17+URZ+0x31c20], R4 ;  /* 0x031c2004110075a7 */ /* 0x000e64000800017f */
[----:B-1----:R-:W-:Y:S05]  /*12860*/  @!P0 BRA `(.L_x_2023) ;  /* 0x0000001000588947 */ /* 0x002fea0003800000 */
.L_x_2060:
[----:B------:R-:W-:-:S03]  /*12870*/  UMOV UR4, 0xffffffff ;  /* 0xffffffff00047882 */ /* 0x000fc60000000000 */
[----:B------:R-:W-:Y:S05]  /*12880*/  BRA.DIV UR4, `(.L_x_2024) ;  /* 0x0000001204647947 */ /* 0x000fea000b800000 */
[----:B------:R2:W3:Y:S02]  /*12890*/  SHFL.IDX PT, R14, R26, RZ, 0x1f ;  /* 0x00001fff1a0e7589 */ /* 0x0004e400000e0000 */
.L_x_2063:
[----:B---3--:R-:W-:-:S13]  /*128a0*/  ISETP.NE.AND P0, PT, R14, RZ, PT ;  /* 0x000000ff0e00720c */ /* 0x008fda0003f05270 */
[----:B------:R-:W-:Y:S05]  /*128b0*/  @P0 BRA `(.L_x_1907) ;  /* 0x0000000000840947 */ /* 0x000fea0003800000 */
[----:B------:R-:W-:-:S03]  /*128c0*/  UMOV UR4, 0xffffffff ;  /* 0xffffffff00047882 */ /* 0x000fc60000000000 */
[----:B------:R-:W-:Y:S05]  /*128d0*/  BRA.DIV UR4, `(.L_x_2025) ;  /* 0x0000001204787947 */ /* 0x000fea000b800000 */
[----:B------:R-:W-:-:S13]  /*128e0*/  ELECT P6, URZ, PT ;  /* 0x00000000003f782f */ /* 0x000fda00038c0000 */
.L_x_2066:
[----:B------:R-:W-:Y:S05]  /*128f0*/  @!P6 BRA `(.L_x_1907) ;  /* 0x000000000074e947 */ /* 0x000fea0003800000 */
[----:B------:R-:W-:-:S04]  /*12900*/  LOP3.LUT R22, R22, 0x2, RZ, 0xfc, !PT ;  /* 0x0000000216167812 */ /* 0x000fc800078efcff */
[----:B------:R-:W-:-:S13]  /*12910*/  ISETP.NE.AND P2, PT, R22, 0x3, PT ;  /* 0x000000031600780c */ /* 0x000fda0003f45270 */
[----:B------:R-:W-:Y:S05]  /*12920*/  @!P2 BRA `(.L_x_2026) ;  /* 0x000000000004a947 */ /* 0x000fea0003800000 */
[----:B------:R-:W-:Y:S01]  /*12930*/  BPT.TRAP 0x1 ;  /* 0x000000040000795c */ /* 0x000fe20000300000 */
.L_x_2026:
[----:B------:R-:W-:Y:S01]  /*12940*/  VIADD R6, R17, 0x31c40 ;  /* 0x00031c4011067836 */ /* 0x000fe20000000000 */
[----:B-1----:R-:W-:Y:S01]  /*12950*/  SHF.L.U32 R4, R0, 0x1f, RZ ;  /* 0x0000001f00047819 */ /* 0x002fe200000006ff */
        /* <DEDUP_REMOVED lines=10> */
.L_x_2067:
[----:B------:R-:W3:Y:S02]  /*12a00*/  SYNCS.PHASECHK.TRANS64.TRYWAIT P0, [R5+URZ], R2 ;  /* 0x00000002050075a7 */ /* 0x000ee4000800017f */
[----:B---3--:R-:W-:Y:S05]  /*12a10*/  @!P0 BRA `(.L_x_2028) ;  /* 0x00000010005c8947 */ /* 0x008fea0003800000 */
.L_x_2068:
[----:B------:R-:W-:Y:S05]  /*12a20*/  @!P2 BRA `(.L_x_2029) ;  /* 0x000000000004a947 */ /* 0x000fea0003800000 */
[----:B------:R-:W-:Y:S01]  /*12a30*/  BPT.TRAP 0x1 ;  /* 0x000000040000795c */ /* 0x000fe20000300000 */
.L_x_2029:
[----:B------:R-:W-:-:S04]  /*12a40*/  VIADD R0, R17, 0x31c60 ;  /* 0x00031c6011007836 */ /* 0x000fc80000000000 */
[----:B------:R-:W-:-:S04]  /*12a50*/  IMAD R3, R3, 0x8, R0 ;  /* 0x0000000803037824 */ /* 0x000fc800078e0200 */
[----:B------:R-:W4:Y:S02]  /*12a60*/  SYNCS.PHASECHK.TRANS64.TRYWAIT P0, [R3+URZ], R4 ;  /* 0x00000004030075a7 */ /* 0x000f24000800017f */
[----:B----4-:R-:W-:Y:S05]  /*12a70*/  @!P0 BRA `(.L_x_2030) ;  /* 0x0000001000588947 */ /* 0x010fea0003800000 */
.L_x_2069:
[----:B------:R-:W-:-:S07]  /*12a80*/  IMAD R9, R9, 0x8, R0 ;  /* 0x0000000809097824 */ /* 0x000fce00078e0200 */
.L_x_2031:
[----:B------:R0:W0:Y:S02]  /*12a90*/  SYNCS.PHASECHK.TRANS64.TRYWAIT P0, [R9+URZ], R2 ;  /* 0x00000002090075a7 */ /* 0x000024000800017f */
[----:B0-----:R-:W-:Y:S05]  /*12aa0*/  @!P0 NANOSLEEP.SYNCS 0x989680 ;  /* 0x009896800000895d */ /* 0x001fea0003900000 */
[----:B------:R-:W0:Y:S02]  /*12ab0*/  @!P0 SYNCS.PHASECHK.TRANS64 P0, [R9+URZ], R2 ;  /* 0x00000002090085a7 */ /* 0x000e24000800007f */
[----:B0-----:R-:W-:Y:S05]  /*12ac0*/  @!P0 BRA `(.L_x_2031) ;  /* 0xfffffffc00f08947 */ /* 0x001fea000383ffff */
.L_x_1907:
[----:B------:R-:W-:Y:S05]  /*12ad0*/  BSYNC B6 ;  /* 0x0000000000067941 */ /* 0x000fea0003800000 */
.L_x_1904:
[----:B------:R-:W-:Y:S05]  /*12ae0*/  EXIT ;  /* 0x000000000000794d */ /* 0x000fea0003800000 */
.L_x_1911:
[----:B-1----:R-:W-:-:S04]  /*12af0*/  IMAD.U32 R3, RZ, RZ, UR56 ;  /* 0x00000038ff037e24 */ /* 0x002fc8000f8e00ff */
[----:B------:R1:W2:Y:S03]  /*12b00*/  SYNCS.PHASECHK.TRANS64.TRYWAIT P1, [R3+URZ+0x31c00], R0 ;  /* 0x031c0000030075a7 */ /* 0x0002a6000802017f */
[----:B--2---:R-:W-:Y:S05]  /*12b10*/  @!P1 NANOSLEEP.SYNCS 0x989680 ;  /* 0x009896800000995d */ /* 0x004fea0003900000 */
[----:B------:R-:W2:Y:S02]  /*12b20*/  @!P1 SYNCS.PHASECHK.TRANS64 P1, [R3+URZ+0x31c00], R0 ;  /* 0x031c0000030095a7 */ /* 0x000ea4000802007f */
[----:B--2---:R-:W-:Y:S05]  /*12b30*/  @!P1 BRA `(.L_x_1911) ;  /* 0xfffffffc00ec9947 */ /* 0x004fea000383ffff */
[----:B------:R-:W-:Y:S05]  /*12b40*/  BRA `(.L_x_2032) ;  /* 0xfffffee400fc7947 */ /* 0x000fea000383ffff */
.L_x_1915:
[----:B-1----:R-:W-:-:S04]  /*12b50*/  IMAD.U32 R3, RZ, RZ, UR56 ;  /* 0x00000038ff037e24 */ /* 0x002fc8000f8e00ff */
[----:B------:R1:W3:Y:S03]  /*12b60*/  SYNCS.PHASECHK.TRANS64.TRYWAIT P2, [R3+URZ+0x31c30], R0 ;  /* 0x031c3000030075a7 */ /* 0x0002e6000804017f */
[----:B---3--:R-:W-:Y:S05]  /*12b70*/  @!P2 NANOSLEEP.SYNCS 0x989680 ;  /* 0x009896800000a95d */ /* 0x008fea0003900000 */
[----:B------:R-:W3:Y:S02]  /*12b80*/  @!P2 SYNCS.PHASECHK.TRANS64 P2, [R3+URZ+0x31c30], R0 ;  /* 0x031c30000300a5a7 */ /* 0x000ee4000804007f */
[----:B---3--:R-:W-:Y:S05]  /*12b90*/  @!P2 BRA `(.L_x_1915) ;  /* 0xfffffffc00eca947 */ /* 0x008fea000383ffff */
[----:B------:R-:W-:Y:S05]  /*12ba0*/  BRA `(.L_x_1914) ;  /* 0xfffffee800107947 */ /* 0x000fea000383ffff */
.L_x_1920:
[----:B-1----:R-:W-:-:S04]  /*12bb0*/  IMAD.U32 R12, RZ, RZ, UR6 ;  /* 0x00000006ff0c7e24 */ /* 0x002fc8000f8e00ff */
[----:B------:R1:W2:Y:S03]  /*12bc0*/  SYNCS.PHASECHK.TRANS64.TRYWAIT P3, [R12+URZ+0x31c30], R3 ;  /* 0x031c30030c0075a7 */ /* 0x0002a6000806017f */
[----:B--2---:R-:W-:Y:S05]  /*12bd0*/  @!P3 NANOSLEEP.SYNCS 0x989680 ;  /* 0x009896800000b95d */ /* 0x004fea0003900000 */
[----:B------:R-:W2:Y:S02]  /*12be0*/  @!P3 SYNCS.PHASECHK.TRANS64 P3, [R12+URZ+0x31c30], R3 ;  /* 0x031c30030c00b5a7 */ /* 0x000ea4000806007f */
[----:B--2---:R-:W-:Y:S05]  /*12bf0*/  @!P3 BRA `(.L_x_1920) ;  /* 0xfffffffc00ecb947 */ /* 0x004fea000383ffff */
[----:B------:R-:W-:Y:S05]  /*12c00*/  BRA `(.L_x_1917) ;  /* 0xffffff24005c7947 */ /* 0x000fea000383ffff */
.L_x_1924:
[----:B-1----:R-:W-:-:S04]  /*12c10*/  IMAD.U32 R12, RZ, RZ, UR6 ;  /* 0x00000006ff0c7e24 */ /* 0x002fc8000f8e00ff */
[----:B------:R1:W2:Y:S03]  /*12c20*/  SYNCS.PHASECHK.TRANS64.TRYWAIT P3, [R12+URZ+0x31c50], R3 ;  /* 0x031c50030c0075a7 */ /* 0x0002a6000806017f */
[----:B--2---:R-:W-:Y:S05]  /*12c30*/  @!P3 NANOSLEEP.SYNCS 0x989680 ;  /* 0x009896800000b95d */ /* 0x004fea0003900000 */
[----:B------:R-:W2:Y:S02]  /*12c40*/  @!P3 SYNCS.PHASECHK.TRANS64 P3, [R12+URZ+0x31c50], R3 ;  /* 0x031c50030c00b5a7 */ /* 0x000ea4000806007f */
[----:B--2---:R-:W-:Y:S05]  /*12c50*/  @!P3 BRA `(.L_x_1924) ;  /* 0xfffffffc00ecb947 */ /* 0x004fea000383ffff */
[----:B------:R-:W-:Y:S05]  /*12c60*/  BRA `(.L_x_1921) ;  /* 0xffffff3800fc7947 */ /* 0x000fea000383ffff */
.L_x_1930:
[----:B-1----:R-:W-:-:S04]  /*12c70*/  IMAD.U32 R3, RZ, RZ, UR5 ;  /* 0x00000005ff037e24 */ /* 0x002fc8000f8e00ff */
[----:B------:R1:W2:Y:S03]  /*12c80*/  SYNCS.PHASECHK.TRANS64.TRYWAIT P2, [R3+URZ+0x31c30], R0 ;  /* 0x031c3000030075a7 */ /* 0x0002a6000804017f */
[----:B--2---:R-:W-:Y:S05]  /*12c90*/  @!P2 NANOSLEEP.SYNCS 0x989680 ;  /* 0x009896800000a95d */ /* 0x004fea0003900000 */
[----:B------:R-:W2:Y:S02]  /*12ca0*/  @!P2 SYNCS.PHASECHK.TRANS64 P2, [R3+URZ+0x31c30], R0 ;  /* 0x031c30000300a5a7 */ /* 0x000ea4000804007f */
[----:B--2---:R-:W-:Y:S05]  /*12cb0*/  @!P2 BRA `(.L_x_1930) ;  /* 0xfffffffc00eca947 */ /* 0x004fea000383ffff */
[----:B------:R-:W-:Y:S05]  /*12cc0*/  BRA `(.L_x_1927) ;  /* 0xffffff6800347947 */ /* 0x000fea000383ffff */
.L_x_1934:
[----:B-1----:R-:W-:-:S04]  /*12cd0*/  IMAD.U32 R3, RZ, RZ, UR5 ;  /* 0x00000005ff037e24 */ /* 0x002fc8000f8e00ff */
[----:B------:R1:W2:Y:S03]  /*12ce0*/  SYNCS.PHASECHK.TRANS64.TRYWAIT P2, [R3+URZ+0x31c50], R0 ;  /* 0x031c5000030075a7 */ /* 0x0002a6000804017f */
[----:B--2---:R-:W-:Y:S05]  /*12cf0*/  @!P2 NANOSLEEP.SYNCS 0x989680 ;  /* 0x009896800000a95d */ /* 0x004fea0003900000 */
[----:B------:R-:W2:Y:S02]  /*12d00*/  @!P2 SYNCS.PHASECHK.TRANS64 P2, [R3+URZ+0x31c50], R0 ;  /* 0x031c50000300a5a7 */ /* 0x000ea4000804007f */
[----:B--2---:R-:W-:Y:S05]  /*12d10*/  @!P2 BRA `(.L_x_1934) ;  /* 0xfffffffc00eca947 */ /* 0x004fea000383ffff */
[----:B------:R-:W-:Y:S05]  /*12d20*/  BRA `(.L_x_1931) ;  /* 0xffffff7c00d47947 */ /* 0x000fea000383ffff */
.L_x_1939:
[----:B-1----:R-:W-:-:S04]  /*12d30*/  IMAD.U32 R8, RZ, RZ, UR9 ;  /* 0x00000009ff087e24 */ /* 0x002fc8000f8e00ff */
[----:B------:R1:W2:Y:S03]  /*12d40*/  SYNCS.PHASECHK.TRANS64.TRYWAIT P0, [R8+URZ+0x31c50], R7 ;  /* 0x031c5007080075a7 */ /* 0x0002a6000800017f */
[----:B--2---:R-:W-:Y:S05]  /*12d50*/  @!P0 NANOSLEEP.SYNCS 0x989680 ;  /* 0x009896800000895d */ /* 0x004fea0003900000 */
[----:B------:R-:W2:Y:S02]  /*12d60*/  @!P0 SYNCS.PHASECHK.TRANS64 P0, [R8+URZ+0x31c50], R7 ;  /* 0x031c5007080085a7 */ /* 0x000ea4000800007f */
[----:B--2---:R-:W-:Y:S05]  /*12d70*/  @!P0 BRA `(.L_x_1939) ;  /* 0xfffffffc00ec8947 */ /* 0x004fea000383ffff */
[----:B------:R-:W-:Y:S05]  /*12d80*/  BRA `(.L_x_1938) ;  /* 0xffffff9c00ac7947 */ /* 0x000fea000383ffff */
.L_x_1950:
[----:B------:R-:W-:Y:S02]  /*12d90*/  IMAD.MOV.U32 R13, RZ, RZ, R26 ;  /* 0x000000ffff0d7224 */ /* 0x000fe400078e001a */
[----:B------:R-:W-:Y:S02]  /*12da0*/  IMAD.MOV.U32 R12, RZ, RZ, RZ ;  /* 0x000000ffff0c7224 */ /* 0x000fe400078e00ff */
[----:B------:R-:W-:Y:S02]  /*12db0*/  IMAD.MOV.U32 R11, RZ, RZ, 0x1f ;  /* 0x0000001fff0b7424 */ /* 0x000fe400078e00ff */
[----:B------:R-:W-:-:S07]  /*12dc0*/  IMAD.MOV.U32 R15, RZ, RZ, -0x1 ;  /* 0xffffffffff0f7424 */ /* 0x000fce00078e00ff */
[----:B------:R-:W-:Y:S05]  /*12dd0*/  WARPSYNC.COLLECTIVE R15, `(.L_x_2033) ;  /* 0x000000000f087348 */ /* 0x000fea0003c00000 */
[----:B------:R0:W1:Y:S02]  /*12de0*/  SHFL.IDX P6, R14, R13, R12, R11 ;  /* 0x0000000c0d0e7389 */ /* 0x00006400000c000b */
[----:B01----:R-:W-:Y:S01]  /*12df0*/  ENDCOLLECTIVE ;  /* 0x000000000000791b */ /* 0x003fe20003800000 */
.L_x_2033:
[----:B------:R-:W-:Y:S05]  /*12e00*/  BRA `(.L_x_2034) ;  /* 0xffffffc400f47947 */ /* 0x000fea000383ffff */
.L_x_1952:
[----:B------:R-:W-:Y:S01]  /*12e10*/  BSSY B0, `(.L_x_2035) ;  /* 0x0000006000007945 */ /* 0x000fe20003800000 */
[----:B------:R-:W-:-:S07]  /*12e20*/  IMAD.MOV.U32 R15, RZ, RZ, -0x1 ;  /* 0xffffffffff0f7424 */ /* 0x000fce00078e00ff */
[----:B01----:R-:W-:Y:S05]  /*12e30*/  WARPSYNC.COLLECTIVE R15, `(.L_x_2036) ;  /* 0x000000000f0c7348 */ /* 0x003fea0003c00000 */
[----:B------:R-:W-:Y:S02]  /*12e40*/  ELECT P6, UR62, PT ;  /* 0x00000000003e782f */ /* 0x000fe400038c0000 */
[----:B------:R-:W-:Y:S01]  /*12e50*/  MOV R14, UR62 ;  /* 0x0000003e000e7c02 */ /* 0x000fe20008000f00 */
[----:B01----:R-:W-:Y:S10]  /*12e60*/  ENDCOLLECTIVE ;  /* 0x000000000000791b */ /* 0x003ff40003800000 */
.L_x_2036:
[----:B------:R-:W-:Y:S05]  /*12e70*/  BSYNC B0 ;  /* 0x0000000000007941 */ /* 0x000fea0003800000 */
.L_x_2035:
[----:B------:R-:W-:Y:S05]  /*12e80*/  BRA `(.L_x_2037) ;  /* 0xffffffc400f47947 */ /* 0x000fea000383ffff */
.L_x_1954:
[----:B--2---:R-:W-:-:S04]  /*12e90*/  IMAD.U32 R3, RZ, RZ, UR38 ;  /* 0x00000026ff037e24 */ /* 0x004fc8000f8e00ff */
[----:B------:R2:W3:Y:S03]  /*12ea0*/  SYNCS.PHASECHK.TRANS64.TRYWAIT P0, [R3+URZ+0x31c40], R0 ;  /* 0x031c4000030075a7 */ /* 0x0004e6000800017f */
[----:B---3--:R-:W-:Y:S05]  /*12eb0*/  @!P0 NANOSLEEP.SYNCS 0x989680 ;  /* 0x009896800000895d */ /* 0x008fea0003900000 */
[----:B------:R-:W3:Y:S02]  /*12ec0*/  @!P0 SYNCS.PHASECHK.TRANS64 P0, [R3+URZ+0x31c40], R0 ;  /* 0x031c4000030085a7 */ /* 0x000ee4000800007f */
[----:B---3--:R-:W-:Y:S05]  /*12ed0*/  @!P0 BRA `(.L_x_1954) ;  /* 0xfffffffc00ec8947 */ /* 0x008fea000383ffff */
[----:B------:R-:W-:Y:S05]  /*12ee0*/  BRA `(.L_x_2038) ;  /* 0xffffffc800447947 */ /* 0x000fea000383ffff */
.L_x_1957:
[----:B------:R-:W-:Y:S02]  /*12ef0*/  IMAD R10, R11, 0xc0, R10 ;  /* 0x000000c00b0a7824 */ /* 0x000fe400078e020a */
[----:B------:R-:W-:Y:S02]  /*12f00*/  IMAD.MOV.U32 R13, RZ, RZ, R4 ;  /* 0x000000ffff0d7224 */ /* 0x000fe400078e0004 */
[----:B------:R-:W-:Y:S02]  /*12f10*/  IMAD.MOV.U32 R12, RZ, RZ, RZ ;  /* 0x000000ffff0c7224 */ /* 0x000fe400078e00ff */
[----:B------:R-:W-:Y:S02]  /*12f20*/  IMAD.MOV.U32 R11, RZ, RZ, 0x1c1f ;  /* 0x00001c1fff0b7424 */ /* 0x000fe400078e00ff */
[----:B------:R-:W-:-:S07]  /*12f30*/  IMAD.MOV.U32 R15, RZ, RZ, -0x1 ;  /* 0xffffffffff0f7424 */ /* 0x000fce00078e00ff */
[----:B0-----:R-:W-:Y:S05]  /*12f40*/  WARPSYNC.COLLECTIVE R15, `(.L_x_2039) ;  /* 0x000000000f087348 */ /* 0x001fea0003c00000 */
[----:B------:R1:W2:Y:S02]  /*12f50*/  SHFL.IDX P6, R14, R13, R12, R11 ;  /* 0x0000000c0d0e7389 */ /* 0x0002a400000c000b */
[----:B012---:R-:W-:Y:S01]  /*12f60*/  ENDCOLLECTIVE ;  /* 0x000000000000791b */ /* 0x007fe20003800000 */
.L_x_2039:
[----:B------:R-:W-:Y:S02]  /*12f70*/  IMAD.MOV.U32 R13, RZ, RZ, R0 ;  /* 0x000000ffff0d7224 */ /* 0x000fe400078e0000 */
[----:B------:R-:W-:-:S07]  /*12f80*/  IMAD.MOV.U32 R7, RZ, RZ, R14 ;  /* 0x000000ffff077224 */ /* 0x000fce00078e000e */
[----:B------:R-:W-:Y:S05]  /*12f90*/  WARPSYNC.COLLECTIVE R15, `(.L_x_2040) ;  /* 0x000000000f087348 */ /* 0x000fea0003c00000 */
[----:B------:R0:W1:Y:S02]  /*12fa0*/  SHFL.IDX P6, R14, R13, R12, R11 ;  /* 0x0000000c0d0e7389 */ /* 0x00006400000c000b */
[----:B01----:R-:W-:Y:S01]  /*12fb0*/  ENDCOLLECTIVE ;  /* 0x000000000000791b */ /* 0x003fe20003800000 */
.L_x_2040:
[----:B------:R-:W-:Y:S02]  /*12fc0*/  ULDC UR4, c[0x0][0x288] ;  /* 0x0000a20000047ab9 */ /* 0x000fe40000000800 */
[----:B------:R-:W-:-:S05]  /*12fd0*/  IMAD R3, R3, UR4, RZ ;  /* 0x0000000403037c24 */ /* 0x000fca000f8e02ff */
[C---:B------:R-:W-:Y:S01]  /*12fe0*/  ISETP.GE.AND P3, PT, R10.reuse, R3, PT ;  /* 0x000000030a00720c */ /* 0x040fe20003f66270 */
[----:B------:R-:W-:Y:S02]  /*12ff0*/  VIADD R12, R10, 0x20 ;  /* 0x000000200a0c7836 */ /* 0x000fe40000000000 */
[----:B------:R-:W-:-:S10]  /*13000*/  IMAD.MOV.U32 R13, RZ, RZ, R4 ;  /* 0x000000ffff0d7224 */ /* 0x000fd400078e0004 */
        /* <DEDUP_REMOVED lines=14> */
.L_x_2041:
[----:B------:R-:W-:Y:S02]  /*130f0*/  IMAD.MOV.U32 R13, RZ, RZ, R0 ;  /* 0x000000ffff0d7224 */ /* 0x000fe400078e0000 */
[----:B------:R-:W-:-:S07]  /*13100*/  IMAD.MOV.U32 R20, RZ, RZ, R14 ;  /* 0x000000ffff147224 */ /* 0x000fce00078e000e */
[----:B------:R-:W-:Y:S05]  /*13110*/  WARPSYNC.COLLECTIVE R15, `(.L_x_2042) ;  /* 0x000000000f087348 */ /* 0x000fea0003c00000 */
[----:B------:R0:W1:Y:S02]  /*13120*/  SHFL.IDX P6, R14, R13, R12, R11 ;  /* 0x0000000c0d0e7389 */ /* 0x00006400000c000b */
[----:B01----:R-:W-:Y:S01]  /*13130*/  ENDCOLLECTIVE ;  /* 0x000000000000791b */ /* 0x003fe20003800000 */
.L_x_2042:
[----:B------:R-:W-:Y:S01]  /*13140*/  IMAD.MOV.U32 R7, RZ, RZ, R20 ;  /* 0x000000ffff077224 */ /* 0x000fe200078e0014 */
[----:B------:R-:W-:Y:S01]  /*13150*/  @!P3 LEA R20, R8, UR38, 0x1 ;  /* 0x000000260814bc11 */ /* 0x000fe2000f8e08ff */
[----:B------:R-:W-:Y:S02]  /*13160*/  IMAD.MOV.U32 R13, RZ, RZ, R4 ;  /* 0x000000ffff0d7224 */ /* 0x000fe400078e0004 */
[----:B------:R-:W-:Y:S02]  /*13170*/  IMAD.MOV.U32 R12, RZ, RZ, 0x2 ;  /* 0x00000002ff0c7424 */ /* 0x000fe400078e00ff */
[----:B------:R-:W-:Y:S02]  /*13180*/  IMAD.MOV.U32 R6, RZ, RZ, R14 ;  /* 0x000000ffff067224 */ /* 0x000fe400078e000e */
[----:B------:R-:W-:Y:S02]  /*13190*/  VIADD R14, R10, 0x40 ;  /* 0x000000400a0e7836 */ /* 0x000fe40000000000 */
[----:B------:R-:W-:-:S05]  /*131a0*/  @!P3 IMAD.WIDE.U32 R6, R9, 0x2, R6 ;  /* 0x000000020906b825 */ /* 0x000fca00078e0006 */
        /* <DEDUP_REMOVED lines=10> */
.L_x_2043:
[----:B------:R-:W-:Y:S01]  /*13250*/  @!P3 LEA R7, R8, UR38, 0x1 ;  /* 0x000000260807bc11 */ /* 0x000fe2000f8e08ff */
[----:B------:R-:W-:Y:S02]  /*13260*/  IMAD.MOV.U32 R13, RZ, RZ, R0 ;  /* 0x000000ffff0d7224 */ /* 0x000fe400078e0000 */
[----:B------:R-:W-:-:S07]  /*13270*/  IMAD.MOV.U32 R21, RZ, RZ, R14 ;  /* 0x000000ffff157224 */ /* 0x000fce00078e000e */
[----:B------:R-:W-:Y:S05]  /*13280*/  WARPSYNC.COLLECTIVE R15, `(.L_x_2044) ;  /* 0x000000000f087348 */ /* 0x000fea0003c00000 */
[----:B------:R0:W1:Y:S02]  /*13290*/  SHFL.IDX P6, R14, R13, R12, R11 ;  /* 0x0000000c0d0e7389 */ /* 0x00006400000c000b */
[----:B01----:R-:W-:Y:S01]  /*132a0*/  ENDCOLLECTIVE ;  /* 0x000000000000791b */ /* 0x003fe20003800000 */
.L_x_2044:
[----:B------:R-:W-:Y:S02]  /*132b0*/  IMAD.MOV.U32 R13, RZ, RZ, R4 ;  /* 0x000000ffff0d7224 */ /* 0x000fe400078e0004 */
[----:B------:R-:W-:Y:S02]  /*132c0*/  IMAD.MOV.U32 R12, RZ, RZ, 0x3 ;  /* 0x00000003ff0c7424 */ /* 0x000fe400078e00ff */
[----:B------:R-:W-:-:S07]  /*132d0*/  IMAD.MOV.U32 R20, RZ, RZ, R14 ;  /* 0x000000ffff147224 */ /* 0x000fce00078e000e */
[----:B------:R-:W-:Y:S05]  /*132e0*/  WARPSYNC.COLLECTIVE R15, `(.L_x_2045) ;  /* 0x000000000f087348 */ /* 0x000fea0003c00000 */
[----:B------:R0:W1:Y:S02]  /*132f0*/  SHFL.IDX P6, R14, R13, R12, R11 ;  /* 0x0000000c0d0e7389 */ /* 0x00006400000c000b */
[----:B01----:R-:W-:Y:S01]  /*13300*/  ENDCOLLECTIVE ;  /* 0x000000000000791b */ /* 0x003fe20003800000 */
.L_x_2045:
        /* <DEDUP_REMOVED lines=8> */
[----:B------:R-:W-:-:S05]  /*13390*/  VIADD R0, R10, 0x60 ;  /* 0x000000600a007836 */ /* 0x000fca0000000000 */
[----:B------:R-:W-:Y:S01]  /*133a0*/  ISETP.GE.AND P3, PT, R0, R3, PT ;  /* 0x000000030000720c */ /* 0x000fe20003f66270 */
[----:B------:R-:W-:Y:S02]  /*133b0*/  VIADD R0, R10, 0x80 ;  /* 0x000000800a007836 */ /* 0x000fe40000000000 */
[----:B------:R-:W-:-:S10]  /*133c0*/  IMAD.MOV.U32 R4, RZ, RZ, R14 ;  /* 0x000000ffff047224 */ /* 0x000fd400078e000e */
[----:B0-----:R-:W-:Y:S05]  /*133d0*/  WARPSYNC.COLLECTIVE R15, `(.L_x_2046) ;  /* 0x000000000f087348 */ /* 0x001fea0003c00000 */
[----:B------:R1:W2:Y:S02]  /*133e0*/  SHFL.IDX P6, R14, R13, R12, R11 ;  /* 0x0000000c0d0e7389 */ /* 0x0002a400000c000b */
[----:B012---:R-:W-:Y:S01]  /*133f0*/  ENDCOLLECTIVE ;  /* 0x000000000000791b */ /* 0x007fe20003800000 */
.L_x_2046:
[----:B------:R-:W-:Y:S02]  /*13400*/  IMAD.MOV.U32 R7, RZ, RZ, R4 ;  /* 0x000000ffff077224 */ /* 0x000fe400078e0004 */
[----:B------:R-:W-:Y:S02]  /*13410*/  IMAD.MOV.U32 R13, RZ, RZ, R5 ;  /* 0x000000ffff0d7224 */ /* 0x000fe400078e0005 */
[----:B------:R-:W-:Y:S02]  /*13420*/  IMAD.MOV.U32 R12, RZ, RZ, RZ ;  /* 0x000000ffff0c7224 */ /* 0x000fe400078e00ff */
[----:B------:R-:W-:-:S07]  /*13430*/  IMAD.MOV.U32 R6, RZ, RZ, R14 ;  /* 0x000000ffff067224 */ /* 0x000fce00078e000e */
[----:B------:R-:W-:Y:S05]  /*13440*/  WARPSYNC.COLLECTIVE R15, `(.L_x_2047) ;  /* 0x000000000f087348 */ /* 0x000fea0003c00000 */
[----:B------:R0:W1:Y:S02]  /*13450*/  SHFL.IDX P6, R14, R13, R12, R11 ;  /* 0x0000000c0d0e7389 */ /* 0x00006400000c000b */
[----:B01----:R-:W-:Y:S01]  /*13460*/  ENDCOLLECTIVE ;  /* 0x000000000000791b */ /* 0x003fe20003800000 */
.L_x_2047:
[----:B------:R-:W-:Y:S01]  /*13470*/  @!P3 IMAD.WIDE.U32 R20, R9, 0x2, R6 ;  /* 0x000000020914b825 */ /* 0x000fe200078e0006 */
[----:B------:R-:W-:-:S05]  /*13480*/  @!P3 LEA R7, R8, UR38, 0x1 ;  /* 0x000000260807bc11 */ /* 0x000fca000f8e08ff */
        /* <DEDUP_REMOVED lines=12> */
.L_x_2048:
[----:B------:R-:W-:Y:S01]  /*13550*/  IMAD.MOV.U32 R7, RZ, RZ, R0 ;  /* 0x000000ffff077224 */ /* 0x000fe200078e0000 */
[----:B------:R-:W-:Y:S01]  /*13560*/  @!P3 LEA R21, R8, UR38, 0x1 ;  /* 0x000000260815bc11 */ /* 0x000fe2000f8e08ff */
[----:B------:R-:W-:Y:S02]  /*13570*/  IMAD.MOV.U32 R0, RZ, RZ, 0x1 ;  /* 0x00000001ff007424 */ /* 0x000fe400078e00ff */
[----:B------:R-:W-:Y:S02]  /*13580*/  IMAD.MOV.U32 R13, RZ, RZ, R5 ;  /* 0x000000ffff0d7224 */ /* 0x000fe400078e0005 */
[----:B------:R-:W-:Y:S02]  /*13590*/  IMAD.MOV.U32 R12, RZ, RZ, 0x1 ;  /* 0x00000001ff0c7424 */ /* 0x000fe400078e00ff */
[----:B------:R-:W-:-:S04]  /*135a0*/  IMAD.MOV.U32 R11, RZ, RZ, R14 ;  /* 0x000000ffff0b7224 */ /* 0x000fc800078e000e */
[----:B------:R-:W-:Y:S02]  /*135b0*/  IMAD.MOV.U32 R6, RZ, RZ, R11 ;  /* 0x000000ffff067224 */ /* 0x000fe400078e000b */
[----:B------:R-:W-:Y:S02]  /*135c0*/  IMAD.MOV.U32 R11, RZ, RZ, 0x1c1f ;  /* 0x00001c1fff0b7424 */ /* 0x000fe400078e00ff */
[----:B------:R-:W-:-:S07]  /*135d0*/  @!P3 IMAD.WIDE.U32 R6, R9, 0x2, R6 ;  /* 0x000000020906b825 */ /* 0x000fce00078e0006 */
[----:B------:R-:W-:Y:S05]  /*135e0*/  WARPSYNC.COLLECTIVE R15, `(.L_x_2049) ;  /* 0x000000000f087348 */ /* 0x000fea0003c00000 */
[----:B------:R0:W1:Y:S02]  /*135f0*/  SHFL.IDX P6, R14, R13, R12, R11 ;  /* 0x0000000c0d0e7389 */ /* 0x00006400000c000b */
[----:B01----:R-:W-:Y:S01]  /*13600*/  ENDCOLLECTIVE ;  /* 0x000000000000791b */ /* 0x003fe20003800000 */
.L_x_2049:
[----:B------:R-:W-:Y:S01]  /*13610*/  @!PT LDS RZ, [RZ] ;  /* 0x00000000fffff984 */ /* 0x000fe20000000800 */
[----:B------:R-:W-:Y:S01]  /*13620*/  @!PT LDS RZ, [RZ] ;  /* 0x00000000fffff984 */ /* 0x000fe20000000800 */
[----:B------:R-:W-:Y:S01]  /*13630*/  @!PT LDS RZ, [RZ] ;  /* 0x00000000fffff984 */ /* 0x000fe20000000800 */
[----:B------:R0:W-:Y:S04]  /*13640*/  @!P3 LDGSTS.E.BYPASS.LTC128B.128 [R21+0xfa00], desc[UR60][R6.64], !P2 ;  /* 0x0fa000000615bfae */ /* 0x0001e8000d101d7c */
[----:B------:R0:W-:Y:S04]  /*13650*/  @!P3 LDGSTS.E.BYPASS.LTC128B.128 [R21+0x12a00], desc[UR60][R6.64+0x40], !P0 ;  /* 0x12a000400615bfae */ /* 0x0001e8000c101d7c */
[----:B------:R0:W-:Y:S01]  /*13660*/  @!P3 LDGSTS.E.BYPASS.LTC128B.128 [R21+0x15a00], desc[UR60][R6.64+0x80], !P1 ;  /* 0x15a000800615bfae */ /* 0x0001e2000c901d7c */
[----:B------:R-:W-:Y:S02]  /*13670*/  IMAD.MOV.U32 R13, RZ, RZ, R19 ;  /* 0x000000ffff0d7224 */ /* 0x000fe400078e0013 */
[----:B------:R-:W-:-:S07]  /*13680*/  IMAD.MOV.U32 R5, RZ, RZ, R14 ;  /* 0x000000ffff057224 */ /* 0x000fce00078e000e */
[----:B0-----:R-:W-:Y:S05]  /*13690*/  WARPSYNC.COLLECTIVE R15, `(.L_x_2050) ;  /* 0x000000000f087348 */ /* 0x001fea0003c00000 */
[----:B------:R1:W2:Y:S02]  /*136a0*/  SHFL.IDX P6, R14, R13, R12, R11 ;  /* 0x0000000c0d0e7389 */ /* 0x0002a400000c000b */
[----:B012---:R-:W-:Y:S01]  /*136b0*/  ENDCOLLECTIVE ;  /* 0x000000000000791b */ /* 0x007fe20003800000 */
.L_x_2050:
[----:B------:R-:W-:Y:S01]  /*136c0*/  IMAD.MOV.U32 R4, RZ, RZ, R14 ;  /* 0x000000ffff047224 */ /* 0x000fe200078e000e */
[----:B------:R-:W-:Y:S06]  /*136d0*/  BRA `(.L_x_2051) ;  /* 0xffffffcc00587947 */ /* 0x000fec000383ffff */
.L_x_1960:
[----:B-1----:R-:W-:-:S04]  /*136e0*/  IMAD.U32 R4, RZ, RZ, UR38 ;  /* 0x00000026ff047e24 */ /* 0x002fc8000f8e00ff */
[----:B------:R1:W2:Y:S03]  /*136f0*/  SYNCS.PHASECHK.TRANS64.TRYWAIT P0, [R4+URZ+0x31c20], R3 ;  /* 0x031c2003040075a7 */ /* 0x0002a6000800017f */
[----:B--2---:R-:W-:Y:S05]  /*13700*/  @!P0 NANOSLEEP.SYNCS 0x989680 ;  /* 0x009896800000895d */ /* 0x004fea0003900000 */
[----:B------:R-:W2:Y:S02]  /*13710*/  @!P0 SYNCS.PHASECHK.TRANS64 P0, [R4+URZ+0x31c20], R3 ;  /* 0x031c2003040085a7 */ /* 0x000ea4000800007f */
[----:B--2---:R-:W-:Y:S05]  /*13720*/  @!P0 BRA `(.L_x_1960) ;  /* 0xfffffffc00ec8947 */ /* 0x004fea000383ffff */
[----:B------:R-:W-:Y:S05]  /*13730*/  BRA `(.L_x_2052) ;  /* 0xffffffcc00a07947 */ /* 0x000fea000383ffff */
.L_x_1967:
[----:B-1----:R-:W-:-:S04]  /*13740*/  IMAD.U32 R5, RZ, RZ, UR38 ;  /* 0x00000026ff057e24 */ /* 0x002fc8000f8e00ff */
[----:B------:R1:W2:Y:S03]  /*13750*/  SYNCS.PHASECHK.TRANS64.TRYWAIT P0, [R5+URZ+0x31c48], R0 ;  /* 0x031c4800050075a7 */ /* 0x0002a6000800017f */
[----:B--2---:R-:W-:Y:S05]  /*13760*/  @!P0 NANOSLEEP.SYNCS 0x989680 ;  /* 0x009896800000895d */ /* 0x004fea0003900000 */
[----:B------:R-:W2:Y:S02]  /*13770*/  @!P0 SYNCS.PHASECHK.TRANS64 P0, [R5+URZ+0x31c48], R0 ;  /* 0x031c4800050085a7 */ /* 0x000ea4000800007f */
[----:B--2---:R-:W-:Y:S05]  /*13780*/  @!P0 BRA `(.L_x_1967) ;  /* 0xfffffffc00ec8947 */ /* 0x004fea000383ffff */
[----:B------:R-:W-:Y:S05]  /*13790*/  BRA `(.L_x_2053) ;  /* 0xffffffd000607947 */ /* 0x000fea000383ffff */
.L_x_1974:
[----:B-1----:R-:W-:-:S04]  /*137a0*/  IMAD.U32 R5, RZ, RZ, UR38 ;  /* 0x00000026ff057e24 */ /* 0x002fc8000f8e00ff */
[----:B------:R1:W2:Y:S03]  /*137b0*/  SYNCS.PHASECHK.TRANS64.TRYWAIT P0, [R5+URZ+0x31c60], R0 ;  /* 0x031c6000050075a7 */ /* 0x0002a6000800017f */
[----:B--2---:R-:W-:Y:S05]  /*137c0*/  @!P0 NANOSLEEP.SYNCS 0x989680 ;  /* 0x009896800000895d */ /* 0x004fea0003900000 */
[----:B------:R-:W2:Y:S02]  /*137d0*/  @!P0 SYNCS.PHASECHK.TRANS64 P0, [R5+URZ+0x31c60], R0 ;  /* 0x031c6000050085a7 */ /* 0x000ea4000800007f */
[----:B--2---:R-:W-:Y:S05]  /*137e0*/  @!P0 BRA `(.L_x_1974) ;  /* 0xfffffffc00ec8947 */ /* 0x004fea000383ffff */
[----:B------:R-:W-:Y:S05]  /*137f0*/  BRA `(.L_x_2054) ;  /* 0xffffffd400387947 */ /* 0x000fea000383ffff */
.L_x_1984:
[----:B-1----:R-:W-:-:S04]  /*13800*/  IMAD.U32 R5, RZ, RZ, UR38 ;  /* 0x00000026ff057e24 */ /* 0x002fc8000f8e00ff */
[----:B------:R1:W2:Y:S03]  /*13810*/  SYNCS.PHASECHK.TRANS64.TRYWAIT P0, [R5+URZ+0x31c40], R14 ;  /* 0x031c400e050075a7 */ /* 0x0002a6000800017f */
[----:B--2---:R-:W-:Y:S05]  /*13820*/  @!P0 NANOSLEEP.SYNCS 0x989680 ;  /* 0x009896800000895d */ /* 0x004fea0003900000 */
[----:B------:R-:W2:Y:S02]  /*13830*/  @!P0 SYNCS.PHASECHK.TRANS64 P0, [R5+URZ+0x31c40], R14 ;  /* 0x031c400e050085a7 */ /* 0x000ea4000800007f */
[----:B--2---:R-:W-:Y:S05]  /*13840*/  @!P0 BRA `(.L_x_1984) ;  /* 0xfffffffc00ec8947 */ /* 0x004fea000383ffff */
[----:B------:R-:W-:Y:S05]  /*13850*/  BRA `(.L_x_2055) ;  /* 0xffffffd800887947 */ /* 0x000fea000383ffff */
.L_x_1991:
[----:B-1----:R-:W-:-:S04]  /*13860*/  IMAD.U32 R5, RZ, RZ, UR38 ;  /* 0x00000026ff057e24 */ /* 0x002fc8000f8e00ff */
[----:B------:R1:W2:Y:S03]  /*13870*/  SYNCS.PHASECHK.TRANS64.TRYWAIT P0, [R5+URZ+0x31c68], R4 ;  /* 0x031c6804050075a7 */ /* 0x0002a6000800017f */
[----:B--2---:R-:W-:Y:S05]  /*13880*/  @!P0 NANOSLEEP.SYNCS 0x989680 ;  /* 0x009896800000895d */ /* 0x004fea0003900000 */
[----:B------:R-:W2:Y:S02]  /*13890*/  @!P0 SYNCS.PHASECHK.TRANS64 P0, [R5+URZ+0x31c68], R4 ;  /* 0x031c6804050085a7 */ /* 0x000ea4000800007f */
[----:B--2---:R-:W-:Y:S05]  /*138a0*/  @!P0 BRA `(.L_x_1991) ;  /* 0xfffffffc00ec8947 */ /* 0x004fea000383ffff */
[----:B------:R-:W-:Y:S05]  /*138b0*/  BRA `(.L_x_2056) ;  /* 0xffffffdc00607947 */ /* 0x000fea000383ffff */
.L_x_2001:
[----:B-1----:R-:W-:-:S04]  /*138c0*/  IMAD.U32 R5, RZ, RZ, UR38 ;  /* 0x00000026ff057e24 */ /* 0x002fc8000f8e00ff */
[----:B------:R1:W2:Y:S03]  /*138d0*/  SYNCS.PHASECHK.TRANS64.TRYWAIT P0, [R5+URZ+0x31c48], R10 ;  /* 0x031c480a050075a7 */ /* 0x0002a6000800017f */
[----:B--2---:R-:W-:Y:S05]  /*138e0*/  @!P0 NANOSLEEP.SYNCS 0x989680 ;  /* 0x009896800000895d */ /* 0x004fea0003900000 */
[----:B------:R-:W2:Y:S02]  /*138f0*/  @!P0 SYNCS.PHASECHK.TRANS64 P0, [R5+URZ+0x31c48], R10 ;  /* 0x031c480a050085a7 */ /* 0x000ea4000800007f */
[----:B--2---:R-:W-:Y:S05]  /*13900*/  @!P0 BRA `(.L_x_2001) ;  /* 0xfffffffc00ec8947 */ /* 0x004fea000383ffff */
[----:B------:R-:W-:Y:S05]  /*13910*/  BRA `(.L_x_2057) ;  /* 0xffffffe000c47947 */ /* 0x000fea000383ffff */
.L_x_2008:
[----:B-1----:R-:W-:-:S04]  /*13920*/  IMAD.U32 R5, RZ, RZ, UR38 ;  /* 0x00000026ff057e24 */ /* 0x002fc8000f8e00ff */
[----:B------:R1:W2:Y:S03]  /*13930*/  SYNCS.PHASECHK.TRANS64.TRYWAIT P0, [R5+URZ+0x31c60], R10 ;  /* 0x031c600a050075a7 */ /* 0x0002a6000800017f */
[----:B--2---:R-:W-:Y:S05]  /*13940*/  @!P0 NANOSLEEP.SYNCS 0x989680 ;  /* 0x009896800000895d */ /* 0x004fea0003900000 */
[----:B------:R-:W2:Y:S02]  /*13950*/  @!P0 SYNCS.PHASECHK.TRANS64 P0, [R5+URZ+0x31c60], R10 ;  /* 0x031c600a050085a7 */ /* 0x000ea4000800007f */
[----:B--2---:R-:W-:Y:S05]  /*13960*/  @!P0 BRA `(.L_x_2008) ;  /* 0xfffffffc00ec8947 */ /* 0x004fea000383ffff */
[----:B------:R-:W-:Y:S05]  /*13970*/  BRA `(.L_x_2058) ;  /* 0xffffffe400987947 */ /* 0x000fea000383ffff */
.L_x_2017:
[----:B-1----:R1:W2:Y:S02]  /*13980*/  SYNCS.PHASECHK.TRANS64.TRYWAIT P0, [R5+URZ+0x31c60], R4 ;  /* 0x031c6004050075a7 */ /* 0x0022a4000800017f */
[----:B--2---:R-:W-:Y:S05]  /*13990*/  @!P0 NANOSLEEP.SYNCS 0x989680 ;  /* 0x009896800000895d */ /* 0x004fea0003900000 */
[----:B------:R-:W2:Y:S02]  /*139a0*/  @!P0 SYNCS.PHASECHK.TRANS64 P0, [R5+URZ+0x31c60], R4 ;  /* 0x031c6004050085a7 */ /* 0x000ea4000800007f */
[----:B--2---:R-:W-:Y:S05]  /*139b0*/  @!P0 BRA `(.L_x_2017) ;  /* 0xfffffffc00f08947 */ /* 0x004fea000383ffff */
[----:B------:R-:W-:Y:S05]  /*139c0*/  BRA `(.L_x_2059) ;  /* 0xffffffe800947947 */ /* 0x000fea000383ffff */
.L_x_2023:
[----:B-1----:R1:W2:Y:S02]  /*139d0*/  SYNCS.PHASECHK.TRANS64.TRYWAIT P0, [R17+URZ+0x31c20], R4 ;  /* 0x031c2004110075a7 */ /* 0x0022a4000800017f */
[----:B--2---:R-:W-:Y:S05]  /*139e0*/  @!P0 NANOSLEEP.SYNCS 0x989680 ;  /* 0x009896800000895d */ /* 0x004fea0003900000 */
[----:B------:R-:W2:Y:S02]  /*139f0*/  @!P0 SYNCS.PHASECHK.TRANS64 P0, [R17+URZ+0x31c20], R4 ;  /* 0x031c2004110085a7 */ /* 0x000ea4000800007f */
[----:B--2---:R-:W-:Y:S05]  /*13a00*/  @!P0 BRA `(.L_x_2023) ;  /* 0xfffffffc00f08947 */ /* 0x004fea000383ffff */
[----:B------:R-:W-:Y:S05]  /*13a10*/  BRA `(.L_x_2060) ;  /* 0xffffffec00947947 */ /* 0x000fea000383ffff */
.L_x_2024:
        /* <DEDUP_REMOVED lines=8> */
.L_x_2062:
[----:B------:R-:W-:Y:S05]  /*13aa0*/  BSYNC B0 ;  /* 0x0000000000007941 */ /* 0x000fea0003800000 */
.L_x_2061:
[----:B------:R-:W-:Y:S05]  /*13ab0*/  BRA `(.L_x_2063) ;  /* 0xffffffec00787947 */ /* 0x000fea000383ffff */
.L_x_2025:
[----:B------:R-:W-:Y:S01]  /*13ac0*/  BSSY B0, `(.L_x_2064) ;  /* 0x0000006000007945 */ /* 0x000fe20003800000 */
[----:B------:R-:W-:-:S07]  /*13ad0*/  IMAD.MOV.U32 R15, RZ, RZ, -0x1 ;  /* 0xffffffffff0f7424 */ /* 0x000fce00078e00ff */
[----:B012---:R-:W-:Y:S05]  /*13ae0*/  WARPSYNC.COLLECTIVE R15, `(.L_x_2065) ;  /* 0x000000000f0c7348 */ /* 0x007fea0003c00000 */
[----:B------:R-:W-:Y:S02]  /*13af0*/  ELECT P6, UR62, PT ;  /* 0x00000000003e782f */ /* 0x000fe400038c0000 */
[----:B------:R-:W-:Y:S01]  /*13b00*/  MOV R14, UR62 ;  /* 0x0000003e000e7c02 */ /* 0x000fe20008000f00 */
[----:B012---:R-:W-:Y:S10]  /*13b10*/  ENDCOLLECTIVE ;  /* 0x000000000000791b */ /* 0x007ff40003800000 */
.L_x_2065:
[----:B------:R-:W-:Y:S05]  /*13b20*/  BSYNC B0 ;  /* 0x0000000000007941 */ /* 0x000fea0003800000 */
.L_x_2064:
[----:B------:R-:W-:Y:S05]  /*13b30*/  BRA `(.L_x_2066) ;  /* 0xffffffec006c7947 */ /* 0x000fea000383ffff */
.L_x_2027:
[----:B-1----:R1:W3:Y:S02]  /*13b40*/  SYNCS.PHASECHK.TRANS64.TRYWAIT P0, [R7+URZ], R4 ;  /* 0x00000004070075a7 */ /* 0x0022e4000800017f */
[----:B---3--:R-:W-:Y:S05]  /*13b50*/  @!P0 NANOSLEEP.SYNCS 0x989680 ;  /* 0x009896800000895d */ /* 0x008fea0003900000 */
[----:B------:R-:W3:Y:S02]  /*13b60*/  @!P0 SYNCS.PHASECHK.TRANS64 P0, [R7+URZ], R4 ;  /* 0x00000004070085a7 */ /* 0x000ee4000800007f */
[----:B---3--:R-:W-:Y:S05]  /*13b70*/  @!P0 BRA `(.L_x_2027) ;  /* 0xfffffffc00f08947 */ /* 0x008fea000383ffff */
[----:B------:R-:W-:Y:S05]  /*13b80*/  BRA `(.L_x_2067) ;  /* 0xffffffec009c7947 */ /* 0x000fea000383ffff */
.L_x_2028:
[----:B---3--:R3:W4:Y:S02]  /*13b90*/  SYNCS.PHASECHK.TRANS64.TRYWAIT P0, [R5+URZ], R2 ;  /* 0x00000002050075a7 */ /* 0x008724000800017f */
[----:B----4-:R-:W-:Y:S05]  /*13ba0*/  @!P0 NANOSLEEP.SYNCS 0x989680 ;  /* 0x009896800000895d */ /* 0x010fea0003900000 */
[----:B------:R-:W4:Y:S02]  /*13bb0*/  @!P0 SYNCS.PHASECHK.TRANS64 P0, [R5+URZ], R2 ;  /* 0x00000002050085a7 */ /* 0x000f24000800007f */
[----:B----4-:R-:W-:Y:S05]  /*13bc0*/  @!P0 BRA `(.L_x_2028) ;  /* 0xfffffffc00f08947 */ /* 0x010fea000383ffff */
[----:B------:R-:W-:Y:S05]  /*13bd0*/  BRA `(.L_x_2068) ;  /* 0xffffffec00907947 */ /* 0x000fea000383ffff */
.L_x_2030:
[----:B----4-:R4:W0:Y:S02]  /*13be0*/  SYNCS.PHASECHK.TRANS64.TRYWAIT P0, [R3+URZ], R4 ;  /* 0x00000004030075a7 */ /* 0x010824000800017f */
[----:B0-----:R-:W-:Y:S05]  /*13bf0*/  @!P0 NANOSLEEP.SYNCS 0x989680 ;  /* 0x009896800000895d */ /* 0x001fea0003900000 */
[----:B------:R-:W0:Y:S02]  /*13c00*/  @!P0 SYNCS.PHASECHK.TRANS64 P0, [R3+URZ], R4 ;  /* 0x00000004030085a7 */ /* 0x000e24000800007f */
[----:B0-----:R-:W-:Y:S05]  /*13c10*/  @!P0 BRA `(.L_x_2030) ;  /* 0xfffffffc00f08947 */ /* 0x001fea000383ffff */
[----:B------:R-:W-:Y:S05]  /*13c20*/  BRA `(.L_x_2069) ;  /* 0xffffffec00947947 */ /* 0x000fea000383ffff */
.L_x_2070:
        /* <DEDUP_REMOVED lines=13> */
.L_x_2782:


//--------------------- .text._ZN7cutlass13device_kernelIN5flash11enable_sm90INS1_16FlashAttnFwdSm90INS1_25CollectiveMainloopFwdSm90ILi2EN4cute5tupleIJNS5_1CILi1EEES8_S8_EEENS6_IJNS7_ILi192EEENS7_ILi144EEENS7_ILi96EEEEEELi96ENS_6half_tEfNS_4arch4Sm90ELb1ELb0ELb0ELb1ELb0ELb0ELb0ELb0ELb1ELb1ELb1ELb0EEENS1_21CollectiveEpilogueFwdINS6_IJSA_SC_SB_EEES9_SE_SG_Li384ELb1ELb1ELb1ELb0EEENS1_36VarlenDynamicPersistentTileSchedulerILi192ELi144ELi384ELi128ELb1ELb1ELb1ELb1ELb1ELb1EEEEEEEEEvNT_6ParamsE --------------------------
	.section	.text._ZN7cutlass13device_kernelIN5flash11enable_sm90INS1_16FlashAttnFwdSm90INS1_25CollectiveMainloopFwdSm90ILi2EN4cute5tupleIJNS5_1CILi1EEES8_S8_EEENS6_IJNS7_ILi192EEENS7_ILi144EEENS7_ILi96EEEEEELi96ENS_6half_tEfNS_4arch4Sm90ELb1ELb0ELb0ELb1ELb0ELb0ELb0ELb0ELb1ELb1ELb1ELb0EEENS1_21CollectiveEpilogueFwdINS6_IJSA_SC_SB_EEES9_SE_SG_Li384ELb1ELb1ELb1ELb0EEENS1_36VarlenDynamicPersistentTileSchedulerILi192ELi144ELi384ELi128ELb1ELb1ELb1ELb1ELb1ELb1EEEEEEEEEvNT_6ParamsE,"ax",@progbits
	.align	128
.text._ZN7cutlass13device_kernelIN5flash11enable_sm90INS1_16FlashAttnFwdSm90INS1_25CollectiveMainloopFwdSm90ILi2EN4cute5tupleIJNS5_1CILi1EEES8_S8_EEENS6_IJNS7_ILi192EEENS7_ILi144EEENS7_ILi96EEEEEELi96ENS_6half_tEfNS_4arch4Sm90ELb1ELb0ELb0ELb1ELb0ELb0ELb0ELb0ELb1ELb1ELb1ELb0EEENS1_21CollectiveEpilogueFwdINS6_IJSA_SC_SB_EEES9_SE_SG_Li384ELb1ELb1ELb1ELb0EEENS1_36VarlenDynamicPersistentTileSchedulerILi192ELi144ELi384ELi128ELb1ELb1ELb1ELb1ELb1ELb1EEEEEEEEEvNT_6ParamsE:
        .type           _ZN7cutlass13device_kernelIN5flash11enable_sm90INS1_16FlashAttnFwdSm90INS1_25CollectiveMainloopFwdSm90ILi2EN4cute5tupleIJNS5_1CILi1EEES8_S8_EEENS6_IJNS7_ILi192EEENS7_ILi144EEENS7_ILi96EEEEEELi96ENS_6half_tEfNS_4arch4Sm90ELb1ELb0ELb0ELb1ELb0ELb0ELb0ELb0ELb1ELb1ELb1ELb0EEENS1_21CollectiveEpilogueFwdINS6_IJSA_SC_SB_EEES9_SE_SG_Li384ELb1ELb1ELb1ELb0EEENS1_36VarlenDynamicPersistentTileSchedulerILi192ELi144ELi384ELi128ELb1ELb1ELb1ELb1ELb1ELb1EEEEEEEEEvNT_6ParamsE,@function
        .size           _ZN7cutlass13device_kernelIN5flash11enable_sm90INS1_16FlashAttnFwdSm90INS1_25CollectiveMainloopFwdSm90ILi2EN4cute5tupleIJNS5_1CILi1EEES8_S8_EEENS6_IJNS7_ILi192EEENS7_ILi144EEENS7_ILi96EEEEEELi96ENS_6half_tEfNS_4arch4Sm90ELb1ELb0ELb0ELb1ELb0ELb0ELb0ELb0ELb1ELb1ELb1ELb0EEENS1_21CollectiveEpilogueFwdINS6_IJSA_SC_SB_EEES9_SE_SG_Li384ELb1ELb1ELb1ELb0EEENS1_36VarlenDynamicPersistentTileSchedulerILi192ELi144ELi384ELi128ELb1ELb1ELb1ELb1ELb1ELb1EEEEEEEEEvNT_6ParamsE,(.L_x_2783 - _ZN7cutlass13device_kernelIN5flash11enable_sm90INS1_16FlashAttnFwdSm90INS1_25CollectiveMainloopFwdSm90ILi2EN4cute5tupleIJNS5_1CILi1EEES8_S8_EEENS6_IJNS7_ILi192EEENS7_ILi144EEENS7_ILi96EEEEEELi96ENS_6half_tEfNS_4arch4Sm90ELb1ELb0ELb0ELb1ELb0ELb0ELb0ELb0ELb1ELb1ELb1ELb0EEENS1_21CollectiveEpilogueFwdINS6_IJSA_SC_SB_EEES9_SE_SG_Li384ELb1ELb1ELb1ELb0EEENS1_36VarlenDynamicPersistentTileSchedulerILi192ELi144ELi384ELi128ELb1ELb1ELb1ELb1ELb1ELb1EEEEEEEEEvNT_6ParamsE)
        .other          _ZN7cutlass13device_kernelIN5flash11enable_sm90INS1_16FlashAttnFwdSm90INS1_25CollectiveMainloopFwdSm90ILi2EN4cute5tupleIJNS5_1CILi1EEES8_S8_EEENS6_IJNS7_ILi192EEENS7_ILi144EEENS7_ILi96EEEEEELi96ENS_6half_tEfNS_4arch4Sm90ELb1ELb0ELb0ELb1ELb0ELb0ELb0ELb0ELb1ELb1ELb1ELb0EEENS1_21CollectiveEpilogueFwdINS6_IJSA_SC_SB_EEES9_SE_SG_Li384ELb1ELb1ELb1ELb0EEENS1_36VarlenDynamicPersistentTileSchedulerILi192ELi144ELi384ELi128ELb1ELb1ELb1ELb1ELb1ELb1EEEEEEEEEvNT_6ParamsE,@"STO_CUDA_ENTRY STV_DEFAULT"
_ZN7cutlass13device_kernelIN5flash11enable_sm90INS1_16FlashAttnFwdSm90INS1_25CollectiveMainloopFwdSm90ILi2EN4cute5tupleIJNS5_1CILi1EEES8_S8_EEENS6_IJNS7_ILi192EEENS7_ILi144EEENS7_ILi96EEEEEELi96ENS_6half_tEfNS_4arch4Sm90ELb1ELb0ELb0ELb1ELb0ELb0ELb0ELb0ELb1ELb1ELb1ELb0EEENS1_21CollectiveEpilogueFwdINS6_IJSA_SC_SB_EEES9_SE_SG_Li384ELb1ELb1ELb1ELb0EEENS1_36VarlenDynamicPersistentTileSchedulerILi192ELi144ELi384ELi128ELb1ELb1ELb1ELb1ELb1ELb1EEEEEEEEEvNT_6ParamsE:
        /* <DEDUP_REMOVED lines=17> */
.L_x_2072:
[----:B------:R-:W-:Y:S05]  /*0110*/  BSYNC B0 ;  /* 0x0000000000007941 */ /* 0x000fea0003800000 */
.L_x_2071:
        /* <DEDUP_REMOVED lines=40> */
.L_x_2073:
        /* <DEDUP_REMOVED lines=22> */
.L_x_2074:
        /* <DEDUP_REMOVED lines=18> */
.L_x_2075:
        /* <DEDUP_REMOVED lines=22> */
.L_x_2076:
        /* <DEDUP_REMOVED lines=22> */
.L_x_2077:
[----:B--2---:R-:W-:Y:S01]  /*08e0*/  ISETP.NE.AND P0, PT, R2, RZ, PT ;  /* 0x000000ff0200720c */ /* 0x004fe20003f05270 */
[----:B------:R-:W-:Y:S01]  /*08f0*/  IMAD.MOV.U32 R2, RZ, RZ, 0x1 ;  /* 0x00000001ff027424 */ /* 0x000fe200078e00ff */
[----:B------:R-:W-:Y:S01]  /*0900*/  NOP ;  /* 0x0000000000007918 */ /* 0x000fe20000000000 */
[----:B------:R-:W-:-:S03]  /*0910*/  ULDC.64 UR58, c[0x0][0x208] ;  /* 0x00008200003a7ab9 */ /* 0x000fc60000000a00 */
[----:B------:R-:W-:-:S05]  /*0920*/  SEL R2, R2, 0x2, !P0 ;  /* 0x0000000202027807 */ /* 0x000fca0004000000 */
[----:B------:R2:W-:Y:S01]  /*0930*/  STL [R1+0x3c], R2 ;  /* 0x00003c0201007387 */ /* 0x0005e20000100800 */
[----:B01-34-:R-:W-:Y:S06]  /*0940*/  BAR.SYNC.DEFER_BLOCKING 0x0 ;  /* 0x0000000000007b1d */ /* 0x01bfec0000010000 */
[----:B------:R-:W-:Y:S05]  /*0950*/  @!P0 BRA `(.L_x_2078) ;  /* 0x000000f800848947 */ /* 0x000fea0003800000 */
.L_x_2079:
        /* <DEDUP_REMOVED lines=10> */
[----:B0-----:R-:W-:-:S04]  /*0a00*/  SHF.R.U32.HI R0, RZ, 0x7, R0 ;  /* 0x00000007ff007819 */ /* 0x001fc80000011600 */
[----:B------:R-:W-:-:S13]  /*0a10*/  ISETP.NE.AND P0, PT, R0, 0x1, PT ;  /* 0x000000010000780c */ /* 0x000fda0003f05270 */
[----:B------:R-:W-:Y:S08]  /*0a20*/  @!P0 BAR.ARV 0x9, 0x100 ;  /* 0x0244000000008b1d */ /* 0x000ff00000002000 */
[----:B------:R-:W-:Y:S06]  /*0a30*/  BAR.SYNC.DEFER_BLOCKING 0x5, 0x200 ;  /* 0x0148000000007b1d */ /* 0x000fec0000010000 */
[----:B------:R-:W0:Y:S02]  /*0a40*/  LDS.128 R8, [UR36+0x31cd0] ;  /* 0x031cd024ff087984 */ /* 0x000e240008000c00 */
[----:B------:R-:W-:Y:S06]  /*0a50*/  BAR.ARV 0x4, 0x200 ;  /* 0x0108000000007b1d */ /* 0x000fec0000002000 */
[----:B0-----:R-:W-:-:S13]  /*0a60*/  ISETP.GE.AND P0, PT, R11, UR4, PT ;  /* 0x000000040b007c0c */ /* 0x001fda000bf06270 */
[----:B------:R-:W-:Y:S05]  /*0a70*/  @P0 EXIT ;  /* 0x000000000000094d */ /* 0x000fea0003800000 */
[----:B------:R-:W3:Y:S01]  /*0a80*/  LDL R19, [R1+0x3c] ;  /* 0x00003c0001137983 */ /* 0x000ee20000100800 */
[----:B------:R-:W0:Y:S02]  /*0a90*/  S2R R0, SR_TID.X ;  /* 0x0000000000007919 */ /* 0x000e240000002100 */
[----:B0-----:R-:W-:-:S05]  /*0aa0*/  VIADD R18, R0, 0xffffff80 ;  /* 0xffffff8000127836 */ /* 0x001fca0000000000 */
[----:B------:R-:W-:-:S04]  /*0ab0*/  SHF.R.S32.HI R0, RZ, 0x1f, R18 ;  /* 0x0000001fff007819 */ /* 0x000fc80000011412 */
[----:B------:R-:W-:-:S04]  /*0ac0*/  LEA.HI R3, R0, R18, RZ, 0x4 ;  /* 0x0000001200037211 */ /* 0x000fc800078f20ff */
[----:B------:R-:W-:-:S04]  /*0ad0*/  SHF.R.S32.HI R4, RZ, 0x4, R3 ;  /* 0x00000004ff047819 */ /* 0x000fc80000011403 */
[C---:B------:R-:W-:Y:S02]  /*0ae0*/  LEA.HI R5, R3.reuse, R4, RZ, 0x1 ;  /* 0x0000000403057211 */ /* 0x040fe400078f08ff */
[----:B------:R-:W-:Y:S02]  /*0af0*/  LOP3.LUT R3, R3, 0xfffffff0, RZ, 0xc0, !PT ;  /* 0xfffffff003037812 */ /* 0x000fe400078ec0ff */
[----:B------:R-:W-:Y:S02]  /*0b00*/  LOP3.LUT R5, R5, 0x1ffffffe, RZ, 0xc0, !PT ;  /* 0x1ffffffe05057812 */ /* 0x000fe400078ec0ff */
[----:B--2---:R-:W-:Y:S01]  /*0b10*/  LEA.HI R2, R0, R18, RZ, 0x7 ;  /* 0x0000001200027211 */ /* 0x004fe200078f38ff */
[----:B------:R-:W-:Y:S02]  /*0b20*/  IMAD.IADD R3, R18, 0x1, -R3 ;  /* 0x0000000112037824 */ /* 0x000fe400078e0a03 */
[----:B------:R-:W-:Y:S01]  /*0b30*/  IMAD.IADD R5, R4, 0x1, -R5 ;  /* 0x0000000104057824 */ /* 0x000fe200078e0a05 */
[----:B------:R-:W-:-:S02]  /*0b40*/  LOP3.LUT R7, R2, 0xffffff80, RZ, 0xc0, !PT ;  /* 0xffffff8002077812 */ /* 0x000fc400078ec0ff */
[----:B------:R-:W-:Y:S02]  /*0b50*/  SHF.R.S32.HI R4, RZ, 0x1f, R3 ;  /* 0x0000001fff047819 */ /* 0x000fe40000011403 */
[----:B------:R-:W-:Y:S01]  /*0b60*/  SHF.R.S32.HI R20, RZ, 0x7, R2 ;  /* 0x00000007ff147819 */ /* 0x000fe20000011402 */
[----:B------:R-:W-:Y:S01]  /*0b70*/  IMAD.IADD R17, R18, 0x1, -R7 ;  /* 0x0000000112117824 */ /* 0x000fe200078e0a07 */
[----:B------:R-:W-:Y:S02]  /*0b80*/  LEA.HI R6, R0, R18, RZ, 0x5 ;  /* 0x0000001200067211 */ /* 0x000fe400078f28ff */
[CC--:B------:R-:W-:Y:S02]  /*0b90*/  LEA.HI R2, R4.reuse, R3.reuse, RZ, 0x3 ;  /* 0x0000000304027211 */ /* 0x0c0fe400078f18ff */
[----:B------:R-:W-:Y:S02]  /*0ba0*/  LEA.HI R4, R4, R3, RZ, 0x2 ;  /* 0x0000000304047211 */ /* 0x000fe400078f10ff */
[----:B------:R-:W-:Y:S01]  /*0bb0*/  SHF.R.S32.HI R7, RZ, 0x5, R6 ;  /* 0x00000005ff077819 */ /* 0x000fe20000011406 */
[----:B------:R-:W-:Y:S01]  /*0bc0*/  IMAD.SHL.U32 R6, R2, 0x10, RZ ;  /* 0x0000001002067824 */ /* 0x000fe200078e00ff */
[----:B------:R-:W-:-:S02]  /*0bd0*/  SHF.R.S32.HI R12, RZ, 0x1f, R17 ;  /* 0x0000001fff0c7819 */ /* 0x000fc40000011411 */
[----:B------:R-:W-:Y:S02]  /*0be0*/  SHF.R.S32.HI R2, RZ, 0x2, R4 ;  /* 0x00000002ff027819 */ /* 0x000fe40000011404 */
[----:B------:R-:W-:-:S03]  /*0bf0*/  LEA.HI R13, R12, R17, RZ, 0x2 ;  /* 0x000000110c0d7211 */ /* 0x000fc600078f10ff */
[----:B------:R-:W-:Y:S01]  /*0c00*/  IMAD.SHL.U32 R2, R2, 0x40, RZ ;  /* 0x0000004002027824 */ /* 0x000fe200078e00ff */
[--C-:B------:R-:W-:Y:S02]  /*0c10*/  SHF.R.S32.HI R14, RZ, 0x2, R13.reuse ;  /* 0x00000002ff0e7819 */ /* 0x100fe4000001140d */
[----:B------:R-:W-:Y:S01]  /*0c20*/  SHF.R.S32.HI R15, RZ, 0x1f, R13 ;  /* 0x0000001fff0f7819 */ /* 0x000fe2000001140d */
[----:B------:R-:W-:Y:S01]  /*0c30*/  IMAD.SHL.U32 R5, R5, 0x8, RZ ;  /* 0x0000000805057824 */ /* 0x000fe200078e00ff */
[----:B------:R-:W-:Y:S02]  /*0c40*/  LOP3.LUT R4, R4, 0x7fffffc, RZ, 0xc0, !PT ;  /* 0x07fffffc04047812 */ /* 0x000fe400078ec0ff */
[----:B------:R-:W-:Y:S02]  /*0c50*/  LOP3.LUT R2, R2, 0x40, RZ, 0xc0, !PT ;  /* 0x0000004002027812 */ /* 0x000fe400078ec0ff */
[----:B------:R-:W-:Y:S01]  /*0c60*/  LEA.HI R15, R15, R14, RZ, 0x3 ;  /* 0x0000000e0f0f7211 */ /* 0x000fe200078f18ff */
[----:B------:R-:W-:-:S02]  /*0c70*/  IMAD.IADD R4, R3, 0x1, -R4 ;  /* 0x0000000103047824 */ /* 0x000fc400078e0a04 */
[----:B------:R-:W-:Y:S01]  /*0c80*/  IMAD R16, R7, 0x10, R3 ;  /* 0x0000001007107824 */ /* 0x000fe200078e0203 */
[----:B------:R-:W-:Y:S01]  /*0c90*/  LOP3.LUT R3, R2, 0x8, R5, 0xf8, !PT ;  /* 0x0000000802037812 */ /* 0x000fe200078ef805 */
[----:B------:R-:W-:Y:S01]  /*0ca0*/  IMAD.HI R8, R20, 0x55555556, RZ ;  /* 0x5555555614087827 */ /* 0x000fe200078e02ff */
[----:B------:R-:W-:Y:S02]  /*0cb0*/  LOP3.LUT R15, R15, 0xfffffff8, RZ, 0xc0, !PT ;  /* 0xfffffff80f0f7812 */ /* 0x000fe400078ec0ff */
[----:B------:R-:W-:Y:S02]  /*0cc0*/  LEA.HI R12, R12, R17, RZ, 0x5 ;  /* 0x000000110c0c7211 */ /* 0x000fe400078f28ff */
[----:B------:R-:W-:Y:S02]  /*0cd0*/  SHF.R.U32.HI R2, RZ, 0x3, R2 ;  /* 0x00000003ff027819 */ /* 0x000fe40000011602 */
[----:B------:R-:W-:Y:S01]  /*0ce0*/  LOP3.LUT R6, R6, 0x7fffff80, RZ, 0xc0, !PT ;  /* 0x7fffff8006067812 */ /* 0x000fe200078ec0ff */
[----:B------:R-:W-:Y:S01]  /*0cf0*/  IMAD.IADD R15, R14, 0x1, -R15 ;  /* 0x000000010e0f7824 */ /* 0x000fe200078e0a0f */
[----:B------:R-:W-:-:S02]  /*0d00*/  LEA.HI R8, R8, R8, RZ, 0x1 ;  /* 0x0000000808087211 */ /* 0x000fc400078f08ff */
[----:B------:R-:W-:Y:S02]  /*0d10*/  SHF.R.S32.HI R12, RZ, 0x5, R12 ;  /* 0x00000005ff0c7819 */ /* 0x000fe4000001140c */
[----:B------:R-:W-:Y:S01]  /*0d20*/  LOP3.LUT R2, R3, R2, RZ, 0x3c, !PT ;  /* 0x0000000203027212 */ /* 0x000fe200078e3cff */
[----:B------:R-:W-:Y:S01]  /*0d30*/  IMAD.U32 R3, R16, 0x20, R5 ;  /* 0x0000002010037824 */ /* 0x000fe200078e0005 */
[----:B------:R-:W-:Y:S01]  /*0d40*/  LEA.HI R0, R0, R18, RZ, 0x2 ;  /* 0x0000001200007211 */ /* 0x000fe200078f10ff */
[----:B------:R-:W-:Y:S02]  /*0d50*/  IMAD R7, R7, 0x100, R6 ;  /* 0x0000010007077824 */ /* 0x000fe400078e0206 */
[----:B------:R-:W-:Y:S01]  /*0d60*/  IMAD R8, R8, -0x3, R20 ;  /* 0xfffffffd08087824 */ /* 0x000fe200078e0214 */
[----:B------:R0:W-:Y:S01]  /*0d70*/  STL [R1+0x44], R3 ;  /* 0x0000440301007387 */ /* 0x0001e20000100800 */
[----:B------:R-:W-:Y:S02]  /*0d80*/  IMAD R15, R12, 0x10, R15 ;  /* 0x000000100c0f7824 */ /* 0x000fe400078e020f */
[----:B------:R-:W-:Y:S01]  /*0d90*/  IMAD R7, R4, 0x10, R7 ;  /* 0x0000001004077824 */ /* 0x000fe200078e0207 */
[----:B------:R-:W-:Y:S01]  /*0da0*/  LOP3.LUT R13, R13, 0x7ffffffc, RZ, 0xc0, !PT ;  /* 0x7ffffffc0d0d7812 */ /* 0x000fe200078ec0ff */
[----:B------:R-:W-:Y:S01]  /*0db0*/  IMAD R4, R8, 0x40, R15 ;  /* 0x0000004008047824 */ /* 0x000fe200078e020f */
[----:B0-----:R-:W-:-:S04]  /*0dc0*/  LOP3.LUT R3, R0, 0xfffffffc, RZ, 0xc0, !PT ;  /* 0xfffffffc00037812 */ /* 0x001fc800078ec0ff */
[----:B------:R0:W-:Y:S01]  /*0dd0*/  STL [R1+0x40], R4 ;  /* 0x0000400401007387 */ /* 0x0001e20000100800 */
[----:B------:R-:W-:Y:S02]  /*0de0*/  IMAD.IADD R13, R17, 0x1, -R13 ;  /* 0x00000001110d7824 */ /* 0x000fe400078e0a0d */
[----:B------:R-:W-:Y:S01]  /*0df0*/  IMAD.IADD R8, R18, 0x1, -R3 ;  /* 0x0000000112087824 */ /* 0x000fe200078e0a03 */
[----:B------:R0:W-:Y:S01]  /*0e00*/  STL [R1+0x24], RZ ;  /* 0x000024ff01007387 */ /* 0x0001e20000100800 */
[----:B------:R-:W-:Y:S02]  /*0e10*/  IMAD.SHL.U32 R146, R13, 0x2, RZ ;  /* 0x000000020d927824 */ /* 0x000fe400078e00ff */
[C---:B------:R-:W-:Y:S01]  /*0e20*/  IMAD.SHL.U32 R150, R8.reuse, 0x8, RZ ;  /* 0x0000000808967824 */ /* 0x040fe200078e00ff */
[----:B------:R-:W-:Y:S01]  /*0e30*/  LEA.HI R3, R8, R8, RZ, 0x1 ;  /* 0x0000000808037211 */ /* 0x000fe200078f08ff */
[----:B------:R-:W-:Y:S02]  /*0e40*/  IMAD.IADD R2, R2, 0x1, R7 ;  /* 0x0000000102027824 */ /* 0x000fe400078e0207 */
[C---:B------:R-:W-:Y:S01]  /*0e50*/  VIADD R153, R150.reuse, 0x20 ;  /* 0x0000002096997836 */ /* 0x040fe20000000000 */
[----:B------:R-:W-:Y:S01]  /*0e60*/  LOP3.LUT R3, R3, 0x1ffffffe, RZ, 0xc0, !PT ;  /* 0x1ffffffe03037812 */ /* 0x000fe200078ec0ff */
[----:B------:R-:W-:-:S02]  /*0e70*/  VIADD R156, R150, 0x40 ;  /* 0x00000040969c7836 */ /* 0x000fc40000000000 */
[C---:B------:R-:W-:Y:S02]  /*0e80*/  VIADD R13, R146.reuse, 0x20 ;  /* 0x00000020920d7836 */ /* 0x040fe40000000000 */
[----:B------:R-:W-:Y:S02]  /*0e90*/  IMAD.MOV.U32 R7, RZ, RZ, R11 ;  /* 0x000000ffff077224 */ /* 0x000fe400078e000b */
[C---:B------:R-:W-:Y:S02]  /*0ea0*/  VIADD R12, R146.reuse, 0x28 ;  /* 0x00000028920c7836 */ /* 0x040fe40000000000 */
[----:B------:R-:W-:Y:S02]  /*0eb0*/  IMAD.MOV.U32 R6, RZ, RZ, R10 ;  /* 0x000000ffff067224 */ /* 0x000fe400078e000a */
[----:B------:R-:W-:Y:S01]  /*0ec0*/  VIADD R11, R146, 0x30 ;  /* 0x00000030920b7836 */ /* 0x000fe20000000000 */
[----:B------:R-:W-:Y:S01]  /*0ed0*/  SHF.R.S32.HI R0, RZ, 0x2, R0 ;  /* 0x00000002ff007819 */ /* 0x000fe20000011400 */
[----:B------:R-:W-:-:S02]  /*0ee0*/  IMAD.MOV.U32 R5, RZ, RZ, R9 ;  /* 0x000000ffff057224 */ /* 0x000fc400078e0009 */
[----:B------:R-:W-:Y:S01]  /*0ef0*/  IMAD.IADD R3, R8, 0x1, -R3 ;  /* 0x0000000108037824 */ /* 0x000fe200078e0a03 */
        /* <DEDUP_REMOVED lines=12> */
[----:B------:R-:W-:Y:S01]  /*0fc0*/  SHF.R.S32.HI R9, RZ, 0x1f, R8 ;  /* 0x0000001fff097819 */ /* 0x000fe20000011408 */
[----:B------:R-:W-:Y:S01]  /*0fd0*/  IMAD.MOV.U32 R16, RZ, RZ, RZ ;  /* 0x000000ffff107224 */ /* 0x000fe200078e00ff */
[----:B------:R-:W-:Y:S01]  /*0fe0*/  SHF.R.S32.HI R8, RZ, 0x1f, R0 ;  /* 0x0000001fff087819 */ /* 0x000fe20000011400 */
[----:B------:R-:W-:Y:S01]  /*0ff0*/  VIADD R155, R146, 0x18 ;  /* 0x00000018929b7836 */ /* 0x000fe20000000000 */
[----:B------:R-:W-:Y:S01]  /*1000*/  SHF.R.S32.HI R0, RZ, 0x1f, R157 ;  /* 0x0000001fff007819 */ /* 0x000fe2000001149d */
[----:B------:R-:W-:Y:S01]  /*1010*/  IMAD R148, R3, 0x8, R4 ;  /* 0x0000000803947824 */ /* 0x000fe200078e0204 */
[----:B------:R-:W-:Y:S01]  /*1020*/  LEA R2, R2, UR36, 0x1 ;  /* 0x0000002402027c11 */ /* 0x000fe2000f8e08ff */
[----:B------:R-:W-:Y:S01]  /*1030*/  UMOV UR39, URZ ;  /* 0x0000003f00277c82 */ /* 0x000fe20008000000 */
[----:B0--3--:R-:W-:-:S07]  /*1040*/  LOP3.LUT R145, R19, 0x1, RZ, 0xfc, !PT ;  /* 0x0000000113917812 */ /* 0x009fce00078efcff */
.L_x_2129:
[----:B-12-4-:R-:W0:Y:S01]  /*1050*/  LDC.64 R8, c[0x0][0xc88] ;  /* 0x00032200ff087b82 */ /* 0x016e220000000a00 */
[----:B------:R-:W-:Y:S01]  /*1060*/  ULDC.64 UR4, c[0x0][0xa28] ;  /* 0x00028a0000047ab9 */ /* 0x000fe20000000a00 */
[----:B------:R-:W-:-:S06]  /*1070*/  ULDC.64 UR6, c[0x0][0xa18] ;  /* 0x0002860000067ab9 */ /* 0x000fcc0000000a00 */
[----:B------:R-:W1:Y:S08]  /*1080*/  LDC R18, c[0x0][0x288] ;  /* 0x0000a200ff127b82 */ /* 0x000e700000000800 */
[----:B---3--:R-:W2:Y:S01]  /*1090*/  LDC.64 R12, c[0x0][0x418] ;  /* 0x00010600ff0c7b82 */ /* 0x008ea20000000a00 */
[----:B0-----:R-:W-:Y:S01]  /*10a0*/  IMAD.WIDE R8, R7, 0x4, R8 ;  /* 0x0000000407087825 */ /* 0x001fe200078e0208 */
[----:B------:R-:W-:-:S06]  /*10b0*/  ISETP.NE.U32.AND P1, PT, RZ, UR4, PT ;  /* 0x00000004ff007c0c */ /* 0x000fcc000bf25070 */
[----:B------:R-:W0:Y:S01]  /*10c0*/  LDC R7, c[0x0][0x424] ;  /* 0x00010900ff077b82 */ /* 0x000e220000000800 */
[----:B------:R-:W3:Y:S01]  /*10d0*/  LDG.E R149, desc[UR58][R8.64] ;  /* 0x0000003a08957981 */ /* 0x000ee2000c1e1900 */
[----:B------:R-:W-:Y:S01]  /*10e0*/  ISETP.NE.AND.EX P1, PT, RZ, UR5, PT, P1 ;  /* 0x00000005ff007c0c */ /* 0x000fe2000bf25310 */
[----:B------:R-:W-:Y:S01]  /*10f0*/  IMAD.MOV.U32 R4, RZ, RZ, RZ ;  /* 0x000000ffff047224 */ /* 0x000fe200078e00ff */
[----:B------:R-:W-:-:S04]  /*1100*/  ISETP.NE.U32.AND P0, PT, RZ, UR6, PT ;  /* 0x00000006ff007c0c */ /* 0x000fc8000bf05070 */
[----:B------:R-:W4:Y:S01]  /*1110*/  LDC R17, c[0x0][0x2f0] ;  /* 0x0000bc00ff117b82 */ /* 0x000f220000000800 */
[----:B------:R-:W-:Y:S02]  /*1120*/  ISETP.NE.AND.EX P0, PT, RZ, UR7, PT, P0 ;  /* 0x00000007ff007c0c */ /* 0x000fe4000bf05300 */
[----:B---3--:R-:W-:-:S04]  /*1130*/  SHF.R.S32.HI R154, RZ, 0x1f, R149 ;  /* 0x0000001fff9a7819 */ /* 0x008fc80000011495 */
[----:B------:R-:W-:-:S04]  /*1140*/  @P1 LEA R10, P2, R149, UR4, 0x2 ;  /* 0x00000004950a1c11 */ /* 0x000fc8000f8410ff */
[----:B------:R-:W-:-:S03]  /*1150*/  @P1 LEA.HI.X R11, R149, UR5, R154, 0x2, P2 ;  /* 0x00000005950b1c11 */ /* 0x000fc600090f149a */
[C---:B------:R-:W-:Y:S02]  /*1160*/  @P0 LEA R8, P2, R149.reuse, UR6, 0x2 ;  /* 0x0000000695080c11 */ /* 0x040fe4000f8410ff */
[----:B------:R-:W-:Y:S01]  /*1170*/  LOP3.LUT R3, R6, 0xff000000, RZ, 0xc0, !PT ;  /* 0xff00000006037812 */ /* 0x000fe200078ec0ff */
[----:B------:R3:W5:Y:S01]  /*1180*/  @P1 LDG.E R4, desc[UR58][R10.64] ;  /* 0x0000003a0a041981 */ /* 0x000762000c1e1900 */
[----:B------:R-:W-:Y:S01]  /*1190*/  @P0 LEA.HI.X R9, R149, UR7, R154, 0x2, P2 ;  /* 0x0000000795090c11 */ /* 0x000fe200090f149a */
[----:B------:R-:W-:-:S04]  /*11a0*/  ULDC.64 UR6, c[0x0][0xa20] ;  /* 0x0002880000067ab9 */ /* 0x000fc80000000a00 */
[----:B-1----:R3:W5:Y:S01]  /*11b0*/  @P0 LDG.E R18, desc[UR58][R8.64] ;  /* 0x0000003a08120981 */ /* 0x002762000c1e1900 */
[----:B--2---:R-:W-:Y:S02]  /*11c0*/  ISETP.NE.U32.AND P1, PT, R12, RZ, PT ;  /* 0x000000ff0c00720c */ /* 0x004fe40003f25070 */
[----:B------:R-:W-:Y:S02]  /*11d0*/  ISETP.NE.U32.AND P2, PT, RZ, UR6, PT ;  /* 0x00000006ff007c0c */ /* 0x000fe4000bf45070 */
[----:B------:R-:W-:Y:S02]  /*11e0*/  LOP3.LUT R0, R6, 0xff0000, RZ, 0xc0, !PT ;  /* 0x00ff000006007812 */ /* 0x000fe400078ec0ff */
[----:B------:R-:W-:Y:S02]  /*11f0*/  SHF.R.U32.HI R3, RZ, 0x8, R3 ;  /* 0x00000008ff037819 */ /* 0x000fe40000011603 */
[----:B------:R-:W-:Y:S02]  /*1200*/  ISETP.NE.AND.EX P1, PT, R13, RZ, PT, P1 ;  /* 0x000000ff0d00720c */ /* 0x000fe40003f25310 */
[----:B------:R-:W-:-:S02]  /*1210*/  ISETP.NE.AND.EX P2, PT, RZ, UR7, PT, P2 ;  /* 0x00000007ff007c0c */ /* 0x000fc4000bf45320 */
[----:B------:R-:W-:Y:S02]  /*1220*/  LEA.HI R152, R0, R3, RZ, 0x10 ;  /* 0x0000000300987211 */ /* 0x000fe400078f80ff */
[----:B0-----:R-:W-:Y:S01]  /*1230*/  SEL R0, R7, 0x1, P1 ;  /* 0x0000000107007807 */ /* 0x001fe20000800000 */
[----:B---34-:R-:W-:Y:S08]  /*1240*/  @P0 BRA `(.L_x_2080) ;  /* 0x0000000000240947 */ /* 0x018ff00003800000 */
        /* <DEDUP_REMOVED lines=9> */
.L_x_2080:
[----:B------:R-:W-:Y:S01]  /*12e0*/  IMAD R17, R0, R17, RZ ;  /* 0x0000001100117224 */ /* 0x000fe200078e02ff */
[----:B------:R-:W-:Y:S01]  /*12f0*/  LOP3.LUT R151, R6, 0xffff, RZ, 0xc0, !PT ;  /* 0x0000ffff06977812 */ /* 0x000fe200078ec0ff */
[----:B------:R-:W-:Y:S06]  /*1300*/  @!P2 BRA `(.L_x_2081) ;  /* 0x000000000010a947 */ /* 0x000fec0003800000 */
[----:B------:R-:W-:-:S04]  /*1310*/  LEA R6, P0, R149, UR6, 0x2 ;  /* 0x0000000695067c11 */ /* 0x000fc8000f8010ff */
[----:B------:R-:W-:-:S05]  /*1320*/  LEA.HI.X R7, R149, UR7, R154, 0x2, P0 ;  /* 0x0000000795077c11 */ /* 0x000fca00080f149a */
[----:B------:R0:W5:Y:S01]  /*1330*/  LDG.E R17, desc[UR58][R6.64] ;  /* 0x0000003a06117981 */ /* 0x000162000c1e1900 */
[----:B------:R-:W-:Y:S05]  /*1340*/  BRA `(.L_x_2082) ;  /* 0x0000000000247947 */ /* 0x000fea0003800000 */
.L_x_2081:
[----:B------:R-:W-:Y:S02]  /*1350*/  ULDC.64 UR4, c[0x0][0xa08] ;  /* 0x0002820000047ab9 */ /* 0x000fe40000000a00 */
[----:B------:R-:W-:-:S04]  /*1360*/  ISETP.NE.U32.AND P0, PT, RZ, UR4, PT ;  /* 0x00000004ff007c0c */ /* 0x000fc8000bf05070 */
[----:B------:R-:W-:-:S13]  /*1370*/  ISETP.NE.AND.EX P0, PT, RZ, UR5, PT, P0 ;  /* 0x00000005ff007c0c */ /* 0x000fda000bf05300 */
[----:B------:R-:W-:Y:S05]  /*1380*/  @!P0 BRA `(.L_x_2082) ;  /* 0x0000000000148947 */ /* 0x000fea0003800000 */
[----:B------:R-:W0:Y:S02]  /*1390*/  LDC.64 R6, c[0x0][0xa08] ;  /* 0x00028200ff067b82 */ /* 0x000e240000000a00 */
[----:B0-----:R-:W-:-:S05]  /*13a0*/  IMAD.WIDE R6, R149, 0x4, R6 ;  /* 0x0000000495067825 */ /* 0x001fca00078e0206 */
[----:B------:R-:W2:Y:S04]  /*13b0*/  LDG.E R17, desc[UR58][R6.64] ;  /* 0x0000003a06117981 */ /* 0x000ea8000c1e1900 */
[----:B------:R-:W2:Y:S02]  /*13c0*/  LDG.E R0, desc[UR58][R6.64+0x4] ;  /* 0x0000043a06007981 */ /* 0x000ea4000c1e1900 */
[----:B--2---:R-:W-:-:S07]  /*13d0*/  IMAD.IADD R17, R0, 0x1, -R17 ;  /* 0x0000000100117824 */ /* 0x004fce00078e0a11 */
.L_x_2082:
[----:B------:R-:W1:Y:S01]  /*13e0*/  LDC R0, c[0x0][0x448] ;  /* 0x00011200ff007b82 */ /* 0x000e620000000800 */
[----:B------:R-:W-:Y:S01]  /*13f0*/  IMAD R144, R5, 0xc0, RZ ;  /* 0x000000c005907824 */ /* 0x000fe200078e02ff */
[----:B------:R-:W-:Y:S01]  /*1400*/  LOP3.LUT R12, R152, 0xff, RZ, 0xc0, !PT ;  /* 0x000000ff980c7812 */ /* 0x000fe200078ec0ff */
[----:B-----5:R-:W-:Y:S01]  /*1410*/  IMAD.IADD R17, R17, 0x1, -R4 ;  /* 0x0000000111117824 */ /* 0x020fe200078e0a04 */
[----:B------:R-:W-:Y:S01]  /*1420*/  SHF.R.U32.HI R152, RZ, 0x10, R152 ;  /* 0x00000010ff987819 */ /* 0x000fe20000011698 */
[----:B------:R-:W-:Y:S02]  /*1430*/  IMAD.MOV.U32 R96, RZ, RZ, RZ ;  /* 0x000000ffff607224 */ /* 0x000fe400078e00ff */
[----:B------:R2:W-:Y:S01]  /*1440*/  STL [R1+0x18], R12 ;  /* 0x0000180c01007387 */ /* 0x0005e20000100800 */
[----:B------:R-:W-:Y:S02]  /*1450*/  IADD3 R5, R17, 0x90, -R18 ;  /* 0x0000009011057810 */ /* 0x000fe40007ffe812 */
[----:B-1----:R-:W-:Y:S01]  /*1460*/  ISETP.NE.AND P0, PT, R0, 0x1, PT ;  /* 0x000000010000780c */ /* 0x002fe20003f05270 */
[----:B------:R-:W-:-:S12]  /*1470*/  VIADD R0, R144, 0xbf ;  /* 0x000000bf90007836 */ /* 0x000fd80000000000 */
[----:B------:R-:W1:Y:S08]  /*1480*/  @P0 LDC R3, c[0x0][0x44c] ;  /* 0x00011300ff030b82 */ /* 0x000e700000000800 */
[----:B0-----:R-:W0:Y:S01]  /*1490*/  @P0 LDC R6, c[0x0][0x450] ;  /* 0x00011400ff060b82 */ /* 0x001e220000000800 */
[----:B-1----:R-:W-:-:S05]  /*14a0*/  @P0 IMAD.HI.U32 R3, R0, R3, RZ ;  /* 0x0000000300030227 */ /* 0x002fca00078e00ff */
[----:B0-----:R-:W-:Y:S01]  /*14b0*/  @P0 SHF.R.U32.HI R0, RZ, R6, R3 ;  /* 0x00000006ff000219 */ /* 0x001fe20000011603 */
[----:B------:R-:W-:-:S04]  /*14c0*/  VIADD R3, R17, 0x8f ;  /* 0x0000008f11037836 */ /* 0x000fc80000000000 */
[----:B------:R-:W-:Y:S02]  /*14d0*/  IMAD.IADD R0, R5, 0x1, R0 ;  /* 0x0000000105007824 */ /* 0x000fe400078e0200 */
[----:B------:R-:W-:-:S04]  /*14e0*/  IMAD.HI R3, R3, 0x38e38e39, RZ ;  /* 0x38e38e3903037827 */ /* 0x000fc800078e02ff */
[----:B------:R-:W-:Y:S01]  /*14f0*/  IMAD.HI R4, R0, 0x38e38e39, RZ ;  /* 0x38e38e3900047827 */ /* 0x000fe200078e02ff */
[----:B------:R-:W-:-:S04]  /*1500*/  SHF.R.U32.HI R0, RZ, 0x1f, R3 ;  /* 0x0000001fff007819 */ /* 0x000fc80000011603 */
[----:B------:R-:W-:Y:S02]  /*1510*/  SHF.R.U32.HI R5, RZ, 0x1f, R4 ;  /* 0x0000001fff057819 */ /* 0x000fe40000011604 */
[----:B------:R-:W-:Y:S02]  /*1520*/  LEA.HI.SX32 R0, R3, R0, 0x1b ;  /* 0x0000000003007211 */ /* 0x000fe400078fdaff */
[----:B------:R-:W-:-:S04]  /*1530*/  LEA.HI.SX32 R5, R4, R5, 0x1b ;  /* 0x0000000504057211 */ /* 0x000fc800078fdaff */
[----:B------:R-:W-:-:S04]  /*1540*/  VIMNMX R9, R0, R5, PT ;  /* 0x0000000500097248 */ /* 0x000fc80003fe0100 */
[----:B------:R-:W-:-:S13]  /*1550*/  ISETP.GE.AND P0, PT, R9, 0x1, PT ;  /* 0x000000010900780c */ /* 0x000fda0003f06270 */
[----:B--2---:R-:W-:Y:S05]  /*1560*/  @!P0 BRA `(.L_x_2083) ;  /* 0x0000000000748947 */ /* 0x004fea0003800000 */
[----:B------:R-:W0:Y:S01]  /*1570*/  LDC R3, c[0x0][0x9f0] ;  /* 0x00027c00ff037b82 */ /* 0x000e220000000800 */
[----:B------:R-:W-:-:S04]  /*1580*/  ISETP.NE.AND P0, PT, R152, RZ, PT ;  /* 0x000000ff9800720c */ /* 0x000fc80003f05270 */
[----:B0-----:R-:W-:-:S04]  /*1590*/  SEL R10, R152, R3, P0 ;  /* 0x00000003980a7207 */ /* 0x001fc80000000000 */
[-C--:B------:R-:W-:Y:S02]  /*15a0*/  IABS R6, R10.reuse ;  /* 0x0000000a00067213 */ /* 0x080fe40000000000 */
[----:B------:R-:W-:Y:S02]  /*15b0*/  IADD3 R0, R10, -0x1, R9 ;  /* 0xffffffff0a007810 */ /* 0x000fe40007ffe009 */
[----:B------:R-:W0:Y:S01]  /*15c0*/  I2F.RP R3, R6 ;  /* 0x0000000600037306 */ /* 0x000e220000209400 */
[----:B------:R-:W-:Y:S02]  /*15d0*/  IABS R11, R10 ;  /* 0x0000000a000b7213 */ /* 0x000fe40000000000 */
        /* <DEDUP_REMOVED lines=22> */
.L_x_2083:
[-C--:B------:R-:W-:Y:S01]  /*1740*/  IMAD R147, R12, R96.reuse, RZ ;  /* 0x000000600c937224 */ /* 0x080fe200078e02ff */
[----:B------:R-:W-:Y:S02]  /*1750*/  PLOP3.LUT P0, PT, PT, PT, PT, 0x80, 0x0 ;  /* 0x000000000000781c */ /* 0x000fe40003f0f070 */
[----:B------:R-:W-:Y:S02]  /*1760*/  CS2R R72, SRZ ;  /* 0x0000000000487805 */ /* 0x000fe4000001ff00 */
[----:B------:R-:W-:Y:S02]  /*1770*/  CS2R R70, SRZ ;  /* 0x0000000000467805 */ /* 0x000fe4000001ff00 */
[----:B------:R-:W-:Y:S02]  /*1780*/  CS2R R68, SRZ ;  /* 0x0000000000447805 */ /* 0x000fe4000001ff00 */
[----:B------:R-:W-:Y:S02]  /*1790*/  VIADDMNMX R96, R147, R96, R9, PT ;  /* 0x0000006093607246 */ /* 0x000fe40003800109 */
[----:B------:R-:W-:-:S02]  /*17a0*/  CS2R R66, SRZ ;  /* 0x0000000000427805 */ /* 0x000fc4000001ff00 */
[----:B------:R-:W-:Y:S02]  /*17b0*/  CS2R R64, SRZ ;  /* 0x0000000000407805 */ /* 0x000fe4000001ff00 */
[----:B------:R-:W-:Y:S02]  /*17c0*/  CS2R R62, SRZ ;  /* 0x00000000003e7805 */ /* 0x000fe4000001ff00 */
[----:B------:R-:W-:Y:S02]  /*17d0*/  ISETP.GT.AND P1, PT, R96, R147, PT ;  /* 0x000000936000720c */ /* 0x000fe40003f24270 */
        /* <DEDUP_REMOVED lines=20> */
[----:B------:R-:W0:Y:S01]  /*1920*/  S2R R0, SR_TID.X ;  /* 0x0000000000007919 */ /* 0x000e220000002100 */
[----:B------:R-:W-:-:S04]  /*1930*/  UIADD3 UR6, UR36, 0x24300, URZ ;  /* 0x0002430024067890 */ /* 0x000fc8000fffe03f */
[----:B------:R-:W-:-:S06]  /*1940*/  ULOP3.LUT UP0, URZ, UR6, 0x9f, URZ, 0xc0, !UPT ;  /* 0x0000009f063f7892 */ /* 0x000fcc000f80c03f */
[----:B------:R-:W-:Y:S01]  /*1950*/  PLOP3.LUT P0, PT, PT, PT, UP0, 0x80, 0x0 ;  /* 0x000000000000781c */ /* 0x000fe20003f0f008 */
[----:B0-----:R-:W-:-:S05]  /*1960*/  VIADD R3, R0, 0xffffff80 ;  /* 0xffffff8000037836 */ /* 0x001fca0000000000 */
[----:B------:R-:W-:-:S04]  /*1970*/  SHF.R.S32.HI R0, RZ, 0x1f, R3 ;  /* 0x0000001fff007819 */ /* 0x000fc80000011403 */
[----:B------:R-:W-:-:S04]  /*1980*/  LEA.HI R0, R0, R3, RZ, 0x7 ;  /* 0x0000000300007211 */ /* 0x000fc800078f38ff */
[----:B------:R-:W-:-:S06]  /*1990*/  SHF.R.S32.HI R0, RZ, 0x7, R0 ;  /* 0x00000007ff007819 */ /* 0x000fcc0000011400 */
[----:B------:R-:W0:Y:S02]  /*19a0*/  SHFL.IDX PT, R0, R0, RZ, 0x1f ;  /* 0x00001fff00007589 */ /* 0x000e2400000e0000 */
[----:B0-----:R-:W-:-:S13]  /*19b0*/  R2UR UR38, R0 ;  /* 0x00000000002672ca */ /* 0x001fda00000e0000 */
        /* <DEDUP_REMOVED lines=27> */
.L_x_2085:
[----:B------:R-:W2:Y:S01]  /*1b70*/  LDL R20, [R1+0x24] ;  /* 0x0000240001147983 */ /* 0x000ea20000100800 */
[----:B------:R-:W-:Y:S02]  /*1b80*/  ISETP.NE.AND P0, PT, R145, 0x3, PT ;  /* 0x000000039100780c */ /* 0x000fe40003f05270 */
[----:B--2---:R-:W-:-:S04]  /*1b90*/  LEA.HI R0, R20, R20, RZ, 0x1 ;  /* 0x0000001414007211 */ /* 0x004fc800078f08ff */
[----:B------:R-:W-:-:S05]  /*1ba0*/  LOP3.LUT R0, R0, 0xfffffffe, RZ, 0xc0, !PT ;  /* 0xfffffffe00007812 */ /* 0x000fca00078ec0ff */
[----:B------:R-:W-:-:S05]  /*1bb0*/  IMAD.IADD R0, R20, 0x1, -R0 ;  /* 0x0000000114007824 */ /* 0x000fca00078e0a00 */
[----:B------:R-:W-:-:S04]  /*1bc0*/  SHF.L.U32 R0, R0, 0x1f, RZ ;  /* 0x0000001f00007819 */ /* 0x000fc800000006ff */
[----:B------:R-:W0:Y:S02]  /*1bd0*/  SYNCS.PHASECHK.TRANS64.TRYWAIT P1, [UR36+0x31c00], R0 ;  /* 0x031c0000ff0075a7 */ /* 0x000e240008020164 */
[----:B0-----:R-:W-:Y:S05]  /*1be0*/  @!P1 BRA `(.L_x_2086) ;  /* 0x0000015400a49947 */ /* 0x001fea0003800000 */
.L_x_2258:
[----:B------:R-:W-:Y:S05]  /*1bf0*/  @!P0 BRA `(.L_x_2087) ;  /* 0x0000000000048947 */ /* 0x000fea0003800000 */
[----:B------:R-:W-:Y:S01]  /*1c00*/  BPT.TRAP 0x1 ;  /* 0x000000040000795c */ /* 0x000fe20000300000 */
.L_x_2087:
[----:B------:R-:W-:Y:S01]  /*1c10*/  IMAD.U32 R4, RZ, RZ, UR39 ;  /* 0x00000027ff047e24 */ /* 0x000fe2000f8e00ff */
[----:B0-----:R-:W-:-:S04]  /*1c20*/  SHF.L.U32 R3, R16, 0x1f, RZ ;  /* 0x0000001f10037819 */ /* 0x001fc800000006ff */
[----:B------:R-:W-:-:S04]  /*1c30*/  LEA R4, R4, UR36, 0x3 ;  /* 0x0000002404047c11 */ /* 0x000fc8000f8e18ff */
[----:B------:R0:W1:Y:S01]  /*1c40*/  SYNCS.PHASECHK.TRANS64.TRYWAIT P2, [R4+URZ+0x31c30], R3 ;  /* 0x031c3003040075a7 */ /* 0x000062000804017f */
[----:B------:R-:W-:Y:S05]  /*1c50*/  @!P0 BRA `(.L_x_2088) ;  /* 0x0000000000048947 */ /* 0x000fea0003800000 */
[----:B------:R-:W-:Y:S01]  /*1c60*/  BPT.TRAP 0x1 ;  /* 0x000000040000795c */ /* 0x000fe20000300000 */
.L_x_2088:
[----:B------:R-:W2:Y:S02]  /*1c70*/  S2R R0, SR_TID.X ;  /* 0x0000000000007919 */ /* 0x000ea40000002100 */
[----:B--2---:R-:W-:Y:S01]  /*1c80*/  LOP3.LUT P1, RZ, R0, 0x7f, RZ, 0xc0, !PT ;  /* 0x0000007f00ff7812 */ /* 0x004fe2000782c0ff */
[----:B-1----:R-:W-:-:S12]  /*1c90*/  @P2 BRA `(.L_x_2089) ;  /* 0x0000000000082947 */ /* 0x002fd80003800000 */
[----:B------:R-:W1:Y:S02]  /*1ca0*/  SYNCS.PHASECHK.TRANS64.TRYWAIT P2, [R4+URZ+0x31c30], R3 ;  /* 0x031c3003040075a7 */ /* 0x000e64000804017f */
[----:B-1----:R-:W-:Y:S05]  /*1cb0*/  @!P2 BRA `(.L_x_2090) ;  /* 0x000001540088a947 */ /* 0x002fea0003800000 */
.L_x_2089:
[----:B------:R-:W-:Y:S05]  /*1cc0*/  WARPSYNC.ALL ;  /* 0x0000000000007948 */ /* 0x000fea0003800000 */
[----:B------:R-:W-:Y:S01]  /*1cd0*/  UIADD3 UR4, UR36, 0x16a00, URZ ;  /* 0x00016a0024047890 */ /* 0x000fe2000fffe03f */
[----:B------:R-:W-:Y:S01]  /*1ce0*/  WARPGROUP.ARRIVE ;  /* 0x00000000000079c5 */ /* 0x000fe20000000000 */
[----:B------:R-:W-:Y:S01]  /*1cf0*/  ULOP3.LUT UR24, UR40, 0x10000, URZ, 0xfc, !UPT ;  /* 0x0001000028187892 */ /* 0x000fe2000f8efc3f */
[----:B------:R-:W2:Y:S01]  /*1d00*/  LDC R0, c[0x0][0x448] ;  /* 0x00011200ff007b82 */ /* 0x000ea20000000800 */
[----:B------:R-:W-:Y:S01]  /*1d10*/  USHF.R.U32.HI UR4, URZ, 0x4, UR4 ;  /* 0x000000043f047899 */ /* 0x000fe20008011604 */
[----:B01----:R-:W-:Y:S01]  /*1d20*/  IMAD.IADD R3, R148, 0x1, R144 ;  /* 0x0000000194037824 */ /* 0x003fe200078e0290 */
[----:B------:R-:W-:Y:S01]  /*1d30*/  UMOV UR25, 0x80000020 ;  /* 0x8000002000197882 */ /* 0x000fe20000000000 */
[----:B------:R-:W-:Y:S01]  /*1d40*/  UMOV UR27, 0x80000020 ;  /* 0x80000020001b7882 */ /* 0x000fe20000000000 */
[----:B------:R-:W-:Y:S01]  /*1d50*/  ULOP3.LUT UR4, UR4, 0x3fff, URZ, 0xc0, !UPT ;  /* 0x00003fff04047892 */ /* 0x000fe2000f8ec03f */
[----:B------:R-:W-:Y:S01]  /*1d60*/  IMAD R7, R96, -0x90, R17 ;  /* 0xffffff7060077824 */ /* 0x000fe200078e0211 */
[----:B------:R-:W-:Y:S01]  /*1d70*/  UMOV UR5, UR25 ;  /* 0x0000001900057c82 */ /* 0x000fe20008000000 */
[----:B------:R-:W-:Y:S01]  /*1d80*/  UMOV UR7, 0x80000020 ;  /* 0x8000002000077882 */ /* 0x000fe20000000000 */
[----:B------:R-:W-:Y:S01]  /*1d90*/  ULOP3.LUT UR56, UR4, 0x10000, URZ, 0xfc, !UPT ;  /* 0x0001000004387892 */ /* 0x000fe2000f8efc3f */
[----:B------:R-:W-:Y:S01]  /*1da0*/  LOP3.LUT R19, R19, 0xefffffff, RZ, 0xc0, !PT ;  /* 0xefffffff13137812 */ /* 0x000fe200078ec0ff */
[----:B------:R-:W-:Y:S01]  /*1db0*/  UMOV UR8, UR24 ;  /* 0x0000001800087c82 */ /* 0x000fe20008000000 */
[----:B------:R-:W-:Y:S01]  /*1dc0*/  UMOV UR4, UR24 ;  /* 0x0000001800047c82 */ /* 0x000fe20008000000 */
[----:B------:R-:W-:Y:S01]  /*1dd0*/  UIMAD UR26, UR39, 0x6c0, UR56 ;  /* 0x000006c0271a78a4 */ /* 0x000fe2000f8e0238 */
[----:B------:R-:W-:Y:S01]  /*1de0*/  IADD3 R7, -R146, 0x90, R7 ;  /* 0x0000009092077810 */ /* 0x000fe20007ffe107 */
[----:B------:R-:W-:Y:S01]  /*1df0*/  UMOV UR9, UR25 ;  /* 0x0000001900097c82 */ /* 0x000fe20008000000 */
[----:B------:R-:W-:Y:S01]  /*1e00*/  UMOV UR11, 0x80000020 ;  /* 0x80000020000b7882 */ /* 0x000fe20000000000 */
[----:B------:R-:W-:-:S02]  /*1e10*/  UIADD3 UR6, UR26, 0x40, URZ ;  /* 0x000000401a067890 */ /* 0x000fc4000fffe03f */
[----:B------:R-:W-:Y:S02]  /*1e20*/  UIADD3 UR10, UR26, 0xc0, URZ ;  /* 0x000000c01a0a7890 */ /* 0x000fe4000fffe03f */
[----:B------:R-:W-:Y:S02]  /*1e30*/  UIADD3 UR14, UR26, 0x100, URZ ;  /* 0x000001001a0e7890 */ /* 0x000fe4000fffe03f */
[----:B------:R-:W-:Y:S01]  /*1e40*/  HGMMA.64x16x16.F32 R88, gdesc[UR24], RZ, !UPT, gsb0 ;  /* 0x00200000185879f0 */ /* 0x000fe2000c0008ff */
[----:B------:R-:W-:Y:S01]  /*1e50*/  UMOV UR12, UR24 ;  /* 0x00000018000c7c82 */ /* 0x000fe20008000000 */
[----:B------:R-:W-:Y:S01]  /*1e60*/  UMOV UR13, UR25 ;  /* 0x00000019000d7c82 */ /* 0x000fe20008000000 */
[----:B------:R-:W-:Y:S01]  /*1e70*/  UMOV UR15, 0x80000020 ;  /* 0x80000020000f7882 */ /* 0x000fe20000000000 */
[----:B------:R-:W-:Y:S01]  /*1e80*/  UIADD3 UR18, UR26, 0x140, URZ ;  /* 0x000001401a127890 */ /* 0x000fe2000fffe03f */
[----:B--2---:R-:W-:Y:S01]  /*1e90*/  ISETP.NE.AND P5, PT, R0, 0x1, PT ;  /* 0x000000010000780c */ /* 0x004fe20003fa5270 */
        /* <DEDUP_REMOVED lines=12> */
[----:B------:R-:W0:Y:S01]  /*1f60*/  @P5 LDC R0, c[0x0][0x44c] ;  /* 0x00011300ff005b82 */ /* 0x000e220000000800 */
[----:B------:R-:W-:Y:S01]  /*1f70*/  UIADD3 UR34, UR26, 0x400, URZ ;  /* 0x000004001a227890 */ /* 0x000fe2000fffe03f */
[----:B------:R-:W-:Y:S01]  /*1f80*/  @P5 LOP3.LUT R19, R19, 0x10000000, RZ, 0xfc, !PT ;  /* 0x1000000013135812 */ /* 0x000fe200078efcff */
[----:B------:R-:W-:Y:S01]  /*1f90*/  UMOV UR35, 0x80000020 ;  /* 0x8000002000237882 */ /* 0x000fe20000000000 */
[----:B------:R-:W-:Y:S01]  /*1fa0*/  UIADD3 UR42, UR26, 0x402, URZ ;  /* 0x000004021a2a7890 */ /* 0x000fe2000fffe03f */
[----:B------:R-:W-:Y:S01]  /*1fb0*/  UMOV UR43, 0x80000020 ;  /* 0x80000020002b7882 */ /* 0x000fe20000000000 */
[----:B------:R-:W-:-:S02]  /*1fc0*/  UIADD3 UR46, UR26, 0x640, URZ ;  /* 0x000006401a2e7890 */ /* 0x000fc4000fffe03f */
[----:B------:R-:W1:Y:S01]  /*1fd0*/  @P5 LDC R5, c[0x0][0x450] ;  /* 0x00011400ff055b82 */ /* 0x000e620000000800 */
[----:B------:R-:W-:Y:S01]  /*1fe0*/  UMOV UR47, 0x80000020 ;  /* 0x80000020002f7882 */ /* 0x000fe20000000000 */
[----:B0-----:R-:W-:Y:S01]  /*1ff0*/  @P5 IMAD.HI.U32 R0, R3, R0, RZ ;  /* 0x0000000003005227 */ /* 0x001fe200078e00ff */
[----:B------:R-:W-:Y:S02]  /*2000*/  WARPGROUP.DEPBAR.LE gsb0, 0x0 ;  /* 0x00008000000079c5 */ /* 0x000fe40000010000 */
[----:B------:R-:W-:Y:S02]  /*2010*/  WARPGROUP.ARRIVE ;  /* 0x00000000000079c5 */ /* 0x000fe40000000000 */
[----:B-1----:R-:W-:Y:S01]  /*2020*/  @P5 SHF.R.U32.HI R3, RZ, R5, R0 ;  /* 0x00000005ff035219 */ /* 0x002fe20000011600 */
[----:B------:R-:W-:-:S03]  /*2030*/  IMAD R5, R96, -0x90, RZ ;  /* 0xffffff7060057824 */ /* 0x000fc600078e02ff */
[----:B------:R-:W-:Y:S01]  /*2040*/  HGMMA.64x16x16.F32 R80, gdesc[UR4], RZ, !UPT, gsb0 ;  /* 0x00200000045079f0 */ /* 0x000fe2000c0008ff */
[----:B------:R-:W-:Y:S01]  /*2050*/  UIADD3 UR6, UR26, 0x80, URZ ;  /* 0x000000801a067890 */ /* 0x000fe2000fffe03f */
[----:B------:R-:W0:Y:S01]  /*2060*/  SHFL.IDX PT, R0, R3, RZ, 0x1c1f ;  /* 0x001c1fff03007589 */ /* 0x000e2200000e0000 */
[----:B------:R-:W-:Y:S01]  /*2070*/  UMOV UR4, UR24 ;  /* 0x0000001800047c82 */ /* 0x000fe20008000000 */
[----:B------:R-:W-:Y:S01]  /*2080*/  UMOV UR5, UR25 ;  /* 0x0000001900057c82 */ /* 0x000fe20008000000 */
[----:B------:R-:W-:Y:S01]  /*2090*/  UMOV UR7, 0x80000020 ;  /* 0x8000002000077882 */ /* 0x000fe20000000000 */
[----:B------:R-:W-:Y:S01]  /*20a0*/  IADD3 R5, -R146, 0x91, R5 ;  /* 0x0000009192057810 */ /* 0x000fe20007ffe105 */
[----:B------:R-:W1:Y:S03]  /*20b0*/  SHFL.IDX PT, R3, R3, 0x1, 0x1c1f ;  /* 0x003c1f0003037f89 */ /* 0x000e6600000e0000 */
[----:B------:R-:W-:-:S04]  /*20c0*/  IADD3 R6, -R18, R5, R17 ;  /* 0x0000000512067210 */ /* 0x000fc80007ffe111 */
[----:B0-----:R-:W-:-:S04]  /*20d0*/  VIADDMNMX R0, R0, R6, R7, PT ;  /* 0x0000000600007246 */ /* 0x001fc80003800107 */
[C---:B------:R-:W-:Y:S02]  /*20e0*/  ISETP.GT.AND P2, PT, R0.reuse, RZ, PT ;  /* 0x000000ff0000720c */ /* 0x040fe40003f44270 */
[C---:B------:R-:W-:Y:S02]  /*20f0*/  ISETP.GT.AND P3, PT, R0.reuse, 0x1, PT ;  /* 0x000000010000780c */ /* 0x040fe40003f64270 */
[----:B------:R-:W-:Y:S02]  /*2100*/  ISETP.GT.AND P4, PT, R0, 0x8, PT ;  /* 0x000000080000780c */ /* 0x000fe40003f84270 */
[----:B-1----:R-:W-:Y:S01]  /*2110*/  VIADDMNMX R7, R3, R6, R7, PT ;  /* 0x0000000603077246 */ /* 0x002fe20003800107 */
        /* <DEDUP_REMOVED lines=36> */
[----:B------:R-:W-:Y:S01]  /*2360*/  UMOV UR4, UR27 ;  /* 0x0000001b00047c82 */ /* 0x000fe20008000000 */
[----:B------:R-:W-:Y:S01]  /*2370*/  UMOV UR5, 0x80000020 ;  /* 0x8000002000057882 */ /* 0x000fe20000000000 */
[----:B------:R-:W-:Y:S01]  /*2380*/  UMOV UR6, UR8 ;  /* 0x0000000800067c82 */ /* 0x000fe20008000000 */
[----:B------:R-:W-:Y:S01]  /*2390*/  UMOV UR7, 0x80000020 ;  /* 0x8000002000077882 */ /* 0x000fe20000000000 */
[----:B------:R-:W-:Y:S01]  /*23a0*/  UMOV UR8, UR4 ;  /* 0x0000000400087c82 */ /* 0x000fe20008000000 */
        /* <DEDUP_REMOVED lines=9> */
[----:B------:R-:W-:Y:S01]  /*2440*/  UIADD3 UR27, UR24, 0x300, URZ ;  /* 0x00000300181b7890 */ /* 0x000fe2000fffe03f */
[----:B------:R-:W-:-:S02]  /*2450*/  WARPGROUP.DEPBAR.LE gsb0, 0x0 ;  /* 0x00008000000079c5 */ /* 0x000fc40000010000 */
        /* <DEDUP_REMOVED lines=19> */
[----:B------:R-:W-:Y:S01]  /*2590*/  UMOV UR9, 0x80000020 ;  /* 0x8000002000097882 */ /* 0x000fe20000000000 */
[----:B------:R-:W-:Y:S01]  /*25a0*/  UMOV UR11, 0x80000020 ;  /* 0x80000020000b7882 */ /* 0x000fe20000000000 */
[----:B------:R-:W-:Y:S01]  /*25b0*/  UMOV UR32, UR8 ;  /* 0x0000000800207c82 */ /* 0x000fe20008000000 */
[----:B------:R-:W-:Y:S01]  /*25c0*/  UMOV UR33, UR9 ;  /* 0x0000000900217c82 */ /* 0x000fe20008000000 */
        /* <DEDUP_REMOVED lines=166> */
[----:B------:R-:W-:Y:S01]  /*3030*/  ULDC UR6, c[0x0][0x988] ;  /* 0x0002620000067ab9 */ /* 0x000fe20000000800 */
        /* <DEDUP_REMOVED lines=30> */
[C---:B------:R-:W-:Y:S02]  /*3220*/  ISETP.GT.AND P3, PT, R0.reuse, 0x10, PT ;  /* 0x000000100000780c */ /* 0x040fe40003f64270 */
[----:B------:R-:W-:Y:S02]  /*3230*/  FSEL R93, R93, -INF , P2 ;  /* 0xff8000005d5d7808 */ /* 0x000fe40001000000 */
[----:B------:R-:W-:Y:S02]  /*3240*/  FMNMX.FTZ R8, R11, R8, !PT ;  /* 0x000000080b087209 */ /* 0x000fe40007810000 */
[----:B------:R-:W-:Y:S02]  /*3250*/  ISETP.GT.AND P2, PT, R0, 0x11, PT ;  /* 0x000000110000780c */ /* 0x000fe40003f44270 */
[----:B------:R-:W-:Y:S02]  /*3260*/  FMNMX.FTZ R8, R93, R8, !PT ;  /* 0x000000085d087209 */ /* 0x000fe40007810000 */
[----:B------:R-:W-:Y:S01]  /*3270*/  ISETP.GT.AND P4, PT, R7, 0x8, PT ;  /* 0x000000080700780c */ /* 0x000fe20003f84270 */
[----:B------:R-:W-:-:S02]  /*3280*/  WARPGROUP.DEPBAR.LE gsb0, 0x0 ;  /* 0x00008000000079c5 */ /* 0x000fc40000010000 */
[----:B------:R-:W-:Y:S01]  /*3290*/  WARPGROUP.ARRIVE ;  /* 0x00000000000079c5 */ /* 0x000fe20000000000 */
[----:B------:R-:W-:Y:S02]  /*32a0*/  FSEL R13, R80, -INF , P3 ;  /* 0xff800000500d7808 */ /* 0x000fe40001800000 */
[C---:B------:R-:W-:Y:S02]  /*32b0*/  ISETP.GT.AND P3, PT, R0.reuse, 0x18, PT ;  /* 0x000000180000780c */ /* 0x040fe40003f64270 */
        /* <DEDUP_REMOVED lines=8> */
[C---:B------:R-:W-:Y:S02]  /*3340*/  ISETP.GT.AND P3, PT, R0.reuse, 0x20, PT ;  /* 0x000000200000780c */ /* 0x040fe40003f64270 */
[----:B------:R-:W-:Y:S02]  /*3350*/  FSEL R85, R85, -INF , P2 ;  /* 0xff80000055557808 */ /* 0x000fe40001000000 */
[----:B------:R-:W-:Y:S02]  /*3360*/  FMNMX.FTZ R8, R15, R8, !PT ;  /* 0x000000080f087209 */ /* 0x000fe40007810000 */
[----:B------:R-:W-:-:S02]  /*3370*/  ISETP.GT.AND P2, PT, R0, 0x21, PT ;  /* 0x000000210000780c */ /* 0x000fc40003f44270 */
[----:B------:R-:W-:Y:S01]  /*3380*/  FMNMX.FTZ R8, R85, R8, !PT ;  /* 0x0000000855087209 */ /* 0x000fe20007810000 */
[----:B------:R-:W-:Y:S02]  /*3390*/  WARPGROUP.DEPBAR.LE gsb0, 0x0 ;  /* 0x00008000000079c5 */ /* 0x000fe40000010000 */
        /* <DEDUP_REMOVED lines=104> */
[----:B------:R-:W-:Y:S01]  /*3a20*/  ISETP.GT.AND P2, PT, R0, 0x89, PT ;  /* 0x000000890000780c */ /* 0x000fe20003f44270 */
[----:B------:R-:W-:Y:S01]  /*3a30*/  IMAD.U32 R0, RZ, RZ, UR6 ;  /* 0x00000006ff007e24 */ /* 0x000fe2000f8e00ff */
[----:B------:R-:W-:Y:S02]  /*3a40*/  FSEL R119, R28, -INF , P3 ;  /* 0xff8000001c777808 */ /* 0x000fe40001800000 */
[----:B------:R-:W-:Y:S02]  /*3a50*/  FMNMX.FTZ R8, R25, R8, !PT ;  /* 0x0000000819087209 */ /* 0x000fe40007810000 */
[----:B------:R-:W-:Y:S02]  /*3a60*/  FSEL R29, R29, -INF , P2 ;  /* 0xff8000001d1d7808 */ /* 0x000fe40001000000 */
[----:B------:R-:W-:Y:S02]  /*3a70*/  FMNMX.FTZ R8, R119, R8, !PT ;  /* 0x0000000877087209 */ /* 0x000fe40007810000 */
[----:B------:R-:W-:-:S02]  /*3a80*/  ISETP.GT.AND P3, PT, R7, 0x1, PT ;  /* 0x000000010700780c */ /* 0x000fc40003f64270 */
[----:B------:R-:W-:Y:S02]  /*3a90*/  FMNMX.FTZ R10, R29, R8, !PT ;  /* 0x000000081d0a7209 */ /* 0x000fe40007810000 */
[----:B------:R-:W-:Y:S02]  /*3aa0*/  FSEL R91, R91, -INF , P3 ;  /* 0xff8000005b5b7808 */ /* 0x000fe40001800000 */
[----:B------:R-:W-:Y:S01]  /*3ab0*/  ISETP.GT.AND P3, PT, R7, 0x11, PT ;  /* 0x000000110700780c */ /* 0x000fe20003f64270 */
[----:B------:R-:W0:Y:S03]  /*3ac0*/  SHFL.BFLY PT, R5, R10, 0x2, 0x1f ;  /* 0x0c401f000a057f89 */ /* 0x000e2600000e0000 */
[----:B------:R-:W-:Y:S02]  /*3ad0*/  FSEL R83, R83, -INF , P3 ;  /* 0xff80000053537808 */ /* 0x000fe40001800000 */
[----:B------:R-:W-:-:S04]  /*3ae0*/  ISETP.GT.AND P3, PT, R7, 0x19, PT ;  /* 0x000000190700780c */ /* 0x000fc80003f64270 */
        /* <DEDUP_REMOVED lines=11> */
[----:B------:R-:W-:Y:S02]  /*3ba0*/  ISETP.GT.AND P3, PT, R7, 0x41, PT ;  /* 0x000000410700780c */ /* 0x000fe40003f64270 */
        /* <DEDUP_REMOVED lines=16> */
[----:B------:R-:W-:Y:S01]  /*3cb0*/  ISETP.GT.AND P2, PT, R7, 0x10, PT ;  /* 0x000000100700780c */ /* 0x000fe20003f44270 */
[--C-:B------:R-:W-:Y:S01]  /*3cc0*/  FFMA.FTZ R9, R9, R0, -R8.reuse ;  /* 0x0000000009097223 */ /* 0x100fe20000010808 */
[----:B------:R-:W-:Y:S01]  /*3cd0*/  FMNMX.FTZ R14, R89, R14, !PT ;  /* 0x0000000e590e7209 */ /* 0x000fe20007810000 */
[--C-:B------:R-:W-:Y:S01]  /*3ce0*/  FFMA.FTZ R11, R11, R0, -R8.reuse ;  /* 0x000000000b0b7223 */ /* 0x100fe20000010808 */
[----:B------:R-:W-:Y:S01]  /*3cf0*/  FSEL R93, R82, -INF , P2 ;  /* 0xff800000525d7808 */ /* 0x000fe20001000000 */
[----:B------:R-:W-:Y:S01]  /*3d00*/  MUFU.EX2 R10, R10 ;  /* 0x0000000a000a7308 */ /* 0x000fe20000000800 */
[----:B------:R-:W-:Y:S01]  /*3d10*/  FMNMX.FTZ R20, R95, R14, !PT ;  /* 0x0000000e5f147209 */ /* 0x000fe20007810000 */
[-CC-:B------:R-:W-:Y:S01]  /*3d20*/  FFMA.FTZ R81, R81, R0.reuse, -R8.reuse ;  /* 0x0000000051517223 */ /* 0x180fe20000010808 */
[----:B------:R-:W-:Y:S01]  /*3d30*/  ISETP.GT.AND P2, PT, R7, 0x18, PT ;  /* 0x000000180700780c */ /* 0x000fe20003f44270 */
[--C-:B------:R-:W-:Y:S01]  /*3d40*/  FFMA.FTZ R44, R37, R0, -R8.reuse ;  /* 0x00000000252c7223 */ /* 0x100fe20000010808 */
[----:B------:R-:W-:Y:S01]  /*3d50*/  FMNMX.FTZ R20, R93, R20, !PT ;  /* 0x000000145d147209 */ /* 0x000fe20007810000 */
[--C-:B------:R-:W-:Y:S01]  /*3d60*/  FFMA.FTZ R40, R53, R0, -R8.reuse ;  /* 0x0000000035287223 */ /* 0x100fe20000010808 */
[----:B------:R-:W-:Y:S01]  /*3d70*/  FSEL R121, R86, -INF , P2 ;  /* 0xff80000056797808 */ /* 0x000fe20001000000 */
[----:B------:R0:W-:Y:S01]  /*3d80*/  MUFU.EX2 R14, R3 ;  /* 0x00000003000e7308 */ /* 0x0001e20000000800 */
[----:B------:R-:W-:Y:S01]  /*3d90*/  FMNMX.FTZ R20, R83, R20, !PT ;  /* 0x0000001453147209 */ /* 0x000fe20007810000 */
[-CC-:B------:R-:W-:Y:S01]  /*3da0*/  FFMA.FTZ R41, R41, R0.reuse, -R8.reuse ;  /* 0x0000000029297223 */ /* 0x180fe20000010808 */
[----:B------:R-:W-:Y:S01]  /*3db0*/  ISETP.GT.AND P2, PT, R7, 0x20, PT ;  /* 0x000000200700780c */ /* 0x000fe20003f44270 */
[----:B------:R-:W-:Y:S01]  /*3dc0*/  FFMA.FTZ R37, R117, R0, -R8 ;  /* 0x0000000075257223 */ /* 0x000fe20000010808 */
[----:B------:R-:W-:-:S02]  /*3dd0*/  FMNMX.FTZ R20, R121, R20, !PT ;  /* 0x0000001479147209 */ /* 0x000fc40007810000 */
[----:B------:R-:W-:Y:S01]  /*3de0*/  FSEL R85, R74, -INF , P2 ;  /* 0xff8000004a557808 */ /* 0x000fe20001000000 */
[----:B------:R-:W1:Y:S01]  /*3df0*/  MUFU.EX2 R9, R9 ;  /* 0x0000000900097308 */ /* 0x000e620000000800 */
[----:B------:R-:W-:Y:S01]  /*3e00*/  FMNMX.FTZ R22, R87, R20, !PT ;  /* 0x0000001457167209 */ /* 0x000fe20007810000 */
[-CC-:B0-----:R-:W-:Y:S01]  /*3e10*/  FFMA.FTZ R3, R21, R0.reuse, -R8.reuse ;  /* 0x0000000015037223 */ /* 0x181fe20000010808 */
[----:B------:R-:W-:Y:S01]  /*3e20*/  ISETP.GT.AND P2, PT, R7, 0x28, PT ;  /* 0x000000280700780c */ /* 0x000fe20003f44270 */
[----:B------:R-:W-:Y:S01]  /*3e30*/  FFMA.FTZ R21, R73, R0, -R8 ;  /* 0x0000000049157223 */ /* 0x000fe20000010808 */
[----:B------:R-:W-:Y:S02]  /*3e40*/  FMNMX.FTZ R22, R85, R22, !PT ;  /* 0x0000001655167209 */ /* 0x000fe40007810000 */
[----:B------:R-:W-:Y:S01]  /*3e50*/  FSEL R123, R78, -INF , P2 ;  /* 0xff8000004e7b7808 */ /* 0x000fe20001000000 */
[----:B------:R0:W-:Y:S01]  /*3e60*/  MUFU.EX2 R20, R3 ;  /* 0x0000000300147308 */ /* 0x0001e20000000800 */
[----:B------:R-:W-:-:S02]  /*3e70*/  FMNMX.FTZ R22, R75, R22, !PT ;  /* 0x000000164b167209 */ /* 0x000fc40007810000 */
[----:B------:R-:W-:Y:S02]  /*3e80*/  ISETP.GT.AND P2, PT, R7, 0x30, PT ;  /* 0x000000300700780c */ /* 0x000fe40003f44270 */
[----:B------:R-:W-:Y:S02]  /*3e90*/  FMNMX.FTZ R22, R123, R22, !PT ;  /* 0x000000167b167209 */ /* 0x000fe40007810000 */
[----:B------:R-:W-:Y:S01]  /*3ea0*/  FSEL R73, R66, -INF , P2 ;  /* 0xff80000042497808 */ /* 0x000fe20001000000 */
[----:B------:R-:W2:Y:S01]  /*3eb0*/  MUFU.EX2 R11, R11 ;  /* 0x0000000b000b7308 */ /* 0x000ea20000000800 */
[----:B------:R-:W-:Y:S01]  /*3ec0*/  FMNMX.FTZ R24, R79, R22, !PT ;  /* 0x000000164f187209 */ /* 0x000fe20007810000 */
[-CC-:B0-----:R-:W-:Y:S01]  /*3ed0*/  FFMA.FTZ R3, R23, R0.reuse, -R8.reuse ;  /* 0x0000000017037223 */ /* 0x181fe20000010808 */
[----:B------:R-:W-:Y:S01]  /*3ee0*/  ISETP.GT.AND P2, PT, R7, 0x38, PT ;  /* 0x000000380700780c */ /* 0x000fe20003f44270 */
[----:B------:R-:W-:Y:S01]  /*3ef0*/  FFMA.FTZ R23, R77, R0, -R8 ;  /* 0x000000004d177223 */ /* 0x000fe20000010808 */
[----:B------:R-:W-:Y:S01]  /*3f00*/  FMNMX.FTZ R24, R73, R24, !PT ;  /* 0x0000001849187209 */ /* 0x000fe20007810000 */
[----:B-1----:R-:W-:Y:S01]  /*3f10*/  FADD.FTZ R64, R9, R10 ;  /* 0x0000000a09407221 */ /* 0x002fe20000010000 */
[----:B------:R-:W-:Y:S01]  /*3f20*/  FSEL R125, R70, -INF , P2 ;  /* 0xff800000467d7808 */ /* 0x000fe20001000000 */
[----:B------:R0:W-:Y:S01]  /*3f30*/  MUFU.EX2 R22, R3 ;  /* 0x0000000300167308 */ /* 0x0001e20000000800 */
[----:B------:R-:W-:-:S02]  /*3f40*/  FMNMX.FTZ R24, R67, R24, !PT ;  /* 0x0000001843187209 */ /* 0x000fc40007810000 */
[----:B------:R-:W-:Y:S02]  /*3f50*/  ISETP.GT.AND P2, PT, R7, 0x40, PT ;  /* 0x000000400700780c */ /* 0x000fe40003f44270 */
[----:B------:R-:W-:Y:S02]  /*3f60*/  FMNMX.FTZ R24, R125, R24, !PT ;  /* 0x000000187d187209 */ /* 0x000fe40007810000 */
[----:B------:R-:W-:Y:S01]  /*3f70*/  FSEL R77, R58, -INF , P2 ;  /* 0xff8000003a4d7808 */ /* 0x000fe20001000000 */
[----:B------:R-:W1:Y:S01]  /*3f80*/  MUFU.EX2 R12, R12 ;  /* 0x0000000c000c7308 */ /* 0x000e620000000800 */
[----:B------:R-:W-:Y:S01]  /*3f90*/  FMNMX.FTZ R28, R71, R24, !PT ;  /* 0x00000018471c7209 */ /* 0x000fe20007810000 */
[-CC-:B0-----:R-:W-:Y:S01]  /*3fa0*/  FFMA.FTZ R3, R97, R0.reuse, -R8.reuse ;  /* 0x0000000061037223 */ /* 0x181fe20000010808 */
        /* <DEDUP_REMOVED lines=10> */
[----:B------:R-:W-:Y:S01]  /*4050*/  ISETP.GT.AND P2, PT, R7, 0x50, PT ;  /* 0x000000500700780c */ /* 0x000fe20003f44270 */
[----:B0-----:R-:W-:Y:S01]  /*4060*/  FFMA.FTZ R3, R101, R0, -R8 ;  /* 0x0000000065037223 */ /* 0x001fe20000010808 */
[----:B------:R-:W-:Y:S02]  /*4070*/  FMNMX.FTZ R28, R127, R28, !PT ;  /* 0x0000001c7f1c7209 */ /* 0x000fe40007810000 */
[----:B------:R-:W-:-:S02]  /*4080*/  ISETP.GT.AND P3, PT, R7, 0x51, PT ;  /* 0x000000510700780c */ /* 0x000fc40003f64270 */
        /* <DEDUP_REMOVED lines=13> */
[----:B------:R-:W-:Y:S02]  /*4160*/  ISETP.GT.AND P2, PT, R7, 0x60, PT ;  /* 0x000000600700780c */ /* 0x000fe40003f44270 */
[----:B------:R-:W-:Y:S02]  /*4170*/  FMNMX.FTZ R32, R65, R32, !PT ;  /* 0x0000002041207209 */ /* 0x000fe40007810000 */
[----:B------:R-:W-:-:S02]  /*4180*/  ISETP.GT.AND P3, PT, R7, 0x61, PT ;  /* 0x000000610700780c */ /* 0x000fc40003f64270 */
[----:B------:R-:W-:Y:S01]  /*4190*/  FSEL R69, R42, -INF , P2 ;  /* 0xff8000002a457808 */ /* 0x000fe20001000000 */
[--C-:B------:R-:W-:Y:S01]  /*41a0*/  FFMA.FTZ R42, R45, R0, -R8.reuse ;  /* 0x000000002d2a7223 */ /* 0x100fe20000010808 */
[----:B------:R-:W-:Y:S01]  /*41b0*/  FMNMX.FTZ R36, R55, R32, !PT ;  /* 0x0000002037247209 */ /* 0x000fe20007810000 */
[-CC-:B------:R-:W-:Y:S01]  /*41c0*/  FFMA.FTZ R45, R33, R0.reuse, -R8.reuse ;  /* 0x00000000212d7223 */ /* 0x180fe20000010808 */
[----:B------:R-:W-:Y:S01]  /*41d0*/  ISETP.GT.AND P2, PT, R7, 0x68, PT ;  /* 0x000000680700780c */ /* 0x000fe20003f44270 */
[----:B------:R3:W-:Y:S01]  /*41e0*/  MUFU.EX2 R32, R3 ;  /* 0x0000000300207308 */ /* 0x0007e20000000800 */
[----:B0-----:R-:W-:Y:S01]  /*41f0*/  FSEL R99, R43, -INF , P3 ;  /* 0xff8000002b637808 */ /* 0x001fe20001800000 */
[--C-:B------:R-:W-:Y:S01]  /*4200*/  FFMA.FTZ R43, R57, R0, -R8.reuse ;  /* 0x00000000392b7223 */ /* 0x100fe20000010808 */
[----:B------:R-:W-:Y:S01]  /*4210*/  FMNMX.FTZ R36, R69, R36, !PT ;  /* 0x0000002445247209 */ /* 0x000fe20007810000 */
[----:B------:R-:W-:Y:S01]  /*4220*/  FFMA.FTZ R33, R115, R0, -R8 ;  /* 0x0000000073217223 */ /* 0x000fe20000010808 */
[----:B------:R-:W-:-:S02]  /*4230*/  ISETP.GT.AND P3, PT, R7, 0x69, PT ;  /* 0x000000690700780c */ /* 0x000fc40003f64270 */
[----:B------:R-:W-:Y:S01]  /*4240*/  FSEL R101, R46, -INF , P2 ;  /* 0xff8000002e657808 */ /* 0x000fe20001000000 */
[--C-:B------:R-:W-:Y:S01]  /*4250*/  FFMA.FTZ R46, R25, R0, -R8.reuse ;  /* 0x00000000192e7223 */ /* 0x100fe20000010808 */
[----:B------:R-:W-:Y:S01]  /*4260*/  FMNMX.FTZ R36, R99, R36, !PT ;  /* 0x0000002463247209 */ /* 0x000fe20007810000 */
[----:B------:R-:W-:Y:S01]  /*4270*/  MUFU.EX2 R21, R21 ;  /* 0x0000001500157308 */ /* 0x000fe20000000800 */
[----:B------:R-:W-:Y:S02]  /*4280*/  FSEL R47, R47, -INF , P3 ;  /* 0xff8000002f2f7808 */ /* 0x000fe40001800000 */
[----:B------:R-:W-:Y:S02]  /*4290*/  ISETP.GT.AND P2, PT, R7, 0x70, PT ;  /* 0x000000700700780c */ /* 0x000fe40003f44270 */
[----:B------:R-:W-:Y:S02]  /*42a0*/  FMNMX.FTZ R36, R101, R36, !PT ;  /* 0x0000002465247209 */ /* 0x000fe40007810000 */
[----:B------:R-:W-:Y:S01]  /*42b0*/  ISETP.GT.AND P3, PT, R7, 0x71, PT ;  /* 0x000000710700780c */ /* 0x000fe20003f64270 */
[----:B------:R-:W-:Y:S01]  /*42c0*/  MUFU.EX2 R23, R23 ;  /* 0x0000001700177308 */ /* 0x000fe20000000800 */
[----:B------:R-:W-:Y:S01]  /*42d0*/  FSEL R57, R34, -INF , P2 ;  /* 0xff80000022397808 */ /* 0x000fe20001000000 */
[----:B------:R-:W-:Y:S01]  /*42e0*/  FFMA.FTZ R34, R103, R0, -R8 ;  /* 0x0000000067227223 */ /* 0x000fe20000010808 */
[----:B------:R-:W-:-:S02]  /*42f0*/  FMNMX.FTZ R36, R47, R36, !PT ;  /* 0x000000242f247209 */ /* 0x000fc40007810000 */
[----:B------:R-:W-:Y:S02]  /*4300*/  ISETP.GT.AND P2, PT, R7, 0x78, PT ;  /* 0x000000780700780c */ /* 0x000fe40003f44270 */
[----:B------:R-:W-:Y:S01]  /*4310*/  FSEL R103, R35, -INF , P3 ;  /* 0xff80000023677808 */ /* 0x000fe20001800000 */
[----:B------:R-:W-:Y:S01]  /*4320*/  FFMA.FTZ R35, R61, R0, -R8 ;  /* 0x000000003d237223 */ /* 0x000fe20000010808 */
[----:B------:R-:W-:Y:S01]  /*4330*/  FMNMX.FTZ R36, R57, R36, !PT ;  /* 0x0000002439247209 */ /* 0x000fe20007810000 */
[----:B------:R-:W-:Y:S01]  /*4340*/  MUFU.EX2 R59, R59 ;  /* 0x0000003b003b7308 */ /* 0x000fe20000000800 */
[----:B------:R-:W-:Y:S02]  /*4350*/  ISETP.GT.AND P3, PT, R7, 0x79, PT ;  /* 0x000000790700780c */ /* 0x000fe40003f64270 */
[----:B------:R-:W-:Y:S02]  /*4360*/  FSEL R133, R38, -INF , P2 ;  /* 0xff80000026857808 */ /* 0x000fe40001000000 */
[----:B------:R-:W-:-:S02]  /*4370*/  FMNMX.FTZ R36, R103, R36, !PT ;  /* 0x0000002467247209 */ /* 0x000fc40007810000 */
[----:B------:R-:W-:Y:S01]  /*4380*/  FSEL R61, R39, -INF , P3 ;  /* 0xff800000273d7808 */ /* 0x000fe20001800000 */
[--C-:B------:R-:W-:Y:S01]  /*4390*/  FFMA.FTZ R39, R49, R0, -R8.reuse ;  /* 0x0000000031277223 */ /* 0x100fe20000010808 */
[----:B------:R-:W-:Y:S01]  /*43a0*/  ISETP.GT.AND P2, PT, R7, 0x80, PT ;  /* 0x000000800700780c */ /* 0x000fe20003f44270 */
[----:B------:R-:W-:Y:S01]  /*43b0*/  MUFU.EX2 R51, R51 ;  /* 0x0000003300337308 */ /* 0x000fe20000000800 */
[----:B------:R-:W-:Y:S02]  /*43c0*/  FMNMX.FTZ R36, R133, R36, !PT ;  /* 0x0000002485247209 */ /* 0x000fe40007810000 */
[----:B------:R-:W-:Y:S02]  /*43d0*/  ISETP.GT.AND P3, PT, R7, 0x81, PT ;  /* 0x000000810700780c */ /* 0x000fe40003f64270 */
[----:B------:R-:W-:Y:S01]  /*43e0*/  FSEL R135, R26, -INF , P2 ;  /* 0xff8000001a877808 */ /* 0x000fe20001000000 */
[----:B------:R-:W-:Y:S01]  /*43f0*/  FFMA.FTZ R26, R105, R0, -R8 ;  /* 0x00000000691a7223 */ /* 0x000fe20000010808 */
[----:B------:R-:W-:Y:S01]  /*4400*/  FMNMX.FTZ R36, R61, R36, !PT ;  /* 0x000000243d247209 */ /* 0x000fe20007810000 */
[----:B------:R-:W-:Y:S01]  /*4410*/  MUFU.EX2 R43, R43 ;  /* 0x0000002b002b7308 */ /* 0x000fe20000000800 */
[----:B------:R-:W-:-:S02]  /*4420*/  ISETP.GT.AND P2, PT, R7, 0x88, PT ;  /* 0x000000880700780c */ /* 0x000fc40003f44270 */
[----:B------:R-:W-:Y:S01]  /*4430*/  FSEL R105, R27, -INF , P3 ;  /* 0xff8000001b697808 */ /* 0x000fe20001800000 */
[--C-:B------:R-:W-:Y:S01]  /*4440*/  FFMA.FTZ R27, R107, R0, -R8.reuse ;  /* 0x000000006b1b7223 */ /* 0x100fe20000010808 */
[----:B------:R-:W-:Y:S02]  /*4450*/  FMNMX.FTZ R36, R135, R36, !PT ;  /* 0x0000002487247209 */ /* 0x000fe40007810000 */
[----:B------:R-:W-:Y:S01]  /*4460*/  ISETP.GT.AND P3, PT, R7, 0x89, PT ;  /* 0x000000890700780c */ /* 0x000fe20003f64270 */
[----:B------:R-:W-:Y:S01]  /*4470*/  MUFU.EX2 R34, R34 ;  /* 0x0000002200227308 */ /* 0x000fe20000000800 */
[----:B------:R-:W-:Y:S01]  /*4480*/  FSEL R137, R30, -INF , P2 ;  /* 0xff8000001e897808 */ /* 0x000fe20001000000 */
[--C-:B------:R-:W-:Y:S01]  /*4490*/  FFMA.FTZ R30, R109, R0, -R8.reuse ;  /* 0x000000006d1e7223 */ /* 0x100fe20000010808 */
[----:B------:R-:W-:Y:S02]  /*44a0*/  FMNMX.FTZ R36, R105, R36, !PT ;  /* 0x0000002469247209 */ /* 0x000fe40007810000 */
[----:B------:R-:W-:Y:S01]  /*44b0*/  FSEL R49, R31, -INF , P3 ;  /* 0xff8000001f317808 */ /* 0x000fe20001800000 */
[----:B------:R-:W-:Y:S01]  /*44c0*/  FFMA.FTZ R31, R111, R0, -R8 ;  /* 0x000000006f1f7223 */ /* 0x000fe20000010808 */
[----:B------:R-:W-:Y:S01]  /*44d0*/  FMNMX.FTZ R36, R137, R36, !PT ;  /* 0x0000002489247209 */ /* 0x000fe20007810000 */
[----:B------:R-:W-:Y:S03]  /*44e0*/  MUFU.EX2 R35, R35 ;  /* 0x0000002300237308 */ /* 0x000fe60000000800 */
[----:B------:R-:W-:-:S05]  /*44f0*/  FMNMX.FTZ R36, R49, R36, !PT ;  /* 0x0000002431247209 */ /* 0x000fca0007810000 */
[----:B---3--:R-:W0:Y:S01]  /*4500*/  SHFL.BFLY PT, R3, R36, 0x2, 0x1f ;  /* 0x0c401f0024037f89 */ /* 0x008e2200000e0000 */
[----:B------:R-:W-:Y:S08]  /*4510*/  MUFU.EX2 R26, R26 ;  /* 0x0000001a001a7308 */ /* 0x000ff00000000800 */
[----:B------:R-:W-:Y:S08]  /*4520*/  MUFU.EX2 R39, R39 ;  /* 0x0000002700277308 */ /* 0x000ff00000000800 */
[----:B------:R-:W-:Y:S01]  /*4530*/  MUFU.EX2 R27, R27 ;  /* 0x0000001b001b7308 */ /* 0x000fe20000000800 */
[----:B0-----:R-:W-:Y:S01]  /*4540*/  FMNMX.FTZ R7, R36, R3, !PT ;  /* 0x0000000324077209 */ /* 0x001fe20007810000 */
[----:B------:R-:W-:-:S06]  /*4550*/  FFMA.FTZ R36, R113, R0, -R8 ;  /* 0x0000000071247223 */ /* 0x000fcc0000010808 */
[----:B------:R-:W-:Y:S01]  /*4560*/  MUFU.EX2 R40, R40 ;  /* 0x0000002800287308 */ /* 0x000fe20000000800 */
[----:B------:R-:W0:Y:S07]  /*4570*/  SHFL.BFLY PT, R38, R7, 0x1, 0x1f ;  /* 0x0c201f0007267f89 */ /* 0x000e2e00000e0000 */
[----:B------:R-:W-:Y:S08]  /*4580*/  MUFU.EX2 R30, R30 ;  /* 0x0000001e001e7308 */ /* 0x000ff00000000800 */
[----:B------:R-:W-:Y:S08]  /*4590*/  MUFU.EX2 R41, R41 ;  /* 0x0000002900297308 */ /* 0x000ff00000000800 */
[----:B------:R-:W-:Y:S01]  /*45a0*/  MUFU.EX2 R31, R31 ;  /* 0x0000001f001f7308 */ /* 0x000fe20000000800 */
[----:B0-----:R-:W-:Y:S01]  /*45b0*/  FMNMX.FTZ R3, R7, R38, !PT ;  /* 0x0000002607037209 */ /* 0x001fe20007810000 */
[-CC-:B------:R-:W-:Y:S01]  /*45c0*/  FFMA.FTZ R7, R119, R0.reuse, -R8.reuse ;  /* 0x0000000077077223 */ /* 0x180fe20000010808 */
[-C--:B------:R-:W-:Y:S01]  /*45d0*/  FFMA.FTZ R38, R29, R0.reuse, -R8 ;  /* 0x000000001d267223 */ /* 0x080fe20000010808 */
[----:B------:R-:W-:Y:S01]  /*45e0*/  @!P1 VIADD R8, R4, 0x31c40 ;  /* 0x00031c4004089836 */ /* 0x000fe20000000000 */
[C---:B------:R-:W-:Y:S01]  /*45f0*/  FSETP.NEU.FTZ.AND P2, PT, R3.reuse, -INF , PT ;  /* 0xff8000000300780b */ /* 0x040fe20003f5d000 */
[----:B------:R-:W-:-:S02]  /*4600*/  FMUL.FTZ R48, R3, R0 ;  /* 0x0000000003307220 */ /* 0x000fc40000410000 */
[----:B------:R-:W-:Y:S01]  /*4610*/  MUFU.EX2 R42, R42 ;  /* 0x0000002a002a7308 */ /* 0x000fe20000000800 */
[----:B------:R-:W-:Y:S02]  /*4620*/  @!P1 PRMT R8, RZ, 0x654, R8 ;  /* 0x00000654ff089816 */ /* 0x000fe40000000008 */
[----:B------:R-:W-:Y:S02]  /*4630*/  FSEL R48, R48, RZ, P2 ;  /* 0x000000ff30307208 */ /* 0x000fe40001000000 */
[----:B------:R0:W-:Y:S03]  /*4640*/  @!P1 SYNCS.ARRIVE.TRANS64.RED.A1T0 RZ, [R8+URZ], RZ ;  /* 0x000000ff08ff99a7 */ /* 0x0001e6000810043f */
[----:B------:R-:W-:Y:S01]  /*4650*/  MUFU.EX2 R36, R36 ;  /* 0x0000002400247308 */ /* 0x000fe20000000800 */
[-CC-:B------:R-:W-:Y:S01]  /*4660*/  FFMA.FTZ R66, R13, R0.reuse, -R48.reuse ;  /* 0x000000000d427223 */ /* 0x180fe20000010830 */
[-CC-:B------:R-:W-:Y:S01]  /*4670*/  FFMA.FTZ R91, R91, R0.reuse, -R48.reuse ;  /* 0x000000005b5b7223 */ /* 0x180fe20000010830 */
        /* <DEDUP_REMOVED lines=8> */
[-C--:B------:R-:W-:Y:S01]  /*4700*/  FFMA.FTZ R25, R77, R0.reuse, -R48 ;  /* 0x000000004d197223 */ /* 0x080fe20000010830 */
[----:B--2---:R-:W-:Y:S01]  /*4710*/  FADD.FTZ R77, R11, R64 ;  /* 0x000000400b4d7221 */ /* 0x004fe20000010000 */
[-CC-:B------:R-:W-:Y:S01]  /*4720*/  FFMA.FTZ R13, R85, R0.reuse, -R48.reuse ;  /* 0x00000000550d7223 */ /* 0x180fe20000010830 */
[----:B0-----:R-:W-:Y:S01]  /*4730*/  F2FP.F16.F32.PACK_AB R8, R10, R9 ;  /* 0x000000090a08723e */ /* 0x001fe200000000ff */
[-CC-:B------:R-:W-:Y:S01]  /*4740*/  FFMA.FTZ R60, R75, R0.reuse, -R48.reuse ;  /* 0x000000004b3c7223 */ /* 0x180fe20000010830 */
[----:B------:R-:W0:Y:S01]  /*4750*/  MUFU.EX2 R91, R91 ;  /* 0x0000005b005b7308 */ /* 0x000e220000000800 */
[C---:B-1----:R-:W-:Y:S01]  /*4760*/  FADD.FTZ R77, R12.reuse, R77 ;  /* 0x0000004d0c4d7221 */ /* 0x042fe20000010000 */
[----:B------:R-:W-:Y:S01]  /*4770*/  F2FP.F16.F32.PACK_AB R10, R12, R11 ;  /* 0x0000000b0c0a723e */ /* 0x000fe200000000ff */
        /* <DEDUP_REMOVED lines=12> */
[--C-:B------:R-:W-:Y:S01]  /*4840*/  FFMA.FTZ R64, R129, R0, -R48.reuse ;  /* 0x0000000081407223 */ /* 0x100fe20000010830 */
[----:B------:R-:W2:Y:S01]  /*4850*/  MUFU.EX2 R89, R89 ;  /* 0x0000005900597308 */ /* 0x000ea20000000800 */
[----:B0-----:R-:W-:Y:S01]  /*4860*/  FADD.FTZ R73, R66, R91 ;  /* 0x0000005b42497221 */ /* 0x001fe20000010000 */
[----:B------:R-:W-:Y:S01]  /*4870*/  F2FP.F16.F32.PACK_AB R9, R91, R66 ;  /* 0x000000425b09723e */ /* 0x000fe200000000ff */
[-CC-:B------:R-:W-:Y:S01]  /*4880*/  FFMA.FTZ R66, R55, R0.reuse, -R48.reuse ;  /* 0x0000000037427223 */ /* 0x180fe20000010830 */
[-CC-:B------:R-:W-:Y:S01]  /*4890*/  FFMA.FTZ R69, R69, R0.reuse, -R48.reuse ;  /* 0x0000000045457223 */ /* 0x180fe20000010830 */
[-CC-:B------:R-:W-:Y:S01]  /*48a0*/  FFMA.FTZ R99, R99, R0.reuse, -R48.reuse ;  /* 0x0000000063637223 */ /* 0x180fe20000010830 */
[-CC-:B------:R-:W-:Y:S01]  /*48b0*/  FFMA.FTZ R101, R101, R0.reuse, -R48.reuse ;  /* 0x0000000065657223 */ /* 0x180fe20000010830 */
[-CC-:B------:R-:W-:Y:S01]  /*48c0*/  FFMA.FTZ R57, R57, R0.reuse, -R48.reuse ;  /* 0x0000000039397223 */ /* 0x180fe20000010830 */
[----:B------:R-:W0:Y:S01]  /*48d0*/  MUFU.EX2 R54, R54 ;  /* 0x0000003600367308 */ /* 0x000e220000000800 */
[----:B-1----:R-:W-:Y:S01]  /*48e0*/  FADD.FTZ R70, R68, R73 ;  /* 0x0000004944467221 */ /* 0x002fe20000010000 */
[-CC-:B------:R-:W-:Y:S01]  /*48f0*/  FFMA.FTZ R103, R103, R0.reuse, -R48.reuse ;  /* 0x0000000067677223 */ /* 0x180fe20000010830 */
[-CC-:B------:R-:W-:Y:S01]  /*4900*/  FFMA.FTZ R133, R133, R0.reuse, -R48.reuse ;  /* 0x0000000085857223 */ /* 0x180fe20000010830 */
[-CC-:B------:R-:W-:Y:S01]  /*4910*/  FFMA.FTZ R61, R61, R0.reuse, -R48.reuse ;  /* 0x000000003d3d7223 */ /* 0x180fe20000010830 */
[-CC-:B------:R-:W-:Y:S01]  /*4920*/  FFMA.FTZ R135, R135, R0.reuse, -R48.reuse ;  /* 0x0000000087877223 */ /* 0x180fe20000010830 */
[-CC-:B------:R-:W-:Y:S01]  /*4930*/  FFMA.FTZ R105, R105, R0.reuse, -R48.reuse ;  /* 0x0000000069697223 */ /* 0x180fe20000010830 */
[----:B------:R-:W-:Y:S01]  /*4940*/  FFMA.FTZ R137, R137, R0, -R48 ;  /* 0x0000000089897223 */ /* 0x000fe20000010830 */
[----:B------:R-:W1:Y:S01]  /*4950*/  MUFU.EX2 R83, R83 ;  /* 0x0000005300537308 */ /* 0x000e620000000800 */
[C---:B--2---:R-:W-:Y:S01]  /*4960*/  FADD.FTZ R73, R89.reuse, R70 ;  /* 0x0000004659497221 */ /* 0x044fe20000010000 */
[----:B------:R-:W-:Y:S01]  /*4970*/  F2FP.F16.F32.PACK_AB R11, R89, R68 ;  /* 0x00000044590b723e */ /* 0x000fe200000000ff */
[----:B------:R-:W-:Y:S01]  /*4980*/  FADD.FTZ R68, R6, R77 ;  /* 0x0000004d06447221 */ /* 0x000fe20000010000 */
[----:B------:R-:W-:-:S03]  /*4990*/  FFMA.FTZ R48, R49, R0, -R48 ;  /* 0x0000000031307223 */ /* 0x000fc60000010830 */
[----:B------:R2:W-:Y:S01]  /*49a0*/  STSM.16.M88.4 [R2+0x24300], R8 ;  /* 0x0243000802007844 */ /* 0x0005e20000000200 */
[----:B------:R-:W-:Y:S01]  /*49b0*/  MUFU.EX2 R53, R53 ;  /* 0x0000003500357308 */ /* 0x000fe20000000800 */
[----:B0-----:R-:W-:Y:S01]  /*49c0*/  FADD.FTZ R70, R54, R73 ;  /* 0x0000004936467221 */ /* 0x001fe20000010000 */
[----:B------:R-:W-:-:S06]  /*49d0*/  FADD.FTZ R73, R81, R68 ;  /* 0x0000004451497221 */ /* 0x000fcc0000010000 */
[----:B------:R-:W0:Y:S01]  /*49e0*/  MUFU.EX2 R62, R62 ;  /* 0x0000003e003e7308 */ /* 0x000e220000000800 */
[----:B-1----:R-:W-:Y:S01]  /*49f0*/  FADD.FTZ R70, R83, R70 ;  /* 0x0000004653467221 */ /* 0x002fe20000010000 */
[----:B--2---:R-:W-:-:S06]  /*4a00*/  F2FP.F16.F32.PACK_AB R10, R15, R14 ;  /* 0x0000000e0f0a723e */ /* 0x004fcc00000000ff */
[----:B------:R-:W1:Y:S01]  /*4a10*/  MUFU.EX2 R13, R13 ;  /* 0x0000000d000d7308 */ /* 0x000e620000000800 */
[----:B------:R-:W-:Y:S02]  /*4a20*/  F2FP.F16.F32.PACK_AB R9, R83, R54 ;  /* 0x000000365309723e */ /* 0x000fe400000000ff */
[----:B------:R-:W-:-:S05]  /*4a30*/  F2FP.F16.F32.PACK_AB R8, R81, R6 ;  /* 0x000000065108723e */ /* 0x000fca00000000ff */
[----:B------:R-:W2:Y:S01]  /*4a40*/  MUFU.EX2 R60, R60 ;  /* 0x0000003c003c7308 */ /* 0x000ea20000000800 */
[----:B0-----:R-:W-:-:S05]  /*4a50*/  F2FP.F16.F32.PACK_AB R11, R62, R53 ;  /* 0x000000353e0b723e */ /* 0x001fca00000000ff */
[----:B------:R0:W-:Y:S02]  /*4a60*/  STSM.16.M88.4 [R2+0x25b00], R8 ;  /* 0x025b000802007844 */ /* 0x0001e40000000200 */
[----:B------:R3:W-:Y:S08]  /*4a70*/  MUFU.EX2 R55, R12 ;  /* 0x0000000c00377308 */ /* 0x0007f00000000800 */
[----:B------:R-:W4:Y:S01]  /*4a80*/  MUFU.EX2 R52, R52 ;  /* 0x0000003400347308 */ /* 0x000f220000000800 */
[----:B---3--:R-:W-:Y:S01]  /*4a90*/  FADD.FTZ R12, R14, R73 ;  /* 0x000000490e0c7221 */ /* 0x008fe20000010000 */
[----:B------:R-:W-:Y:S01]  /*4aa0*/  FADD.FTZ R73, R53, R70 ;  /* 0x0000004635497221 */ /* 0x000fe20000010000 */
[----:B0-----:R-:W-:-:S05]  /*4ab0*/  F2FP.F16.F32.PACK_AB R10, R35, R34 ;  /* 0x00000022230a723e */ /* 0x001fca00000000ff */
[----:B------:R0:W-:Y:S01]  /*4ac0*/  MUFU.EX2 R47, R65 ;  /* 0x00000041002f7308 */ /* 0x0001e20000000800 */
[----:B------:R-:W-:-:S07]  /*4ad0*/  F2FP.F16.F32.PACK_AB R8, R43, R32 ;  /* 0x000000202b08723e */ /* 0x000fce00000000ff */
[----:B------:R-:W3:Y:S01]  /*4ae0*/  MUFU.EX2 R75, R75 ;  /* 0x0000004b004b7308 */ /* 0x000ee20000000800 */
[----:B0-----:R-:W-:Y:S01]  /*4af0*/  FADD.FTZ R65, R15, R12 ;  /* 0x0000000c0f417221 */ /* 0x001fe20000010000 */
[----:B------:R-:W-:-:S03]  /*4b00*/  FADD.FTZ R12, R62, R73 ;  /* 0x000000493e0c7221 */ /* 0x000fc60000010000 */
[----:B------:R-:W-:Y:S01]  /*4b10*/  FADD.FTZ R68, R20, R65 ;  /* 0x0000004114447221 */ /* 0x000fe20000010000 */
[----:B-1----:R-:W-:Y:S01]  /*4b20*/  FADD.FTZ R65, R13, R12 ;  /* 0x0000000c0d417221 */ /* 0x002fe20000010000 */
[C---:B--2---:R-:W-:Y:S01]  /*4b30*/  F2FP.F16.F32.PACK_AB R13, R60.reuse, R13 ;  /* 0x0000000d3c0d723e */ /* 0x044fe200000000ff */
[----:B------:R-:W0:Y:S01]  /*4b40*/  MUFU.EX2 R50, R50 ;  /* 0x0000003200327308 */ /* 0x000e220000000800 */
[----:B------:R-:W-:Y:S01]  /*4b50*/  FADD.FTZ R73, R21, R68 ;  /* 0x0000004415497221 */ /* 0x000fe20000010000 */
[----:B------:R-:W-:-:S03]  /*4b60*/  FADD.FTZ R65, R60, R65 ;  /* 0x000000413c417221 */ /* 0x000fc60000010000 */
[----:B------:R-:W-:Y:S01]  /*4b70*/  FADD.FTZ R12, R22, R73 ;  /* 0x00000049160c7221 */ /* 0x000fe20000010000 */
[----:B----4-:R-:W-:Y:S02]  /*4b80*/  FADD.FTZ R14, R52, R65 ;  /* 0x00000041340e7221 */ /* 0x010fe40000010000 */
[----:B------:R-:W1:Y:S01]  /*4b90*/  MUFU.EX2 R67, R67 ;  /* 0x0000004300437308 */ /* 0x000e620000000800 */
[----:B------:R-:W-:Y:S01]  /*4ba0*/  FADD.FTZ R15, R23, R12 ;  /* 0x0000000c170f7221 */ /* 0x000fe20000010000 */
[----:B------:R-:W-:Y:S01]  /*4bb0*/  F2FP.F16.F32.PACK_AB R12, R21, R20 ;  /* 0x00000014150c723e */ /* 0x000fe200000000ff */
[----:B---3--:R-:W-:Y:S01]  /*4bc0*/  FADD.FTZ R21, R75, R14 ;  /* 0x0000000e4b157221 */ /* 0x008fe20000010000 */
[----:B------:R-:W-:Y:S01]  /*4bd0*/  F2FP.F16.F32.PACK_AB R14, R23, R22 ;  /* 0x00000016170e723e */ /* 0x000fe200000000ff */
[----:B------:R-:W-:Y:S01]  /*4be0*/  FADD.FTZ R20, R24, R15 ;  /* 0x0000000f18147221 */ /* 0x000fe20000010000 */
[----:B------:R-:W-:Y:S02]  /*4bf0*/  F2FP.F16.F32.PACK_AB R15, R75, R52 ;  /* 0x000000344b0f723e */ /* 0x000fe400000000ff */
[----:B------:R-:W2:Y:S01]  /*4c00*/  MUFU.EX2 R29, R29 ;  /* 0x0000001d001d7308 */ /* 0x000ea20000000800 */
[----:B0-----:R-:W-:Y:S01]  /*4c10*/  FADD.FTZ R54, R50, R21 ;  /* 0x0000001532367221 */ /* 0x001fe20000010000 */
[C---:B------:R-:W-:Y:S01]  /*4c20*/  FADD.FTZ R21, R59.reuse, R20 ;  /* 0x000000143b157221 */ /* 0x040fe20000010000 */
[----:B------:R0:W-:Y:S01]  /*4c30*/  STSM.16.M88.4 [R2+0x27300], R12 ;  /* 0x0273000c02007844 */ /* 0x0001e20000000200 */
[----:B------:R-:W-:-:S02]  /*4c40*/  F2FP.F16.F32.PACK_AB R20, R59, R24 ;  /* 0x000000183b14723e */ /* 0x000fc400000000ff */
[----:B------:R-:W-:Y:S02]  /*4c50*/  FADD.FTZ R22, R28, R21 ;  /* 0x000000151c167221 */ /* 0x000fe40000010000 */
[----:B------:R-:W3:Y:S01]  /*4c60*/  MUFU.EX2 R56, R56 ;  /* 0x0000003800387308 */ /* 0x000ee20000000800 */
[----:B-1----:R-:W-:Y:S01]  /*4c70*/  FADD.FTZ R54, R67, R54 ;  /* 0x0000003643367221 */ /* 0x002fe20000010000 */
[C---:B------:R-:W-:Y:S01]  /*4c80*/  FADD.FTZ R53, R51.reuse, R22 ;  /* 0x0000001633357221 */ /* 0x040fe20000010000 */
[----:B------:R-:W-:Y:S02]  /*4c90*/  F2FP.F16.F32.PACK_AB R22, R51, R28 ;  /* 0x0000001c3316723e */ /* 0x000fe400000000ff */
[----:B------:R-:W-:Y:S01]  /*4ca0*/  F2FP.F16.F32.PACK_AB R21, R67, R50 ;  /* 0x000000324315723e */ /* 0x000fe200000000ff */
[----:B------:R-:W-:Y:S02]  /*4cb0*/  FADD.FTZ R50, R32, R53 ;  /* 0x0000003520327221 */ /* 0x000fe40000010000 */
[----:B------:R-:W1:Y:S01]  /*4cc0*/  MUFU.EX2 R25, R25 ;  /* 0x0000001900197308 */ /* 0x000e620000000800 */
[----:B--2---:R-:W-:Y:S01]  /*4cd0*/  FADD.FTZ R23, R29, R54 ;  /* 0x000000361d177221 */ /* 0x004fe20000010000 */
[----:B------:R-:W-:-:S04]  /*4ce0*/  FADD.FTZ R51, R43, R50 ;  /* 0x000000322b337221 */ /* 0x000fc80000010000 */
[----:B------:R-:W-:Y:S02]  /*4cf0*/  FADD.FTZ R50, R34, R51 ;  /* 0x0000003322327221 */ /* 0x000fe40000010000 */
[----:B------:R-:W2:Y:S01]  /*4d00*/  MUFU.EX2 R58, R58 ;  /* 0x0000003a003a7308 */ /* 0x000ea20000000800 */
[C---:B---3--:R-:W-:Y:S01]  /*4d10*/  FADD.FTZ R28, R56.reuse, R23 ;  /* 0x00000017381c7221 */ /* 0x048fe20000010000 */
[----:B------:R-:W-:-:S05]  /*4d20*/  F2FP.F16.F32.PACK_AB R23, R56, R29 ;  /* 0x0000001d3817723e */ /* 0x000fca00000000ff */
[----:B------:R3:W-:Y:S01]  /*4d30*/  STSM.16.M88.4 [R2+0x28b00], R20 ;  /* 0x028b001402007844 */ /* 0x0007e20000000200 */
[----:B------:R-:W4:Y:S01]  /*4d40*/  MUFU.EX2 R4, R127 ;  /* 0x0000007f00047308 */ /* 0x000f220000000800 */
[----:B-1----:R-:W-:-:S07]  /*4d50*/  FADD.FTZ R29, R25, R28 ;  /* 0x0000001c191d7221 */ /* 0x002fce0000010000 */
[----:B------:R-:W1:Y:S01]  /*4d60*/  MUFU.EX2 R71, R71 ;  /* 0x0000004700477308 */ /* 0x000e620000000800 */
[C---:B--2---:R-:W-:Y:S01]  /*4d70*/  FADD.FTZ R29, R58.reuse, R29 ;  /* 0x0000001d3a1d7221 */ /* 0x044fe20000010000 */
[----:B------:R-:W-:Y:S02]  /*4d80*/  F2FP.F16.F32.PACK_AB R9, R58, R25 ;  /* 0x000000193a09723e */ /* 0x000fe400000000ff */
[----:B------:R-:W-:-:S04]  /*4d90*/  CS2R R58, SRZ ;  /* 0x00000000003a7805 */ /* 0x000fc8000001ff00 */
[----:B------:R-:W2:Y:S01]  /*4da0*/  MUFU.EX2 R64, R64 ;  /* 0x0000004000407308 */ /* 0x000ea20000000800 */
[----:B----4-:R-:W-:Y:S01]  /*4db0*/  FADD.FTZ R52, R4, R29 ;  /* 0x0000001d04347221 */ /* 0x010fe20000010000 */
[----:B------:R-:W-:Y:S01]  /*4dc0*/  FADD.FTZ R29, R35, R50 ;  /* 0x00000032231d7221 */ /* 0x000fe20000010000 */
[----:B------:R-:W-:Y:S01]  /*4dd0*/  CS2R R50, SRZ ;  /* 0x0000000000327805 */ /* 0x000fe2000001ff00 */
[----:B------:R-:W4:Y:S02]  /*4de0*/  @P5 LDC R35, c[0x0][0x450] ;  /* 0x00011400ff235b82 */ /* 0x000f240000000800 */
[----:B0-----:R-:W-:Y:S02]  /*4df0*/  FADD.FTZ R12, R26, R29 ;  /* 0x0000001d1a0c7221 */ /* 0x001fe40000010000 */
[----:B------:R-:W0:Y:S01]  /*4e00*/  MUFU.EX2 R66, R66 ;  /* 0x0000004200427308 */ /* 0x000e220000000800 */
[----:B-1----:R-:W-:Y:S01]  /*4e10*/  FADD.FTZ R11, R71, R52 ;  /* 0x00000034470b7221 */ /* 0x002fe20000010000 */
[----:B------:R-:W-:-:S02]  /*4e20*/  CS2R R52, SRZ ;  /* 0x0000000000347805 */ /* 0x000fc4000001ff00 */
[----:B------:R-:W1:Y:S04]  /*4e30*/  @P5 LDC R29, c[0x0][0x44c] ;  /* 0x00011300ff1d5b82 */ /* 0x000e680000000800 */
[----:B------:R-:W5:Y:S01]  /*4e40*/  MUFU.EX2 R49, R69 ;  /* 0x0000004500317308 */ /* 0x000f620000000800 */
[----:B--2---:R-:W-:Y:S01]  /*4e50*/  FADD.FTZ R14, R64, R11 ;  /* 0x0000000b400e7221 */ /* 0x004fe20000010000 */
[----:B------:R-:W-:Y:S01]  /*4e60*/  F2FP.F16.F32.PACK_AB R11, R71, R4 ;  /* 0x00000004470b723e */ /* 0x000fe200000000ff */
[C---:B------:R-:W-:Y:S01]  /*4e70*/  FADD.FTZ R4, R39.reuse, R12 ;  /* 0x0000000c27047221 */ /* 0x040fe20000010000 */
[----:B------:R-:W-:Y:S01]  /*4e80*/  F2FP.F16.F32.PACK_AB R12, R39, R26 ;  /* 0x0000001a270c723e */ /* 0x000fe200000000ff */
[C---:B------:R-:W-:Y:S01]  /*4e90*/  FADD.FTZ R14, R55.reuse, R14 ;  /* 0x0000000e370e7221 */ /* 0x040fe20000010000 */
[----:B------:R-:W-:Y:S01]  /*4ea0*/  F2FP.F16.F32.PACK_AB R13, R55, R64 ;  /* 0x00000040370d723e */ /* 0x000fe200000000ff */
[----:B------:R-:W-:Y:S01]  /*4eb0*/  FADD.FTZ R15, R27, R4 ;  /* 0x000000041b0f7221 */ /* 0x000fe20000010000 */
[----:B------:R-:W2:Y:S01]  /*4ec0*/  MUFU.EX2 R6, R99 ;  /* 0x0000006300067308 */ /* 0x000ea20000000800 */
[----:B---3--:R-:W-:Y:S01]  /*4ed0*/  FADD.FTZ R21, R47, R14 ;  /* 0x0000000e2f157221 */ /* 0x008fe20000010000 */
[C---:B------:R-:W-:Y:S01]  /*4ee0*/  F2FP.F16.F32.PACK_AB R14, R40.reuse, R27 ;  /* 0x0000001b280e723e */ /* 0x040fe200000000ff */
[----:B------:R-:W-:Y:S01]  /*4ef0*/  FADD.FTZ R23, R40, R15 ;  /* 0x0000000f28177221 */ /* 0x000fe20000010000 */
[----:B------:R1:W-:Y:S01]  /*4f00*/  STSM.16.M88.4 [R2+0x2a300], R8 ;  /* 0x02a3000802007844 */ /* 0x0003e20000000200 */
[C---:B0-----:R-:W-:Y:S01]  /*4f10*/  FADD.FTZ R20, R66.reuse, R21 ;  /* 0x0000001542147221 */ /* 0x041fe20000010000 */
[----:B------:R-:W-:Y:S01]  /*4f20*/  F2FP.F16.F32.PACK_AB R15, R66, R47 ;  /* 0x0000002f420f723e */ /* 0x000fe200000000ff */
[----:B------:R-:W-:Y:S01]  /*4f30*/  FADD.FTZ R22, R30, R23 ;  /* 0x000000171e167221 */ /* 0x000fe20000010000 */
[----:B------:R-:W0:Y:S01]  /*4f40*/  MUFU.EX2 R101, R101 ;  /* 0x0000006500657308 */ /* 0x000e220000000800 */
[----:B-----5:R-:W-:Y:S01]  /*4f50*/  FADD.FTZ R21, R49, R20 ;  /* 0x0000001431157221 */ /* 0x020fe20000010000 */
[C---:B------:R-:W-:Y:S01]  /*4f60*/  F2FP.F16.F32.PACK_AB R20, R41.reuse, R30 ;  /* 0x0000001e2914723e */ /* 0x040fe200000000ff */
[----:B------:R-:W-:Y:S01]  /*4f70*/  FADD.FTZ R22, R41, R22 ;  /* 0x0000001629167221 */ /* 0x000fe20000010000 */
[----:B------:R3:W-:Y:S01]  /*4f80*/  STSM.16.M88.4 [R2+0x2bb00], R12 ;  /* 0x02bb000c02007844 */ /* 0x0007e20000000200 */
[----:B------:R-:W-:-:S02]  /*4f90*/  CS2R R70, SRZ ;  /* 0x0000000000467805 */ /* 0x000fc4000001ff00 */
[----:B------:R-:W-:Y:S01]  /*4fa0*/  CS2R R68, SRZ ;  /* 0x0000000000447805 */ /* 0x000fe2000001ff00 */
[----:B------:R-:W-:Y:S01]  /*4fb0*/  FADD.FTZ R23, R31, R22 ;  /* 0x000000161f177221 */ /* 0x000fe20000010000 */
[----:B------:R5:W4:Y:S01]  /*4fc0*/  MUFU.EX2 R24, R63 ;  /* 0x0000003f00187308 */ /* 0x000b220000000800 */
[C---:B--2---:R-:W-:Y:S01]  /*4fd0*/  FADD.FTZ R32, R6.reuse, R21 ;  /* 0x0000001506207221 */ /* 0x044fe20000010000 */
[----:B------:R-:W-:Y:S01]  /*4fe0*/  F2FP.F16.F32.PACK_AB R21, R6, R49 ;  /* 0x000000310615723e */ /* 0x000fe200000000ff */
[----:B------:R-:W-:Y:S01]  /*4ff0*/  FADD.FTZ R27, R42, R23 ;  /* 0x000000172a1b7221 */ /* 0x000fe20000010000 */
[----:B-1----:R-:W-:Y:S01]  /*5000*/  @P5 IMAD.HI.U32 R10, R144, R29, RZ ;  /* 0x0000001d900a5227 */ /* 0x002fe200078e00ff */
[----:B------:R-:W-:Y:S02]  /*5010*/  F2FP.F16.F32.PACK_AB R22, R42, R31 ;  /* 0x0000001f2a16723e */ /* 0x000fe400000000ff */
[----:B------:R-:W-:Y:S01]  /*5020*/  CS2R R66, SRZ ;  /* 0x0000000000427805 */ /* 0x000fe2000001ff00 */
[----:B------:R-:W-:Y:S01]  /*5030*/  FADD.FTZ R8, R36, R27 ;  /* 0x0000001b24087221 */ /* 0x000fe20000010000 */
[----:B------:R-:W1:Y:S01]  /*5040*/  MUFU.EX2 R57, R57 ;  /* 0x0000003900397308 */ /* 0x000e620000000800 */
[----:B0-----:R-:W-:Y:S01]  /*5050*/  FADD.FTZ R25, R101, R32 ;  /* 0x0000002065197221 */ /* 0x001fe20000010000 */
[----:B------:R-:W-:-:S02]  /*5060*/  CS2R R64, SRZ ;  /* 0x0000000000407805 */ /* 0x000fc4000001ff00 */
[----:B-----5:R-:W-:Y:S01]  /*5070*/  CS2R R62, SRZ ;  /* 0x00000000003e7805 */ /* 0x020fe2000001ff00 */
[----:B---3--:R-:W-:Y:S01]  /*5080*/  IMAD.MOV.U32 R14, RZ, RZ, R144 ;  /* 0x000000ffff0e7224 */ /* 0x008fe200078e0090 */
[----:B----4-:R-:W-:Y:S02]  /*5090*/  @P5 SHF.R.U32.HI R14, RZ, R35, R10 ;  /* 0x00000023ff0e5219 */ /* 0x010fe4000001160a */
[----:B------:R-:W-:Y:S02]  /*50a0*/  CS2R R54, SRZ ;  /* 0x0000000000367805 */ /* 0x000fe4000001ff00 */
[----:B------:R-:W-:Y:S01]  /*50b0*/  CS2R R42, SRZ ;  /* 0x00000000002a7805 */ /* 0x000fe2000001ff00 */
[----:B------:R-:W0:Y:S01]  /*50c0*/  MUFU.EX2 R45, R45 ;  /* 0x0000002d002d7308 */ /* 0x000e220000000800 */
[C---:B------:R-:W-:Y:S01]  /*50d0*/  FADD.FTZ R6, R24.reuse, R25 ;  /* 0x0000001918067221 */ /* 0x040fe20000010000 */
[----:B------:R-:W-:Y:S02]  /*50e0*/  F2FP.F16.F32.PACK_AB R23, R24, R101 ;  /* 0x000000651817723e */ /* 0x000fe400000000ff */
[----:B------:R-:W-:-:S02]  /*50f0*/  CS2R R40, SRZ ;  /* 0x0000000000287805 */ /* 0x000fc4000001ff00 */
[----:B------:R-:W-:Y:S02]  /*5100*/  IADD3 R14, R14, R17, -R18 ;  /* 0x000000110e0e7210 */ /* 0x000fe40007ffe812 */
[----:B------:R-:W-:Y:S02]  /*5110*/  CS2R R34, SRZ ;  /* 0x0000000000227805 */ /* 0x000fe4000001ff00 */
[----:B------:R-:W-:Y:S01]  /*5120*/  CS2R R30, SRZ ;  /* 0x00000000001e7805 */ /* 0x000fe2000001ff00 */
[----:B------:R2:W-:Y:S01]  /*5130*/  STSM.16.M88.4 [R2+0x2d300], R20 ;  /* 0x02d3001402007844 */ /* 0x0005e20000000200 */
[----:B------:R-:W3:Y:S01]  /*5140*/  MUFU.EX2 R28, R103 ;  /* 0x00000067001c7308 */ /* 0x000ee20000000800 */
[----:B-1----:R-:W-:Y:S01]  /*5150*/  FADD.FTZ R9, R57, R6 ;  /* 0x0000000639097221 */ /* 0x002fe20000010000 */
[----:B------:R-:W-:-:S06]  /*5160*/  CS2R R24, SRZ ;  /* 0x0000000000187805 */ /* 0x000fcc000001ff00 */
[----:B------:R-:W1:Y:S01]  /*5170*/  MUFU.EX2 R33, R33 ;  /* 0x0000002100217308 */ /* 0x000e620000000800 */
[----:B0-----:R-:W-:Y:S01]  /*5180*/  FADD.FTZ R8, R45, R8 ;  /* 0x000000082d087221 */ /* 0x001fe20000010000 */
[----:B--2---:R-:W-:-:S06]  /*5190*/  IMAD.HI R20, R14, 0x38e38e39, RZ ;  /* 0x38e38e390e147827 */ /* 0x004fcc00078e02ff */
[----:B------:R-:W0:Y:S01]  /*51a0*/  MUFU.EX2 R133, R133 ;  /* 0x0000008500857308 */ /* 0x000e220000000800 */
[----:B---3--:R-:W-:Y:S01]  /*51b0*/  FADD.FTZ R6, R28, R9 ;  /* 0x000000091c067221 */ /* 0x008fe20000010000 */
[----:B------:R-:W-:-:S06]  /*51c0*/  SHF.R.U32.HI R21, RZ, 0x1f, R20 ;  /* 0x0000001fff157819 */ /* 0x000fcc0000011614 */
[----:B------:R-:W2:Y:S01]  /*51d0*/  MUFU.EX2 R44, R44 ;  /* 0x0000002c002c7308 */ /* 0x000ea20000000800 */
[----:B-1----:R-:W-:Y:S01]  /*51e0*/  FADD.FTZ R9, R33, R8 ;  /* 0x0000000821097221 */ /* 0x002fe20000010000 */
[----:B------:R-:W-:Y:S02]  /*51f0*/  F2FP.F16.F32.PACK_AB R8, R45, R36 ;  /* 0x000000242d08723e */ /* 0x000fe400000000ff */
[----:B------:R-:W-:-:S04]  /*5200*/  LEA.HI.SX32 R20, R20, R21, 0x1b ;  /* 0x0000001514147211 */ /* 0x000fc800078fdaff */
[----:B------:R1:W3:Y:S01]  /*5210*/  MUFU.EX2 R4, R61 ;  /* 0x0000003d00047308 */ /* 0x0002e20000000800 */
[----:B0-----:R-:W-:-:S07]  /*5220*/  FADD.FTZ R11, R133, R6 ;  /* 0x00000006850b7221 */ /* 0x001fce0000010000 */
[----:B------:R-:W0:Y:S01]  /*5230*/  MUFU.EX2 R37, R37 ;  /* 0x0000002500257308 */ /* 0x000e220000000800 */
[----:B--2---:R-:W-:Y:S01]  /*5240*/  FADD.FTZ R6, R44, R9 ;  /* 0x000000092c067221 */ /* 0x004fe20000010000 */
[----:B------:R-:W-:Y:S02]  /*5250*/  F2FP.F16.F32.PACK_AB R9, R28, R57 ;  /* 0x000000391c09723e */ /* 0x000fe400000000ff */
[----:B-1----:R-:W-:Y:S02]  /*5260*/  CS2R R60, SRZ ;  /* 0x00000000003c7805 */ /* 0x002fe4000001ff00 */
[----:B------:R-:W-:Y:S02]  /*5270*/  F2FP.F16.F32.PACK_AB R10, R44, R33 ;  /* 0x000000212c0a723e */ /* 0x000fe400000000ff */
[----:B------:R-:W-:Y:S02]  /*5280*/  CS2R R56, SRZ ;  /* 0x0000000000387805 */ /* 0x000fe4000001ff00 */
[----:B------:R-:W-:-:S02]  /*5290*/  CS2R R44, SRZ ;  /* 0x00000000002c7805 */ /* 0x000fc4000001ff00 */
[----:B------:R-:W-:Y:S01]  /*52a0*/  CS2R R32, SRZ ;  /* 0x0000000000207805 */ /* 0x000fe2000001ff00 */
[----:B------:R-:W1:Y:S01]  /*52b0*/  MUFU.EX2 R135, R135 ;  /* 0x0000008700877308 */ /* 0x000e620000000800 */
[C---:B---3--:R-:W-:Y:S01]  /*52c0*/  FADD.FTZ R12, R4.reuse, R11 ;  /* 0x0000000b040c7221 */ /* 0x048fe20000010000 */
[----:B------:R-:W-:Y:S02]  /*52d0*/  F2FP.F16.F32.PACK_AB R11, R4, R133 ;  /* 0x00000085040b723e */ /* 0x000fe400000000ff */
[----:B------:R-:W-:-:S03]  /*52e0*/  CS2R R28, SRZ ;  /* 0x00000000001c7805 */ /* 0x000fc6000001ff00 */
[----:B------:R2:W-:Y:S01]  /*52f0*/  STSM.16.M88.4 [R2+0x2eb00], R8 ;  /* 0x02eb000802007844 */ /* 0x0005e20000000200 */
[----:B------:R-:W3:Y:S01]  /*5300*/  MUFU.EX2 R46, R46 ;  /* 0x0000002e002e7308 */ /* 0x000ee20000000800 */
[----:B0-----:R-:W-:-:S07]  /*5310*/  FADD.FTZ R13, R37, R6 ;  /* 0x00000006250d7221 */ /* 0x001fce0000010000 */
[----:B------:R-:W0:Y:S01]  /*5320*/  MUFU.EX2 R26, R105 ;  /* 0x00000069001a7308 */ /* 0x000e220000000800 */
[----:B-1----:R-:W-:Y:S01]  /*5330*/  FADD.FTZ R15, R135, R12 ;  /* 0x0000000c870f7221 */ /* 0x002fe20000010000 */
[----:B--2---:R-:W-:-:S06]  /*5340*/  VIMNMX R9, R147, R20, !PT ;  /* 0x0000001493097248 */ /* 0x004fcc0007fe0100 */
[----:B------:R-:W-:Y:S01]  /*5350*/  MUFU.EX2 R7, R7 ;  /* 0x0000000700077308 */ /* 0x000fe20000000800 */
[C---:B---3--:R-:W-:Y:S01]  /*5360*/  FADD.FTZ R4, R46.reuse, R13 ;  /* 0x0000000d2e047221 */ /* 0x048fe20000010000 */
[----:B------:R-:W-:Y:S02]  /*5370*/  F2FP.F16.F32.PACK_AB R12, R46, R37 ;  /* 0x000000252e0c723e */ /* 0x000fe400000000ff */
[----:B------:R-:W-:Y:S02]  /*5380*/  CS2R R46, SRZ ;  /* 0x00000000002e7805 */ /* 0x000fe4000001ff00 */
[----:B------:R-:W-:Y:S02]  /*5390*/  CS2R R36, SRZ ;  /* 0x0000000000247805 */ /* 0x000fe4000001ff00 */
[----:B------:R-:W1:Y:S01]  /*53a0*/  MUFU.EX2 R38, R38 ;  /* 0x0000002600267308 */ /* 0x000e620000000800 */
[C---:B0-----:R-:W-:Y:S01]  /*53b0*/  FADD.FTZ R6, R26.reuse, R15 ;  /* 0x0000000f1a067221 */ /* 0x041fe20000010000 */
[----:B------:R-:W-:-:S02]  /*53c0*/  F2FP.F16.F32.PACK_AB R13, R26, R135 ;  /* 0x000000871a0d723e */ /* 0x000fc400000000ff */
[----:B------:R-:W-:-:S04]  /*53d0*/  CS2R R26, SRZ ;  /* 0x00000000001a7805 */ /* 0x000fc8000001ff00 */
[----:B------:R-:W-:Y:S08]  /*53e0*/  MUFU.EX2 R137, R137 ;  /* 0x0000008900897308 */ /* 0x000ff00000000800 */
[----:B------:R-:W0:Y:S01]  /*53f0*/  MUFU.EX2 R48, R48 ;  /* 0x0000003000307308 */ /* 0x000e220000000800 */
[----:B-1----:R-:W-:Y:S01]  /*5400*/  F2FP.F16.F32.PACK_AB R14, R38, R7 ;  /* 0x00000007260e723e */ /* 0x002fe200000000ff */
[----:B------:R-:W-:Y:S01]  /*5410*/  FADD.FTZ R7, R7, R4 ;  /* 0x0000000407077221 */ /* 0x000fe20000010000 */
[----:B------:R-:W-:-:S05]  /*5420*/  VIADD R4, R96, 0xfffffffe ;  /* 0xfffffffe60047836 */ /* 0x000fca0000000000 */
[----:B------:R-:W-:Y:S02]  /*5430*/  ISETP.GE.AND P2, PT, R4, R9, PT ;  /* 0x000000090400720c */ /* 0x000fe40003f46270 */
[----:B0-----:R-:W-:Y:S01]  /*5440*/  F2FP.F16.F32.PACK_AB R15, R48, R137 ;  /* 0x00000089300f723e */ /* 0x001fe200000000ff */
[----:B------:R-:W-:Y:S01]  /*5450*/  FADD.FTZ R137, R137, R6 ;  /* 0x0000000689897221 */ /* 0x000fe20000010000 */
[----:B------:R-:W-:Y:S01]  /*5460*/  FADD.FTZ R6, R38, R7 ;  /* 0x0000000726067221 */ /* 0x000fe20000010000 */
[----:B------:R-:W-:Y:S02]  /*5470*/  CS2R R38, SRZ ;  /* 0x0000000000267805 */ /* 0x000fe4000001ff00 */
[----:B------:R0:W-:Y:S01]  /*5480*/  STSM.16.M88.4 [R2+0x30300], R12 ;  /* 0x0303000c02007844 */ /* 0x0001e20000000200 */
[----:B------:R-:W-:Y:S01]  /*5490*/  FADD.FTZ R7, R48, R137 ;  /* 0x0000008930077221 */ /* 0x000fe20000010000 */
[----:B------:R-:W-:Y:S01]  /*54a0*/  CS2R R48, SRZ ;  /* 0x0000000000307805 */ /* 0x000fe2000001ff00 */
[----:B------:R1:W-:Y:S06]  /*54b0*/  MEMBAR.ALL.CTA ;  /* 0x0000000000007992 */ /* 0x0003ec0000008000 */
[----:B-1----:R-:W1:Y:S02]  /*54c0*/  FENCE.VIEW.ASYNC.S ;  /* 0x00000000000073c6 */ /* 0x002e640000000000 */
[----:B-1----:R-:W-:Y:S01]  /*54d0*/  NOP ;  /* 0x0000000000007918 */ /* 0x002fe20000000000 */
[----:B------:R-:W-:Y:S05]  /*54e0*/  @!P2 BRA `(.L_x_2091) ;  /* 0x0000004000f8a947 */ /* 0x000fea0003800000 */
        /* <DEDUP_REMOVED lines=23> */
[----:B------:R-:W-:-:S07]  /*5660*/  CS2R R24, SRZ ;  /* 0x0000000000187805 */ /* 0x000fce000001ff00 */
.L_x_2100:
[----:B------:R-:W-:Y:S01]  /*5670*/  UIADD3 UR57, UR39, 0x1, URZ ;  /* 0x0000000127397890 */ /* 0x000fe2000fffe03f */
[----:B------:R-:W-:-:S03]  /*5680*/  ISETP.NE.AND P3, PT, RZ, UR38, PT ;  /* 0x00000026ff007c0c */ /* 0x000fc6000bf65270 */
[----:B------:R-:W-:-:S04]  /*5690*/  UISETP.NE.AND UP0, UPT, UR57, 0x2, UPT ;  /* 0x000000023900788c */ /* 0x000fc8000bf05270 */
[----:B------:R-:W-:Y:S02]  /*56a0*/  USEL UR6, URZ, 0x1, UP0 ;  /* 0x000000013f067887 */ /* 0x000fe40008000000 */
[----:B------:R-:W-:-:S04]  /*56b0*/  USEL UR57, UR57, URZ, UP0 ;  /* 0x0000003f39397287 */ /* 0x000fc80008000000 */
[----:B------:R-:W-:Y:S01]  /*56c0*/  LOP3.LUT R8, R16, UR6, RZ, 0x3c, !PT ;  /* 0x0000000610087c12 */ /* 0x000fe2000f8e3cff */
[----:B--2---:R-:W-:Y:S07]  /*56d0*/  @P3 BRA `(.L_x_2092) ;  /* 0x0000000000283947 */ /* 0x004fee0003800000 */
[----:B------:R-:W-:Y:S05]  /*56e0*/  @!P0 BRA `(.L_x_2093) ;  /* 0x0000000000048947 */ /* 0x000fea0003800000 */
[----:B------:R-:W-:Y:S01]  /*56f0*/  BPT.TRAP 0x1 ;  /* 0x000000040000795c */ /* 0x000fe20000300000 */
.L_x_2093:
[----:B------:R-:W-:Y:S01]  /*5700*/  ULEA UR6, UR57, UR36, 0x3 ;  /* 0x0000002439067291 */ /* 0x000fe2000f8e183f */
[----:B------:R-:W-:-:S08]  /*5710*/  SHF.L.U32 R0, R8, 0x1f, RZ ;  /* 0x0000001f08007819 */ /* 0x000fd000000006ff */
[----:B------:R1:W2:Y:S01]  /*5720*/  SYNCS.PHASECHK.TRANS64.TRYWAIT P2, [UR6+0x31c30], R0 ;  /* 0x031c3000ff0075a7 */ /* 0x0002a20008040146 */
[----:B------:R-:W-:Y:S05]  /*5730*/  @!P0 BRA `(.L_x_2094) ;  /* 0x0000000000048947 */ /* 0x000fea0003800000 */
[----:B------:R-:W-:Y:S01]  /*5740*/  BPT.TRAP 0x1 ;  /* 0x000000040000795c */ /* 0x000fe20000300000 */
.L_x_2094:
[----:B--2---:R-:W-:Y:S05]  /*5750*/  @P2 BRA `(.L_x_2092) ;  /* 0x0000000000082947 */ /* 0x004fea0003800000 */
[----:B------:R-:W2:Y:S02]  /*5760*/  SYNCS.PHASECHK.TRANS64.TRYWAIT P2, [UR6+0x31c30], R0 ;  /* 0x031c3000ff0075a7 */ /* 0x000ea40008040146 */
[----:B--2---:R-:W-:Y:S05]  /*5770*/  @!P2 BRA `(.L_x_2095) ;  /* 0x0000011800eca947 */ /* 0x004fea0003800000 */
.L_x_2092:
[----:B------:R-:W3:Y:S01]  /*5780*/  S2R R10, SR_TID.X ;  /* 0x00000000000a7919 */ /* 0x000ee20000002100 */
        /* <DEDUP_REMOVED lines=24> */
[----:B---3--:R-:W-:Y:S01]  /*5910*/  SHF.R.U32.HI R10, RZ, 0x7, R10 ;  /* 0x00000007ff0a7819 */ /* 0x008fe2000001160a */
[----:B------:R-:W-:Y:S01]  /*5920*/  UMOV UR52, UR24 ;  /* 0x0000001800347c82 */ /* 0x000fe20008000000 */
[----:B------:R-:W-:Y:S01]  /*5930*/  UMOV UR53, UR25 ;  /* 0x0000001900357c82 */ /* 0x000fe20008000000 */
[----:B------:R-:W-:Y:S01]  /*5940*/  UMOV UR55, 0x80000020 ;  /* 0x8000002000377882 */ /* 0x000fe20000000000 */
[----:B------:R-:W-:Y:S01]  /*5950*/  UIADD3 UR6, UR60, 0x2, URZ ;  /* 0x000000023c067890 */ /* 0x000fe2000fffe03f */
[----:B-12---:R-:W-:Y:S01]  /*5960*/  VIADD R0, R10, 0x8 ;  /* 0x000000080a007836 */ /* 0x006fe20000000000 */
        /* <DEDUP_REMOVED lines=323> */
[----:B-1----:R-:W-:Y:S05]  /*6da0*/  @P3 BRA `(.L_x_2096) ;  /* 0x0000000000283947 */ /* 0x002fea0003800000 */
[----:B------:R-:W-:Y:S05]  /*6db0*/  @!P0 BRA `(.L_x_2097) ;  /* 0x0000000000048947 */ /* 0x000fea0003800000 */
[----:B------:R-:W-:Y:S01]  /*6dc0*/  BPT.TRAP 0x1 ;  /* 0x000000040000795c */ /* 0x000fe20000300000 */
.L_x_2097:
[----:B------:R-:W-:Y:S01]  /*6dd0*/  ULEA UR6, UR39, UR36, 0x3 ;  /* 0x0000002427067291 */ /* 0x000fe2000f8e183f */
[----:B------:R-:W-:-:S08]  /*6de0*/  SHF.L.U32 R0, R16, 0x1f, RZ ;  /* 0x0000001f10007819 */ /* 0x000fd000000006ff */
[----:B------:R1:W2:Y:S01]  /*6df0*/  SYNCS.PHASECHK.TRANS64.TRYWAIT P2, [UR6+0x31c50], R0 ;  /* 0x031c5000ff0075a7 */ /* 0x0002a20008040146 */
[----:B------:R-:W-:Y:S05]  /*6e00*/  @!P0 BRA `(.L_x_2098) ;  /* 0x0000000000048947 */ /* 0x000fea0003800000 */
[----:B------:R-:W-:Y:S01]  /*6e10*/  BPT.TRAP 0x1 ;  /* 0x000000040000795c */ /* 0x000fe20000300000 */
.L_x_2098:
[----:B--2---:R-:W-:Y:S05]  /*6e20*/  @P2 BRA `(.L_x_2096) ;  /* 0x0000000000082947 */ /* 0x004fea0003800000 */
[----:B------:R-:W2:Y:S02]  /*6e30*/  SYNCS.PHASECHK.TRANS64.TRYWAIT P2, [UR6+0x31c50], R0 ;  /* 0x031c5000ff0075a7 */ /* 0x000ea40008040146 */
[----:B--2---:R-:W-:Y:S05]  /*6e40*/  @!P2 BRA `(.L_x_2099) ;  /* 0x000001040050a947 */ /* 0x004fea0003800000 */
.L_x_2096:
[----:B------:R-:W-:Y:S01]  /*6e50*/  UIADD3 UR6, UR36, 0x200, URZ ;  /* 0x0000020024067890 */ /* 0x000fe2000fffe03f */
[----:B------:R-:W-:Y:S01]  /*6e60*/  WARPGROUP.ARRIVE ;  /* 0x00000000000079c5 */ /* 0x000fe20000000000 */
[----:B------:R-:W-:Y:S01]  /*6e70*/  ULOP3.LUT UR7, UR37, 0x10000, URZ, 0xfc, !UPT ;  /* 0x0001000025077892 */ /* 0x000fe2000f8efc3f */
[----:B--2---:R-:W2:Y:S01]  /*6e80*/  LDC R10, c[0x0][0x448] ;  /* 0x00011200ff0a7b82 */ /* 0x004ea20000000800 */
[----:B------:R-:W-:Y:S01]  /*6e90*/  USHF.R.U32.HI UR6, URZ, 0x4, UR6 ;  /* 0x000000043f067899 */ /* 0x000fe20008011606 */
[----:B0-----:R-:W-:Y:S01]  /*6ea0*/  IMAD.IADD R12, R148, 0x1, R144 ;  /* 0x00000001940c7824 */ /* 0x001fe200078e0290 */
[----:B------:R-:W-:Y:S01]  /*6eb0*/  UMOV UR29, 0xc0000010 ;  /* 0xc0000010001d7882 */ /* 0x000fe20000000000 */
[----:B------:R-:W-:Y:S01]  /*6ec0*/  UMOV UR31, 0x80000020 ;  /* 0x80000020001f7882 */ /* 0x000fe20000000000 */
[----:B------:R-:W-:Y:S01]  /*6ed0*/  ULOP3.LUT UR6, UR6, 0x3fff, URZ, 0xc0, !UPT ;  /* 0x00003fff06067892 */ /* 0x000fe2000f8ec03f */
[----:B------:R-:W-:Y:S01]  /*6ee0*/  LOP3.LUT R19, R19, 0xbfffffff, RZ, 0xc0, !PT ;  /* 0xbfffffff13137812 */ /* 0x000fe200078ec0ff */
[----:B------:R-:W-:Y:S01]  /*6ef0*/  UMOV UR28, UR7 ;  /* 0x00000007001c7c82 */ /* 0x000fe20008000000 */
[----:B-1----:R-:W-:Y:S01]  /*6f00*/  LOP3.LUT R0, R0, 0xfffffffe, RZ, 0xc0, !PT ;  /* 0xfffffffe00007812 */ /* 0x002fe200078ec0ff */
[----:B------:R-:W-:Y:S01]  /*6f10*/  ULOP3.LUT UR6, UR6, 0x2400000, URZ, 0xfc, !UPT ;  /* 0x0240000006067892 */ /* 0x000fe2000f8efc3f */
[----:B------:R-:W-:Y:S01]  /*6f20*/  @P1 LOP3.LUT R19, R19, 0x40000000, RZ, 0xfc, !PT ;  /* 0x4000000013131812 */ /* 0x000fe200078efcff */
[----:B------:R-:W0:Y:S02]  /*6f30*/  S2R R20, SR_TID.X ;  /* 0x0000000000147919 */ /* 0x000e240000002100 */
[----:B------:R-:W-:Y:S01]  /*6f40*/  UIMAD UR6, UR39, 0x6c0, UR6 ;  /* 0x000006c0270678a4 */ /* 0x000fe2000f8e0206 */
[----:B------:R-:W-:-:S04]  /*6f50*/  LOP3.LUT R19, R19, 0xdfffffff, RZ, 0xc0, !PT ;  /* 0xdfffffff13137812 */ /* 0x000fc800078ec0ff */
[----:B------:R-:W-:Y:S02]  /*6f60*/  @P0 LOP3.LUT R19, R19, 0x20000000, RZ, 0xfc, !PT ;  /* 0x2000000013130812 */ /* 0x000fe400078efcff */
[----:B------:R-:W-:Y:S02]  /*6f70*/  UMOV UR30, UR6 ;  /* 0x00000006001e7c82 */ /* 0x000fe40008000000 */
[----:B------:R-:W-:Y:S01]  /*6f80*/  HGMMA.64x96x16.F32 R24, gdesc[UR28].tnspB, R24, gsb0 ;  /* 0x416000001c1879f0 */ /* 0x000fe20008000818 */
[----:B------:R-:W-:Y:S01]  /*6f90*/  UIADD3 UR28, UR7, 0x180, URZ ;  /* 0x00000180071c7890 */ /* 0x000fe2000fffe03f */
[----:B--2---:R-:W-:Y:S01]  /*6fa0*/  ISETP.NE.AND P2, PT, R10, 0x1, PT ;  /* 0x000000010a00780c */ /* 0x004fe20003f45270 */
[----:B------:R-:W-:Y:S01]  /*6fb0*/  UIADD3 UR30, UR6, 0x40, URZ ;  /* 0x00000040061e7890 */ /* 0x000fe2000fffe03f */
[----:B------:R-:W-:Y:S01]  /*6fc0*/  LOP3.LUT R19, R19, 0x7fffffff, RZ, 0xc0, !PT ;  /* 0x7fffffff13137812 */ /* 0x000fe200078ec0ff */
[----:B------:R-:W-:Y:S01]  /*6fd0*/  UMOV UR29, 0xc0000010 ;  /* 0xc0000010001d7882 */ /* 0x000fe20000000000 */
[----:B------:R-:W-:-:S09]  /*6fe0*/  UMOV UR31, 0x80000020 ;  /* 0x80000020001f7882 */ /* 0x000fd20000000000 */
[----:B------:R-:W1:Y:S01]  /*6ff0*/  @P2 LDC R11, c[0x0][0x44c] ;  /* 0x00011300ff0b2b82 */ /* 0x000e620000000800 */
[----:B0-----:R-:W-:-:S07]  /*7000*/  SHF.R.U32.HI R14, RZ, 0x7, R20 ;  /* 0x00000007ff0e7819 */ /* 0x001fce0000011614 */
[----:B------:R-:W0:Y:S01]  /*7010*/  @P2 LDC R10, c[0x0][0x450] ;  /* 0x00011400ff0a2b82 */ /* 0x000e220000000800 */
[----:B------:R-:W-:Y:S02]  /*7020*/  VIADD R14, R14, 0x9 ;  /* 0x000000090e0e7836 */ /* 0x000fe40000000000 */
[----:B-1----:R-:W-:-:S05]  /*7030*/  @P2 IMAD.HI.U32 R11, R12, R11, RZ ;  /* 0x0000000b0c0b2227 */ /* 0x002fca00078e00ff */
[----:B0-----:R-:W-:Y:S01]  /*7040*/  @P2 SHF.R.U32.HI R12, RZ, R10, R11 ;  /* 0x0000000aff0c2219 */ /* 0x001fe2000001160b */
[----:B------:R-:W-:-:S04]  /*7050*/  IMAD R11, R4, -0x90, RZ ;  /* 0xffffff70040b7824 */ /* 0x000fc800078e02ff */
[----:B------:R-:W0:Y:S01]  /*7060*/  SHFL.IDX PT, R10, R12, RZ, 0x1c1f ;  /* 0x001c1fff0c0a7589 */ /* 0x000e2200000e0000 */
[----:B------:R-:W-:-:S03]  /*7070*/  IADD3 R11, -R146, 0x1, R11 ;  /* 0x00000001920b7810 */ /* 0x000fc60007ffe10b */
[----:B------:R-:W1:Y:S01]  /*7080*/  SHFL.IDX PT, R12, R12, 0x1, 0x1c1f ;  /* 0x003c1f000c0c7f89 */ /* 0x000e6200000e0000 */
[----:B------:R-:W-:-:S05]  /*7090*/  IADD3 R11, -R18, R11, R17 ;  /* 0x0000000b120b7210 */ /* 0x000fca0007ffe111 */
[C---:B0-----:R-:W-:Y:S02]  /*70a0*/  IMAD.IADD R10, R11.reuse, 0x1, R10 ;  /* 0x000000010b0a7824 */ /* 0x041fe400078e020a */
[----:B-1----:R-:W-:-:S03]  /*70b0*/  IMAD.IADD R11, R11, 0x1, R12 ;  /* 0x000000010b0b7824 */ /* 0x002fc600078e020c */
[C---:B------:R-:W-:Y:S02]  /*70c0*/  ISETP.GT.AND P0, PT, R10.reuse, 0x78, PT ;  /* 0x000000780a00780c */ /* 0x040fe40003f04270 */
[----:B------:R-:W-:Y:S02]  /*70d0*/  ISETP.GT.AND P5, PT, R10, RZ, PT ;  /* 0x000000ff0a00720c */ /* 0x000fe40003fa4270 */
[C---:B------:R-:W-:Y:S02]  /*70e0*/  ISETP.GT.AND P6, PT, R11.reuse, RZ, PT ;  /* 0x000000ff0b00720c */ /* 0x040fe40003fc4270 */
[----:B------:R-:W-:Y:S02]  /*70f0*/  FSEL R136, R136, -INF , P5 ;  /* 0xff80000088887808 */ /* 0x000fe40002800000 */
[----:B------:R-:W-:Y:S02]  /*7100*/  FSEL R138, R138, -INF , P6 ;  /* 0xff8000008a8a7808 */ /* 0x000fe40003000000 */
[----:B------:R-:W-:-:S02]  /*7110*/  ISETP.GT.AND P6, PT, R11, 0x1, PT ;  /* 0x000000010b00780c */ /* 0x000fc40003fc4270 */
[----:B------:R-:W-:Y:S02]  /*7120*/  ISETP.GT.AND P5, PT, R10, 0x80, PT ;  /* 0x000000800a00780c */ /* 0x000fe40003fa4270 */
[----:B------:R-:W-:Y:S02]  /*7130*/  FSEL R139, R139, -INF , P6 ;  /* 0xff8000008b8b7808 */ /* 0x000fe40003000000 */
[C---:B------:R-:W-:Y:S02]  /*7140*/  ISETP.GT.AND P6, PT, R11.reuse, 0x8, PT ;  /* 0x000000080b00780c */ /* 0x040fe40003fc4270 */
[----:B------:R-:W-:Y:S02]  /*7150*/  @P0 LOP3.LUT R0, R0, 0x1, RZ, 0xfc, !PT ;  /* 0x0000000100000812 */ /* 0x000fe400078efcff */
[----:B------:R-:W-:Y:S01]  /*7160*/  FSEL R142, R142, -INF , P6 ;  /* 0xff8000008e8e7808 */ /* 0x000fe20003000000 */
[----:B------:R-:W-:Y:S02]  /*7170*/  WARPGROUP.DEPBAR.LE gsb0, 0x0 ;  /* 0x00008000000079c5 */ /* 0x000fe40000010000 */
[----:B------:R-:W-:Y:S01]  /*7180*/  WARPGROUP.ARRIVE ;  /* 0x00000000000079c5 */ /* 0x000fe20000000000 */
[----:B------:R-:W-:-:S02]  /*7190*/  ISETP.GT.AND P6, PT, R11, 0x9, PT ;  /* 0x000000090b00780c */ /* 0x000fc40003fc4270 */
[----:B------:R-:W-:Y:S02]  /*71a0*/  LOP3.LUT R0, R0, 0xfffffffd, RZ, 0xc0, !PT ;  /* 0xfffffffd00007812 */ /* 0x000fe400078ec0ff */
[----:B------:R-:W-:Y:S01]  /*71b0*/  FSEL R143, R143, -INF , P6 ;  /* 0xff8000008f8f7808 */ /* 0x000fe20003000000 */
[----:B------:R-:W-:Y:S01]  /*71c0*/  HGMMA.64x96x16.F32 R24, gdesc[UR28].tnspB, R24, gsb0 ;  /* 0x416000001c1879f0 */ /* 0x000fe20008000818 */
[----:B------:R-:W-:Y:S01]  /*71d0*/  UIADD3 UR28, UR7, 0x300, URZ ;  /* 0x00000300071c7890 */ /* 0x000fe2000fffe03f */
[----:B------:R-:W-:Y:S01]  /*71e0*/  ISETP.GT.AND P6, PT, R10, 0x10, PT ;  /* 0x000000100a00780c */ /* 0x000fe20003fc4270 */
[----:B------:R-:W-:Y:S01]  /*71f0*/  UIADD3 UR30, UR6, 0x80, URZ ;  /* 0x00000080061e7890 */ /* 0x000fe2000fffe03f */
[----:B------:R-:W-:Y:S01]  /*7200*/  @P5 LOP3.LUT R0, R0, 0x2, RZ, 0xfc, !PT ;  /* 0x0000000200005812 */ /* 0x000fe200078efcff */
[----:B------:R-:W-:Y:S01]  /*7210*/  UMOV UR29, 0xc0000010 ;  /* 0xc0000010001d7882 */ /* 0x000fe20000000000 */
[----:B------:R-:W-:Y:S01]  /*7220*/  UMOV UR31, 0x80000020 ;  /* 0x80000020001f7882 */ /* 0x000fe20000000000 */
[----:B------:R-:W-:-:S02]  /*7230*/  FSEL R128, R128, -INF , P6 ;  /* 0xff80000080807808 */ /* 0x000fc40003000000 */
[C---:B------:R-:W-:Y:S02]  /*7240*/  ISETP.GT.AND P6, PT, R11.reuse, 0x10, PT ;  /* 0x000000100b00780c */ /* 0x040fe40003fc4270 */
[----:B------:R-:W-:Y:S02]  /*7250*/  ISETP.GT.AND P5, PT, R10, 0x11, PT ;  /* 0x000000110a00780c */ /* 0x000fe40003fa4270 */
[----:B------:R-:W-:Y:S02]  /*7260*/  FSEL R130, R130, -INF , P6 ;  /* 0xff80000082827808 */ /* 0x000fe40003000000 */
[----:B------:R-:W-:Y:S02]  /*7270*/  ISETP.GT.AND P6, PT, R11, 0x11, PT ;  /* 0x000000110b00780c */ /* 0x000fe40003fc4270 */
[----:B------:R-:W-:Y:S02]  /*7280*/  ISETP.GT.AND P0, PT, R10, 0x18, PT ;  /* 0x000000180a00780c */ /* 0x000fe40003f04270 */
[----:B------:R-:W-:-:S02]  /*7290*/  FSEL R131, R131, -INF , P6 ;  /* 0xff80000083837808 */ /* 0x000fc40003000000 */
[----:B------:R-:W-:Y:S02]  /*72a0*/  ISETP.GT.AND P6, PT, R11, 0x18, PT ;  /* 0x000000180b00780c */ /* 0x000fe40003fc4270 */
[----:B------:R-:W-:Y:S02]  /*72b0*/  FSEL R129, R129, -INF , P5 ;  /* 0xff80000081817808 */ /* 0x000fe40002800000 */
[----:B------:R-:W-:Y:S02]  /*72c0*/  FSEL R134, R134, -INF , P6 ;  /* 0xff80000086867808 */ /* 0x000fe40003000000 */
[----:B------:R-:W-:Y:S02]  /*72d0*/  ISETP.GT.AND P6, PT, R11, 0x19, PT ;  /* 0x000000190b00780c */ /* 0x000fe40003fc4270 */
[----:B------:R-:W-:Y:S02]  /*72e0*/  FSEL R132, R132, -INF , P0 ;  /* 0xff80000084847808 */ /* 0x000fe40000000000 */
[----:B------:R-:W-:-:S02]  /*72f0*/  FSEL R135, R135, -INF , P6 ;  /* 0xff80000087877808 */ /* 0x000fc40003000000 */
[C---:B------:R-:W-:Y:S02]  /*7300*/  ISETP.GT.AND P6, PT, R10.reuse, 0x20, PT ;  /* 0x000000200a00780c */ /* 0x040fe40003fc4270 */
[C---:B------:R-:W-:Y:S02]  /*7310*/  ISETP.GT.AND P5, PT, R10.reuse, 0x21, PT ;  /* 0x000000210a00780c */ /* 0x040fe40003fa4270 */
[----:B------:R-:W-:Y:S02]  /*7320*/  ISETP.GT.AND P0, PT, R10, 0x28, PT ;  /* 0x000000280a00780c */ /* 0x000fe40003f04270 */
[----:B------:R-:W-:Y:S02]  /*7330*/  FSEL R120, R120, -INF , P6 ;  /* 0xff80000078787808 */ /* 0x000fe40003000000 */
[----:B------:R-:W-:Y:S02]  /*7340*/  ISETP.GT.AND P6, PT, R11, 0x20, PT ;  /* 0x000000200b00780c */ /* 0x000fe40003fc4270 */
[----:B------:R-:W-:-:S02]  /*7350*/  FSEL R121, R121, -INF , P5 ;  /* 0xff80000079797808 */ /* 0x000fc40002800000 */
[----:B------:R-:W-:Y:S02]  /*7360*/  FSEL R124, R124, -INF , P0 ;  /* 0xff8000007c7c7808 */ /* 0x000fe40000000000 */
        /* <DEDUP_REMOVED lines=19> */
[C---:B------:R-:W-:Y:S02]  /*74a0*/  ISETP.GT.AND P0, PT, R10.reuse, 0x61, PT ;  /* 0x000000610a00780c */ /* 0x040fe40003f04270 */
[----:B------:R-:W-:Y:S02]  /*74b0*/  FSEL R127, R127, -INF , P6 ;  /* 0xff8000007f7f7808 */ /* 0x000fe40003000000 */
[----:B------:R-:W-:Y:S02]  /*74c0*/  ISETP.GT.AND P6, PT, R10, 0x30, PT ;  /* 0x000000300a00780c */ /* 0x000fe40003fc4270 */
[----:B------:R-:W-:-:S02]  /*74d0*/  FSEL R88, R88, -INF , P5 ;  /* 0xff80000058587808 */ /* 0x000fc40002800000 */
[----:B------:R-:W-:Y:S02]  /*74e0*/  FSEL R89, R89, -INF , P0 ;  /* 0xff80000059597808 */ /* 0x000fe40000000000 */
[C---:B------:R-:W-:Y:S02]  /*74f0*/  LOP3.LUT P5, RZ, R0.reuse, 0x2, RZ, 0xc0, !PT ;  /* 0x0000000200ff7812 */ /* 0x040fe400078ac0ff */
[----:B------:R-:W-:Y:S02]  /*7500*/  LOP3.LUT P0, RZ, R0, 0x1, RZ, 0xc0, !PT ;  /* 0x0000000100ff7812 */ /* 0x000fe4000780c0ff */
[----:B------:R-:W-:Y:S02]  /*7510*/  FMNMX.FTZ R0, R138, R3, !PT ;  /* 0x000000038a007209 */ /* 0x000fe40007810000 */
[----:B------:R-:W-:Y:S01]  /*7520*/  FSEL R112, R112, -INF , P6 ;  /* 0xff80000070707808 */ /* 0x000fe20003000000 */
[----:B------:R-:W-:Y:S02]  /*7530*/  WARPGROUP.DEPBAR.LE gsb0, 0x0 ;  /* 0x00008000000079c5 */ /* 0x000fe40000010000 */
[----:B------:R-:W-:Y:S01]  /*7540*/  WARPGROUP.ARRIVE ;  /* 0x00000000000079c5 */ /* 0x000fe20000000000 */
[----:B------:R-:W-:-:S02]  /*7550*/  ISETP.GT.AND P6, PT, R11, 0x30, PT ;  /* 0x000000300b00780c */ /* 0x000fc40003fc4270 */
[----:B------:R-:W-:Y:S02]  /*7560*/  FMNMX.FTZ R0, R139, R0, !PT ;  /* 0x000000008b007209 */ /* 0x000fe40007810000 */
[----:B------:R-:W-:Y:S01]  /*7570*/  FSEL R114, R114, -INF , P6 ;  /* 0xff80000072727808 */ /* 0x000fe20003000000 */
[----:B------:R-:W-:Y:S01]  /*7580*/  HGMMA.64x96x16.F32 R24, gdesc[UR28].tnspB, R24, gsb0 ;  /* 0x416000001c1879f0 */ /* 0x000fe20008000818 */
[----:B------:R-:W-:Y:S01]  /*7590*/  UIADD3 UR28, UR7, 0x480, URZ ;  /* 0x00000480071c7890 */ /* 0x000fe2000fffe03f */
[----:B------:R-:W-:Y:S01]  /*75a0*/  ISETP.GT.AND P6, PT, R11, 0x31, PT ;  /* 0x000000310b00780c */ /* 0x000fe20003fc4270 */
[----:B------:R-:W-:Y:S01]  /*75b0*/  UIADD3 UR30, UR6, 0xc0, URZ ;  /* 0x000000c0061e7890 */ /* 0x000fe2000fffe03f */
[----:B------:R-:W-:Y:S01]  /*75c0*/  FMNMX.FTZ R0, R142, R0, !PT ;  /* 0x000000008e007209 */ /* 0x000fe20007810000 */
[----:B------:R-:W-:Y:S01]  /*75d0*/  UMOV UR29, 0xc0000010 ;  /* 0xc0000010001d7882 */ /* 0x000fe20000000000 */
[----:B------:R-:W-:Y:S01]  /*75e0*/  UMOV UR31, 0x80000020 ;  /* 0x80000020001f7882 */ /* 0x000fe20000000000 */
[----:B------:R-:W-:-:S02]  /*75f0*/  FSEL R115, R115, -INF , P6 ;  /* 0xff80000073737808 */ /* 0x000fc40003000000 */
[----:B------:R-:W-:Y:S02]  /*7600*/  ISETP.GT.AND P6, PT, R11, 0x38, PT ;  /* 0x000000380b00780c */ /* 0x000fe40003fc4270 */
[----:B------:R-:W-:Y:S02]  /*7610*/  FMNMX.FTZ R0, R143, R0, !PT ;  /* 0x000000008f007209 */ /* 0x000fe40007810000 */
[----:B------:R-:W-:Y:S02]  /*7620*/  FSEL R118, R118, -INF , P6 ;  /* 0xff80000076767808 */ /* 0x000fe40003000000 */
[----:B------:R-:W-:Y:S02]  /*7630*/  FMNMX.FTZ R0, R130, R0, !PT ;  /* 0x0000000082007209 */ /* 0x000fe40007810000 */
[----:B------:R-:W-:Y:S02]  /*7640*/  ISETP.GT.AND P6, PT, R11, 0x39, PT ;  /* 0x000000390b00780c */ /* 0x000fe40003fc4270 */
[----:B------:R-:W-:-:S02]  /*7650*/  FMNMX.FTZ R0, R131, R0, !PT ;  /* 0x0000000083007209 */ /* 0x000fc40007810000 */
        /* <DEDUP_REMOVED lines=8> */
[----:B------:R-:W-:Y:S02]  /*76e0*/  FMNMX.FTZ R0, R122, R0, !PT ;  /* 0x000000007a007209 */ /* 0x000fe40007810000 */
[----:B------:R-:W-:Y:S02]  /*76f0*/  FSEL R107, R107, -INF , P6 ;  /* 0xff8000006b6b7808 */ /* 0x000fe40003000000 */
[----:B------:R-:W-:Y:S02]  /*7700*/  FMNMX.FTZ R0, R123, R0, !PT ;  /* 0x000000007b007209 */ /* 0x000fe40007810000 */
[----:B------:R-:W-:-:S02]  /*7710*/  ISETP.GT.AND P6, PT, R11, 0x48, PT ;  /* 0x000000480b00780c */ /* 0x000fc40003fc4270 */
[----:B------:R-:W-:Y:S02]  /*7720*/  FMNMX.FTZ R0, R126, R0, !PT ;  /* 0x000000007e007209 */ /* 0x000fe40007810000 */
[----:B------:R-:W-:Y:S02]  /*7730*/  FSEL R110, R110, -INF , P6 ;  /* 0xff8000006e6e7808 */ /* 0x000fe40003000000 */
[----:B------:R-:W-:Y:S02]  /*7740*/  ISETP.GT.AND P6, PT, R11, 0x49, PT ;  /* 0x000000490b00780c */ /* 0x000fe40003fc4270 */
[----:B------:R-:W-:Y:S02]  /*7750*/  FMNMX.FTZ R0, R127, R0, !PT ;  /* 0x000000007f007209 */ /* 0x000fe40007810000 */
[----:B------:R-:W-:Y:S02]  /*7760*/  FSEL R111, R111, -INF , P6 ;  /* 0xff8000006f6f7808 */ /* 0x000fe40003000000 */
[----:B------:R-:W-:-:S02]  /*7770*/  ISETP.GT.AND P6, PT, R10, 0x50, PT ;  /* 0x000000500a00780c */ /* 0x000fc40003fc4270 */
[----:B------:R-:W-:Y:S02]  /*7780*/  FMNMX.FTZ R0, R114, R0, !PT ;  /* 0x0000000072007209 */ /* 0x000fe40007810000 */
[----:B------:R-:W-:Y:S02]  /*7790*/  FSEL R96, R96, -INF , P6 ;  /* 0xff80000060607808 */ /* 0x000fe40003000000 */
[----:B------:R-:W-:Y:S02]  /*77a0*/  ISETP.GT.AND P6, PT, R11, 0x50, PT ;  /* 0x000000500b00780c */ /* 0x000fe40003fc4270 */
[----:B------:R-:W-:Y:S02]  /*77b0*/  FMNMX.FTZ R0, R115, R0, !PT ;  /* 0x0000000073007209 */ /* 0x000fe40007810000 */
[----:B------:R-:W-:Y:S02]  /*77c0*/  FSEL R98, R98, -INF , P6 ;  /* 0xff80000062627808 */ /* 0x000fe40003000000 */
[----:B------:R-:W-:-:S02]  /*77d0*/  FMNMX.FTZ R0, R118, R0, !PT ;  /* 0x0000000076007209 */ /* 0x000fc40007810000 */
[----:B------:R-:W-:Y:S02]  /*77e0*/  ISETP.GT.AND P6, PT, R11, 0x51, PT ;  /* 0x000000510b00780c */ /* 0x000fe40003fc4270 */
[----:B------:R-:W-:Y:S02]  /*77f0*/  FMNMX.FTZ R0, R119, R0, !PT ;  /* 0x0000000077007209 */ /* 0x000fe40007810000 */
[----:B------:R-:W-:Y:S02]  /*7800*/  FSEL R99, R99, -INF , P6 ;  /* 0xff80000063637808 */ /* 0x000fe40003000000 */
[----:B------:R-:W-:Y:S02]  /*7810*/  ISETP.GT.AND P6, PT, R11, 0x58, PT ;  /* 0x000000580b00780c */ /* 0x000fe40003fc4270 */
[----:B------:R-:W-:Y:S02]  /*7820*/  FMNMX.FTZ R0, R106, R0, !PT ;  /* 0x000000006a007209 */ /* 0x000fe40007810000 */
[----:B------:R-:W-:-:S02]  /*7830*/  FSEL R102, R102, -INF , P6 ;  /* 0xff80000066667808 */ /* 0x000fc40003000000 */
[----:B------:R-:W-:Y:S02]  /*7840*/  ISETP.GT.AND P6, PT, R11, 0x59, PT ;  /* 0x000000590b00780c */ /* 0x000fe40003fc4270 */
[----:B------:R-:W-:Y:S02]  /*7850*/  FMNMX.FTZ R0, R107, R0, !PT ;  /* 0x000000006b007209 */ /* 0x000fe40007810000 */
[----:B------:R-:W-:Y:S02]  /*7860*/  FSEL R103, R103, -INF , P6 ;  /* 0xff80000067677808 */ /* 0x000fe40003000000 */
[----:B------:R-:W-:Y:S02]  /*7870*/  ISETP.GT.AND P6, PT, R10, 0x68, PT ;  /* 0x000000680a00780c */ /* 0x000fe40003fc4270 */
[----:B------:R-:W-:Y:S02]  /*7880*/  FMNMX.FTZ R0, R110, R0, !PT ;  /* 0x000000006e007209 */ /* 0x000fe40007810000 */
[----:B------:R-:W-:-:S02]  /*7890*/  FSEL R92, R92, -INF , P6 ;  /* 0xff8000005c5c7808 */ /* 0x000fc40003000000 */
[----:B------:R-:W-:Y:S02]  /*78a0*/  FMNMX.FTZ R0, R111, R0, !PT ;  /* 0x000000006f007209 */ /* 0x000fe40007810000 */
[C---:B------:R-:W-:Y:S02]  /*78b0*/  ISETP.GT.AND P6, PT, R11.reuse, 0x60, PT ;  /* 0x000000600b00780c */ /* 0x040fe40003fc4270 */
[----:B------:R-:W-:Y:S02]  /*78c0*/  FMNMX.FTZ R0, R98, R0, !PT ;  /* 0x0000000062007209 */ /* 0x000fe40007810000 */
[----:B------:R-:W-:Y:S02]  /*78d0*/  FSEL R90, R90, -INF , P6 ;  /* 0xff8000005a5a7808 */ /* 0x000fe40003000000 */
[----:B------:R-:W-:Y:S01]  /*78e0*/  ISETP.GT.AND P6, PT, R11, 0x61, PT ;  /* 0x000000610b00780c */ /* 0x000fe20003fc4270 */
[----:B------:R-:W-:Y:S02]  /*78f0*/  WARPGROUP.DEPBAR.LE gsb0, 0x0 ;  /* 0x00008000000079c5 */ /* 0x000fe40000010000 */
[----:B------:R-:W-:Y:S01]  /*7900*/  WARPGROUP.ARRIVE ;  /* 0x00000000000079c5 */ /* 0x000fe20000000000 */
[----:B------:R-:W-:-:S02]  /*7910*/  FMNMX.FTZ R0, R99, R0, !PT ;  /* 0x0000000063007209 */ /* 0x000fc40007810000 */
[----:B------:R-:W-:Y:S02]  /*7920*/  FSEL R91, R91, -INF , P6 ;  /* 0xff8000005b5b7808 */ /* 0x000fe40003000000 */
[C---:B------:R-:W-:Y:S01]  /*7930*/  ISETP.GT.AND P6, PT, R11.reuse, 0x68, PT ;  /* 0x000000680b00780c */ /* 0x040fe20003fc4270 */
[----:B------:R-:W-:Y:S01]  /*7940*/  HGMMA.64x96x16.F32 R24, gdesc[UR28].tnspB, R24, gsb0 ;  /* 0x416000001c1879f0 */ /* 0x000fe20008000818 */
[----:B------:R-:W-:Y:S01]  /*7950*/  UIADD3 UR28, UR7, 0x600, URZ ;  /* 0x00000600071c7890 */ /* 0x000fe2000fffe03f */
[----:B------:R-:W-:Y:S01]  /*7960*/  FMNMX.FTZ R0, R102, R0, !PT ;  /* 0x0000000066007209 */ /* 0x000fe20007810000 */
[----:B------:R-:W-:Y:S01]  /*7970*/  UIADD3 UR30, UR6, 0x100, URZ ;  /* 0x00000100061e7890 */ /* 0x000fe2000fffe03f */
[----:B------:R-:W-:Y:S01]  /*7980*/  FSEL R94, R94, -INF , P6 ;  /* 0xff8000005e5e7808 */ /* 0x000fe20003000000 */
[----:B------:R-:W-:Y:S01]  /*7990*/  UMOV UR29, 0xc0000010 ;  /* 0xc0000010001d7882 */ /* 0x000fe20000000000 */
[----:B------:R-:W-:Y:S01]  /*79a0*/  UMOV UR31, 0x80000020 ;  /* 0x80000020001f7882 */ /* 0x000fe20000000000 */
[----:B------:R-:W-:-:S02]  /*79b0*/  ISETP.GT.AND P6, PT, R11, 0x69, PT ;  /* 0x000000690b00780c */ /* 0x000fc40003fc4270 */
[----:B------:R-:W-:Y:S02]  /*79c0*/  FMNMX.FTZ R0, R103, R0, !PT ;  /* 0x0000000067007209 */ /* 0x000fe40007810000 */
[----:B------:R-:W-:Y:S02]  /*79d0*/  FSEL R95, R95, -INF , P6 ;  /* 0xff8000005f5f7808 */ /* 0x000fe40003000000 */
[----:B------:R-:W-:Y:S02]  /*79e0*/  FMNMX.FTZ R0, R90, R0, !PT ;  /* 0x000000005a007209 */ /* 0x000fe40007810000 */
        /* <DEDUP_REMOVED lines=28> */
[C---:B------:R-:W-:Y:S02]  /*7bb0*/  ISETP.GT.AND P4, PT, R10.reuse, 0x1, PT ;  /* 0x000000010a00780c */ /* 0x040fe40003f84270 */
[C---:B------:R-:W-:Y:S01]  /*7bc0*/  ISETP.GT.AND P3, PT, R10.reuse, 0x8, PT ;  /* 0x000000080a00780c */ /* 0x040fe20003f64270 */
[----:B------:R-:W0:Y:S01]  /*7bd0*/  SHFL.BFLY PT, R11, R0, 0x2, 0x1f ;  /* 0x0c401f00000b7f89 */ /* 0x000e2200000e0000 */
[----:B------:R-:W-:Y:S02]  /*7be0*/  ISETP.GT.AND P2, PT, R10, 0x9, PT ;  /* 0x000000090a00780c */ /* 0x000fe40003f44270 */
[----:B------:R-:W-:Y:S02]  /*7bf0*/  FSEL R137, R137, -INF , P4 ;  /* 0xff80000089897808 */ /* 0x000fe40002000000 */
[----:B------:R-:W-:-:S02]  /*7c00*/  FSEL R140, R140, -INF , P3 ;  /* 0xff8000008c8c7808 */ /* 0x000fc40001800000 */
[----:B------:R-:W-:Y:S02]  /*7c10*/  @P1 LOP3.LUT R19, R19, 0x80000000, RZ, 0xfc, !PT ;  /* 0x8000000013131812 */ /* 0x000fe400078efcff */
[C---:B------:R-:W-:Y:S02]  /*7c20*/  ISETP.GT.AND P1, PT, R10.reuse, 0x19, PT ;  /* 0x000000190a00780c */ /* 0x040fe40003f24270 */
[----:B------:R-:W-:Y:S02]  /*7c30*/  FSEL R141, R141, -INF , P2 ;  /* 0xff8000008d8d7808 */ /* 0x000fe40001000000 */
[----:B------:R-:W-:Y:S02]  /*7c40*/  FSEL R133, R133, -INF , P1 ;  /* 0xff80000085857808 */ /* 0x000fe40000800000 */
[C---:B------:R-:W-:Y:S02]  /*7c50*/  ISETP.GT.AND P1, PT, R10.reuse, 0x29, PT ;  /* 0x000000290a00780c */ /* 0x040fe40003f24270 */
[----:B------:R-:W-:-:S02]  /*7c60*/  ISETP.GT.AND P4, PT, R10, 0x81, PT ;  /* 0x000000810a00780c */ /* 0x000fc40003f84270 */
[----:B------:R-:W-:Y:S02]  /*7c70*/  FSEL R125, R125, -INF , P1 ;  /* 0xff8000007d7d7808 */ /* 0x000fe40000800000 */
[C---:B------:R-:W-:Y:S02]  /*7c80*/  ISETP.GT.AND P1, PT, R10.reuse, 0x39, PT ;  /* 0x000000390a00780c */ /* 0x040fe40003f24270 */
[----:B------:R-:W-:Y:S02]  /*7c90*/  ISETP.GT.AND P3, PT, R10, 0x88, PT ;  /* 0x000000880a00780c */ /* 0x000fe40003f64270 */
[----:B0-----:R-:W-:Y:S02]  /*7ca0*/  FMNMX.FTZ R11, R0, R11, !PT ;  /* 0x0000000b000b7209 */ /* 0x001fe40007810000 */
[----:B------:R-:W-:Y:S01]  /*7cb0*/  FSEL R117, R117, -INF , P1 ;  /* 0xff80000075757808 */ /* 0x000fe20000800000 */
[----:B------:R-:W-:Y:S02]  /*7cc0*/  WARPGROUP.DEPBAR.LE gsb0, 0x0 ;  /* 0x00008000000079c5 */ /* 0x000fe40000010000 */
[----:B------:R-:W-:Y:S01]  /*7cd0*/  WARPGROUP.ARRIVE ;  /* 0x00000000000079c5 */ /* 0x000fe20000000000 */
[----:B------:R-:W0:Y:S01]  /*7ce0*/  SHFL.BFLY PT, R0, R11, 0x1, 0x1f ;  /* 0x0c201f000b007f89 */ /* 0x000e2200000e0000 */
[----:B------:R-:W-:-:S02]  /*7cf0*/  ISETP.GT.AND P1, PT, R10, 0x49, PT ;  /* 0x000000490a00780c */ /* 0x000fc40003f24270 */
[C---:B------:R-:W-:Y:S02]  /*7d00*/  ISETP.GT.AND P2, PT, R10.reuse, 0x89, PT ;  /* 0x000000890a00780c */ /* 0x040fe40003f44270 */
[----:B------:R-:W-:Y:S01]  /*7d10*/  HGMMA.64x96x16.F32 R24, gdesc[UR28].tnspB, R24, gsb0 ;  /* 0x416000001c1879f0 */ /* 0x000fe20008000818 */
[----:B------:R-:W-:Y:S01]  /*7d20*/  UIADD3 UR28, UR7, 0x780, URZ ;  /* 0x00000780071c7890 */ /* 0x000fe2000fffe03f */
[----:B------:R-:W-:Y:S01]  /*7d30*/  FSEL R109, R109, -INF , P1 ;  /* 0xff8000006d6d7808 */ /* 0x000fe20000800000 */
[----:B------:R-:W-:Y:S01]  /*7d40*/  UIADD3 UR30, UR6, 0x140, URZ ;  /* 0x00000140061e7890 */ /* 0x000fe2000fffe03f */
[----:B------:R-:W-:Y:S01]  /*7d50*/  ISETP.GT.AND P1, PT, R10, 0x59, PT ;  /* 0x000000590a00780c */ /* 0x000fe20003f24270 */
[----:B------:R-:W-:Y:S01]  /*7d60*/  UMOV UR29, 0xc0000010 ;  /* 0xc0000010001d7882 */ /* 0x000fe20000000000 */
[----:B------:R-:W-:Y:S01]  /*7d70*/  UMOV UR31, 0x80000020 ;  /* 0x80000020001f7882 */ /* 0x000fe20000000000 */
[----:B------:R-:W-:Y:S02]  /*7d80*/  FSEL R84, R84, -INF , P0 ;  /* 0xff80000054547808 */ /* 0x000fe40000000000 */
[----:B------:R-:W-:-:S02]  /*7d90*/  FSEL R101, R101, -INF , P1 ;  /* 0xff80000065657808 */ /* 0x000fc40000800000 */
[----:B------:R-:W-:Y:S02]  /*7da0*/  ISETP.GT.AND P1, PT, R10, 0x69, PT ;  /* 0x000000690a00780c */ /* 0x000fe40003f24270 */
[----:B------:R-:W-:Y:S02]  /*7db0*/  FSEL R72, R72, -INF , P5 ;  /* 0xff80000048487808 */ /* 0x000fe40002800000 */
[----:B------:R-:W-:Y:S02]  /*7dc0*/  FSEL R93, R93, -INF , P1 ;  /* 0xff8000005d5d7808 */ /* 0x000fe40000800000 */
[----:B------:R-:W-:Y:S02]  /*7dd0*/  ISETP.GT.AND P1, PT, R10, 0x70, PT ;  /* 0x000000700a00780c */ /* 0x000fe40003f24270 */
[----:B0-----:R-:W-:Y:S02]  /*7de0*/  FMNMX.FTZ R11, R11, R0, !PT ;  /* 0x000000000b0b7209 */ /* 0x001fe40007810000 */
[----:B------:R-:W0:Y:S01]  /*7df0*/  LDC R0, c[0x0][0x988] ;  /* 0x00026200ff007b82 */ /* 0x000e220000000800 */
[----:B------:R-:W-:-:S02]  /*7e00*/  FSEL R80, R80, -INF , P1 ;  /* 0xff80000050507808 */ /* 0x000fc40000800000 */
[----:B------:R-:W-:Y:S02]  /*7e10*/  FSETP.NEU.FTZ.AND P6, PT, R11, -INF , PT ;  /* 0xff8000000b00780b */ /* 0x000fe40003fdd000 */
[----:B------:R-:W-:Y:S02]  /*7e20*/  LOP3.LUT P1, RZ, R19, 0x80000000, RZ, 0xc0, !PT ;  /* 0x8000000013ff7812 */ /* 0x000fe4000782c0ff */
[----:B------:R-:W-:Y:S02]  /*7e30*/  FSEL R12, R11, RZ, P6 ;  /* 0x000000ff0b0c7208 */ /* 0x000fe40003000000 */
[----:B------:R-:W-:Y:S02]  /*7e40*/  FSEL R81, R81, -INF , P1 ;  /* 0xff80000051517808 */ /* 0x000fe40000800000 */
[----:B------:R-:W-:Y:S01]  /*7e50*/  FSEL R73, R73, -INF , P4 ;  /* 0xff80000049497808 */ /* 0x000fe20002000000 */
[----:B------:R-:W-:Y:S01]  /*7e60*/  FADD.FTZ R12, -R12, R3 ;  /* 0x000000030c0c7221 */ /* 0x000fe20000010100 */
[----:B------:R-:W-:-:S02]  /*7e70*/  FSEL R76, R76, -INF , P3 ;  /* 0xff8000004c4c7808 */ /* 0x000fc40001800000 */
[----:B------:R-:W-:Y:S02]  /*7e80*/  FSEL R77, R77, -INF , P2 ;  /* 0xff8000004d4d7808 */ /* 0x000fe40001000000 */
[C---:B------:R-:W-:Y:S02]  /*7e90*/  LOP3.LUT P1, RZ, R19.reuse, 0x40000000, RZ, 0xc0, !PT ;  /* 0x4000000013ff7812 */ /* 0x040fe4000782c0ff */
[----:B------:R-:W-:Y:S01]  /*7ea0*/  LOP3.LUT P0, RZ, R19, 0x20000000, RZ, 0xc0, !PT ;  /* 0x2000000013ff7812 */ /* 0x000fe2000780c0ff */
[-C--:B0-----:R-:W-:Y:S01]  /*7eb0*/  FMUL.FTZ R3, R11, R0.reuse ;  /* 0x000000000b037220 */ /* 0x081fe20000410000 */
[----:B------:R-:W-:-:S04]  /*7ec0*/  FMUL.FTZ R12, R12, R0 ;  /* 0x000000000c0c7220 */ /* 0x000fc80000410000 */
[----:B------:R-:W-:Y:S01]  /*7ed0*/  FSEL R3, R3, RZ, P6 ;  /* 0x000000ff03037208 */ /* 0x000fe20003000000 */
[----:B------:R-:W-:Y:S01]  /*7ee0*/  MUFU.EX2 R16, R12 ;  /* 0x0000000c00107308 */ /* 0x000fe20000000800 */
[----:B------:R-:W-:Y:S02]  /*7ef0*/  ISETP.GT.AND P6, PT, R10, 0x79, PT ;  /* 0x000000790a00780c */ /* 0x000fe40003fc4270 */
[----:B------:R-:W-:Y:S01]  /*7f00*/  FMNMX.FTZ R10, R136, R5, !PT ;  /* 0x00000005880a7209 */ /* 0x000fe20007810000 */
[-CC-:B------:R-:W-:Y:S01]  /*7f10*/  FFMA.FTZ R138, R138, R0.reuse, -R3.reuse ;  /* 0x000000008a8a7223 */ /* 0x180fe20000010803 */
[----:B------:R-:W-:Y:S01]  /*7f20*/  FSEL R85, R85, -INF , P6 ;  /* 0xff80000055557808 */ /* 0x000fe20003000000 */
[--C-:B------:R-:W-:Y:S01]  /*7f30*/  FFMA.FTZ R139, R139, R0, -R3.reuse ;  /* 0x000000008b8b7223 */ /* 0x100fe20000010803 */
[----:B------:R-:W-:Y:S01]  /*7f40*/  FMNMX.FTZ R10, R137, R10, !PT ;  /* 0x0000000a890a7209 */ /* 0x000fe20007810000 */
[----:B------:R-:W0:Y:S01]  /*7f50*/  MUFU.EX2 R13, R138 ;  /* 0x0000008a000d7308 */ /* 0x000e220000000800 */
[-CC-:B------:R-:W-:Y:S01]  /*7f60*/  FFMA.FTZ R143, R143, R0.reuse, -R3.reuse ;  /* 0x000000008f8f7223 */ /* 0x180fe20000010803 */
[--C-:B------:R-:W-:Y:S01]  /*7f70*/  FFMA.FTZ R142, R142, R0, -R3.reuse ;  /* 0x000000008e8e7223 */ /* 0x100fe20000010803 */
[----:B------:R-:W-:Y:S01]  /*7f80*/  FMNMX.FTZ R10, R140, R10, !PT ;  /* 0x0000000a8c0a7209 */ /* 0x000fe20007810000 */
[-CC-:B------:R-:W-:Y:S01]  /*7f90*/  FFMA.FTZ R130, R130, R0.reuse, -R3.reuse ;  /* 0x0000000082827223 */ /* 0x180fe20000010803 */
[-CC-:B------:R-:W-:Y:S01]  /*7fa0*/  FFMA.FTZ R131, R131, R0.reuse, -R3.reuse ;  /* 0x0000000083837223 */ /* 0x180fe20000010803 */
[--C-:B------:R-:W-:Y:S01]  /*7fb0*/  FFMA.FTZ R135, R135, R0, -R3.reuse ;  /* 0x0000000087877223 */ /* 0x100fe20000010803 */
[----:B------:R-:W-:Y:S01]  /*7fc0*/  FMNMX.FTZ R10, R141, R10, !PT ;  /* 0x0000000a8d0a7209 */ /* 0x000fe20007810000 */
[----:B------:R-:W1:Y:S01]  /*7fd0*/  MUFU.EX2 R139, R139 ;  /* 0x0000008b008b7308 */ /* 0x000e620000000800 */
[-CC-:B------:R-:W-:Y:S01]  /*7fe0*/  FFMA.FTZ R134, R134, R0.reuse, -R3.reuse ;  /* 0x0000000086867223 */ /* 0x180fe20000010803 */
[--C-:B------:R-:W-:Y:S01]  /*7ff0*/  FFMA.FTZ R122, R122, R0, -R3.reuse ;  /* 0x000000007a7a7223 */ /* 0x100fe20000010803 */
[----:B------:R-:W-:Y:S01]  /*8000*/  FMNMX.FTZ R10, R128, R10, !PT ;  /* 0x0000000a800a7209 */ /* 0x000fe20007810000 */
[-CC-:B------:R-:W-:Y:S01]  /*8010*/  FFMA.FTZ R123, R123, R0.reuse, -R3.reuse ;  /* 0x000000007b7b7223 */ /* 0x180fe20000010803 */
[-CC-:B------:R-:W-:Y:S01]  /*8020*/  FFMA.FTZ R126, R126, R0.reuse, -R3.reuse ;  /* 0x000000007e7e7223 */ /* 0x180fe20000010803 */
[----:B------:R-:W-:Y:S01]  /*8030*/  FFMA.FTZ R127, R127, R0, -R3 ;  /* 0x000000007f7f7223 */ /* 0x000fe20000010803 */
[----:B------:R-:W-:Y:S01]  /*8040*/  FMNMX.FTZ R10, R129, R10, !PT ;  /* 0x0000000a810a7209 */ /* 0x000fe20007810000 */
[----:B------:R-:W2:Y:S01]  /*8050*/  MUFU.EX2 R15, R142 ;  /* 0x0000008e000f7308 */ /* 0x000ea20000000800 */
[----:B0-----:R-:W-:Y:S01]  /*8060*/  FFMA.FTZ R7, R16, R7, R13 ;  /* 0x0000000710077223 */ /* 0x001fe2000001000d */
[--C-:B------:R-:W-:Y:S01]  /*8070*/  FFMA.FTZ R114, R114, R0, -R3.reuse ;  /* 0x0000000072727223 */ /* 0x100fe20000010803 */
[----:B------:R-:W-:Y:S01]  /*8080*/  FMNMX.FTZ R10, R132, R10, !PT ;  /* 0x0000000a840a7209 */ /* 0x000fe20007810000 */
[-CC-:B------:R-:W-:Y:S01]  /*8090*/  FFMA.FTZ R115, R115, R0.reuse, -R3.reuse ;  /* 0x0000000073737223 */ /* 0x180fe20000010803 */
[-CC-:B------:R-:W-:Y:S01]  /*80a0*/  FFMA.FTZ R74, R74, R0.reuse, -R3.reuse ;  /* 0x000000004a4a7223 */ /* 0x180fe20000010803 */
[----:B------:R-:W-:Y:S01]  /*80b0*/  FFMA.FTZ R118, R118, R0, -R3 ;  /* 0x0000000076767223 */ /* 0x000fe20000010803 */
[----:B------:R-:W-:Y:S01]  /*80c0*/  FMNMX.FTZ R10, R133, R10, !PT ;  /* 0x0000000a850a7209 */ /* 0x000fe20007810000 */
[----:B------:R-:W0:Y:S01]  /*80d0*/  MUFU.EX2 R143, R143 ;  /* 0x0000008f008f7308 */ /* 0x000e220000000800 */
[C---:B-1----:R-:W-:Y:S01]  /*80e0*/  FADD.FTZ R7, R139.reuse, R7 ;  /* 0x000000078b077221 */ /* 0x042fe20000010000 */
[----:B------:R-:W-:Y:S01]  /*80f0*/  F2FP.F16.F32.PACK_AB R13, R139, R13 ;  /* 0x0000000d8b0d723e */ /* 0x000fe200000000ff */
[--C-:B------:R-:W-:Y:S01]  /*8100*/  FFMA.FTZ R119, R119, R0, -R3.reuse ;  /* 0x0000000077777223 */ /* 0x100fe20000010803 */
[----:B------:R-:W-:Y:S01]  /*8110*/  FMNMX.FTZ R10, R120, R10, !PT ;  /* 0x0000000a780a7209 */ /* 0x000fe20007810000 */
[-CC-:B------:R-:W-:Y:S01]  /*8120*/  FFMA.FTZ R106, R106, R0.reuse, -R3.reuse ;  /* 0x000000006a6a7223 */ /* 0x180fe20000010803 */
[-CC-:B------:R-:W-:Y:S01]  /*8130*/  FFMA.FTZ R107, R107, R0.reuse, -R3.reuse ;  /* 0x000000006b6b7223 */ /* 0x180fe20000010803 */
[----:B------:R-:W-:Y:S01]  /*8140*/  FFMA.FTZ R110, R110, R0, -R3 ;  /* 0x000000006e6e7223 */ /* 0x000fe20000010803 */
[----:B------:R-:W-:Y:S01]  /*8150*/  FMNMX.FTZ R10, R121, R10, !PT ;  /* 0x0000000a790a7209 */ /* 0x000fe20007810000 */
[----:B------:R-:W1:Y:S01]  /*8160*/  MUFU.EX2 R21, R130 ;  /* 0x0000008200157308 */ /* 0x000e620000000800 */
[----:B--2---:R-:W-:Y:S01]  /*8170*/  FADD.FTZ R7, R15, R7 ;  /* 0x000000070f077221 */ /* 0x004fe20000010000 */
[--C-:B------:R-:W-:Y:S01]  /*8180*/  FFMA.FTZ R111, R111, R0, -R3.reuse ;  /* 0x000000006f6f7223 */ /* 0x100fe20000010803 */
[----:B------:R-:W-:Y:S01]  /*8190*/  FMNMX.FTZ R10, R124, R10, !PT ;  /* 0x0000000a7c0a7209 */ /* 0x000fe20007810000 */
[-CC-:B------:R-:W-:Y:S01]  /*81a0*/  FFMA.FTZ R98, R98, R0.reuse, -R3.reuse ;  /* 0x0000000062627223 */ /* 0x180fe20000010803 */
[-CC-:B------:R-:W-:Y:S01]  /*81b0*/  FFMA.FTZ R99, R99, R0.reuse, -R3.reuse ;  /* 0x0000000063637223 */ /* 0x180fe20000010803 */
[----:B------:R-:W-:Y:S01]  /*81c0*/  FFMA.FTZ R102, R102, R0, -R3 ;  /* 0x0000000066667223 */ /* 0x000fe20000010803 */
[----:B------:R-:W-:Y:S01]  /*81d0*/  FMNMX.FTZ R10, R125, R10, !PT ;  /* 0x0000000a7d0a7209 */ /* 0x000fe20007810000 */
[----:B------:R-:W2:Y:S01]  /*81e0*/  MUFU.EX2 R131, R131 ;  /* 0x0000008300837308 */ /* 0x000ea20000000800 */
[----:B0-----:R-:W-:Y:S01]  /*81f0*/  F2FP.F16.F32.PACK_AB R15, R143, R15 ;  /* 0x0000000f8f0f723e */ /* 0x001fe200000000ff */
[----:B------:R-:W-:-:S02]  /*8200*/  WARPGROUP.DEPBAR.LE gsb0, 0x0 ;  /* 0x00008000000079c5 */ /* 0x000fc40000010000 */
[----:B------:R-:W-:Y:S01]  /*8210*/  WARPGROUP.ARRIVE ;  /* 0x00000000000079c5 */ /* 0x000fe20000000000 */
[----:B------:R-:W-:Y:S01]  /*8220*/  FMNMX.FTZ R10, R112, R10, !PT ;  /* 0x0000000a700a7209 */ /* 0x000fe20007810000 */
[----:B------:R-:W-:Y:S01]  /*8230*/  FADD.FTZ R7, R143, R7 ;  /* 0x000000078f077221 */ /* 0x000fe20000010000 */
[----:B------:R-:W-:Y:S01]  /*8240*/  FFMA.FTZ R103, R103, R0, -R3 ;  /* 0x0000000067677223 */ /* 0x000fe20000010803 */
[----:B------:R-:W-:Y:S01]  /*8250*/  MUFU.EX2 R135, R135 ;  /* 0x0000008700877308 */ /* 0x000fe20000000800 */
[----:B------:R-:W-:Y:S01]  /*8260*/  FMNMX.FTZ R10, R113, R10, !PT ;  /* 0x0000000a710a7209 */ /* 0x000fe20007810000 */
[----:B------:R-:W-:Y:S01]  /*8270*/  HGMMA.64x96x16.F32 R24, gdesc[UR28].tnspB, R24, gsb0 ;  /* 0x416000001c1879f0 */ /* 0x000fe20008000818 */
[----:B------:R-:W-:Y:S01]  /*8280*/  UIADD3 UR28, UR7, 0x900, URZ ;  /* 0x00000900071c7890 */ /* 0x000fe2000fffe03f */
[----:B-1----:R-:W-:Y:S01]  /*8290*/  FADD.FTZ R7, R21, R7 ;  /* 0x0000000715077221 */ /* 0x002fe20000010000 */
[----:B------:R-:W-:Y:S01]  /*82a0*/  UIADD3 UR30, UR6, 0x180, URZ ;  /* 0x00000180061e7890 */ /* 0x000fe2000fffe03f */
[----:B------:R-:W-:Y:S01]  /*82b0*/  FMNMX.FTZ R10, R116, R10, !PT ;  /* 0x0000000a740a7209 */ /* 0x000fe20007810000 */
[----:B------:R-:W-:Y:S01]  /*82c0*/  UMOV UR29, 0xc0000010 ;  /* 0xc0000010001d7882 */ /* 0x000fe20000000000 */
[----:B------:R-:W-:Y:S01]  /*82d0*/  UMOV UR31, 0x80000020 ;  /* 0x80000020001f7882 */ /* 0x000fe20000000000 */
[----:B------:R-:W-:Y:S01]  /*82e0*/  MUFU.EX2 R123, R123 ;  /* 0x0000007b007b7308 */ /* 0x000fe20000000800 */
[----:B------:R-:W-:Y:S01]  /*82f0*/  FMNMX.FTZ R10, R117, R10, !PT ;  /* 0x0000000a750a7209 */ /* 0x000fe20007810000 */
[C---:B--2---:R-:W-:Y:S01]  /*8300*/  FADD.FTZ R7, R131.reuse, R7 ;  /* 0x0000000783077221 */ /* 0x044fe20000010000 */
[----:B------:R-:W-:Y:S01]  /*8310*/  F2FP.F16.F32.PACK_AB R21, R131, R21 ;  /* 0x000000158315723e */ /* 0x000fe200000000ff */
[--C-:B------:R-:W-:Y:S01]  /*8320*/  FFMA.FTZ R90, R90, R0, -R3.reuse ;  /* 0x000000005a5a7223 */ /* 0x100fe20000010803 */
[----:B------:R-:W-:Y:S01]  /*8330*/  FMNMX.FTZ R10, R104, R10, !PT ;  /* 0x0000000a680a7209 */ /* 0x000fe20007810000 */
[-CC-:B------:R-:W-:Y:S01]  /*8340*/  FFMA.FTZ R91, R91, R0.reuse, -R3.reuse ;  /* 0x000000005b5b7223 */ /* 0x180fe20000010803 */
[--C-:B------:R-:W-:Y:S01]  /*8350*/  FFMA.FTZ R94, R94, R0, -R3.reuse ;  /* 0x000000005e5e7223 */ /* 0x100fe20000010803 */
[----:B------:R-:W-:Y:S01]  /*8360*/  MUFU.EX2 R127, R127 ;  /* 0x0000007f007f7308 */ /* 0x000fe20000000800 */
[----:B------:R-:W-:Y:S01]  /*8370*/  FMNMX.FTZ R10, R105, R10, !PT ;  /* 0x0000000a690a7209 */ /* 0x000fe20007810000 */
[-CC-:B------:R-:W-:Y:S01]  /*8380*/  FFMA.FTZ R95, R95, R0.reuse, -R3.reuse ;  /* 0x000000005f5f7223 */ /* 0x180fe20000010803 */
[-CC-:B------:R-:W-:Y:S01]  /*8390*/  FFMA.FTZ R82, R82, R0.reuse, -R3.reuse ;  /* 0x0000000052527223 */ /* 0x180fe20000010803 */
        /* <DEDUP_REMOVED lines=8> */
[----:B------:R-:W-:Y:S01]  /*8420*/  FFMA.FTZ R3, R79, R0, -R3 ;  /* 0x000000004f037223 */ /* 0x000fe20000010803 */
        /* <DEDUP_REMOVED lines=25> */
[----:B------:R-:W-:Y:S01]  /*85c0*/  MUFU.EX2 R91, R91 ;  /* 0x0000005b005b7308 */ /* 0x000fe20000000800 */
[----:B------:R-:W-:Y:S02]  /*85d0*/  WARPGROUP.DEPBAR.LE gsb0, 0x0 ;  /* 0x00008000000079c5 */ /* 0x000fe40000010000 */
[----:B------:R-:W-:-:S05]  /*85e0*/  WARPGROUP.ARRIVE ;  /* 0x00000000000079c5 */ /* 0x000fca0000000000 */
[----:B------:R-:W-:Y:S01]  /*85f0*/  MUFU.EX2 R94, R94 ;  /* 0x0000005e005e7308 */ /* 0x000fe20000000800 */
[----:B------:R-:W-:Y:S01]  /*8600*/  HGMMA.64x96x16.F32 R24, gdesc[UR28].tnspB, R24, gsb0 ;  /* 0x416000001c1879f0 */ /* 0x000fe20008000818 */
[----:B------:R-:W-:Y:S02]  /*8610*/  UIADD3 UR28, UR7, 0xa80, URZ ;  /* 0x00000a80071c7890 */ /* 0x000fe4000fffe03f */
[----:B------:R-:W-:-:S04]  /*8620*/  UIADD3 UR30, UR6, 0x1c0, URZ ;  /* 0x000001c0061e7890 */ /* 0x000fc8000fffe03f */
[----:B------:R-:W-:Y:S01]  /*8630*/  MUFU.EX2 R95, R95 ;  /* 0x0000005f005f7308 */ /* 0x000fe20000000800 */
[----:B------:R-:W-:Y:S01]  /*8640*/  UMOV UR29, 0xc0000010 ;  /* 0xc0000010001d7882 */ /* 0x000fe20000000000 */
[----:B------:R-:W-:Y:S01]  /*8650*/  UMOV UR31, 0x80000020 ;  /* 0x80000020001f7882 */ /* 0x000fe20000000000 */
[----:B0-----:R-:W-:-:S05]  /*8660*/  FMNMX.FTZ R10, R10, R12, !PT ;  /* 0x0000000c0a0a7209 */ /* 0x001fca0007810000 */
[----:B------:R-:W0:Y:S01]  /*8670*/  SHFL.BFLY PT, R12, R10, 0x1, 0x1f ;  /* 0x0c201f000a0c7f89 */ /* 0x000e2200000e0000 */
[----:B------:R-:W-:Y:S08]  /*8680*/  MUFU.EX2 R86, R86 ;  /* 0x0000005600567308 */ /* 0x000ff00000000800 */
[----:B------:R-:W-:Y:S08]  /*8690*/  MUFU.EX2 R87, R87 ;  /* 0x0000005700577308 */ /* 0x000ff00000000800 */
[----:B------:R-:W-:Y:S01]  /*86a0*/  MUFU.EX2 R78, R78 ;  /* 0x0000004e004e7308 */ /* 0x000fe20000000800 */
[----:B0-----:R-:W-:-:S07]  /*86b0*/  FMNMX.FTZ R10, R10, R12, !PT ;  /* 0x0000000c0a0a7209 */ /* 0x001fce0007810000 */
[----:B------:R-:W-:Y:S01]  /*86c0*/  MUFU.EX2 R3, R3 ;  /* 0x0000000300037308 */ /* 0x000fe20000000800 */
[C---:B------:R-:W-:Y:S01]  /*86d0*/  FSETP.NEU.FTZ.AND P2, PT, R10.reuse, -INF , PT ;  /* 0xff8000000a00780b */ /* 0x040fe20003f5d000 */
[----:B------:R-:W-:-:S03]  /*86e0*/  FMUL.FTZ R23, R10, R0 ;  /* 0x000000000a177220 */ /* 0x000fc60000410000 */
[----:B------:R-:W-:Y:S02]  /*86f0*/  FSEL R12, R10, RZ, P2 ;  /* 0x000000ff0a0c7208 */ /* 0x000fe40001000000 */
[----:B------:R-:W-:Y:S02]  /*8700*/  FSEL R23, R23, RZ, P2 ;  /* 0x000000ff17177208 */ /* 0x000fe40001000000 */
[----:B------:R-:W-:Y:S01]  /*8710*/  ISETP.GE.U32.AND P2, PT, R20, 0x180, PT ;  /* 0x000001801400780c */ /* 0x000fe20003f46070 */
[----:B------:R-:W-:Y:S02]  /*8720*/  FADD.FTZ R5, -R12, R5 ;  /* 0x000000050c057221 */ /* 0x000fe40000010100 */
[-CC-:B------:R-:W-:Y:S01]  /*8730*/  FFMA.FTZ R136, R136, R0.reuse, -R23.reuse ;  /* 0x0000000088887223 */ /* 0x180fe20000010817 */
[----:B------:R-:W-:Y:S01]  /*8740*/  SEL R14, R14, 0x9, !P2 ;  /* 0x000000090e0e7807 */ /* 0x000fe20005000000 */
[-C--:B------:R-:W-:Y:S01]  /*8750*/  FMUL.FTZ R5, R5, R0.reuse ;  /* 0x0000000005057220 */ /* 0x080fe20000410000 */
        /* <DEDUP_REMOVED lines=11> */
[----:B------:R-:W0:Y:S01]  /*8810*/  MUFU.EX2 R5, R5 ;  /* 0x0000000500057308 */ /* 0x000e220000000800 */
[-CC-:B------:R-:W-:Y:S01]  /*8820*/  FFMA.FTZ R125, R125, R0.reuse, -R23.reuse ;  /* 0x000000007d7d7223 */ /* 0x180fe20000010817 */
        /* <DEDUP_REMOVED lines=13> */
[-CC-:B------:R-:W-:Y:S01]  /*8900*/  FFMA.FTZ R88, R88, R0.reuse, -R23.reuse ;  /* 0x0000000058587223 */ /* 0x180fe20000010817 */
[----:B------:R-:W2:Y:S01]  /*8910*/  MUFU.EX2 R140, R140 ;  /* 0x0000008c008c7308 */ /* 0x000ea20000000800 */
        /* <DEDUP_REMOVED lines=11> */
[----:B------:R-:W-:Y:S01]  /*89d0*/  FFMA.FTZ R77, R77, R0, -R23 ;  /* 0x000000004d4d7223 */ /* 0x000fe20000010817 */
[----:B0-----:R-:W-:Y:S01]  /*89e0*/  FFMA.FTZ R6, R5, R6, R12 ;  /* 0x0000000605067223 */ /* 0x001fe2000001000c */
[----:B-1----:R-:W-:-:S02]  /*89f0*/  F2FP.F16.F32.PACK_AB R12, R137, R12 ;  /* 0x0000000c890c723e */ /* 0x002fc400000000ff */
[----:B------:R-:W0:Y:S01]  /*8a00*/  MUFU.EX2 R128, R128 ;  /* 0x0000008000807308 */ /* 0x000e220000000800 */
[----:B------:R-:W-:Y:S01]  /*8a10*/  FADD.FTZ R6, R137, R6 ;  /* 0x0000000689067221 */ /* 0x000fe20000010000 */
[C---:B------:R-:W-:Y:S01]  /*8a20*/  ISETP.GT.AND P2, PT, R4.reuse, R9, PT ;  /* 0x000000090400720c */ /* 0x040fe20003f44270 */
[----:B------:R-:W-:Y:S01]  /*8a30*/  VIADD R4, R4, 0xffffffff ;  /* 0xffffffff04047836 */ /* 0x000fe20000000000 */
[----:B------:R-:W-:Y:S02]  /*8a40*/  WARPGROUP.DEPBAR.LE gsb0, 0x0 ;  /* 0x00008000000079c5 */ /* 0x000fe40000010000 */
[----:B------:R-:W-:Y:S02]  /*8a50*/  WARPGROUP.ARRIVE ;  /* 0x00000000000079c5 */ /* 0x000fe40000000000 */
[----:B------:R-:W1:Y:S01]  /*8a60*/  MUFU.EX2 R23, R134 ;  /* 0x0000008600177308 */ /* 0x000e620000000800 */
[----:B--2---:R-:W-:-:S03]  /*8a70*/  FADD.FTZ R6, R140, R6 ;  /* 0x000000068c067221 */ /* 0x004fc60000010000 */
[----:B------:R-:W-:Y:S01]  /*8a80*/  HGMMA.64x96x16.F32 R24, gdesc[UR28].tnspB, R24, gsb0 ;  /* 0x416000001c1879f0 */ /* 0x000fe20008000818 */
[----:B------:R-:W-:Y:S01]  /*8a90*/  UIADD3 UR28, UR7, 0xc00, URZ ;  /* 0x00000c00071c7890 */ /* 0x000fe2000fffe03f */
[----:B---3--:R-:W-:Y:S01]  /*8aa0*/  FADD.FTZ R6, R141, R6 ;  /* 0x000000068d067221 */ /* 0x008fe20000010000 */
[----:B------:R-:W-:Y:S01]  /*8ab0*/  UIADD3 UR30, UR6, 0x200, URZ ;  /* 0x00000200061e7890 */ /* 0x000fe2000fffe03f */
[----:B------:R-:W2:Y:S01]  /*8ac0*/  MUFU.EX2 R129, R129 ;  /* 0x0000008100817308 */ /* 0x000ea20000000800 */
[----:B------:R-:W-:Y:S01]  /*8ad0*/  UMOV UR29, 0xc0000010 ;  /* 0xc0000010001d7882 */ /* 0x000fe20000000000 */
[----:B------:R-:W-:Y:S01]  /*8ae0*/  UMOV UR31, 0x80000020 ;  /* 0x80000020001f7882 */ /* 0x000fe20000000000 */
[----:B0-----:R-:W-:-:S05]  /*8af0*/  FADD.FTZ R6, R128, R6 ;  /* 0x0000000680067221 */ /* 0x001fca0000010000 */
[----:B------:R-:W0:Y:S01]  /*8b00*/  MUFU.EX2 R132, R132 ;  /* 0x0000008400847308 */ /* 0x000e220000000800 */
[----:B-1----:R-:W-:Y:S01]  /*8b10*/  FADD.FTZ R7, R23, R7 ;  /* 0x0000000717077221 */ /* 0x002fe20000010000 */
[----:B------:R-:W-:-:S03]  /*8b20*/  F2FP.F16.F32.PACK_AB R23, R135, R23 ;  /* 0x000000178717723e */ /* 0x000fc600000000ff */
[----:B------:R-:W-:-:S03]  /*8b30*/  FADD.FTZ R7, R135, R7 ;  /* 0x0000000787077221 */ /* 0x000fc60000010000 */
[----:B------:R-:W1:Y:S01]  /*8b40*/  MUFU.EX2 R133, R133 ;  /* 0x0000008500857308 */ /* 0x000e620000000800 */
[C---:B--2---:R-:W-:Y:S01]  /*8b50*/  F2FP.F16.F32.PACK_AB R20, R129.reuse, R128 ;  /* 0x000000808114723e */ /* 0x044fe200000000ff */
[----:B------:R-:W-:-:S06]  /*8b60*/  FADD.FTZ R6, R129, R6 ;  /* 0x0000000681067221 */ /* 0x000fcc0000010000 */
[----:B------:R-:W-:Y:S01]  /*8b70*/  MUFU.EX2 R121, R121 ;  /* 0x0000007900797308 */ /* 0x000fe20000000800 */
[----:B0-----:R-:W-:-:S07]  /*8b80*/  FADD.FTZ R6, R132, R6 ;  /* 0x0000000684067221 */ /* 0x001fce0000010000 */
[----:B------:R-:W-:Y:S01]  /*8b90*/  MUFU.EX2 R125, R125 ;  /* 0x0000007d007d7308 */ /* 0x000fe20000000800 */
[C---:B-1----:R-:W-:Y:S01]  /*8ba0*/  F2FP.F16.F32.PACK_AB R22, R133.reuse, R132 ;  /* 0x000000848516723e */ /* 0x042fe200000000ff */
[----:B------:R-:W-:-:S06]  /*8bb0*/  FADD.FTZ R6, R133, R6 ;  /* 0x0000000685067221 */ /* 0x000fcc0000010000 */
        /* <DEDUP_REMOVED lines=14> */
[----:B------:R-:W-:Y:S08]  /*8ca0*/  MUFU.EX2 R92, R92 ;  /* 0x0000005c005c7308 */ /* 0x000ff00000000800 */
[----:B------:R-:W-:Y:S08]  /*8cb0*/  MUFU.EX2 R93, R93 ;  /* 0x0000005d005d7308 */ /* 0x000ff00000000800 */
[----:B------:R-:W-:Y:S01]  /*8cc0*/  MUFU.EX2 R85, R85 ;  /* 0x0000005500557308 */ /* 0x000fe20000000800 */
[----:B------:R-:W-:-:S02]  /*8cd0*/  WARPGROUP.DEPBAR.LE gsb0, 0x0 ;  /* 0x00008000000079c5 */ /* 0x000fc40000010000 */
[----:B------:R0:W-:Y:S06]  /*8ce0*/  BAR.ARV R14, 0x100 ;  /* 0x0004000e0000751d */ /* 0x0001ec0000002000 */
[-C--:B------:R-:W-:Y:S01]  /*8cf0*/  FMUL.FTZ R24, R24, R5.reuse ;  /* 0x0000000518187220 */ /* 0x080fe20000410000 */
[-C--:B------:R-:W-:Y:S01]  /*8d00*/  FMUL.FTZ R25, R25, R5.reuse ;  /* 0x0000000519197220 */ /* 0x080fe20000410000 */
[----:B0-----:R-:W-:Y:S02]  /*8d10*/  IMAD.U32 R14, RZ, RZ, UR57 ;  /* 0x00000039ff0e7e24 */ /* 0x001fe4000f8e00ff */
        /* <DEDUP_REMOVED lines=26> */
[----:B0-----:R-:W-:Y:S01]  /*8ec0*/  IMAD.U32 R14, RZ, RZ, UR39 ;  /* 0x00000027ff0e7e24 */ /* 0x001fe2000f8e00ff */
[----:B------:R-:W-:Y:S01]  /*8ed0*/  UMOV UR39, UR57 ;  /* 0x0000003900277c82 */ /* 0x000fe20008000000 */
        /* <DEDUP_REMOVED lines=25> */
[----:B0-----:R-:W-:Y:S01]  /*9070*/  F2FP.F16.F32.PACK_AB R14, R141, R140 ;  /* 0x0000008c8d0e723e */ /* 0x001fe200000000ff */
[-C--:B------:R-:W-:Y:S01]  /*9080*/  FMUL.FTZ R67, R67, R16.reuse ;  /* 0x0000001043437220 */ /* 0x080fe20000410000 */
[-C--:B------:R-:W-:Y:S01]  /*9090*/  FMUL.FTZ R70, R70, R16.reuse ;  /* 0x0000001046467220 */ /* 0x080fe20000410000 */
[----:B------:R-:W-:Y:S01]  /*90a0*/  FMUL.FTZ R71, R71, R16 ;  /* 0x0000001047477220 */ /* 0x000fe20000410000 */
[----:B------:R-:W-:Y:S01]  /*90b0*/  IMAD.MOV.U32 R16, RZ, RZ, R8 ;  /* 0x000000ffff107224 */ /* 0x000fe200078e0008 */
[----:B------:R0:W-:Y:S01]  /*90c0*/  STSM.16.M88.4 [R2+0x24300], R12 ;  /* 0x0243000c02007844 */ /* 0x0001e20000000200 */
[----:B------:R-:W-:-:S03]  /*90d0*/  IMAD.MOV.U32 R5, RZ, RZ, R10 ;  /* 0x000000ffff057224 */ /* 0x000fc600078e000a */
[----:B------:R1:W-:Y:S01]  /*90e0*/  STSM.16.M88.4 [R2+0x25b00], R20 ;  /* 0x025b001402007844 */ /* 0x0003e20000000200 */
[----:B0-----:R-:W0:Y:S08]  /*90f0*/  MUFU.EX2 R13, R122 ;  /* 0x0000007a000d7308 */ /* 0x001e300000000800 */
[----:B------:R-:W2:Y:S08]  /*9100*/  MUFU.EX2 R12, R120 ;  /* 0x00000078000c7308 */ /* 0x000eb00000000800 */
[----:B------:R-:W3:Y:S01]  /*9110*/  MUFU.EX2 R15, R126 ;  /* 0x0000007e000f7308 */ /* 0x000ee20000000800 */
[----:B0-----:R-:W-:Y:S01]  /*9120*/  FADD.FTZ R7, R13, R7 ;  /* 0x000000070d077221 */ /* 0x001fe20000010000 */
[----:B------:R-:W-:-:S03]  /*9130*/  F2FP.F16.F32.PACK_AB R13, R123, R13 ;  /* 0x0000000d7b0d723e */ /* 0x000fc600000000ff */
[----:B------:R-:W-:-:S03]  /*9140*/  FADD.FTZ R7, R123, R7 ;  /* 0x000000077b077221 */ /* 0x000fc60000010000 */
[----:B------:R-:W0:Y:S01]  /*9150*/  MUFU.EX2 R14, R124 ;  /* 0x0000007c000e7308 */ /* 0x000e220000000800 */
[----:B--2---:R-:W-:Y:S01]  /*9160*/  FADD.FTZ R74, R12, R6 ;  /* 0x000000060c4a7221 */ /* 0x004fe20000010000 */
[----:B------:R-:W-:-:S06]  /*9170*/  F2FP.F16.F32.PACK_AB R12, R121, R12 ;  /* 0x0000000c790c723e */ /* 0x000fcc00000000ff */
[----:B-1----:R-:W1:Y:S01]  /*9180*/  MUFU.EX2 R21, R114 ;  /* 0x0000007200157308 */ /* 0x002e620000000800 */
[----:B---3--:R-:W-:Y:S01]  /*9190*/  FADD.FTZ R6, R15, R7 ;  /* 0x000000070f067221 */ /* 0x008fe20000010000 */
[----:B------:R-:W-:Y:S01]  /*91a0*/  FADD.FTZ R7, R121, R74 ;  /* 0x0000004a79077221 */ /* 0x000fe20000010000 */
[C---:B------:R-:W-:Y:S02]  /*91b0*/  F2FP.F16.F32.PACK_AB R15, R127.reuse, R15 ;  /* 0x0000000f7f0f723e */ /* 0x040fe400000000ff */
[----:B------:R-:W-:-:S03]  /*91c0*/  FADD.FTZ R6, R127, R6 ;  /* 0x000000067f067221 */ /* 0x000fc60000010000 */
[----:B------:R-:W2:Y:S01]  /*91d0*/  MUFU.EX2 R20, R112 ;  /* 0x0000007000147308 */ /* 0x000ea20000000800 */
[----:B0-----:R-:W-:Y:S01]  /*91e0*/  FADD.FTZ R7, R14, R7 ;  /* 0x000000070e077221 */ /* 0x001fe20000010000 */
[----:B------:R-:W-:-:S03]  /*91f0*/  F2FP.F16.F32.PACK_AB R14, R125, R14 ;  /* 0x0000000e7d0e723e */ /* 0x000fc600000000ff */
[----:B------:R-:W-:Y:S02]  /*9200*/  FADD.FTZ R7, R125, R7 ;  /* 0x000000077d077221 */ /* 0x000fe40000010000 */
[----:B------:R0:W-:Y:S01]  /*9210*/  STSM.16.M88.4 [R2+0x27300], R12 ;  /* 0x0273000c02007844 */ /* 0x0001e20000000200 */
[----:B------:R-:W3:Y:S01]  /*9220*/  MUFU.EX2 R23, R118 ;  /* 0x0000007600177308 */ /* 0x000ee20000000800 */
[----:B-1----:R-:W-:Y:S01]  /*9230*/  FADD.FTZ R6, R21, R6 ;  /* 0x0000000615067221 */ /* 0x002fe20000010000 */
[----:B------:R-:W-:-:S03]  /*9240*/  F2FP.F16.F32.PACK_AB R21, R115, R21 ;  /* 0x000000157315723e */ /* 0x000fc600000000ff */
[----:B------:R-:W-:-:S03]  /*9250*/  FADD.FTZ R6, R115, R6 ;  /* 0x0000000673067221 */ /* 0x000fc60000010000 */
[----:B------:R-:W1:Y:S01]  /*9260*/  MUFU.EX2 R22, R116 ;  /* 0x0000007400167308 */ /* 0x000e620000000800 */
[----:B--2---:R-:W-:Y:S01]  /*9270*/  FADD.FTZ R7, R20, R7 ;  /* 0x0000000714077221 */ /* 0x004fe20000010000 */
[----:B------:R-:W-:-:S03]  /*9280*/  F2FP.F16.F32.PACK_AB R20, R113, R20 ;  /* 0x000000147114723e */ /* 0x000fc600000000ff */
[----:B------:R-:W-:Y:S01]  /*9290*/  FADD.FTZ R7, R113, R7 ;  /* 0x0000000771077221 */ /* 0x000fe20000010000 */
[----:B0-----:R-:W-:Y:S02]  /*92a0*/  F2FP.F16.F32.PACK_AB R12, R97, R96 ;  /* 0x00000060610c723e */ /* 0x001fe400000000ff */
[----:B------:R-:W0:Y:S01]  /*92b0*/  MUFU.EX2 R114, R106 ;  /* 0x0000006a00727308 */ /* 0x000e220000000800 */
[----:B---3--:R-:W-:Y:S01]  /*92c0*/  FADD.FTZ R6, R23, R6 ;  /* 0x0000000617067221 */ /* 0x008fe20000010000 */
[----:B------:R-:W-:Y:S02]  /*92d0*/  F2FP.F16.F32.PACK_AB R23, R119, R23 ;  /* 0x000000177717723e */ /* 0x000fe400000000ff */
[----:B------:R-:W-:Y:S01]  /*92e0*/  F2FP.F16.F32.PACK_AB R14, R101, R100 ;  /* 0x00000064650e723e */ /* 0x000fe200000000ff */
[----:B------:R-:W-:-:S03]  /*92f0*/  FADD.FTZ R6, R119, R6 ;  /* 0x0000000677067221 */ /* 0x000fc60000010000 */
[----:B------:R-:W2:Y:S01]  /*9300*/  MUFU.EX2 R106, R98 ;  /* 0x00000062006a7308 */ /* 0x000ea20000000800 */
[----:B-1----:R-:W-:Y:S01]  /*9310*/  FADD.FTZ R74, R22, R7 ;  /* 0x00000007164a7221 */ /* 0x002fe20000010000 */
[----:B------:R-:W-:-:S03]  /*9320*/  F2FP.F16.F32.PACK_AB R22, R117, R22 ;  /* 0x000000167516723e */ /* 0x000fc600000000ff */
[----:B------:R-:W-:Y:S02]  /*9330*/  FADD.FTZ R74, R117, R74 ;  /* 0x0000004a754a7221 */ /* 0x000fe40000010000 */
[----:B------:R1:W-:Y:S01]  /*9340*/  STSM.16.M88.4 [R2+0x28b00], R20 ;  /* 0x028b001402007844 */ /* 0x0003e20000000200 */
[----:B------:R-:W3:Y:S01]  /*9350*/  MUFU.EX2 R98, R90 ;  /* 0x0000005a00627308 */ /* 0x000ee20000000800 */
[----:B0-----:R-:W-:Y:S01]  /*9360*/  FADD.FTZ R7, R114, R6 ;  /* 0x0000000672077221 */ /* 0x001fe20000010000 */
[----:B------:R-:W-:-:S03]  /*9370*/  FADD.FTZ R74, R104, R74 ;  /* 0x0000004a684a7221 */ /* 0x000fc60000010000 */
[----:B------:R-:W-:Y:S01]  /*9380*/  FADD.FTZ R7, R107, R7 ;  /* 0x000000076b077221 */ /* 0x000fe20000010000 */
[----:B------:R-:W-:Y:S02]  /*9390*/  FADD.FTZ R74, R105, R74 ;  /* 0x0000004a694a7221 */ /* 0x000fe40000010000 */
[----:B------:R-:W-:Y:S01]  /*93a0*/  MUFU.EX2 R90, R82 ;  /* 0x00000052005a7308 */ /* 0x000fe20000000800 */
[----:B--2---:R-:W-:Y:S02]  /*93b0*/  F2FP.F16.F32.PACK_AB R13, R99, R106 ;  /* 0x0000006a630d723e */ /* 0x004fe400000000ff */
[----:B-1----:R-:W-:-:S05]  /*93c0*/  F2FP.F16.F32.PACK_AB R20, R89, R88 ;  /* 0x000000585914723e */ /* 0x002fca00000000ff */
[----:B------:R-:W0:Y:S01]  /*93d0*/  MUFU.EX2 R82, R108 ;  /* 0x0000006c00527308 */ /* 0x000e220000000800 */
[----:B---3--:R-:W-:-:S07]  /*93e0*/  F2FP.F16.F32.PACK_AB R21, R91, R98 ;  /* 0x000000625b15723e */ /* 0x008fce00000000ff */
[----:B------:R1:W-:Y:S08]  /*93f0*/  MUFU.EX2 R122, R75 ;  /* 0x0000004b007a7308 */ /* 0x0003f00000000800 */
[----:B------:R2:W-:Y:S01]  /*9400*/  MUFU.EX2 R6, R80 ;  /* 0x0000005000067308 */ /* 0x0005e20000000800 */
[----:B-1----:R-:W-:Y:S01]  /*9410*/  FADD.FTZ R75, R110, R7 ;  /* 0x000000076e4b7221 */ /* 0x002fe20000010000 */
[----:B0-----:R-:W-:Y:S01]  /*9420*/  FADD.FTZ R74, R82, R74 ;  /* 0x0000004a524a7221 */ /* 0x001fe20000010000 */
[----:B------:R-:W-:-:S02]  /*9430*/  F2FP.F16.F32.PACK_AB R82, R109, R82 ;  /* 0x000000526d52723e */ /* 0x000fc400000000ff */
[----:B------:R-:W-:-:S03]  /*9440*/  FADD.FTZ R75, R111, R75 ;  /* 0x0000004b6f4b7221 */ /* 0x000fc60000010000 */
[----:B------:R0:W1:Y:S01]  /*9450*/  MUFU.EX2 R118, R83 ;  /* 0x0000005300767308 */ /* 0x0000620000000800 */
[----:B------:R-:W-:Y:S01]  /*9460*/  FADD.FTZ R75, R106, R75 ;  /* 0x0000004b6a4b7221 */ /* 0x000fe20000010000 */
[----:B--2---:R-:W-:-:S03]  /*9470*/  FADD.FTZ R80, R109, R74 ;  /* 0x0000004a6d507221 */ /* 0x004fc60000010000 */
[----:B------:R-:W-:Y:S01]  /*9480*/  FADD.FTZ R75, R99, R75 ;  /* 0x0000004b634b7221 */ /* 0x000fe20000010000 */
[----:B------:R-:W-:Y:S02]  /*9490*/  FADD.FTZ R80, R96, R80 ;  /* 0x0000005060507221 */ /* 0x000fe40000010000 */
[----:B------:R2:W3:Y:S01]  /*94a0*/  MUFU.EX2 R7, R81 ;  /* 0x0000005100077308 */ /* 0x0004e20000000800 */
[----:B------:R-:W-:Y:S01]  /*94b0*/  FADD.FTZ R108, R102, R75 ;  /* 0x0000004b666c7221 */ /* 0x000fe20000010000 */
[----:B------:R-:W-:Y:S01]  /*94c0*/  FADD.FTZ R75, R97, R80 ;  /* 0x00000050614b7221 */ /* 0x000fe20000010000 */
[----:B------:R-:W-:Y:S02]  /*94d0*/  F2FP.F16.F32.PACK_AB R80, R105, R104 ;  /* 0x000000686950723e */ /* 0x000fe400000000ff */
[----:B0-----:R-:W-:Y:S01]  /*94e0*/  FADD.FTZ R83, R103, R108 ;  /* 0x0000006c67537221 */ /* 0x001fe20000010000 */
[----:B------:R-:W-:Y:S02]  /*94f0*/  FADD.FTZ R104, R100, R75 ;  /* 0x0000004b64687221 */ /* 0x000fe40000010000 */
[----:B------:R-:W0:Y:S01]  /*9500*/  MUFU.EX2 R74, R84 ;  /* 0x00000054004a7308 */ /* 0x000e220000000800 */
[----:B------:R-:W-:Y:S01]  /*9510*/  FADD.FTZ R108, R98, R83 ;  /* 0x00000053626c7221 */ /* 0x000fe20000010000 */
[----:B------:R-:W-:Y:S01]  /*9520*/  FADD.FTZ R75, R101, R104 ;  /* 0x00000068654b7221 */ /* 0x000fe20000010000 */
[----:B--2---:R-:W-:-:S02]  /*9530*/  F2FP.F16.F32.PACK_AB R81, R107, R114 ;  /* 0x000000726b51723e */ /* 0x004fc400000000ff */
[----:B------:R-:W-:Y:S01]  /*9540*/  FADD.FTZ R105, R91, R108 ;  /* 0x0000006c5b697221 */ /* 0x000fe20000010000 */
[----:B------:R-:W-:Y:S01]  /*9550*/  FADD.FTZ R104, R88, R75 ;  /* 0x0000004b58687221 */ /* 0x000fe20000010000 */
[----:B------:R-:W-:Y:S01]  /*9560*/  F2FP.F16.F32.PACK_AB R83, R111, R110 ;  /* 0x0000006e6f53723e */ /* 0x000fe200000000ff */
[----:B------:R2:W4:Y:S01]  /*9570*/  MUFU.EX2 R84, R72 ;  /* 0x0000004800547308 */ /* 0x0005220000000800 */
[----:B------:R-:W-:Y:S01]  /*9580*/  FADD.FTZ R108, R94, R105 ;  /* 0x000000695e6c7221 */ /* 0x000fe20000010000 */
[----:B------:R-:W-:Y:S02]  /*9590*/  FADD.FTZ R75, R89, R104 ;  /* 0x00000068594b7221 */ /* 0x000fe40000010000 */
[----:B------:R5:W-:Y:S01]  /*95a0*/  STSM.16.M88.4 [R2+0x2a300], R80 ;  /* 0x02a3005002007844 */ /* 0x000be20000000200 */
[----:B------:R-:W-:Y:S01]  /*95b0*/  FADD.FTZ R107, R95, R108 ;  /* 0x0000006c5f6b7221 */ /* 0x000fe20000010000 */
[----:B------:R-:W-:Y:S02]  /*95c0*/  FADD.FTZ R104, R92, R75 ;  /* 0x0000004b5c687221 */ /* 0x000fe40000010000 */
[----:B------:R4:W4:Y:S01]  /*95d0*/  MUFU.EX2 R105, R73 ;  /* 0x0000004900697308 */ /* 0x0009220000000800 */
[----:B------:R-:W-:Y:S01]  /*95e0*/  FADD.FTZ R107, R90, R107 ;  /* 0x0000006b5a6b7221 */ /* 0x000fe20000010000 */
[----:B------:R-:W-:-:S03]  /*95f0*/  FADD.FTZ R15, R93, R104 ;  /* 0x000000685d0f7221 */ /* 0x000fc60000010000 */
[----:B-1----:R-:W-:Y:S01]  /*9600*/  FADD.FTZ R107, R118, R107 ;  /* 0x0000006b766b7221 */ /* 0x002fe20000010000 */
[----:B------:R-:W-:Y:S01]  /*9610*/  FADD.FTZ R22, R6, R15 ;  /* 0x0000000f06167221 */ /* 0x000fe20000010000 */
[----:B------:R-:W-:Y:S01]  /*9620*/  F2FP.F16.F32.PACK_AB R15, R103, R102 ;  /* 0x00000066670f723e */ /* 0x000fe200000000ff */
[----:B------:R-:W1:Y:S01]  /*9630*/  MUFU.EX2 R96, R76 ;  /* 0x0000004c00607308 */ /* 0x000e620000000800 */
[----:B--2---:R-:W-:Y:S01]  /*9640*/  FADD.FTZ R72, R86, R107 ;  /* 0x0000006b56487221 */ /* 0x004fe20000010000 */
[----:B---3--:R-:W-:Y:S01]  /*9650*/  FADD.FTZ R23, R7, R22 ;  /* 0x0000001607177221 */ /* 0x008fe20000010000 */
[----:B------:R-:W-:Y:S01]  /*9660*/  F2FP.F16.F32.PACK_AB R22, R93, R92 ;  /* 0x0000005c5d16723e */ /* 0x000fe200000000ff */
[----:B------:R2:W-:Y:S01]  /*9670*/  STSM.16.M88.4 [R2+0x2bb00], R12 ;  /* 0x02bb000c02007844 */ /* 0x0005e20000000200 */
[----:B-----5:R-:W-:Y:S01]  /*9680*/  FADD.FTZ R80, R87, R72 ;  /* 0x0000004857507221 */ /* 0x020fe20000010000 */
[----:B0-----:R-:W-:Y:S01]  /*9690*/  FADD.FTZ R72, R74, R23 ;  /* 0x000000174a487221 */ /* 0x001fe20000010000 */
[----:B------:R-:W-:Y:S01]  /*96a0*/  F2FP.F16.F32.PACK_AB R23, R95, R94 ;  /* 0x0000005e5f17723e */ /* 0x000fe200000000ff */
[----:B------:R0:W3:Y:S01]  /*96b0*/  MUFU.EX2 R82, R77 ;  /* 0x0000004d00527308 */ /* 0x0000e20000000800 */
[----:B------:R-:W-:Y:S01]  /*96c0*/  FADD.FTZ R81, R79, R80 ;  /* 0x000000504f517221 */ /* 0x000fe20000010000 */
[----:B------:R-:W-:Y:S01]  /*96d0*/  FADD.FTZ R75, R85, R72 ;  /* 0x00000048554b7221 */ /* 0x000fe20000010000 */
[----:B------:R-:W-:Y:S01]  /*96e0*/  F2FP.F16.F32.PACK_AB R72, R7, R6 ;  /* 0x000000060748723e */ /* 0x000fe200000000ff */
[----:B------:R2:W-:Y:S01]  /*96f0*/  STSM.16.M88.4 [R2+0x2d300], R20 ;  /* 0x02d3001402007844 */ /* 0x0005e20000000200 */
[----:B------:R-:W-:Y:S01]  /*9700*/  FADD.FTZ R81, R122, R81 ;  /* 0x000000517a517221 */ /* 0x000fe20000010000 */
[----:B----4-:R-:W-:Y:S01]  /*9710*/  FADD.FTZ R6, R84, R75 ;  /* 0x0000004b54067221 */ /* 0x010fe20000010000 */
[----:B------:R-:W-:-:S02]  /*9720*/  F2FP.F16.F32.PACK_AB R73, R118, R90 ;  /* 0x0000005a7649723e */ /* 0x000fc400000000ff */
[----:B0-----:R-:W-:Y:S01]  /*9730*/  F2FP.F16.F32.PACK_AB R77, R122, R79 ;  /* 0x0000004f7a4d723e */ /* 0x001fe200000000ff */
[----:B------:R-:W-:Y:S01]  /*9740*/  FADD.FTZ R80, R78, R81 ;  /* 0x000000514e507221 */ /* 0x000fe20000010000 */
[----:B------:R-:W-:Y:S01]  /*9750*/  F2FP.F16.F32.PACK_AB R74, R85, R74 ;  /* 0x0000004a554a723e */ /* 0x000fe200000000ff */
[----:B------:R-:W-:Y:S01]  /*9760*/  FADD.FTZ R81, R105, R6 ;  /* 0x0000000669517221 */ /* 0x000fe20000010000 */
[----:B------:R-:W-:Y:S01]  /*9770*/  F2FP.F16.F32.PACK_AB R75, R87, R86 ;  /* 0x00000056574b723e */ /* 0x000fe200000000ff */
[C---:B------:R-:W-:Y:S01]  /*9780*/  FADD.FTZ R7, R3.reuse, R80 ;  /* 0x0000005003077221 */ /* 0x040fe20000010000 */
[----:B------:R-:W-:Y:S01]  /*9790*/  F2FP.F16.F32.PACK_AB R79, R3, R78 ;  /* 0x0000004e034f723e */ /* 0x000fe200000000ff */
[----:B-1----:R-:W-:Y:S01]  /*97a0*/  FADD.FTZ R81, R96, R81 ;  /* 0x0000005160517221 */ /* 0x002fe20000010000 */
[----:B------:R-:W-:Y:S01]  /*97b0*/  F2FP.F16.F32.PACK_AB R76, R105, R84 ;  /* 0x00000054694c723e */ /* 0x000fe200000000ff */
[----:B------:R2:W-:Y:S01]  /*97c0*/  STSM.16.M88.4 [R2+0x2eb00], R72 ;  /* 0x02eb004802007844 */ /* 0x0005e20000000200 */
[C---:B---3--:R-:W-:Y:S01]  /*97d0*/  F2FP.F16.F32.PACK_AB R78, R82.reuse, R96 ;  /* 0x00000060524e723e */ /* 0x048fe200000000ff */
[----:B------:R-:W-:Y:S01]  /*97e0*/  FADD.FTZ R6, R82, R81 ;  /* 0x0000005152067221 */ /* 0x000fe20000010000 */
[----:B------:R-:W-:-:S03]  /*97f0*/  IMAD.MOV.U32 R3, RZ, RZ, R11 ;  /* 0x000000ffff037224 */ /* 0x000fc600078e000b */
[----:B------:R2:W-:Y:S01]  /*9800*/  STSM.16.M88.4 [R2+0x30300], R76 ;  /* 0x0303004c02007844 */ /* 0x0005e20000000200 */
        /* <DEDUP_REMOVED lines=8> */
[----:B------:R-:W-:Y:S01]  /*9890*/  IMAD.MOV.U32 R3, RZ, RZ, R11 ;  /* 0x000000ffff037224 */ /* 0x000fe200078e000b */
[----:B------:R-:W-:Y:S01]  /*98a0*/  UMOV UR39, UR57 ;  /* 0x0000003900277c82 */ /* 0x000fe20008000000 */
[----:B------:R-:W-:Y:S02]  /*98b0*/  IMAD.MOV.U32 R5, RZ, RZ, R10 ;  /* 0x000000ffff057224 */ /* 0x000fe400078e000a */
[----:B------:R-:W-:-:S07]  /*98c0*/  IMAD.MOV.U32 R16, RZ, RZ, R8 ;  /* 0x000000ffff107224 */ /* 0x000fce00078e0008 */
.L_x_2091:
[----:B------:R-:W-:-:S13]  /*98d0*/  ISETP.GE.AND P2, PT, R4, R147, PT ;  /* 0x000000930400720c */ /* 0x000fda0003f46270 */
[----:B------:R-:W-:Y:S05]  /*98e0*/  @!P2 BRA `(.L_x_2101) ;  /* 0x0000003400cca947 */ /* 0x000fea0003800000 */
[----:B------:R-:W-:Y:S01]  /*98f0*/  IMAD.MOV.U32 R9, RZ, RZ, R3 ;  /* 0x000000ffff097224 */ /* 0x000fe200078e0003 */
[----:B------:R-:W-:Y:S01]  /*9900*/  UMOV UR57, UR39 ;  /* 0x0000002700397c82 */ /* 0x000fe20008000000 */
[----:B------:R-:W-:Y:S02]  /*9910*/  IMAD.MOV.U32 R8, RZ, RZ, R5 ;  /* 0x000000ffff087224 */ /* 0x000fe400078e0005 */
[----:B------:R-:W-:-:S07]  /*9920*/  IMAD.MOV.U32 R10, RZ, RZ, R16 ;  /* 0x000000ffff0a7224 */ /* 0x000fce00078e0010 */
.L_x_2110:
[----:B------:R-:W-:Y:S01]  /*9930*/  UIADD3 UR39, UR57, 0x1, URZ ;  /* 0x0000000139277890 */ /* 0x000fe2000fffe03f */
[----:B------:R-:W-:-:S03]  /*9940*/  ISETP.NE.AND P3, PT, RZ, UR38, PT ;  /* 0x00000026ff007c0c */ /* 0x000fc6000bf65270 */
[----:B------:R-:W-:-:S04]  /*9950*/  UISETP.NE.AND UP0, UPT, UR39, 0x2, UPT ;  /* 0x000000022700788c */ /* 0x000fc8000bf05270 */
[----:B------:R-:W-:Y:S02]  /*9960*/  USEL UR6, URZ, 0x1, UP0 ;  /* 0x000000013f067887 */ /* 0x000fe40008000000 */
[----:B------:R-:W-:-:S04]  /*9970*/  USEL UR39, UR39, URZ, UP0 ;  /* 0x0000003f27277287 */ /* 0x000fc80008000000 */
[----:B------:R-:W-:Y:S01]  /*9980*/  LOP3.LUT R16, R10, UR6, RZ, 0x3c, !PT ;  /* 0x000000060a107c12 */ /* 0x000fe2000f8e3cff */
[----:B-1----:R-:W-:Y:S07]  /*9990*/  @P3 BRA `(.L_x_2102) ;  /* 0x0000000000283947 */ /* 0x002fee0003800000 */
[----:B------:R-:W-:Y:S05]  /*99a0*/  @!P0 BRA `(.L_x_2103) ;  /* 0x0000000000048947 */ /* 0x000fea0003800000 */
[----:B------:R-:W-:Y:S01]  /*99b0*/  BPT.TRAP 0x1 ;  /* 0x000000040000795c */ /* 0x000fe20000300000 */
.L_x_2103:
[----:B------:R-:W-:Y:S01]  /*99c0*/  ULEA UR6, UR39, UR36, 0x3 ;  /* 0x0000002427067291 */ /* 0x000fe2000f8e183f */
[----:B------:R-:W-:-:S08]  /*99d0*/  SHF.L.U32 R0, R16, 0x1f, RZ ;  /* 0x0000001f10007819 */ /* 0x000fd000000006ff */
[----:B------:R1:W3:Y:S01]  /*99e0*/  SYNCS.PHASECHK.TRANS64.TRYWAIT P2, [UR6+0x31c30], R0 ;  /* 0x031c3000ff0075a7 */ /* 0x0002e20008040146 */
[----:B------:R-:W-:Y:S05]  /*99f0*/  @!P0 BRA `(.L_x_2104) ;  /* 0x0000000000048947 */ /* 0x000fea0003800000 */
[----:B------:R-:W-:Y:S01]  /*9a00*/  BPT.TRAP 0x1 ;  /* 0x000000040000795c */ /* 0x000fe20000300000 */
.L_x_2104:
[----:B---3--:R-:W-:Y:S05]  /*9a10*/  @P2 BRA `(.L_x_2102) ;  /* 0x0000000000082947 */ /* 0x008fea0003800000 */
[----:B------:R-:W3:Y:S02]  /*9a20*/  SYNCS.PHASECHK.TRANS64.TRYWAIT P2, [UR6+0x31c30], R0 ;  /* 0x031c3000ff0075a7 */ /* 0x000ee40008040146 */
[----:B---3--:R-:W-:Y:S05]  /*9a30*/  @!P2 BRA `(.L_x_2105) ;  /* 0x000000d8006ca947 */ /* 0x008fea0003800000 */
.L_x_2102:
[----:B---3--:R-:W3:Y:S01]  /*9a40*/  S2R R3, SR_TID.X ;  /* 0x0000000000037919 */ /* 0x008ee20000002100 */
        /* <DEDUP_REMOVED lines=29> */
[----:B-1----:R-:W-:Y:S01]  /*9c20*/  VIADD R0, R3, 0x8 ;  /* 0x0000000803007836 */ /* 0x002fe20000000000 */
        /* <DEDUP_REMOVED lines=60> */
[----:B--2---:R-:W-:-:S06]  /*9ff0*/  WARPGROUP.ARRIVE ;  /* 0x00000000000079c5 */ /* 0x004fcc0000000000 */
        /* <DEDUP_REMOVED lines=265> */
.L_x_2107:
[----:B------:R-:W-:Y:S01]  /*b090*/  ULEA UR6, UR57, UR36, 0x3 ;  /* 0x0000002439067291 */ /* 0x000fe2000f8e183f */
[----:B------:R-:W-:-:S08]  /*b0a0*/  SHF.L.U32 R0, R10, 0x1f, RZ ;  /* 0x0000001f0a007819 */ /* 0x000fd000000006ff */
[----:B------:R1:W2:Y:S01]  /*b0b0*/  SYNCS.PHASECHK.TRANS64.TRYWAIT P2, [UR6+0x31c50], R0 ;  /* 0x031c5000ff0075a7 */ /* 0x0002a20008040146 */
[----:B------:R-:W-:Y:S05]  /*b0c0*/  @!P0 BRA `(.L_x_2108) ;  /* 0x0000000000048947 */ /* 0x000fea0003800000 */
[----:B------:R-:W-:Y:S01]  /*b0d0*/  BPT.TRAP 0x1 ;  /* 0x000000040000795c */ /* 0x000fe20000300000 */
.L_x_2108:
[----:B--2---:R-:W-:Y:S05]  /*b0e0*/  @P2 BRA `(.L_x_2106) ;  /* 0x0000000000082947 */ /* 0x004fea0003800000 */
[----:B------:R-:W2:Y:S02]  /*b0f0*/  SYNCS.PHASECHK.TRANS64.TRYWAIT P2, [UR6+0x31c50], R0 ;  /* 0x031c5000ff0075a7 */ /* 0x000ea40008040146 */
[----:B--2---:R-:W-:Y:S05]  /*b100*/  @!P2 BRA `(.L_x_2109) ;  /* 0x000000c000d0a947 */ /* 0x004fea0003800000 */
.L_x_2106:
[----:B------:R-:W-:Y:S01]  /*b110*/  UIADD3 UR6, UR36, 0x200, URZ ;  /* 0x0000020024067890 */ /* 0x000fe2000fffe03f */
[----:B------:R-:W-:Y:S01]  /*b120*/  WARPGROUP.ARRIVE ;  /* 0x00000000000079c5 */ /* 0x000fe20000000000 */
[----:B------:R-:W-:Y:S01]  /*b130*/  ULOP3.LUT UR7, UR37, 0x10000, URZ, 0xfc, !UPT ;  /* 0x0001000025077892 */ /* 0x000fe2000f8efc3f */
[----:B-12---:R-:W-:Y:S01]  /*b140*/  FMNMX.FTZ R0, R136, R8, !PT ;  /* 0x0000000888007209 */ /* 0x006fe20007810000 */
[----:B------:R-:W-:-:S03]  /*b150*/  USHF.R.U32.HI UR6, URZ, 0x4, UR6 ;  /* 0x000000043f067899 */ /* 0x000fc60008011606 */
[----:B0-----:R-:W0:Y:S01]  /*b160*/  S2R R15, SR_TID.X ;  /* 0x00000000000f7919 */ /* 0x001e220000002100 */
[----:B------:R-:W-:Y:S01]  /*b170*/  UMOV UR29, 0xc0000010 ;  /* 0xc0000010001d7882 */ /* 0x000fe20000000000 */
[----:B------:R-:W-:Y:S01]  /*b180*/  UMOV UR31, 0x80000020 ;  /* 0x80000020001f7882 */ /* 0x000fe20000000000 */
[----:B------:R-:W-:Y:S01]  /*b190*/  ULOP3.LUT UR6, UR6, 0x3fff, URZ, 0xc0, !UPT ;  /* 0x00003fff06067892 */ /* 0x000fe2000f8ec03f */
[----:B------:R-:W-:Y:S01]  /*b1a0*/  FMNMX.FTZ R0, R137, R0, !PT ;  /* 0x0000000089007209 */ /* 0x000fe20007810000 */
[----:B------:R-:W-:Y:S02]  /*b1b0*/  UMOV UR28, UR7 ;  /* 0x00000007001c7c82 */ /* 0x000fe40008000000 */
        /* <DEDUP_REMOVED lines=52> */
[----:B0-----:R-:W-:Y:S02]  /*b500*/  FMNMX.FTZ R3, R0, R3, !PT ;  /* 0x0000000300037209 */ /* 0x001fe40007810000 */
[----:B------:R-:W0:Y:S03]  /*b510*/  LDC R0, c[0x0][0x988] ;  /* 0x00026200ff007b82 */ /* 0x000e260000000800 */
[----:B------:R-:W1:Y:S02]  /*b520*/  SHFL.BFLY PT, R5, R3, 0x1, 0x1f ;  /* 0x0c201f0003057f89 */ /* 0x000e6400000e0000 */
[----:B-1----:R-:W-:-:S05]  /*b530*/  FMNMX.FTZ R5, R3, R5, !PT ;  /* 0x0000000503057209 */ /* 0x002fca0007810000 */
[C---:B------:R-:W-:Y:S01]  /*b540*/  FADD.FTZ R8, -R5.reuse, R8 ;  /* 0x0000000805087221 */ /* 0x040fe20000010100 */
[----:B0-----:R-:W-:-:S03]  /*b550*/  FMUL.FTZ R3, R5, R0 ;  /* 0x0000000005037220 */ /* 0x001fc60000410000 */
        /* <DEDUP_REMOVED lines=18> */
[----:B------:R-:W-:Y:S01]  /*b680*/  FFMA.FTZ R117, R117, R0, -R3 ;  /* 0x0000000075757223 */ /* 0x000fe20000010803 */
[----:B------:R-:W-:-:S02]  /*b690*/  WARPGROUP.DEPBAR.LE gsb0, 0x0 ;  /* 0x00008000000079c5 */ /* 0x000fc40000010000 */
[----:B------:R-:W-:Y:S01]  /*b6a0*/  WARPGROUP.ARRIVE ;  /* 0x00000000000079c5 */ /* 0x000fe20000000000 */
[----:B------:R-:W1:Y:S01]  /*b6b0*/  MUFU.EX2 R137, R137 ;  /* 0x0000008900897308 */ /* 0x000e620000000800 */
[-CC-:B------:R-:W-:Y:S01]  /*b6c0*/  FFMA.FTZ R104, R104, R0.reuse, -R3.reuse ;  /* 0x0000000068687223 */ /* 0x180fe20000010803 */
[-CC-:B------:R-:W-:Y:S01]  /*b6d0*/  FFMA.FTZ R105, R105, R0.reuse, -R3.reuse ;  /* 0x0000000069697223 */ /* 0x180fe20000010803 */
[-CC-:B------:R-:W-:Y:S01]  /*b6e0*/  FFMA.FTZ R108, R108, R0.reuse, -R3.reuse ;  /* 0x000000006c6c7223 */ /* 0x180fe20000010803 */
[-CC-:B------:R-:W-:Y:S01]  /*b6f0*/  FFMA.FTZ R109, R109, R0.reuse, -R3.reuse ;  /* 0x000000006d6d7223 */ /* 0x180fe20000010803 */
[----:B------:R-:W-:Y:S01]  /*b700*/  HGMMA.64x96x16.F32 R24, gdesc[UR28].tnspB, R24, gsb0 ;  /* 0x416000001c1879f0 */ /* 0x000fe20008000818 */
[----:B------:R-:W-:Y:S01]  /*b710*/  UIADD3 UR28, UR7, 0x480, URZ ;  /* 0x00000480071c7890 */ /* 0x000fe2000fffe03f */
[-CC-:B------:R-:W-:Y:S01]  /*b720*/  FFMA.FTZ R96, R96, R0.reuse, -R3.reuse ;  /* 0x0000000060607223 */ /* 0x180fe20000010803 */
[----:B------:R-:W-:Y:S01]  /*b730*/  UIADD3 UR30, UR6, 0xc0, URZ ;  /* 0x000000c0061e7890 */ /* 0x000fe2000fffe03f */
[----:B------:R-:W2:Y:S01]  /*b740*/  MUFU.EX2 R10, R140 ;  /* 0x0000008c000a7308 */ /* 0x000ea20000000800 */
[----:B------:R-:W-:Y:S01]  /*b750*/  UMOV UR29, 0xc0000010 ;  /* 0xc0000010001d7882 */ /* 0x000fe20000000000 */
[----:B------:R-:W-:Y:S01]  /*b760*/  UMOV UR31, 0x80000020 ;  /* 0x80000020001f7882 */ /* 0x000fe20000000000 */
        /* <DEDUP_REMOVED lines=16> */
[----:B------:R-:W4:Y:S01]  /*b870*/  MUFU.EX2 R12, R128 ;  /* 0x00000080000c7308 */ /* 0x000f220000000800 */
[----:B0-----:R-:W-:Y:S01]  /*b880*/  FFMA.FTZ R3, R13, R6, R8 ;  /* 0x000000060d037223 */ /* 0x001fe20000010008 */
[----:B-1----:R-:W-:-:S03]  /*b890*/  F2FP.F16.F32.PACK_AB R8, R137, R8 ;  /* 0x000000088908723e */ /* 0x002fc600000000ff */
[----:B------:R-:W-:-:S03]  /*b8a0*/  FADD.FTZ R3, R137, R3 ;  /* 0x0000000389037221 */ /* 0x000fc60000010000 */
[----:B------:R-:W0:Y:S01]  /*b8b0*/  MUFU.EX2 R129, R129 ;  /* 0x0000008100817308 */ /* 0x000e220000000800 */
[----:B--2---:R-:W-:Y:S01]  /*b8c0*/  FADD.FTZ R3, R10, R3 ;  /* 0x000000030a037221 */ /* 0x004fe20000010000 */
[----:B---3--:R-:W-:-:S03]  /*b8d0*/  F2FP.F16.F32.PACK_AB R10, R141, R10 ;  /* 0x0000000a8d0a723e */ /* 0x008fc600000000ff */
[----:B------:R-:W-:-:S03]  /*b8e0*/  FADD.FTZ R3, R141, R3 ;  /* 0x000000038d037221 */ /* 0x000fc60000010000 */
[----:B------:R-:W-:Y:S01]  /*b8f0*/  MUFU.EX2 R132, R132 ;  /* 0x0000008400847308 */ /* 0x000fe20000000800 */
[----:B----4-:R-:W-:-:S07]  /*b900*/  FADD.FTZ R3, R12, R3 ;  /* 0x000000030c037221 */ /* 0x010fce0000010000 */
[----:B------:R-:W-:Y:S01]  /*b910*/  MUFU.EX2 R120, R120 ;  /* 0x0000007800787308 */ /* 0x000fe20000000800 */
[C---:B0-----:R-:W-:Y:S01]  /*b920*/  FADD.FTZ R6, R129.reuse, R3 ;  /* 0x0000000381067221 */ /* 0x041fe20000010000 */
[----:B------:R-:W-:Y:S02]  /*b930*/  FMNMX.FTZ R3, R138, R9, !PT ;  /* 0x000000098a037209 */ /* 0x000fe40007810000 */
[----:B------:R-:W-:Y:S02]  /*b940*/  F2FP.F16.F32.PACK_AB R12, R129, R12 ;  /* 0x0000000c810c723e */ /* 0x000fe400000000ff */
[----:B------:R-:W-:Y:S02]  /*b950*/  FMNMX.FTZ R3, R139, R3, !PT ;  /* 0x000000038b037209 */ /* 0x000fe40007810000 */
[----:B------:R-:W-:Y:S02]  /*b960*/  MUFU.EX2 R124, R124 ;  /* 0x0000007c007c7308 */ /* 0x000fe40000000800 */
[----:B------:R-:W-:-:S04]  /*b970*/  FMNMX.FTZ R3, R142, R3, !PT ;  /* 0x000000038e037209 */ /* 0x000fc80007810000 */
        /* <DEDUP_REMOVED lines=58> */
[----:B------:R-:W-:Y:S01]  /*bd20*/  MUFU.EX2 R81, R81 ;  /* 0x0000005100517308 */ /* 0x000fe20000000800 */
[----:B------:R-:W-:-:S02]  /*bd30*/  WARPGROUP.DEPBAR.LE gsb0, 0x0 ;  /* 0x00008000000079c5 */ /* 0x000fc40000010000 */
[----:B------:R-:W-:-:S05]  /*bd40*/  WARPGROUP.ARRIVE ;  /* 0x00000000000079c5 */ /* 0x000fca0000000000 */
[----:B------:R-:W-:Y:S01]  /*bd50*/  MUFU.EX2 R84, R84 ;  /* 0x0000005400547308 */ /* 0x000fe20000000800 */
[----:B0-----:R-:W-:Y:S01]  /*bd60*/  FMNMX.FTZ R3, R3, R11, !PT ;  /* 0x0000000b03037209 */ /* 0x001fe20007810000 */
[----:B------:R-:W-:Y:S01]  /*bd70*/  HGMMA.64x96x16.F32 R24, gdesc[UR28].tnspB, R24, gsb0 ;  /* 0x416000001c1879f0 */ /* 0x000fe20008000818 */
[----:B------:R-:W-:Y:S02]  /*bd80*/  UIADD3 UR28, UR7, 0x780, URZ ;  /* 0x00000780071c7890 */ /* 0x000fe4000fffe03f */
[----:B------:R-:W-:Y:S01]  /*bd90*/  UIADD3 UR30, UR6, 0x140, URZ ;  /* 0x00000140061e7890 */ /* 0x000fe2000fffe03f */
[----:B------:R-:W0:Y:S01]  /*bda0*/  SHFL.BFLY PT, R11, R3, 0x1, 0x1f ;  /* 0x0c201f00030b7f89 */ /* 0x000e2200000e0000 */
[----:B------:R-:W-:Y:S01]  /*bdb0*/  UMOV UR29, 0xc0000010 ;  /* 0xc0000010001d7882 */ /* 0x000fe20000000000 */
[----:B------:R-:W-:Y:S01]  /*bdc0*/  UMOV UR31, 0x80000020 ;  /* 0x80000020001f7882 */ /* 0x000fe20000000000 */
[----:B------:R-:W-:Y:S08]  /*bdd0*/  MUFU.EX2 R85, R85 ;  /* 0x0000005500557308 */ /* 0x000ff00000000800 */
[----:B------:R-:W-:Y:S08]  /*bde0*/  MUFU.EX2 R72, R72 ;  /* 0x0000004800487308 */ /* 0x000ff00000000800 */
[----:B------:R-:W-:Y:S01]  /*bdf0*/  MUFU.EX2 R73, R73 ;  /* 0x0000004900497308 */ /* 0x000fe20000000800 */
[----:B0-----:R-:W-:-:S07]  /*be00*/  FMNMX.FTZ R3, R3, R11, !PT ;  /* 0x0000000b03037209 */ /* 0x001fce0007810000 */
[----:B------:R-:W-:Y:S01]  /*be10*/  MUFU.EX2 R76, R76 ;  /* 0x0000004c004c7308 */ /* 0x000fe20000000800 */
        /* <DEDUP_REMOVED lines=38> */
[----:B------:R-:W-:-:S02]  /*c080*/  VIADD R11, R14, 0x9 ;  /* 0x000000090e0b7836 */ /* 0x000fc40000000000 */
[----:B------:R-:W-:Y:S01]  /*c090*/  FMUL.FTZ R9, R9, R0 ;  /* 0x0000000009097220 */ /* 0x000fe20000410000 */
[----:B------:R-:W-:Y:S02]  /*c0a0*/  MUFU.EX2 R139, R139 ;  /* 0x0000008b008b7308 */ /* 0x000fe40000000800 */
[----:B------:R-:W-:Y:S02]  /*c0b0*/  SEL R11, R11, 0x9, !P2 ;  /* 0x000000090b0b7807 */ /* 0x000fe40005000000 */
[C---:B------:R-:W-:Y:S01]  /*c0c0*/  ISETP.GT.AND P2, PT, R4.reuse, R147, PT ;  /* 0x000000930400720c */ /* 0x040fe20003f44270 */
[----:B------:R-:W-:-:S03]  /*c0d0*/  VIADD R4, R4, 0xffffffff ;  /* 0xffffffff04047836 */ /* 0x000fc60000000000 */
[----:B------:R-:W-:Y:S08]  /*c0e0*/  MUFU.EX2 R17, R9 ;  /* 0x0000000900117308 */ /* 0x000ff00000000800 */
[----:B------:R-:W0:Y:S08]  /*c0f0*/  MUFU.EX2 R9, R138 ;  /* 0x0000008a00097308 */ /* 0x000e300000000800 */
[----:B------:R-:W1:Y:S01]  /*c100*/  MUFU.EX2 R142, R142 ;  /* 0x0000008e008e7308 */ /* 0x000e620000000800 */
[----:B------:R-:W-:-:S02]  /*c110*/  WARPGROUP.DEPBAR.LE gsb0, 0x0 ;  /* 0x00008000000079c5 */ /* 0x000fc40000010000 */
[----:B------:R-:W-:-:S05]  /*c120*/  WARPGROUP.ARRIVE ;  /* 0x00000000000079c5 */ /* 0x000fca0000000000 */
[----:B------:R-:W-:Y:S01]  /*c130*/  MUFU.EX2 R143, R143 ;  /* 0x0000008f008f7308 */ /* 0x000fe20000000800 */
[----:B0-----:R-:W-:Y:S01]  /*c140*/  FFMA.FTZ R7, R17, R7, R9 ;  /* 0x0000000711077223 */ /* 0x001fe20000010009 */
[C---:B------:R-:W-:Y:S01]  /*c150*/  F2FP.F16.F32.PACK_AB R9, R139.reuse, R9 ;  /* 0x000000098b09723e */ /* 0x040fe200000000ff */
[----:B------:R-:W-:Y:S01]  /*c160*/  HGMMA.64x96x16.F32 R24, gdesc[UR28].tnspB, R24, gsb0 ;  /* 0x416000001c1879f0 */ /* 0x000fe20008000818 */
[----:B------:R-:W-:Y:S01]  /*c170*/  UIADD3 UR28, UR7, 0x900, URZ ;  /* 0x00000900071c7890 */ /* 0x000fe2000fffe03f */
[----:B------:R-:W-:Y:S01]  /*c180*/  FADD.FTZ R7, R139, R7 ;  /* 0x000000078b077221 */ /* 0x000fe20000010000 */
[----:B------:R-:W-:Y:S01]  /*c190*/  UIADD3 UR30, UR6, 0x180, URZ ;  /* 0x00000180061e7890 */ /* 0x000fe2000fffe03f */
[----:B------:R-:W-:Y:S01]  /*c1a0*/  UMOV UR29, 0xc0000010 ;  /* 0xc0000010001d7882 */ /* 0x000fe20000000000 */
[----:B------:R-:W-:Y:S01]  /*c1b0*/  UMOV UR31, 0x80000020 ;  /* 0x80000020001f7882 */ /* 0x000fe20000000000 */
[----:B------:R-:W-:Y:S01]  /*c1c0*/  MUFU.EX2 R14, R133 ;  /* 0x00000085000e7308 */ /* 0x000fe20000000800 */
[----:B-1----:R-:W-:-:S07]  /*c1d0*/  FADD.FTZ R7, R142, R7 ;  /* 0x000000078e077221 */ /* 0x002fce0000010000 */
[----:B------:R-:W-:Y:S08]  /*c1e0*/  MUFU.EX2 R130, R130 ;  /* 0x0000008200827308 */ /* 0x000ff00000000800 */
[----:B------:R-:W0:Y:S08]  /*c1f0*/  MUFU.EX2 R131, R131 ;  /* 0x0000008300837308 */ /* 0x000e300000000800 */
[----:B------:R-:W1:Y:S08]  /*c200*/  MUFU.EX2 R15, R134 ;  /* 0x00000086000f7308 */ /* 0x000e700000000800 */
        /* <DEDUP_REMOVED lines=38> */
[----:B------:R-:W-:Y:S01]  /*c470*/  MUFU.EX2 R79, R79 ;  /* 0x0000004f004f7308 */ /* 0x000fe20000000800 */
[----:B------:R-:W-:-:S02]  /*c480*/  WARPGROUP.DEPBAR.LE gsb0, 0x0 ;  /* 0x00008000000079c5 */ /* 0x000fc40000010000 */
[----:B------:R-:W-:-:S06]  /*c490*/  WARPGROUP.ARRIVE ;  /* 0x00000000000079c5 */ /* 0x000fcc0000000000 */
[----:B------:R-:W-:Y:S03]  /*c4a0*/  HGMMA.64x96x16.F32 R24, gdesc[UR28].tnspB, R24, gsb0 ;  /* 0x416000001c1879f0 */ /* 0x000fe60008000818 */
[----:B------:R-:W-:Y:S02]  /*c4b0*/  WARPGROUP.DEPBAR.LE gsb0, 0x0 ;  /* 0x00008000000079c5 */ /* 0x000fe40000010000 */
[----:B------:R3:W-:Y:S06]  /*c4c0*/  BAR.ARV R11, 0x100 ;  /* 0x0004000b0000751d */ /* 0x0007ec0000002000 */
[-C--:B------:R-:W-:Y:S01]  /*c4d0*/  FMUL.FTZ R24, R24, R13.reuse ;  /* 0x0000000d18187220 */ /* 0x080fe20000410000 */
[----:B------:R-:W-:Y:S01]  /*c4e0*/  FMUL.FTZ R25, R25, R13 ;  /* 0x0000000d19197220 */ /* 0x000fe20000410000 */
[----:B---3--:R-:W-:-:S02]  /*c4f0*/  IMAD.U32 R11, RZ, RZ, UR39 ;  /* 0x00000027ff0b7e24 */ /* 0x008fc4000f8e00ff */
        /* <DEDUP_REMOVED lines=26> */
[----:B---3--:R-:W-:Y:S01]  /*c6a0*/  IMAD.U32 R11, RZ, RZ, UR57 ;  /* 0x00000039ff0b7e24 */ /* 0x008fe2000f8e00ff */
[----:B0-----:R-:W-:Y:S01]  /*c6b0*/  F2FP.F16.F32.PACK_AB R13, R131, R130 ;  /* 0x00000082830d723e */ /* 0x001fe200000000ff */
[----:B------:R-:W-:Y:S01]  /*c6c0*/  UMOV UR57, UR39 ;  /* 0x0000002700397c82 */ /* 0x000fe20008000000 */
        /* <DEDUP_REMOVED lines=24> */
[C---:B0-----:R-:W-:Y:S01]  /*c850*/  F2FP.F16.F32.PACK_AB R11, R143.reuse, R142 ;  /* 0x0000008e8f0b723e */ /* 0x041fe200000000ff */
[----:B------:R-:W-:Y:S01]  /*c860*/  FADD.FTZ R143, R143, R7 ;  /* 0x000000078f8f7221 */ /* 0x000fe20000010000 */
[----:B------:R-:W-:Y:S01]  /*c870*/  FADD.FTZ R7, R132, R6 ;  /* 0x0000000684077221 */ /* 0x000fe20000010000 */
[-C--:B------:R-:W-:Y:S01]  /*c880*/  FMUL.FTZ R66, R66, R17.reuse ;  /* 0x0000001142427220 */ /* 0x080fe20000410000 */
[-C--:B------:R-:W-:Y:S01]  /*c890*/  FMUL.FTZ R67, R67, R17.reuse ;  /* 0x0000001143437220 */ /* 0x080fe20000410000 */
[----:B------:R0:W-:Y:S01]  /*c8a0*/  STSM.16.M88.4 [R2+0x24300], R8 ;  /* 0x0243000802007844 */ /* 0x0001e20000000200 */
[----:B------:R-:W-:Y:S01]  /*c8b0*/  FADD.FTZ R7, R14, R7 ;  /* 0x000000070e077221 */ /* 0x000fe20000010000 */
[----:B------:R-:W-:Y:S01]  /*c8c0*/  FADD.FTZ R143, R130, R143 ;  /* 0x0000008f828f7221 */ /* 0x000fe20000010000 */
[----:B------:R-:W-:Y:S01]  /*c8d0*/  F2FP.F16.F32.PACK_AB R14, R14, R132 ;  /* 0x000000840e0e723e */ /* 0x000fe200000000ff */
[-C--:B------:R-:W-:Y:S01]  /*c8e0*/  FMUL.FTZ R70, R70, R17.reuse ;  /* 0x0000001146467220 */ /* 0x080fe20000410000 */
[----:B------:R-:W-:Y:S01]  /*c8f0*/  FADD.FTZ R7, R120, R7 ;  /* 0x0000000778077221 */ /* 0x000fe20000010000 */
[----:B------:R-:W-:Y:S01]  /*c900*/  FADD.FTZ R6, R131, R143 ;  /* 0x0000008f83067221 */ /* 0x000fe20000010000 */
[----:B------:R-:W-:-:S03]  /*c910*/  FMUL.FTZ R71, R71, R17 ;  /* 0x0000001147477220 */ /* 0x000fc60000410000 */
[----:B-1----:R-:W-:Y:S01]  /*c920*/  FADD.FTZ R6, R15, R6 ;  /* 0x000000060f067221 */ /* 0x002fe20000010000 */
[----:B--2---:R-:W-:-:S03]  /*c930*/  F2FP.F16.F32.PACK_AB R15, R135, R15 ;  /* 0x0000000f870f723e */ /* 0x004fc600000000ff */
[----:B------:R-:W-:Y:S01]  /*c940*/  FADD.FTZ R6, R135, R6 ;  /* 0x0000000687067221 */ /* 0x000fe20000010000 */
[----:B0-----:R-:W0:Y:S01]  /*c950*/  MUFU.EX2 R8, R121 ;  /* 0x0000007900087308 */ /* 0x001e220000000800 */
[----:B------:R-:W-:Y:S07]  /*c960*/  STSM.16.M88.4 [R2+0x25b00], R12 ;  /* 0x025b000c02007844 */ /* 0x000fee0000000200 */
[----:B------:R-:W1:Y:S08]  /*c970*/  MUFU.EX2 R10, R125 ;  /* 0x0000007d000a7308 */ /* 0x000e700000000800 */
[----:B------:R-:W2:Y:S01]  /*c980*/  MUFU.EX2 R9, R122 ;  /* 0x0000007a00097308 */ /* 0x000ea20000000800 */
[C---:B0-----:R-:W-:Y:S01]  /*c990*/  FADD.FTZ R7, R8.reuse, R7 ;  /* 0x0000000708077221 */ /* 0x041fe20000010000 */
[----:B------:R-:W-:-:S03]  /*c9a0*/  F2FP.F16.F32.PACK_AB R8, R8, R120 ;  /* 0x000000780808723e */ /* 0x000fc600000000ff */
[----:B------:R-:W-:-:S03]  /*c9b0*/  FADD.FTZ R7, R124, R7 ;  /* 0x000000077c077221 */ /* 0x000fc60000010000 */
[----:B------:R-:W0:Y:S01]  /*c9c0*/  MUFU.EX2 R11, R126 ;  /* 0x0000007e000b7308 */ /* 0x000e220000000800 */
[C---:B-1----:R-:W-:Y:S01]  /*c9d0*/  FADD.FTZ R7, R10.reuse, R7 ;  /* 0x000000070a077221 */ /* 0x042fe20000010000 */
[----:B------:R-:W-:-:S03]  /*c9e0*/  F2FP.F16.F32.PACK_AB R10, R10, R124 ;  /* 0x0000007c0a0a723e */ /* 0x000fc600000000ff */
[----:B------:R-:W-:Y:S01]  /*c9f0*/  FADD.FTZ R7, R112, R7 ;  /* 0x0000000770077221 */ /* 0x000fe20000010000 */
[----:B--2---:R-:W-:Y:S01]  /*ca00*/  FADD.FTZ R6, R9, R6 ;  /* 0x0000000609067221 */ /* 0x004fe20000010000 */
[----:B------:R-:W-:-:S03]  /*ca10*/  F2FP.F16.F32.PACK_AB R9, R123, R9 ;  /* 0x000000097b09723e */ /* 0x000fc600000000ff */
[----:B------:R-:W-:Y:S01]  /*ca20*/  FADD.FTZ R18, R123, R6 ;  /* 0x000000067b127221 */ /* 0x000fe20000010000 */
[C---:B------:R-:W-:Y:S01]  /*ca30*/  FADD.FTZ R6, R20.reuse, R7 ;  /* 0x0000000714067221 */ /* 0x040fe20000010000 */
[----:B------:R-:W-:Y:S02]  /*ca40*/  F2FP.F16.F32.PACK_AB R20, R20, R112 ;  /* 0x000000701414723e */ /* 0x000fe400000000ff */
[----:B0-----:R-:W-:Y:S01]  /*ca50*/  FADD.FTZ R7, R11, R18 ;  /* 0x000000120b077221 */ /* 0x001fe20000010000 */
[----:B------:R-:W-:Y:S01]  /*ca60*/  FADD.FTZ R6, R116, R6 ;  /* 0x0000000674067221 */ /* 0x000fe20000010000 */
[C---:B------:R-:W-:Y:S02]  /*ca70*/  F2FP.F16.F32.PACK_AB R11, R127.reuse, R11 ;  /* 0x0000000b7f0b723e */ /* 0x040fe400000000ff */
[----:B------:R-:W-:Y:S01]  /*ca80*/  FADD.FTZ R7, R127, R7 ;  /* 0x000000077f077221 */ /* 0x000fe20000010000 */
[C---:B------:R-:W-:Y:S01]  /*ca90*/  FADD.FTZ R6, R22.reuse, R6 ;  /* 0x0000000616067221 */ /* 0x040fe20000010000 */
[----:B------:R-:W-:Y:S01]  /*caa0*/  F2FP.F16.F32.PACK_AB R22, R22, R116 ;  /* 0x000000741616723e */ /* 0x000fe200000000ff */
[----:B------:R0:W-:Y:S01]  /*cab0*/  STSM.16.M88.4 [R2+0x27300], R8 ;  /* 0x0273000802007844 */ /* 0x0001e20000000200 */
[----:B------:R-:W-:Y:S01]  /*cac0*/  FADD.FTZ R7, R21, R7 ;  /* 0x0000000715077221 */ /* 0x000fe20000010000 */
[----:B------:R-:W-:Y:S01]  /*cad0*/  FADD.FTZ R6, R104, R6 ;  /* 0x0000000668067221 */ /* 0x000fe20000010000 */
[----:B------:R-:W-:-:S02]  /*cae0*/  F2FP.F16.F32.PACK_AB R21, R115, R21 ;  /* 0x000000157315723e */ /* 0x000fc400000000ff */
[----:B------:R-:W-:Y:S01]  /*caf0*/  FADD.FTZ R7, R115, R7 ;  /* 0x0000000773077221 */ /* 0x000fe20000010000 */
[----:B------:R-:W-:-:S03]  /*cb00*/  FADD.FTZ R6, R105, R6 ;  /* 0x0000000669067221 */ /* 0x000fc60000010000 */
[----:B------:R-:W-:Y:S01]  /*cb10*/  FADD.FTZ R7, R23, R7 ;  /* 0x0000000717077221 */ /* 0x000fe20000010000 */
[----:B------:R-:W-:Y:S01]  /*cb20*/  FADD.FTZ R6, R108, R6 ;  /* 0x000000066c067221 */ /* 0x000fe20000010000 */
[C---:B------:R-:W-:Y:S02]  /*cb30*/  F2FP.F16.F32.PACK_AB R23, R119.reuse, R23 ;  /* 0x000000177717723e */ /* 0x040fe400000000ff */
[----:B------:R-:W-:Y:S01]  /*cb40*/  FADD.FTZ R7, R119, R7 ;  /* 0x0000000777077221 */ /* 0x000fe20000010000 */
[----:B------:R-:W-:Y:S01]  /*cb50*/  FADD.FTZ R113, R109, R6 ;  /* 0x000000066d717221 */ /* 0x000fe20000010000 */
[----:B0-----:R-:W-:Y:S02]  /*cb60*/  F2FP.F16.F32.PACK_AB R8, R105, R104 ;  /* 0x000000686908723e */ /* 0x001fe400000000ff */
        /* <DEDUP_REMOVED lines=11> */
[----:B------:R-:W-:Y:S02]  /*cc20*/  FADD.FTZ R13, R101, R18 ;  /* 0x00000012650d7221 */ /* 0x000fe40000010000 */
[----:B------:R1:W-:Y:S01]  /*cc30*/  STSM.16.M88.4 [R2+0x2a300], R8 ;  /* 0x02a3000802007844 */ /* 0x0003e20000000200 */
[----:B------:R-:W-:Y:S01]  /*cc40*/  FADD.FTZ R6, R98, R7 ;  /* 0x0000000762067221 */ /* 0x000fe20000010000 */
[----:B------:R-:W-:Y:S01]  /*cc50*/  FADD.FTZ R12, R88, R13 ;  /* 0x0000000d580c7221 */ /* 0x000fe20000010000 */
[----:B------:R-:W-:Y:S01]  /*cc60*/  MUFU.EX2 R18, R75 ;  /* 0x0000004b00127308 */ /* 0x000fe20000000800 */
[----:B0-----:R-:W-:Y:S01]  /*cc70*/  F2FP.F16.F32.PACK_AB R20, R81, R80 ;  /* 0x000000505114723e */ /* 0x001fe200000000ff */
[----:B------:R-:W-:Y:S01]  /*cc80*/  FADD.FTZ R7, R99, R6 ;  /* 0x0000000663077221 */ /* 0x000fe20000010000 */
[----:B------:R-:W-:-:S03]  /*cc90*/  FADD.FTZ R13, R89, R12 ;  /* 0x0000000c590d7221 */ /* 0x000fc60000010000 */
[----:B------:R-:W-:Y:S01]  /*cca0*/  FADD.FTZ R6, R102, R7 ;  /* 0x0000000766067221 */ /* 0x000fe20000010000 */
[----:B------:R-:W-:Y:S01]  /*ccb0*/  FADD.FTZ R12, R92, R13 ;  /* 0x0000000d5c0c7221 */ /* 0x000fe20000010000 */
[----:B------:R0:W2:Y:S02]  /*ccc0*/  MUFU.EX2 R7, R74 ;  /* 0x0000004a00077308 */ /* 0x0000a40000000800 */
[----:B------:R-:W-:Y:S01]  /*ccd0*/  FADD.FTZ R13, R103, R6 ;  /* 0x00000006670d7221 */ /* 0x000fe20000010000 */
[----:B------:R-:W-:Y:S01]  /*cce0*/  FADD.FTZ R15, R93, R12 ;  /* 0x0000000c5d0f7221 */ /* 0x000fe20000010000 */
[----:B-1----:R-:W-:Y:S02]  /*ccf0*/  F2FP.F16.F32.PACK_AB R8, R97, R96 ;  /* 0x000000606108723e */ /* 0x002fe400000000ff */
[----:B------:R-:W-:Y:S01]  /*cd00*/  FADD.FTZ R6, R90, R13 ;  /* 0x0000000d5a067221 */ /* 0x000fe20000010000 */
[----:B------:R-:W-:Y:S01]  /*cd10*/  FADD.FTZ R12, R80, R15 ;  /* 0x0000000f500c7221 */ /* 0x000fe20000010000 */
[----:B------:R1:W3:Y:S01]  /*cd20*/  MUFU.EX2 R96, R78 ;  /* 0x0000004e00607308 */ /* 0x0002e20000000800 */
[----:B------:R-:W-:Y:S01]  /*cd30*/  F2FP.F16.F32.PACK_AB R9, R99, R98 ;  /* 0x000000626309723e */ /* 0x000fe200000000ff */
[----:B------:R-:W-:Y:S01]  /*cd40*/  FADD.FTZ R13, R91, R6 ;  /* 0x000000065b0d7221 */ /* 0x000fe20000010000 */
[----:B------:R-:W-:Y:S01]  /*cd50*/  FADD.FTZ R15, R81, R12 ;  /* 0x0000000c510f7221 */ /* 0x000fe20000010000 */
[----:B------:R-:W-:-:S02]  /*cd60*/  F2FP.F16.F32.PACK_AB R10, R101, R100 ;  /* 0x00000064650a723e */ /* 0x000fc400000000ff */
[----:B------:R-:W-:Y:S01]  /*cd70*/  FADD.FTZ R6, R94, R13 ;  /* 0x0000000d5e067221 */ /* 0x000fe20000010000 */
[----:B------:R-:W-:Y:S01]  /*cd80*/  FADD.FTZ R14, R84, R15 ;  /* 0x0000000f540e7221 */ /* 0x000fe20000010000 */
[----:B------:R-:W-:Y:S02]  /*cd90*/  F2FP.F16.F32.PACK_AB R11, R103, R102 ;  /* 0x00000066670b723e */ /* 0x000fe400000000ff */
[----:B------:R-:W-:Y:S01]  /*cda0*/  FADD.FTZ R15, R95, R6 ;  /* 0x000000065f0f7221 */ /* 0x000fe20000010000 */
[----:B------:R-:W-:Y:S01]  /*cdb0*/  FADD.FTZ R21, R85, R14 ;  /* 0x0000000e55157221 */ /* 0x000fe20000010000 */
[----:B------:R-:W-:Y:S01]  /*cdc0*/  F2FP.F16.F32.PACK_AB R12, R89, R88 ;  /* 0x00000058590c723e */ /* 0x000fe200000000ff */
[----:B------:R4:W-:Y:S01]  /*cdd0*/  STSM.16.M88.4 [R2+0x2bb00], R8 ;  /* 0x02bb000802007844 */ /* 0x0009e20000000200 */
[----:B------:R-:W-:Y:S01]  /*cde0*/  FADD.FTZ R6, R82, R15 ;  /* 0x0000000f52067221 */ /* 0x000fe20000010000 */
[----:B------:R-:W-:Y:S01]  /*cdf0*/  FADD.FTZ R22, R72, R21 ;  /* 0x0000001548167221 */ /* 0x000fe20000010000 */
[----:B------:R-:W-:-:S02]  /*ce00*/  F2FP.F16.F32.PACK_AB R13, R91, R90 ;  /* 0x0000005a5b0d723e */ /* 0x000fc400000000ff */
[----:B------:R-:W-:Y:S01]  /*ce10*/  FADD.FTZ R21, R83, R6 ;  /* 0x0000000653157221 */ /* 0x000fe20000010000 */
[----:B------:R-:W-:Y:S01]  /*ce20*/  FADD.FTZ R23, R73, R22 ;  /* 0x0000001649177221 */ /* 0x000fe20000010000 */
[----:B------:R-:W-:Y:S02]  /*ce30*/  F2FP.F16.F32.PACK_AB R14, R93, R92 ;  /* 0x0000005c5d0e723e */ /* 0x000fe400000000ff */
[----:B------:R-:W-:Y:S01]  /*ce40*/  FADD.FTZ R6, R86, R21 ;  /* 0x0000001556067221 */ /* 0x000fe20000010000 */
[----:B0-----:R-:W-:Y:S01]  /*ce50*/  FADD.FTZ R74, R76, R23 ;  /* 0x000000174c4a7221 */ /* 0x001fe20000010000 */
[----:B------:R-:W-:Y:S02]  /*ce60*/  F2FP.F16.F32.PACK_AB R15, R95, R94 ;  /* 0x0000005e5f0f723e */ /* 0x000fe400000000ff */
[----:B-1----:R-:W-:Y:S01]  /*ce70*/  FADD.FTZ R78, R87, R6 ;  /* 0x00000006574e7221 */ /* 0x002fe20000010000 */
[----:B------:R-:W-:Y:S01]  /*ce80*/  F2FP.F16.F32.PACK_AB R21, R83, R82 ;  /* 0x000000525315723e */ /* 0x000fe200000000ff */
[----:B------:R-:W-:Y:S01]  /*ce90*/  FADD.FTZ R6, R77, R74 ;  /* 0x0000004a4d067221 */ /* 0x000fe20000010000 */
[----:B------:R-:W-:Y:S01]  /*cea0*/  F2FP.F16.F32.PACK_AB R22, R85, R84 ;  /* 0x000000545516723e */ /* 0x000fe200000000ff */
[----:B------:R1:W-:Y:S01]  /*ceb0*/  STSM.16.M88.4 [R2+0x2d300], R12 ;  /* 0x02d3000c02007844 */ /* 0x0003e20000000200 */
[----:B------:R-:W-:Y:S01]  /*cec0*/  F2FP.F16.F32.PACK_AB R23, R87, R86 ;  /* 0x000000565717723e */ /* 0x000fe200000000ff */
[----:B----4-:R-:W-:Y:S01]  /*ced0*/  IMAD.MOV.U32 R10, RZ, RZ, R16 ;  /* 0x000000ffff0a7224 */ /* 0x010fe200078e0010 */
[----:B------:R-:W-:Y:S01]  /*cee0*/  F2FP.F16.F32.PACK_AB R72, R73, R72 ;  /* 0x000000484948723e */ /* 0x000fe200000000ff */
[----:B------:R-:W-:Y:S01]  /*cef0*/  IMAD.MOV.U32 R9, RZ, RZ, R3 ;  /* 0x000000ffff097224 */ /* 0x000fe200078e0003 */
[----:B------:R-:W-:Y:S01]  /*cf00*/  F2FP.F16.F32.PACK_AB R74, R77, R76 ;  /* 0x0000004c4d4a723e */ /* 0x000fe200000000ff */
[----:B------:R1:W-:Y:S01]  /*cf10*/  STSM.16.M88.4 [R2+0x2eb00], R20 ;  /* 0x02eb001402007844 */ /* 0x0003e20000000200 */
[----:B--2---:R-:W-:Y:S01]  /*cf20*/  F2FP.F16.F32.PACK_AB R73, R18, R7 ;  /* 0x000000071249723e */ /* 0x004fe200000000ff */
[----:B------:R-:W-:Y:S01]  /*cf30*/  FADD.FTZ R77, R7, R78 ;  /* 0x0000004e074d7221 */ /* 0x000fe20000010000 */
[----:B---3--:R-:W-:Y:S01]  /*cf40*/  F2FP.F16.F32.PACK_AB R75, R79, R96 ;  /* 0x000000604f4b723e */ /* 0x008fe200000000ff */
[----:B------:R-:W-:-:S02]  /*cf50*/  IMAD.MOV.U32 R8, RZ, RZ, R5 ;  /* 0x000000ffff087224 */ /* 0x000fc400078e0005 */
        /* <DEDUP_REMOVED lines=8> */
[----:B0-----:R-:W0:Y:S01]  /*cfe0*/  FENCE.VIEW.ASYNC.S ;  /* 0x00000000000073c6 */ /* 0x001e220000000000 */
[----:B------:R-:W-:Y:S01]  /*cff0*/  FADD.FTZ R7, R79, R18 ;  /* 0x000000124f077221 */ /* 0x000fe20000010000 */
[----:B0-----:R-:W-:Y:S01]  /*d000*/  NOP ;  /* 0x0000000000007918 */ /* 0x001fe20000000000 */
[----:B------:R-:W-:Y:S05]  /*d010*/  @P2 BRA `(.L_x_2110) ;  /* 0xffffffc800442947 */ /* 0x000fea000383ffff */
.L_x_2101:
[----:B------:R-:W-:Y:S06]  /*d020*/  BAR.ARV 0x8, 0x200 ;  /* 0x0208000000007b1d */ /* 0x000fec0000002000 */
[----:B------:R-:W-:Y:S05]  /*d030*/  @!P0 BRA `(.L_x_2111) ;  /* 0x0000000000048947 */ /* 0x000fea0003800000 */
[----:B------:R-:W-:Y:S01]  /*d040*/  BPT.TRAP 0x1 ;  /* 0x000000040000795c */ /* 0x000fe20000300000 */
.L_x_2111:
[----:B------:R-:W-:Y:S01]  /*d050*/  ULEA UR9, UR39, UR36, 0x3 ;  /* 0x0000002427097291 */ /* 0x000fe2000f8e183f */
[----:B------:R-:W-:-:S08]  /*d060*/  SHF.L.U32 R4, R16, 0x1f, RZ ;  /* 0x0000001f10047819 */ /* 0x000fd000000006ff */
[----:B------:R3:W4:Y:S01]  /*d070*/  SYNCS.PHASECHK.TRANS64.TRYWAIT P2, [UR9+0x31c50], R4 ;  /* 0x031c5004ff0075a7 */ /* 0x0007220008040149 */
[----:B------:R-:W-:Y:S05]  /*d080*/  @!P0 BRA `(.L_x_2112) ;  /* 0x0000000000048947 */ /* 0x000fea0003800000 */
[----:B------:R-:W-:Y:S01]  /*d090*/  BPT.TRAP 0x1 ;  /* 0x000000040000795c */ /* 0x000fe20000300000 */
.L_x_2112:
[----:B----4-:R-:W-:Y:S05]  /*d0a0*/  @P2 BRA `(.L_x_2113) ;  /* 0x0000000000082947 */ /* 0x010fea0003800000 */
[----:B------:R-:W4:Y:S02]  /*d0b0*/  SYNCS.PHASECHK.TRANS64.TRYWAIT P0, [UR9+0x31c50], R4 ;  /* 0x031c5004ff0075a7 */ /* 0x000f240008000149 */
[----:B----4-:R-:W-:Y:S05]  /*d0c0*/  @!P0 BRA `(.L_x_2114) ;  /* 0x000000a000f88947 */ /* 0x010fea0003800000 */
.L_x_2113:
[----:B------:R-:W-:Y:S01]  /*d0d0*/  UIADD3 UR36, UR36, 0x200, URZ ;  /* 0x0000020024247890 */ /* 0x000fe2000fffe03f */
[----:B012---:R-:W2:Y:S01]  /*d0e0*/  LDL.LU R14, [R1+0x24] ;  /* 0x00002400010e7983 */ /* 0x007ea20000300800 */
[----:B------:R-:W-:Y:S01]  /*d0f0*/  ULOP3.LUT UR37, UR37, 0x10000, URZ, 0xfc, !UPT ;  /* 0x0001000025257892 */ /* 0x000fe2000f8efc3f */
[----:B------:R-:W-:Y:S01]  /*d100*/  WARPGROUP.ARRIVE ;  /* 0x00000000000079c5 */ /* 0x000fe20000000000 */
[----:B------:R-:W-:Y:S01]  /*d110*/  USHF.R.U32.HI UR36, URZ, 0x4, UR36 ;  /* 0x000000043f247899 */ /* 0x000fe20008011624 */
[----:B----4-:R-:W0:Y:S01]  /*d120*/  SHFL.BFLY PT, R9, R6, 0x2, 0x1f ;  /* 0x0c401f0006097f89 */ /* 0x010e2200000e0000 */
[----:B------:R-:W-:Y:S01]  /*d130*/  UMOV UR5, 0xc0000010 ;  /* 0xc000001000057882 */ /* 0x000fe20000000000 */
[----:B------:R-:W-:Y:S01]  /*d140*/  UMOV UR7, 0x80000020 ;  /* 0x8000002000077882 */ /* 0x000fe20000000000 */
[----:B------:R-:W-:Y:S01]  /*d150*/  ULOP3.LUT UR36, UR36, 0x3fff, URZ, 0xc0, !UPT ;  /* 0x00003fff24247892 */ /* 0x000fe2000f8ec03f */
[----:B---3--:R-:W1:Y:S01]  /*d160*/  SHFL.BFLY PT, R4, R7, 0x2, 0x1f ;  /* 0x0c401f0007047f89 */ /* 0x008e6200000e0000 */
[----:B------:R-:W-:Y:S01]  /*d170*/  UMOV UR4, UR37 ;  /* 0x0000002500047c82 */ /* 0x000fe20008000000 */
[----:B------:R-:W-:Y:S01]  /*d180*/  IMAD.MOV.U32 R10, RZ, RZ, RZ ;  /* 0x000000ffff0a7224 */ /* 0x000fe200078e00ff */
[----:B------:R-:W-:Y:S01]  /*d190*/  ULOP3.LUT UR8, UR36, 0x2400000, URZ, 0xfc, !UPT ;  /* 0x0240000024087892 */ /* 0x000fe2000f8efc3f */
[----:B------:R-:W-:-:S02]  /*d1a0*/  IMAD.MOV.U32 R72, RZ, RZ, -0x800000 ;  /* 0xff800000ff487424 */ /* 0x000fc400078e00ff */
[----:B------:R-:W-:Y:S01]  /*d1b0*/  IMAD.MOV.U32 R73, RZ, RZ, -0x800000 ;  /* 0xff800000ff497424 */ /* 0x000fe200078e00ff */
[----:B------:R-:W-:Y:S02]  /*d1c0*/  UIMAD UR8, UR39, 0x6c0, UR8 ;  /* 0x000006c0270878a4 */ /* 0x000fe4000f8e0208 */
[----:B------:R-:W-:-:S04]  /*d1d0*/  UIADD3 UR39, UR39, 0x1, URZ ;  /* 0x0000000127277890 */ /* 0x000fc8000fffe03f */
[----:B------:R-:W-:Y:S01]  /*d1e0*/  UISETP.NE.AND UP0, UPT, UR39, 0x2, UPT ;  /* 0x000000022700788c */ /* 0x000fe2000bf05270 */
[----:B------:R-:W-:Y:S02]  /*d1f0*/  UMOV UR6, UR8 ;  /* 0x0000000800067c82 */ /* 0x000fe40008000000 */
[----:B------:R-:W-:Y:S01]  /*d200*/  HGMMA.64x96x16.F32 R24, gdesc[UR4].tnspB, R24, gsb0 ;  /* 0x41600000041879f0 */ /* 0x000fe20008000818 */
[----:B------:R-:W-:Y:S02]  /*d210*/  UIADD3 UR4, UR37, 0x180, URZ ;  /* 0x0000018025047890 */ /* 0x000fe4000fffe03f */
[----:B------:R-:W-:Y:S01]  /*d220*/  UIADD3 UR6, UR8, 0x40, URZ ;  /* 0x0000004008067890 */ /* 0x000fe2000fffe03f */
[----:B0-----:R-:W-:Y:S01]  /*d230*/  FADD.FTZ R9, R9, R6 ;  /* 0x0000000609097221 */ /* 0x001fe20000010000 */
[----:B------:R-:W-:Y:S01]  /*d240*/  UMOV UR5, 0xc0000010 ;  /* 0xc000001000057882 */ /* 0x000fe20000000000 */
[----:B------:R-:W-:Y:S01]  /*d250*/  UMOV UR7, 0x80000020 ;  /* 0x8000002000077882 */ /* 0x000fe20000000000 */
[----:B-1----:R-:W-:Y:S01]  /*d260*/  FADD.FTZ R8, R4, R7 ;  /* 0x0000000704087221 */ /* 0x002fe20000010000 */
[----:B------:R-:W-:Y:S01]  /*d270*/  IMAD.U32 R6, RZ, RZ, UR9 ;  /* 0x00000009ff067e24 */ /* 0x000fe2000f8e00ff */
[----:B------:R-:W0:Y:S01]  /*d280*/  SHFL.BFLY PT, R4, R9, 0x1, 0x1f ;  /* 0x0c201f0009047f89 */ /* 0x000e2200000e0000 */
[----:B------:R-:W-:-:S03]  /*d290*/  USEL UR39, UR39, URZ, UP0 ;  /* 0x0000003f27277287 */ /* 0x000fc60008000000 */
[----:B------:R-:W1:Y:S01]  /*d2a0*/  SHFL.BFLY PT, R11, R8, 0x1, 0x1f ;  /* 0x0c201f00080b7f89 */ /* 0x000e6200000e0000 */
[----:B0-----:R-:W-:Y:S01]  /*d2b0*/  FADD.FTZ R12, R9, R4 ;  /* 0x00000004090c7221 */ /* 0x001fe20000010000 */
[----:B------:R-:W-:Y:S02]  /*d2c0*/  IMAD.MOV.U32 R4, RZ, RZ, RZ ;  /* 0x000000ffff047224 */ /* 0x000fe400078e00ff */
[----:B-1----:R-:W-:Y:S02]  /*d2d0*/  FADD.FTZ R13, R8, R11 ;  /* 0x0000000b080d7221 */ /* 0x002fe40000010000 */
[----:B------:R-:W-:Y:S01]  /*d2e0*/  FSETP.NE.FTZ.AND P0, PT, R12, RZ, PT ;  /* 0x000000ff0c00720b */ /* 0x000fe20003f15000 */
[----:B------:R-:W-:Y:S02]  /*d2f0*/  @!P1 VIADD R8, R6, 0x31c60 ;  /* 0x00031c6006089836 */ /* 0x000fe40000000000 */
[----:B------:R-:W-:-:S03]  /*d300*/  FSETP.NE.FTZ.AND P2, PT, R13, RZ, PT ;  /* 0x000000ff0d00720b */ /* 0x000fc60003f55000 */
[----:B------:R-:W-:-:S07]  /*d310*/  @!P1 PRMT R8, RZ, 0x654, R8 ;  /* 0x00000654ff089816 */ /* 0x000fce0000000008 */
[----:B------:R-:W0:Y:S01]  /*d320*/  @P0 MUFU.LG2 R7, R12 ;  /* 0x0000000c00070308 */ /* 0x000e220000000c00 */
[C---:B------:R-:W-:Y:S02]  /*d330*/  @P0 FMUL.FTZ R6, R0.reuse, 0.69314718246459960938 ;  /* 0x3f31721800060820 */ /* 0x040fe40000410000 */
[----:B------:R-:W-:-:S05]  /*d340*/  @P2 FMUL.FTZ R9, R0, 0.69314718246459960938 ;  /* 0x3f31721800092820 */ /* 0x000fca0000410000 */
[----:B------:R-:W1:Y:S08]  /*d350*/  @P2 MUFU.LG2 R11, R13 ;  /* 0x0000000d000b2308 */ /* 0x000e700000000c00 */
[----:B------:R-:W3:Y:S01]  /*d360*/  @P0 MUFU.RCP R4, R12 ;  /* 0x0000000c00040308 */ /* 0x000ee20000001000 */
        /* <DEDUP_REMOVED lines=20> */
[----:B--2---:R-:W-:-:S05]  /*d4b0*/  VIADD R14, R14, 0x1 ;  /* 0x000000010e0e7836 */ /* 0x004fca0000000000 */
        /* <DEDUP_REMOVED lines=39> */
[----:B------:R-:W-:-:S06]  /*d730*/  USEL UR4, URZ, 0x1, UP0 ;  /* 0x000000013f047887 */ /* 0x000fcc0008000000 */
[----:B------:R-:W-:Y:S01]  /*d740*/  LOP3.LUT R16, R16, UR4, RZ, 0x3c, !PT ;  /* 0x0000000410107c12 */ /* 0x000fe2000f8e3cff */
        /* <DEDUP_REMOVED lines=50> */
.L_x_2084:
[----:B------:R-:W0:Y:S08]  /*da70*/  S2UR UR4, SR_CgaCtaId ;  /* 0x00000000000479c3 */ /* 0x000e300000008800 */
[----:B------:R-:W-:Y:S06]  /*da80*/  BAR.SYNC.DEFER_BLOCKING 0x5, 0x200 ;  /* 0x0148000000007b1d */ /* 0x000fec0000010000 */
[----:B------:R-:W-:Y:S01]  /*da90*/  UMOV UR36, 0x400 ;  /* 0x0000040000247882 */ /* 0x000fe20000000000 */
[----:B------:R-:W-:Y:S01]  /*daa0*/  BSSY B0, `(.L_x_2115) ;  /* 0x0000288000007945 */ /* 0x000fe20003800000 */
[----:B0-----:R-:W-:-:S09]  /*dab0*/  ULEA UR36, UR4, UR36, 0x18 ;  /* 0x0000002404247291 */ /* 0x001fd2000f8ec03f */
[----:B------:R-:W0:Y:S01]  /*dac0*/  LDS.128 R4, [UR36+0x31cd0] ;  /* 0x031cd024ff047984 */ /* 0x000e220008000c00 */
[----:B------:R-:W-:Y:S06]  /*dad0*/  BAR.ARV 0x4, 0x200 ;  /* 0x0108000000007b1d */ /* 0x000fec0000002000 */
[----:B------:R-:W-:Y:S05]  /*dae0*/  @P0 BRA `(.L_x_2116) ;  /* 0x0000001c00700947 */ /* 0x000fea0003800000 */
[----:B------:R-:W2:Y:S01]  /*daf0*/  LDL R0, [R1+0x44] ;  /* 0x0000440001007983 */ /* 0x000ea20000100800 */
[----:B------:R-:W1:Y:S03]  /*db00*/  S2UR UR6, SR_SWINHI ;  /* 0x00000000000679c3 */ /* 0x000e660000002f00 */
[----:B------:R-:W3:Y:S05]  /*db10*/  LDL R84, [R1+0x18] ;  /* 0x0000180001547983 */ /* 0x000eea0000100800 */
[----:B------:R-:W4:Y:S01]  /*db20*/  LDC.64 R80, c[0x0][0xc00] ;  /* 0x00030000ff507b82 */ /* 0x000f220000000a00 */
[----:B------:R-:W-:Y:S01]  /*db30*/  UMOV UR4, UR36 ;  /* 0x0000002400047c82 */ /* 0x000fe20008000000 */
[----:B-1----:R-:W-:Y:S01]  /*db40*/  UMOV UR5, UR6 ;  /* 0x0000000600057c82 */ /* 0x002fe20008000000 */
[----:B------:R-:W-:-:S02]  /*db50*/  IMAD.U32 R78, RZ, RZ, UR4 ;  /* 0x00000004ff4e7e24 */ /* 0x000fc4000f8e00ff */
[----:B------:R-:W-:Y:S01]  /*db60*/  IMAD.U32 R79, RZ, RZ, UR5 ;  /* 0x00000005ff4f7e24 */ /* 0x000fe2000f8e00ff */
[----:B------:R-:W-:Y:S01]  /*db70*/  F2FP.F16.F32.PACK_AB R26, R45, R44 ;  /* 0x0000002c2d1a723e */ /* 0x000fe200000000ff */
[C---:B------:R-:W-:Y:S01]  /*db80*/  IMAD.SHL.U32 R83, R149.reuse, 0x4, RZ ;  /* 0x0000000495537824 */ /* 0x040fe200078e00ff */
[----:B------:R-:W-:Y:S01]  /*db90*/  SHF.L.U64.HI R82, R149, 0x2, R154 ;  /* 0x0000000295527819 */ /* 0x000fe2000001029a */
[----:B------:R-:W-:Y:S01]  /*dba0*/  ULDC.64 UR4, c[0x0][0xc08] ;  /* 0x0003020000047ab9 */ /* 0x000fe20000000a00 */
[----:B------:R-:W-:Y:S01]  /*dbb0*/  BAR.SYNC.DEFER_BLOCKING 0x1, 0x180 ;  /* 0x0046000000007b1d */ /* 0x000fe20000010000 */
[----:B--2---:R-:W-:-:S03]  /*dbc0*/  IMAD.WIDE R8, R0, 0x2, R78 ;  /* 0x0000000200087825 */ /* 0x004fc600078e024e */
[C---:B------:R-:W-:Y:S02]  /*dbd0*/  IADD3 R11, P1, R8.reuse, 0x6000, RZ ;  /* 0x00006000080b7810 */ /* 0x040fe40007f3e0ff */
[C---:B------:R-:W-:Y:S02]  /*dbe0*/  LOP3.LUT R3, R8.reuse, 0x180, RZ, 0xc0, !PT ;  /* 0x0000018008037812 */ /* 0x040fe400078ec0ff */
[----:B------:R-:W-:Y:S02]  /*dbf0*/  IADD3 R10, P0, R8, 0x6020, RZ ;  /* 0x00006020080a7810 */ /* 0x000fe40007f1e0ff */
[----:B------:R-:W-:Y:S02]  /*dc00*/  LOP3.LUT R0, R11, 0x180, RZ, 0xc0, !PT ;  /* 0x000001800b007812 */ /* 0x000fe400078ec0ff */
[----:B------:R-:W-:Y:S02]  /*dc10*/  SHF.R.U64 R3, R3, 0x3, RZ ;  /* 0x0000000303037819 */ /* 0x000fe400000012ff */
[----:B0-----:R-:W-:-:S02]  /*dc20*/  LOP3.LUT R4, R10, 0x180, RZ, 0xc0, !PT ;  /* 0x000001800a047812 */ /* 0x001fc400078ec0ff */
[----:B------:R-:W-:Y:S02]  /*dc30*/  SHF.R.U64 R0, R0, 0x3, RZ ;  /* 0x0000000300007819 */ /* 0x000fe400000012ff */
[C---:B------:R-:W-:Y:S02]  /*dc40*/  IADD3 R27, P2, R8.reuse, 0x3020, RZ ;  /* 0x00003020081b7810 */ /* 0x040fe40007f5e0ff */
[C---:B------:R-:W-:Y:S02]  /*dc50*/  IADD3 R18, P3, R8.reuse, 0x3000, RZ ;  /* 0x0000300008127810 */ /* 0x040fe40007f7e0ff */
[----:B------:R-:W-:Y:S02]  /*dc60*/  IADD3 R17, P4, R8, 0x20, RZ ;  /* 0x0000002008117810 */ /* 0x000fe40007f9e0ff */
[----:B------:R-:W-:Y:S02]  /*dc70*/  LOP3.LUT R8, R3, R8, RZ, 0x3c, !PT ;  /* 0x0000000803087212 */ /* 0x000fe400078e3cff */
[----:B------:R-:W-:-:S02]  /*dc80*/  SHF.R.U64 R3, R4, 0x3, RZ ;  /* 0x0000000304037819 */ /* 0x000fc400000012ff */
[----:B------:R-:W-:Y:S02]  /*dc90*/  LOP3.LUT R12, R0, R11, RZ, 0x3c, !PT ;  /* 0x0000000b000c7212 */ /* 0x000fe400078e3cff */
[----:B------:R-:W-:Y:S02]  /*dca0*/  LOP3.LUT R0, R17, 0x180, RZ, 0xc0, !PT ;  /* 0x0000018011007812 */ /* 0x000fe400078ec0ff */
[----:B------:R-:W-:Y:S02]  /*dcb0*/  LOP3.LUT R22, R3, R10, RZ, 0x3c, !PT ;  /* 0x0000000a03167212 */ /* 0x000fe400078e3cff */
[----:B------:R-:W-:Y:S02]  /*dcc0*/  LOP3.LUT R3, R18, 0x180, RZ, 0xc0, !PT ;  /* 0x0000018012037812 */ /* 0x000fe400078ec0ff */
[----:B------:R-:W-:Y:S02]  /*dcd0*/  SHF.R.U64 R0, R0, 0x3, RZ ;  /* 0x0000000300007819 */ /* 0x000fe400000012ff */
[----:B------:R-:W-:Y:S01]  /*dce0*/  LOP3.LUT R14, R27, 0x180, RZ, 0xc0, !PT ;  /* 0x000001801b0e7812 */ /* 0x000fe200078ec0ff */
[--C-:B------:R-:W-:Y:S01]  /*dcf0*/  IMAD.X R23, RZ, RZ, R9.reuse, P0 ;  /* 0x000000ffff177224 */ /* 0x100fe200000e0609 */
[----:B------:R-:W-:Y:S01]  /*dd00*/  SHF.R.U64 R3, R3, 0x3, RZ ;  /* 0x0000000303037819 */ /* 0x000fe200000012ff */
[--C-:B------:R-:W-:Y:S01]  /*dd10*/  IMAD.X R21, RZ, RZ, R9.reuse, P4 ;  /* 0x000000ffff157224 */ /* 0x100fe200020e0609 */
[----:B------:R-:W-:Y:S01]  /*dd20*/  LOP3.LUT R20, R0, R17, RZ, 0x3c, !PT ;  /* 0x0000001100147212 */ /* 0x000fe200078e3cff */
[--C-:B------:R-:W-:Y:S01]  /*dd30*/  IMAD.X R13, RZ, RZ, R9.reuse, P1 ;  /* 0x000000ffff0d7224 */ /* 0x100fe200008e0609 */
[----:B------:R-:W-:Y:S01]  /*dd40*/  SHF.R.U64 R14, R14, 0x3, RZ ;  /* 0x000000030e0e7819 */ /* 0x000fe200000012ff */
[--C-:B------:R-:W-:Y:S01]  /*dd50*/  IMAD.X R15, RZ, RZ, R9.reuse, P2 ;  /* 0x000000ffff0f7224 */ /* 0x100fe200010e0609 */
[----:B------:R-:W-:Y:S01]  /*dd60*/  MOV R4, R8 ;  /* 0x0000000800047202 */ /* 0x000fe20000000f00 */
[----:B------:R-:W-:Y:S01]  /*dd70*/  IMAD.X R25, RZ, RZ, R9, P3 ;  /* 0x000000ffff197224 */ /* 0x000fe200018e0609 */
[----:B------:R-:W-:-:S02]  /*dd80*/  F2FP.F16.F32.PACK_AB R8, R75, R74 ;  /* 0x0000004a4b08723e */ /* 0x000fc400000000ff */
[----:B------:R-:W-:Y:S02]  /*dd90*/  F2FP.F16.F32.PACK_AB R9, R77, R76 ;  /* 0x0000004c4d09723e */ /* 0x000fe400000000ff */
[----:B------:R-:W-:Y:S02]  /*dda0*/  F2FP.F16.F32.PACK_AB R10, R29, R28 ;  /* 0x0000001c1d0a723e */ /* 0x000fe400000000ff */
[----:B------:R-:W-:Y:S02]  /*ddb0*/  F2FP.F16.F32.PACK_AB R11, R31, R30 ;  /* 0x0000001e1f0b723e */ /* 0x000fe400000000ff */
[----:B------:R-:W-:Y:S02]  /*ddc0*/  LOP3.LUT R24, R3, R18, RZ, 0x3c, !PT ;  /* 0x0000001203187212 */ /* 0x000fe400078e3cff */
[----:B------:R-:W-:Y:S02]  /*ddd0*/  MOV R0, R22 ;  /* 0x0000001600007202 */ /* 0x000fe40000000f00 */
[----:B------:R-:W-:-:S02]  /*dde0*/  MOV R18, R20 ;  /* 0x0000001400127202 */ /* 0x000fc40000000f00 */
[----:B------:R-:W-:Y:S02]  /*ddf0*/  LOP3.LUT R14, R14, R27, RZ, 0x3c, !PT ;  /* 0x0000001b0e0e7212 */ /* 0x000fe400078e3cff */
[----:B------:R-:W-:Y:S02]  /*de00*/  F2FP.F16.F32.PACK_AB R20, R33, R32 ;  /* 0x000000202114723e */ /* 0x000fe400000000ff */
[----:B------:R-:W-:Y:S02]  /*de10*/  F2FP.F16.F32.PACK_AB R21, R35, R34 ;  /* 0x000000222315723e */ /* 0x000fe400000000ff */
[----:B------:R-:W-:Y:S02]  /*de20*/  F2FP.F16.F32.PACK_AB R22, R37, R36 ;  /* 0x000000242516723e */ /* 0x000fe400000000ff */
[----:B------:R-:W-:Y:S01]  /*de30*/  F2FP.F16.F32.PACK_AB R23, R39, R38 ;  /* 0x000000262717723e */ /* 0x000fe200000000ff */
[----:B------:R0:W-:Y:S01]  /*de40*/  STSM.16.M88.4 [R4], R8 ;  /* 0x0000000804007844 */ /* 0x0001e20000000200 */
[----:B------:R-:W-:-:S02]  /*de50*/  MOV R3, R24 ;  /* 0x0000001800037202 */ /* 0x000fc40000000f00 */
[----:B------:R-:W-:Y:S02]  /*de60*/  F2FP.F16.F32.PACK_AB R24, R41, R40 ;  /* 0x000000282918723e */ /* 0x000fe400000000ff */
[----:B------:R-:W-:Y:S02]  /*de70*/  F2FP.F16.F32.PACK_AB R25, R43, R42 ;  /* 0x0000002a2b19723e */ /* 0x000fe400000000ff */
[----:B------:R-:W-:Y:S01]  /*de80*/  F2FP.F16.F32.PACK_AB R27, R47, R46 ;  /* 0x0000002e2f1b723e */ /* 0x000fe200000000ff */
[----:B------:R1:W-:Y:S01]  /*de90*/  STSM.16.M88.4 [R18], R20 ;  /* 0x0000001412007844 */ /* 0x0003e20000000200 */
[----:B------:R-:W-:Y:S02]  /*dea0*/  MOV R17, R14 ;  /* 0x0000000e00117202 */ /* 0x000fe40000000f00 */
[----:B------:R-:W-:Y:S02]  /*deb0*/  F2FP.F16.F32.PACK_AB R14, R61, R60 ;  /* 0x0000003c3d0e723e */ /* 0x000fe400000000ff */
[----:B------:R-:W-:-:S02]  /*dec0*/  F2FP.F16.F32.PACK_AB R15, R63, R62 ;  /* 0x0000003e3f0f723e */ /* 0x000fc400000000ff */
[----:B0-----:R-:W-:Y:S02]  /*ded0*/  MOV R4, R12 ;  /* 0x0000000c00047202 */ /* 0x001fe40000000f00 */
[----:B------:R-:W-:Y:S02]  /*dee0*/  F2FP.F16.F32.PACK_AB R8, R49, R48 ;  /* 0x000000303108723e */ /* 0x000fe400000000ff */
[----:B------:R-:W-:Y:S02]  /*def0*/  F2FP.F16.F32.PACK_AB R9, R51, R50 ;  /* 0x000000323309723e */ /* 0x000fe400000000ff */
[----:B------:R-:W-:Y:S02]  /*df00*/  F2FP.F16.F32.PACK_AB R10, R53, R52 ;  /* 0x00000034350a723e */ /* 0x000fe400000000ff */
[----:B------:R-:W-:Y:S02]  /*df10*/  F2FP.F16.F32.PACK_AB R11, R55, R54 ;  /* 0x00000036370b723e */ /* 0x000fe400000000ff */
[----:B------:R-:W-:-:S02]  /*df20*/  F2FP.F16.F32.PACK_AB R12, R57, R56 ;  /* 0x00000038390c723e */ /* 0x000fc400000000ff */
[----:B------:R-:W-:Y:S02]  /*df30*/  F2FP.F16.F32.PACK_AB R13, R59, R58 ;  /* 0x0000003a3b0d723e */ /* 0x000fe400000000ff */
[----:B-1----:R-:W-:Y:S02]  /*df40*/  F2FP.F16.F32.PACK_AB R20, R65, R64 ;  /* 0x000000404114723e */ /* 0x002fe400000000ff */
[----:B------:R-:W-:Y:S02]  /*df50*/  F2FP.F16.F32.PACK_AB R21, R67, R66 ;  /* 0x000000424315723e */ /* 0x000fe400000000ff */
[----:B------:R-:W-:Y:S02]  /*df60*/  F2FP.F16.F32.PACK_AB R22, R69, R68 ;  /* 0x000000444516723e */ /* 0x000fe400000000ff */
[----:B------:R-:W-:Y:S01]  /*df70*/  F2FP.F16.F32.PACK_AB R23, R71, R70 ;  /* 0x000000464717723e */ /* 0x000fe200000000ff */
[----:B------:R0:W-:Y:S04]  /*df80*/  STSM.16.M88.4 [R3], R24 ;  /* 0x0000001803007844 */ /* 0x0001e80000000200 */
[----:B------:R1:W-:Y:S04]  /*df90*/  STSM.16.M88.4 [R17], R8 ;  /* 0x0000000811007844 */ /* 0x0003e80000000200 */
[----:B------:R-:W-:Y:S04]  /*dfa0*/  STSM.16.M88.4 [R4], R12 ;  /* 0x0000000c04007844 */ /* 0x000fe80000000200 */
[----:B------:R2:W-:Y:S01]  /*dfb0*/  STSM.16.M88.4 [R0], R20 ;  /* 0x0000001400007844 */ /* 0x0005e20000000200 */
[----:B----4-:R-:W-:-:S04]  /*dfc0*/  ISETP.NE.U32.AND P0, PT, R80, RZ, PT ;  /* 0x000000ff5000720c */ /* 0x010fc80003f05070 */
[----:B------:R-:W-:Y:S01]  /*dfd0*/  ISETP.NE.AND.EX P0, PT, R81, RZ, PT, P0 ;  /* 0x000000ff5100720c */ /* 0x000fe20003f05300 */
[----:B------:R-:W-:Y:S01]  /*dfe0*/  BAR.SYNC.DEFER_BLOCKING 0x1, 0x180 ;  /* 0x0046000000007b1d */ /* 0x000fe20000010000 */
[----:B0-----:R-:W-:Y:S01]  /*dff0*/  IADD3 R24, P1, R83, R80, RZ ;  /* 0x0000005053187210 */ /* 0x001fe20007f3e0ff */
[----:B------:R-:W-:-:S04]  /*e000*/  IMAD.MOV.U32 R3, RZ, RZ, RZ ;  /* 0x000000ffff037224 */ /* 0x000fc800078e00ff */
[----:B------:R-:W-:Y:S02]  /*e010*/  IMAD.X R25, R82, 0x1, R81, P1 ;  /* 0x0000000152197824 */ /* 0x000fe400008e0651 */
[----:B-1----:R-:W0:Y:S08]  /*e020*/  LDC R9, c[0x0][0xad4] ;  /* 0x0002b500ff097b82 */ /* 0x002e300000000800 */
[----:B--2---:R-:W1:Y:S01]  /*e030*/  LDC R0, c[0x0][0xbe8] ;  /* 0x0002fa00ff007b82 */ /* 0x004e620000000800 */
[----:B------:R-:W-:-:S07]  /*e040*/  IMAD.MOV.U32 R18, RZ, RZ, 0x9b8 ;  /* 0x000009b8ff127424 */ /* 0x000fce00078e00ff */
[----:B------:R-:W2:Y:S01]  /*e050*/  LDC.64 R14, c[0x0][0xba8] ;  /* 0x0002ea00ff0e7b82 */ /* 0x000ea20000000a00 */
[----:B------:R-:W4:Y:S01]  /*e060*/  @P0 LDG.E R3, desc[UR58][R24.64] ;  /* 0x0000003a18030981 */ /* 0x000f22000c1e1900 */
[----:B------:R-:W-:-:S04]  /*e070*/  ISETP.NE.U32.AND P1, PT, RZ, UR4, PT ;  /* 0x00000004ff007c0c */ /* 0x000fc8000bf25070 */
[----:B------:R-:W-:-:S13]  /*e080*/  ISETP.NE.AND.EX P1, PT, RZ, UR5, PT, P1 ;  /* 0x00000005ff007c0c */ /* 0x000fda000bf25310 */
[----:B------:R-:W-:-:S04]  /*e090*/  @P1 IADD3 R26, P2, R83, UR4, RZ ;  /* 0x00000004531a1c10 */ /* 0x000fc8000ff5e0ff */
[----:B------:R-:W-:Y:S02]  /*e0a0*/  @P1 IADD3.X R27, R82, UR5, RZ, P2, !PT ;  /* 0x00000005521b1c10 */ /* 0x000fe400097fe4ff */
[----:B------:R-:W-:-:S04]  /*e0b0*/  ISETP.NE.AND P2, PT, R152, RZ, PT ;  /* 0x000000ff9800720c */ /* 0x000fc80003f45270 */
[----:B0-----:R-:W-:-:S04]  /*e0c0*/  SEL R9, R152, R9, P2 ;  /* 0x0000000998097207 */ /* 0x001fc80001000000 */
[----:B------:R-:W-:Y:S02]  /*e0d0*/  ISETP.GT.AND P3, PT, R9, 0x1, PT ;  /* 0x000000010900780c */ /* 0x000fe40003f64270 */
[----:B-1----:R-:W-:Y:S02]  /*e0e0*/  ISETP.NE.AND P4, PT, R0, 0x1, PT ;  /* 0x000000010000780c */ /* 0x002fe40003f85270 */
[----:B------:R-:W-:-:S04]  /*e0f0*/  SEL R18, R18, 0x978, P3 ;  /* 0x0000097812127807 */ /* 0x000fc80001800000 */
[----:B------:R-:W0:Y:S01]  /*e100*/  LDC.64 R8, c[0x0][R18+0x220] ;  /* 0x0000880012087b82 */ /* 0x000e220000000a00 */
[----:B------:R-:W-:-:S07]  /*e110*/  ISETP.NE.U32.AND P2, PT, R80, RZ, PT ;  /* 0x000000ff5000720c */ /* 0x000fce0003f45070 */
[----:B------:R-:W1:Y:S01]  /*e120*/  LDC.64 R12, c[0x0][R18+0x218] ;  /* 0x00008600120c7b82 */ /* 0x000e620000000a00 */
[----:B------:R-:W-:-:S07]  /*e130*/  ISETP.NE.AND.EX P2, PT, R81, RZ, PT, P2 ;  /* 0x000000ff5100720c */ /* 0x000fce0003f45320 */
[----:B------:R-:W4:Y:S01]  /*e140*/  @P4 LDC R22, c[0x0][0xbec] ;  /* 0x0002fb00ff164b82 */ /* 0x000f220000000800 */
[----:B------:R-:W-:-:S07]  /*e150*/  SEL R149, R149, RZ, !P2 ;  /* 0x000000ff95957207 */ /* 0x000fce0005000000 */
[----:B------:R-:W4:Y:S01]  /*e160*/  @P4 LDC R85, c[0x0][0xbf0] ;  /* 0x0002fc00ff554b82 */ /* 0x000f220000000800 */
[----:B------:R-:W-:Y:S01]  /*e170*/  SEL R21, R154, RZ, !P2 ;  /* 0x000000ff9a157207 */ /* 0x000fe20005000000 */
[----:B0-----:R-:W-:-:S06]  /*e180*/  IMAD R4, R9, R149, RZ ;  /* 0x0000009509047224 */ /* 0x001fcc00078e02ff */
[----:B------:R-:W0:Y:S01]  /*e190*/  LDC.64 R10, c[0x0][R18+0x228] ;  /* 0x00008a00120a7b82 */ /* 0x000e220000000a00 */
[----:B------:R-:W-:Y:S01]  /*e1a0*/  ULDC UR4, c[0x0][0xa88] ;  /* 0x0002a20000047ab9 */ /* 0x000fe20000000800 */
[----:B------:R-:W-:Y:S02]  /*e1b0*/  IMAD R83, R8, R21, R4 ;  /* 0x0000001508537224 */ /* 0x000fe400078e0204 */
[-C--:B-1----:R-:W-:Y:S02]  /*e1c0*/  IMAD R81, R13, R151.reuse, RZ ;  /* 0x000000970d517224 */ /* 0x082fe400078e02ff */
[----:B------:R-:W-:Y:S02]  /*e1d0*/  IMAD.WIDE.U32 R12, R12, R151, RZ ;  /* 0x000000970c0c7225 */ /* 0x000fe400078e00ff */
[----:B--2---:R-:W1:Y:S02]  /*e1e0*/  @!P3 LDC R14, c[0x0][0xb50] ;  /* 0x0002d400ff0ebb82 */ /* 0x004e640000000800 */
[----:B------:R-:W-:-:S04]  /*e1f0*/  IMAD.WIDE.U32 R20, R8, R149, RZ ;  /* 0x0000009508147225 */ /* 0x000fc800078e00ff */
[----:B------:R-:W-:Y:S02]  /*e200*/  IMAD.U32 R17, RZ, RZ, UR4 ;  /* 0x00000004ff117e24 */ /* 0x000fe4000f8e00ff */
[----:B------:R-:W-:Y:S01]  /*e210*/  IMAD.IADD R23, R148, 0x1, R144 ;  /* 0x0000000194177824 */ /* 0x000fe200078e0290 */
[----:B------:R2:W1:Y:S01]  /*e220*/  LDC.64 R8, c[0x0][R18+0x210] ;  /* 0x0000840012087b82 */ /* 0x0004620000000a00 */
[----:B------:R-:W-:Y:S02]  /*e230*/  IMAD.IADD R81, R13, 0x1, R81 ;  /* 0x000000010d517824 */ /* 0x000fe400078e0251 */
[----:B------:R3:W5:Y:S01]  /*e240*/  @P1 LDG.E R17, desc[UR58][R26.64] ;  /* 0x0000003a1a111981 */ /* 0x000762000c1e1900 */
[----:B------:R-:W-:Y:S02]  /*e250*/  IMAD.MOV.U32 R13, RZ, RZ, R23 ;  /* 0x000000ffff0d7224 */ /* 0x000fe400078e0017 */
[----:B------:R-:W-:Y:S02]  /*e260*/  IMAD.IADD R83, R21, 0x1, R83 ;  /* 0x0000000115537824 */ /* 0x000fe400078e0253 */
[----:B------:R-:W1:Y:S01]  /*e270*/  @!P3 LDC R15, c[0x0][0xb54] ;  /* 0x0002d500ff0fbb82 */ /* 0x000e620000000800 */
[----:B---3--:R-:W-:-:S05]  /*e280*/  SEL R27, R84, RZ, P3 ;  /* 0x000000ff541b7207 */ /* 0x008fca0001800000 */
[-C--:B0-----:R-:W-:Y:S02]  /*e290*/  IMAD R21, R11, R27.reuse, RZ ;  /* 0x0000001b0b157224 */ /* 0x081fe400078e02ff */
[----:B------:R-:W-:-:S04]  /*e2a0*/  IMAD.WIDE.U32 R10, R10, R27, RZ ;  /* 0x0000001b0a0a7225 */ /* 0x000fc800078e00ff */
[----:B------:R-:W-:Y:S01]  /*e2b0*/  IMAD.IADD R21, R11, 0x1, R21 ;  /* 0x000000010b157824 */ /* 0x000fe200078e0215 */
[--C-:B----4-:R-:W-:Y:S01]  /*e2c0*/  IADD3 R20, P2, P5, R20, R12, R3.reuse ;  /* 0x0000000c14147210 */ /* 0x110fe20007d5e003 */
[----:B------:R-:W-:Y:S01]  /*e2d0*/  @P4 IMAD.HI.U32 R12, R23, R22, RZ ;  /* 0x00000016170c4227 */ /* 0x000fe200078e00ff */
[----:B------:R-:W-:-:S04]  /*e2e0*/  SHF.R.S32.HI R4, RZ, 0x1f, R3 ;  /* 0x0000001fff047819 */ /* 0x000fc80000011403 */
[----:B------:R-:W-:Y:S02]  /*e2f0*/  @P4 SHF.R.U32.HI R13, RZ, R85, R12 ;  /* 0x00000055ff0d4219 */ /* 0x000fe4000001160c */
[----:B------:R-:W-:-:S03]  /*e300*/  IADD3.X R12, R83, R81, R4, P2, P5 ;  /* 0x00000051530c7210 */ /* 0x000fc600017ea404 */
[--C-:B--2---:R-:W-:Y:S01]  /*e310*/  IMAD.MOV R18, RZ, RZ, -R13.reuse ;  /* 0x000000ffff127224 */ /* 0x104fe200078e0a0d */
[----:B------:R-:W-:Y:S02]  /*e320*/  IADD3 R10, P2, P5, R13, R20, R10 ;  /* 0x000000140d0a7210 */ /* 0x000fe40007d5e00a */
[----:B------:R-:W-:Y:S01]  /*e330*/  SHF.R.S32.HI R11, RZ, 0x1f, R13 ;  /* 0x0000001fff0b7819 */ /* 0x000fe2000001140d */
[----:B------:R-:W-:-:S03]  /*e340*/  IMAD R13, R0, R18, R23 ;  /* 0x00000012000d7224 */ /* 0x000fc600078e0217 */
[----:B------:R-:W-:Y:S01]  /*e350*/  IADD3.X R11, R11, R12, R21, P2, P5 ;  /* 0x0000000c0b0b7210 */ /* 0x000fe200017ea415 */
[-C--:B-1----:R-:W-:Y:S01]  /*e360*/  IMAD R9, R9, R13.reuse, RZ ;  /* 0x0000000d09097224 */ /* 0x082fe200078e02ff */
[----:B------:R-:W-:Y:S01]  /*e370*/  SHF.R.S32.HI R21, RZ, 0x1f, R13 ;  /* 0x0000001fff157819 */ /* 0x000fe2000001140d */
[----:B------:R-:W-:-:S04]  /*e380*/  IMAD.WIDE.U32 R10, R8, R13, R10 ;  /* 0x0000000d080a7225 */ /* 0x000fc800078e000a */
[----:B------:R-:W-:Y:S01]  /*e390*/  IMAD R9, R8, R21, R9 ;  /* 0x0000001508097224 */ /* 0x000fe200078e0209 */
[----:B------:R-:W-:-:S03]  /*e3a0*/  LEA R14, P2, R10, R14, 0x2 ;  /* 0x0000000e0a0e7211 */ /* 0x000fc600078410ff */
[----:B------:R-:W-:-:S05]  /*e3b0*/  IMAD.IADD R8, R11, 0x1, R9 ;  /* 0x000000010b087824 */ /* 0x000fca00078e0209 */
[----:B------:R-:W-:Y:S01]  /*e3c0*/  LEA.HI.X R15, R10, R15, R8, 0x2, P2 ;  /* 0x0000000f0a0f7211 */ /* 0x000fe200010f1408 */
[----:B------:R-:W-:Y:S06]  /*e3d0*/  @P1 BRA `(.L_x_2117) ;  /* 0x0000000000101947 */ /* 0x000fec0003800000 */
[----:B------:R-:W-:Y:S05]  /*e3e0*/  @!P0 BRA `(.L_x_2117) ;  /* 0x00000000000c8947 */ /* 0x000fea0003800000 */
[----:B------:R-:W2:Y:S04]  /*e3f0*/  LDG.E R8, desc[UR58][R24.64] ;  /* 0x0000003a18087981 */ /* 0x000ea8000c1e1900 */
[----:B-----5:R-:W2:Y:S02]  /*e400*/  LDG.E R17, desc[UR58][R24.64+0x4] ;  /* 0x0000043a18117981 */ /* 0x020ea4000c1e1900 */
[----:B--2---:R-:W-:-:S07]  /*e410*/  IMAD.IADD R17, R17, 0x1, -R8 ;  /* 0x0000000111117824 */ /* 0x004fce00078e0a08 */
.L_x_2117:
[----:B------:R-:W2:Y:S01]  /*e420*/  LDL R13, [R1+0x40] ;  /* 0x00004000010d7983 */ /* 0x000ea20000100800 */
[----:B------:R-:W0:Y:S03]  /*e430*/  S2R R8, SR_TID.X ;  /* 0x0000000000087919 */ /* 0x000e260000002100 */
[----:B------:R-:W-:Y:S04]  /*e440*/  SHFL.IDX PT, R9, R15, RZ, 0x1c1f ;  /* 0x001c1fff0f097589 */ /* 0x000fe800000e0000 */
[----:B------:R-:W-:Y:S04]  /*e450*/  SHFL.IDX PT, R10, R14, 0x1, 0x1c1f ;  /* 0x003c1f000e0a7f89 */ /* 0x000fe800000e0000 */
[----:B------:R-:W-:Y:S01]  /*e460*/  SHFL.IDX PT, R11, R15, 0x1, 0x1c1f ;  /* 0x003c1f000f0b7f89 */ /* 0x000fe200000e0000 */
[----:B0-----:R-:W-:-:S05]  /*e470*/  VIADD R18, R8, 0xffffff80 ;  /* 0xffffff8008127836 */ /* 0x001fca0000000000 */
[----:B------:R-:W-:-:S04]  /*e480*/  SHF.R.S32.HI R12, RZ, 0x1f, R18 ;  /* 0x0000001fff0c7819 */ /* 0x000fc80000011412 */
[----:B------:R-:W-:-:S04]  /*e490*/  LEA.HI R12, R12, R18, RZ, 0x7 ;  /* 0x000000120c0c7211 */ /* 0x000fc800078f38ff */
[----:B------:R-:W-:Y:S01]  /*e4a0*/  LOP3.LUT R12, R12, 0xffffff80, RZ, 0xc0, !PT ;  /* 0xffffff800c0c7812 */ /* 0x000fe200078ec0ff */
[----:B------:R-:W0:Y:S04]  /*e4b0*/  SHFL.IDX PT, R8, R14, RZ, 0x1c1f ;  /* 0x001c1fff0e087589 */ /* 0x000e2800000e0000 */
[----:B------:R-:W-:Y:S02]  /*e4c0*/  IMAD.IADD R12, R18, 0x1, -R12 ;  /* 0x00000001120c7824 */ /* 0x000fe400078e0a0c */
[----:B-----5:R-:W-:-:S03]  /*e4d0*/  IMAD R17, R17, R0, RZ ;  /* 0x0000000011117224 */ /* 0x020fc600078e02ff */
[----:B------:R-:W-:Y:S01]  /*e4e0*/  LOP3.LUT P0, RZ, R12, 0x3, RZ, 0xc0, !PT ;  /* 0x000000030cff7812 */ /* 0x000fe2000780c0ff */
[----:B--2---:R-:W-:-:S04]  /*e4f0*/  IMAD.IADD R18, R13, 0x1, R144 ;  /* 0x000000010d127824 */ /* 0x004fc800078e0290 */
[C---:B------:R-:W-:Y:S01]  /*e500*/  VIADD R12, R18.reuse, 0x8 ;  /* 0x00000008120c7836 */ /* 0x040fe20000000000 */
[----:B------:R-:W-:-:S04]  /*e510*/  ISETP.GE.OR P1, PT, R18, R17, P0 ;  /* 0x000000111200720c */ /* 0x000fc80000726670 */
[----:B------:R-:W-:-:S09]  /*e520*/  ISETP.GE.OR P0, PT, R12, R17, P0 ;  /* 0x000000110c00720c */ /* 0x000fd20000706670 */
[----:B0-----:R0:W-:Y:S04]  /*e530*/  @!P1 ST.E desc[UR58][R8.64], R72 ;  /* 0x0000004808009985 */ /* 0x0011e8000c10193a */
[----:B------:R0:W-:Y:S01]  /*e540*/  @!P0 ST.E desc[UR58][R10.64], R73 ;  /* 0x000000490a008985 */ /* 0x0001e2000c10193a */
[----:B------:R-:W-:Y:S05]  /*e550*/  @P3 BRA `(.L_x_2118) ;  /* 0x0000000800103947 */ /* 0x000fea0003800000 */
[----:B------:R-:W1:Y:S01]  /*e560*/  S2R R13, SR_TID.X ;  /* 0x00000000000d7919 */ /* 0x000e620000002100 */
[----:B------:R-:W2:Y:S01]  /*e570*/  @P4 LDC R41, c[0x0][0xbec] ;  /* 0x0002fb00ff294b82 */ /* 0x000ea20000000800 */
[----:B------:R-:W-:Y:S01]  /*e580*/  ULDC.64 UR4, c[0x0][0xaa0] ;  /* 0x0002a80000047ab9 */ /* 0x000fe20000000a00 */
[----:B------:R-:W-:Y:S01]  /*e590*/  ULDC.64 UR6, c[0x0][0xa80] ;  /* 0x0002a00000067ab9 */ /* 0x000fe20000000a00 */
[----:B------:R-:W-:-:S05]  /*e5a0*/  IMAD R4, R4, UR4, RZ ;  /* 0x0000000404047c24 */ /* 0x000fca000f8e02ff */
[----:B------:R-:W3:Y:S01]  /*e5b0*/  @P4 LDC R43, c[0x0][0xbf0] ;  /* 0x0002fc00ff2b4b82 */ /* 0x000ee20000000800 */
[C---:B------:R-:W-:Y:S02]  /*e5c0*/  IMAD R39, R3.reuse, UR5, R4 ;  /* 0x0000000503277c24 */ /* 0x040fe4000f8e0204 */
[----:B------:R-:W-:Y:S01]  /*e5d0*/  IMAD.WIDE.U32 R36, R3, UR4, RZ ;  /* 0x0000000403247c25 */ /* 0x000fe2000f8e00ff */
[----:B------:R-:W-:-:S03]  /*e5e0*/  ULDC.64 UR4, c[0x0][0xae8] ;  /* 0x0002ba0000047ab9 */ /* 0x000fc60000000a00 */
[----:B-1----:R-:W-:-:S05]  /*e5f0*/  VIADD R81, R13, 0xffffff80 ;  /* 0xffffff800d517836 */ /* 0x002fca0000000000 */
[--C-:B------:R-:W-:Y:S02]  /*e600*/  SHF.R.S32.HI R18, RZ, 0x1f, R81.reuse ;  /* 0x0000001fff127819 */ /* 0x100fe40000011451 */
[----:B------:R-:W-:Y:S02]  /*e610*/  SHF.R.S32.HI R80, RZ, 0x1f, R81 ;  /* 0x0000001fff507819 */ /* 0x000fe40000011451 */
[-C--:B------:R-:W-:Y:S02]  /*e620*/  LEA.HI R18, R18, R81.reuse, RZ, 0x2 ;  /* 0x0000005112127211 */ /* 0x080fe400078f10ff */
[----:B------:R-:W-:Y:S02]  /*e630*/  LEA.HI R80, R80, R81, RZ, 0x2 ;  /* 0x0000005150507211 */ /* 0x000fe400078f10ff */
[----:B------:R-:W-:Y:S02]  /*e640*/  LOP3.LUT R18, R18, 0xfffffffc, RZ, 0xc0, !PT ;  /* 0xfffffffc12127812 */ /* 0x000fe400078ec0ff */
[----:B------:R-:W-:-:S03]  /*e650*/  SHF.R.S32.HI R80, RZ, 0x2, R80 ;  /* 0x00000002ff507819 */ /* 0x000fc60000011450 */
[----:B------:R-:W-:Y:S02]  /*e660*/  IMAD.IADD R18, R81, 0x1, -R18 ;  /* 0x0000000151127824 */ /* 0x000fe400078e0a12 */
[----:B0-----:R-:W-:Y:S02]  /*e670*/  IMAD R9, R80, 0x20, R150 ;  /* 0x0000002050097824 */ /* 0x001fe400078e0296 */
[----:B------:R-:W-:Y:S02]  /*e680*/  IMAD R3, R18, 0x60, R80 ;  /* 0x0000006012037824 */ /* 0x000fe400078e0250 */
[----:B------:R-:W-:Y:S02]  /*e690*/  IMAD.IADD R37, R37, 0x1, R39 ;  /* 0x0000000125257824 */ /* 0x000fe400078e0227 */
[----:B------:R-:W-:Y:S02]  /*e6a0*/  IMAD.IADD R38, R144, 0x1, R3 ;  /* 0x0000000190267824 */ /* 0x000fe400078e0203 */
[----:B------:R-:W-:Y:S01]  /*e6b0*/  IMAD.WIDE R78, R9, 0x2, R78 ;  /* 0x00000002094e7825 */ /* 0x000fe200078e024e */
[----:B------:R-:W-:-:S03]  /*e6c0*/  SHF.R.S32.HI R18, RZ, 0x1f, R149 ;  /* 0x0000001fff127819 */ /* 0x000fc60000011495 */
[C---:B------:R-:W-:Y:S01]  /*e6d0*/  IMAD.WIDE.U32 R36, R151.reuse, UR4, R36 ;  /* 0x0000000497247c25 */ /* 0x040fe2000f8e0024 */
[C---:B------:R-:W-:Y:S02]  /*e6e0*/  IADD3 R13, P0, R78.reuse, 0x1800, RZ ;  /* 0x000018004e0d7810 */ /* 0x040fe40007f1e0ff */
[----:B------:R-:W-:Y:S01]  /*e6f0*/  IADD3 R21, P1, R78, 0x3000, RZ ;  /* 0x000030004e157810 */ /* 0x000fe20007f3e0ff */
[----:B--2---:R-:W-:Y:S01]  /*e700*/  @P4 IMAD.HI.U32 R4, R38, R41, RZ ;  /* 0x0000002926044227 */ /* 0x004fe200078e00ff */
[C---:B------:R-:W-:Y:S02]  /*e710*/  IADD3 R25, P2, R78.reuse, 0x4800, RZ ;  /* 0x000048004e197810 */ /* 0x040fe40007f5e0ff */
[C---:B------:R-:W-:Y:S01]  /*e720*/  IADD3 R29, P3, R78.reuse, 0x6000, RZ ;  /* 0x000060004e1d7810 */ /* 0x040fe20007f7e0ff */
[----:B------:R-:W-:Y:S01]  /*e730*/  IMAD R37, R151, UR5, R37 ;  /* 0x0000000597257c24 */ /* 0x000fe2000f8e0225 */
[----:B------:R-:W-:Y:S01]  /*e740*/  IADD3 R9, P5, R78, 0x7800, RZ ;  /* 0x000078004e097810 */ /* 0x000fe20007fbe0ff */
[----:B------:R-:W-:Y:S01]  /*e750*/  ULDC.64 UR4, c[0x0][0xaf0] ;  /* 0x0002bc0000047ab9 */ /* 0x000fe20000000a00 */
[----:B------:R-:W-:Y:S01]  /*e760*/  IMAD.MOV.U32 R3, RZ, RZ, R38 ;  /* 0x000000ffff037224 */ /* 0x000fe200078e0026 */
[----:B---3--:R-:W-:Y:S01]  /*e770*/  @P4 SHF.R.U32.HI R3, RZ, R43, R4 ;  /* 0x0000002bff034219 */ /* 0x008fe20000011604 */
[----:B------:R-:W-:Y:S01]  /*e780*/  IMAD R18, R18, UR4, RZ ;  /* 0x0000000412127c24 */ /* 0x000fe2000f8e02ff */
[----:B------:R-:W-:Y:S01]  /*e790*/  LOP3.LUT R12, R13, 0x180, RZ, 0xc0, !PT ;  /* 0x000001800d0c7812 */ /* 0x000fe200078ec0ff */
[----:B------:R-:W-:Y:S01]  /*e7a0*/  IMAD.X R33, RZ, RZ, R79, P5 ;  /* 0x000000ffff217224 */ /* 0x000fe200028e064f */
[----:B------:R-:W-:-:S02]  /*e7b0*/  LOP3.LUT R20, R21, 0x180, RZ, 0xc0, !PT ;  /* 0x0000018015147812 */ /* 0x000fc400078ec0ff */
[----:B------:R-:W-:Y:S02]  /*e7c0*/  LOP3.LUT R24, R25, 0x180, RZ, 0xc0, !PT ;  /* 0x0000018019187812 */ /* 0x000fe400078ec0ff */
[----:B------:R-:W-:Y:S02]  /*e7d0*/  LOP3.LUT R28, R29, 0x180, RZ, 0xc0, !PT ;  /* 0x000001801d1c7812 */ /* 0x000fe400078ec0ff */
[----:B------:R-:W-:Y:S01]  /*e7e0*/  LOP3.LUT R8, R9, 0x180, RZ, 0xc0, !PT ;  /* 0x0000018009087812 */ /* 0x000fe200078ec0ff */
[C---:B------:R-:W-:Y:S01]  /*e7f0*/  IMAD R39, R149.reuse, UR5, R18 ;  /* 0x0000000595277c24 */ /* 0x040fe2000f8e0212 */
[----:B------:R-:W-:Y:S01]  /*e800*/  LOP3.LUT R11, R78, 0x180, RZ, 0xc0, !PT ;  /* 0x000001804e0b7812 */ /* 0x000fe200078ec0ff */
[----:B------:R-:W-:Y:S01]  /*e810*/  IMAD.WIDE.U32 R36, R149, UR4, R36 ;  /* 0x0000000495247c25 */ /* 0x000fe2000f8e0024 */
[----:B------:R-:W-:Y:S01]  /*e820*/  SHF.R.U64 R12, R12, 0x3, RZ ;  /* 0x000000030c0c7819 */ /* 0x000fe200000012ff */
[----:B------:R-:W-:Y:S01]  /*e830*/  ULDC.64 UR4, c[0x0][0xae0] ;  /* 0x0002b80000047ab9 */ /* 0x000fe20000000a00 */
[----:B------:R-:W-:Y:S01]  /*e840*/  SHF.R.U64 R20, R20, 0x3, RZ ;  /* 0x0000000314147819 */ /* 0x000fe200000012ff */
[----:B------:R-:W-:Y:S01]  /*e850*/  IMAD.MOV R41, RZ, RZ, -R3 ;  /* 0x000000ffff297224 */ /* 0x000fe200078e0a03 */
[----:B------:R-:W-:-:S02]  /*e860*/  SHF.R.U64 R24, R24, 0x3, RZ ;  /* 0x0000000318187819 */ /* 0x000fc400000012ff */
[----:B------:R-:W-:Y:S02]  /*e870*/  SHF.R.U64 R28, R28, 0x3, RZ ;  /* 0x000000031c1c7819 */ /* 0x000fe400000012ff */
[----:B------:R-:W-:Y:S01]  /*e880*/  SHF.R.U64 R8, R8, 0x3, RZ ;  /* 0x0000000308087819 */ /* 0x000fe200000012ff */
[----:B------:R-:W-:Y:S01]  /*e890*/  IMAD.IADD R37, R37, 0x1, R39 ;  /* 0x0000000125257824 */ /* 0x000fe200078e0227 */
[----:B------:R-:W-:Y:S02]  /*e8a0*/  SHF.R.U64 R11, R11, 0x3, RZ ;  /* 0x000000030b0b7819 */ /* 0x000fe400000012ff */
[----:B------:R-:W-:Y:S01]  /*e8b0*/  SHF.R.S32.HI R4, RZ, 0x1f, R3 ;  /* 0x0000001fff047819 */ /* 0x000fe20000011403 */
[----:B------:R-:W-:Y:S01]  /*e8c0*/  IMAD R39, R0, R41, R38 ;  /* 0x0000002900277224 */ /* 0x000fe200078e0226 */
        /* <DEDUP_REMOVED lines=9> */
[----:B------:R-:W-:Y:S01]  /*e960*/  IMAD R4, R4, UR4, RZ ;  /* 0x0000000404047c24 */ /* 0x000fe2000f8e02ff */
[----:B------:R-:W-:Y:S01]  /*e970*/  LOP3.LUT R78, R11, R78, RZ, 0x3c, !PT ;  /* 0x0000004e0b4e7212 */ /* 0x000fe200078e3cff */
[----:B------:R-:W5:Y:S01]  /*e980*/  LD.E.128 R12, desc[UR58][R12.64] ;  /* 0x0000003a0c0c7980 */ /* 0x000f62000c101d00 */
[----:B------:R-:W-:Y:S01]  /*e990*/  SHF.R.S32.HI R0, RZ, 0x1f, R39 ;  /* 0x0000001fff007819 */ /* 0x000fe20000011427 */
[----:B------:R-:W-:-:S02]  /*e9a0*/  IMAD R41, R3, UR5, R4 ;  /* 0x0000000503297c24 */ /* 0x000fc4000f8e0204 */
[----:B------:R0:W5:Y:S01]  /*e9b0*/  LD.E.128 R8, desc[UR58][R78.64] ;  /* 0x0000003a4e087980 */ /* 0x000162000c101d00 */
[----:B------:R-:W-:Y:S01]  /*e9c0*/  IMAD.WIDE.U32 R36, R3, UR4, R36 ;  /* 0x0000000403247c25 */ /* 0x000fe2000f8e0024 */
[----:B------:R-:W-:Y:S02]  /*e9d0*/  ULDC.64 UR4, c[0x0][0xad8] ;  /* 0x0002b60000047ab9 */ /* 0x000fe40000000a00 */
[----:B------:R-:W5:Y:S01]  /*e9e0*/  LD.E.128 R20, desc[UR58][R20.64] ;  /* 0x0000003a14147980 */ /* 0x000f62000c101d00 */
[----:B------:R-:W-:-:S03]  /*e9f0*/  IMAD R0, R0, UR4, RZ ;  /* 0x0000000400007c24 */ /* 0x000fc6000f8e02ff */
[----:B------:R-:W5:Y:S04]  /*ea00*/  LD.E.128 R24, desc[UR58][R24.64] ;  /* 0x0000003a18187980 */ /* 0x000f68000c101d00 */
[----:B------:R-:W5:Y:S04]  /*ea10*/  LD.E.128 R28, desc[UR58][R28.64] ;  /* 0x0000003a1c1c7980 */ /* 0x000f68000c101d00 */
[----:B------:R-:W5:Y:S01]  /*ea20*/  LD.E.128 R32, desc[UR58][R32.64] ;  /* 0x0000003a20207980 */ /* 0x000f62000c101d00 */
[----:B------:R-:W-:Y:S01]  /*ea30*/  @!PT LDS RZ, [RZ] ;  /* 0x00000000fffff984 */ /* 0x000fe20000000800 */
[----:B------:R-:W-:Y:S01]  /*ea40*/  @!PT LDS RZ, [RZ] ;  /* 0x00000000fffff984 */ /* 0x000fe20000000800 */
[----:B------:R-:W-:Y:S01]  /*ea50*/  @!PT LDS RZ, [RZ] ;  /* 0x00000000fffff984 */ /* 0x000fe20000000800 */
[----:B------:R-:W-:Y:S01]  /*ea60*/  @!PT LDS RZ, [RZ] ;  /* 0x00000000fffff984 */ /* 0x000fe20000000800 */
[----:B------:R1:W-:Y:S06]  /*ea70*/  MEMBAR.ALL.CTA ;  /* 0x0000000000007992 */ /* 0x0003ec0000008000 */
[----:B-1----:R-:W1:Y:S01]  /*ea80*/  FENCE.VIEW.ASYNC.S ;  /* 0x00000000000073c6 */ /* 0x002e620000000000 */
[----:B------:R-:W-:-:S02]  /*ea90*/  IMAD.IADD R37, R37, 0x1, R41 ;  /* 0x0000000125257824 */ /* 0x000fc400078e0229 */
[C---:B------:R-:W-:Y:S02]  /*eaa0*/  IMAD R3, R39.reuse, UR5, R0 ;  /* 0x0000000527037c24 */ /* 0x040fe4000f8e0200 */
[----:B------:R-:W-:Y:S02]  /*eab0*/  IMAD.IADD R0, R80, 0x1, R144 ;  /* 0x0000000150007824 */ /* 0x000fe400078e0290 */
[----:B------:R-:W-:Y:S01]  /*eac0*/  IMAD.WIDE.U32 R36, R39, UR4, R36 ;  /* 0x0000000427247c25 */ /* 0x000fe2000f8e0024 */
[----:B------:R-:W-:Y:S02]  /*ead0*/  UIADD3 UR4, UR36, 0x31c20, URZ ;  /* 0x00031c2024047890 */ /* 0x000fe4000fffe03f */
[----:B------:R-:W-:Y:S01]  /*eae0*/  ISETP.GE.AND P0, PT, R0, R17, PT ;  /* 0x000000110000720c */ /* 0x000fe20003f06270 */
[----:B------:R-:W-:Y:S01]  /*eaf0*/  IMAD.IADD R3, R37, 0x1, R3 ;  /* 0x0000000125037824 */ /* 0x000fe200078e0203 */
[----:B------:R-:W-:Y:S01]  /*eb00*/  UPRMT UR4, URZ, 0x654, UR4 ;  /* 0x000006543f047896 */ /* 0x000fe20008000004 */
[----:B------:R-:W-:-:S04]  /*eb10*/  LEA R4, P1, R36, UR6, 0x1 ;  /* 0x0000000624047c11 */ /* 0x000fc8000f8208ff */
[----:B------:R-:W-:Y:S01]  /*eb20*/  LEA.HI.X R3, R36, UR7, R3, 0x1, P1 ;  /* 0x0000000724037c11 */ /* 0x000fe200088f0c03 */
[----:B-1----:R0:W1:Y:S01]  /*eb30*/  SHFL.IDX PT, R38, R4, RZ, 0x1c1f ;  /* 0x001c1fff04267589 */ /* 0x00206200000e0000 */
        /* <DEDUP_REMOVED lines=10> */
[CC--:B-1----:R-:W-:Y:S02]  /*ebe0*/  @!P1 LEA R40, P3, R153.reuse, R38.reuse, 0x1 ;  /* 0x0000002699289211 */ /* 0x0c2fe400078608ff */
[----:B------:R-:W-:Y:S02]  /*ebf0*/  @!P2 LEA R42, P4, R156, R38, 0x1 ;  /* 0x000000269c2aa211 */ /* 0x000fe400078808ff */
[----:B--2---:R-:W-:Y:S01]  /*ec00*/  @!P0 IMAD.WIDE R36, R150, 0x2, R38 ;  /* 0x0000000296248825 */ /* 0x004fe200078e0226 */
[-C--:B------:R-:W-:Y:S02]  /*ec10*/  @!P1 LEA.HI.X R41, R153, R39.reuse, R45, 0x1, P3 ;  /* 0x0000002799299211 */ /* 0x080fe400018f0c2d */
[----:B------:R-:W-:Y:S02]  /*ec20*/  @!P2 LEA.HI.X R43, R156, R39, R44, 0x1, P4 ;  /* 0x000000279c2ba211 */ /* 0x000fe400020f0c2c */
[----:B-----5:R3:W-:Y:S04]  /*ec30*/  @!P0 ST.E.128 desc[UR58][R36.64], R8 ;  /* 0x0000000824008985 */ /* 0x0207e8000c101d3a */
[----:B------:R3:W-:Y:S04]  /*ec40*/  @!P1 ST.E.128 desc[UR58][R40.64], R20 ;  /* 0x0000001428009985 */ /* 0x0007e8000c101d3a */
[----:B------:R3:W-:Y:S02]  /*ec50*/  @!P2 ST.E.128 desc[UR58][R42.64], R28 ;  /* 0x0000001c2a00a985 */ /* 0x0007e4000c101d3a */
.L_x_2120:
[----:B------:R-:W-:Y:S05]  /*ec60*/  BSYNC B1 ;  /* 0x0000000000017941 */ /* 0x000fea0003800000 */
.L_x_2119:
[----:B------:R-:W-:Y:S01]  /*ec70*/  VIADD R0, R0, 0x60 ;  /* 0x0000006000007836 */ /* 0x000fe20000000000 */
[----:B---3-5:R3:W4:Y:S04]  /*ec80*/  SHFL.IDX PT, R11, R3, 0x1, 0x1c1f ;  /* 0x003c1f00030b7f89 */ /* 0x02872800000e0000 */
        /* <DEDUP_REMOVED lines=17> */
.L_x_2118:
[----:B0-----:R-:W0:Y:S01]  /*eda0*/  @P4 LDC R10, c[0x0][0xbec] ;  /* 0x0002fb00ff0a4b82 */ /* 0x001e220000000800 */
[----:B------:R-:W-:Y:S01]  /*edb0*/  ULDC.64 UR4, c[0x0][0xb08] ;  /* 0x0002c20000047ab9 */ /* 0x000fe20000000a00 */
[----:B------:R-:W-:Y:S01]  /*edc0*/  ULDC.64 UR6, c[0x0][0xb30] ;  /* 0x0002cc0000067ab9 */ /* 0x000fe20000000a00 */
[----:B------:R-:W-:Y:S01]  /*edd0*/  IMAD R4, R4, UR4, RZ ;  /* 0x0000000404047c24 */ /* 0x000fe2000f8e02ff */
[----:B------:R-:W-:Y:S01]  /*ede0*/  ISETP.GE.AND P0, PT, R18, R17, PT ;  /* 0x000000111200720c */ /* 0x000fe20003f06270 */
[C---:B------:R-:W-:Y:S01]  /*edf0*/  IMAD.WIDE.U32 R8, R3.reuse, UR4, RZ ;  /* 0x0000000403087c25 */ /* 0x040fe2000f8e00ff */
[----:B------:R-:W-:Y:S01]  /*ee00*/  BSSY B1, `(.L_x_2122) ;  /* 0x0000074000017945 */ /* 0x000fe20003800000 */
[----:B------:R-:W-:Y:S01]  /*ee10*/  SHF.R.S32.HI R72, RZ, 0x1f, R155 ;  /* 0x0000001fff487819 */ /* 0x000fe2000001149b */
[----:B------:R-:W1:Y:S01]  /*ee20*/  @P4 LDC R13, c[0x0][0xbf0] ;  /* 0x0002fc00ff0d4b82 */ /* 0x000e620000000800 */
[----:B------:R-:W-:Y:S01]  /*ee30*/  IMAD R3, R3, UR5, R4 ;  /* 0x0000000503037c24 */ /* 0x000fe2000f8e0204 */
[----:B------:R-:W-:Y:S01]  /*ee40*/  ULDC.64 UR4, c[0x0][0xb38] ;  /* 0x0002ce0000047ab9 */ /* 0x000fe20000000a00 */
[----:B------:R-:W-:Y:S01]  /*ee50*/  SHF.R.S32.HI R4, RZ, 0x1f, R149 ;  /* 0x0000001fff047819 */ /* 0x000fe20000011495 */
[----:B------:R-:W-:Y:S01]  /*ee60*/  VIADD R73, R146, 0x10 ;  /* 0x0000001092497836 */ /* 0x000fe20000000000 */
[----:B------:R-:W-:Y:S01]  /*ee70*/  SHF.R.S32.HI R78, RZ, 0x1f, R157 ;  /* 0x0000001fff4e7819 */ /* 0x000fe2000001149d */
[----:B------:R-:W-:-:S02]  /*ee80*/  IMAD.IADD R9, R9, 0x1, R3 ;  /* 0x0000000109097824 */ /* 0x000fc400078e0203 */
[----:B------:R-:W-:Y:S01]  /*ee90*/  IMAD.MOV.U32 R3, RZ, RZ, R23 ;  /* 0x000000ffff037224 */ /* 0x000fe200078e0017 */
[----:B------:R-:W-:Y:S01]  /*eea0*/  SHF.R.S32.HI R18, RZ, 0x1f, R73 ;  /* 0x0000001fff127819 */ /* 0x000fe20000011449 */
[----:B------:R-:W-:-:S04]  /*eeb0*/  IMAD.WIDE.U32 R8, R151, UR4, R8 ;  /* 0x0000000497087c25 */ /* 0x000fc8000f8e0008 */
[----:B------:R-:W-:Y:S01]  /*eec0*/  IMAD R9, R151, UR5, R9 ;  /* 0x0000000597097c24 */ /* 0x000fe2000f8e0209 */
[----:B------:R-:W-:Y:S01]  /*eed0*/  ULDC.64 UR4, c[0x0][0xb40] ;  /* 0x0002d00000047ab9 */ /* 0x000fe20000000a00 */
[----:B0-----:R-:W-:-:S04]  /*eee0*/  @P4 IMAD.HI.U32 R10, R23, R10, RZ ;  /* 0x0000000a170a4227 */ /* 0x001fc800078e00ff */
[----:B------:R-:W-:Y:S02]  /*eef0*/  IMAD R4, R4, UR4, RZ ;  /* 0x0000000404047c24 */ /* 0x000fe4000f8e02ff */
[----:B------:R-:W-:Y:S01]  /*ef00*/  IMAD.WIDE.U32 R8, R149, UR4, R8 ;  /* 0x0000000495087c25 */ /* 0x000fe2000f8e0008 */
[----:B-1----:R-:W-:-:S03]  /*ef10*/  @P4 SHF.R.U32.HI R3, RZ, R13, R10 ;  /* 0x0000000dff034219 */ /* 0x002fc6000001160a */
[----:B------:R-:W-:Y:S01]  /*ef20*/  IMAD R11, R149, UR5, R4 ;  /* 0x00000005950b7c24 */ /* 0x000fe2000f8e0204 */
[----:B------:R-:W-:Y:S01]  /*ef30*/  ULDC.64 UR4, c[0x0][0xb48] ;  /* 0x0002d20000047ab9 */ /* 0x000fe20000000a00 */
[----:B------:R-:W-:Y:S01]  /*ef40*/  SHF.R.S32.HI R4, RZ, 0x1f, R3 ;  /* 0x0000001fff047819 */ /* 0x000fe20000011403 */
[----:B------:R-:W-:Y:S02]  /*ef50*/  VIADD R80, R146, 0x50 ;  /* 0x0000005092507836 */ /* 0x000fe40000000000 */
[----:B------:R-:W-:Y:S02]  /*ef60*/  IMAD.IADD R9, R9, 0x1, R11 ;  /* 0x0000000109097824 */ /* 0x000fe400078e020b */
[----:B------:R-:W-:Y:S01]  /*ef70*/  IMAD.MOV R11, RZ, RZ, -R3 ;  /* 0x000000ffff0b7224 */ /* 0x000fe200078e0a03 */
[----:B------:R-:W-:Y:S01]  /*ef80*/  SHF.R.S32.HI R80, RZ, 0x1f, R80 ;  /* 0x0000001fff507819 */ /* 0x000fe20000011450 */
[----:B------:R-:W-:Y:S01]  /*ef90*/  IMAD.WIDE.U32 R8, R84, UR4, R8 ;  /* 0x0000000454087c25 */ /* 0x000fe2000f8e0008 */
[----:B------:R-:W-:-:S03]  /*efa0*/  UIADD3 UR4, UR36, 0x31c20, URZ ;  /* 0x00031c2024047890 */ /* 0x000fc6000fffe03f */
[----:B------:R-:W-:Y:S01]  /*efb0*/  IMAD R11, R0, R11, R23 ;  /* 0x0000000b000b7224 */ /* 0x000fe200078e0217 */
[----:B------:R-:W-:Y:S01]  /*efc0*/  UPRMT UR4, URZ, 0x654, UR4 ;  /* 0x000006543f047896 */ /* 0x000fe20008000004 */
[----:B------:R-:W-:Y:S02]  /*efd0*/  IMAD R4, R4, UR6, RZ ;  /* 0x0000000604047c24 */ /* 0x000fe4000f8e02ff */
[----:B------:R-:W-:Y:S01]  /*efe0*/  IMAD R9, R84, UR5, R9 ;  /* 0x0000000554097c24 */ /* 0x000fe2000f8e0209 */
[----:B------:R-:W-:Y:S01]  /*eff0*/  SHF.R.S32.HI R0, RZ, 0x1f, R11 ;  /* 0x0000001fff007819 */ /* 0x000fe2000001140b */
[C---:B------:R-:W-:Y:S02]  /*f000*/  IMAD R13, R3.reuse, UR7, R4 ;  /* 0x00000007030d7c24 */ /* 0x040fe4000f8e0204 */
[----:B------:R-:W-:Y:S01]  /*f010*/  IMAD.WIDE.U32 R8, R3, UR6, R8 ;  /* 0x0000000603087c25 */ /* 0x000fe2000f8e0008 */
[----:B------:R-:W-:Y:S01]  /*f020*/  ULDC.64 UR6, c[0x0][0xb28] ;  /* 0x0002ca0000067ab9 */ /* 0x000fe20000000a00 */
[----:B------:R-:W-:Y:S02]  /*f030*/  SYNCS.ARRIVE.TRANS64.RED.A1T0 RZ, [UR4], RZ ;  /* 0x000000ffffff79a7 */ /* 0x000fe40008100404 */
[----:B------:R-:W-:-:S02]  /*f040*/  IMAD R0, R0, UR6, RZ ;  /* 0x0000000600007c24 */ /* 0x000fc4000f8e02ff */
[----:B------:R-:W-:Y:S02]  /*f050*/  IMAD.IADD R9, R9, 0x1, R13 ;  /* 0x0000000109097824 */ /* 0x000fe400078e020d */
[C---:B------:R-:W-:Y:S02]  /*f060*/  IMAD R3, R11.reuse, UR7, R0 ;  /* 0x000000070b037c24 */ /* 0x040fe4000f8e0200 */
[----:B------:R-:W-:Y:S01]  /*f070*/  IMAD.WIDE.U32 R8, R11, UR6, R8 ;  /* 0x000000060b087c25 */ /* 0x000fe2000f8e0008 */
[----:B------:R-:W-:-:S03]  /*f080*/  ULDC.64 UR6, c[0x0][0xb00] ;  /* 0x0002c00000067ab9 */ /* 0x000fc60000000a00 */
[----:B------:R-:W-:Y:S01]  /*f090*/  IMAD.IADD R3, R9, 0x1, R3 ;  /* 0x0000000109037824 */ /* 0x000fe200078e0203 */
[----:B------:R-:W-:Y:S01]  /*f0a0*/  LEA R0, P1, R8, UR6, 0x2 ;  /* 0x0000000608007c11 */ /* 0x000fe2000f8210ff */
[C---:B------:R-:W-:Y:S02]  /*f0b0*/  VIADD R13, R146.reuse, 0x8 ;  /* 0x00000008920d7836 */ /* 0x040fe40000000000 */
[----:B------:R-:W-:Y:S01]  /*f0c0*/  VIADD R82, R146, 0x48 ;  /* 0x0000004892527836 */ /* 0x000fe20000000000 */
[----:B------:R-:W-:Y:S01]  /*f0d0*/  LEA.HI.X R3, R8, UR7, R3, 0x2, P1 ;  /* 0x0000000708037c11 */ /* 0x000fe200088f1403 */
[C---:B------:R-:W-:Y:S01]  /*f0e0*/  VIADD R84, R146.reuse, 0x40 ;  /* 0x0000004092547836 */ /* 0x040fe20000000000 */
[----:B------:R0:W1:Y:S01]  /*f0f0*/  SHFL.IDX PT, R8, R0, RZ, 0x1c1f ;  /* 0x001c1fff00087589 */ /* 0x00006200000e0000 */
[C---:B------:R-:W-:Y:S01]  /*f100*/  VIADD R86, R146.reuse, 0x38 ;  /* 0x0000003892567836 */ /* 0x040fe20000000000 */
[----:B------:R-:W-:Y:S01]  /*f110*/  SHF.R.S32.HI R4, RZ, 0x1f, R13 ;  /* 0x0000001fff047819 */ /* 0x000fe2000001140d */
[C---:B------:R-:W-:Y:S01]  /*f120*/  VIADD R88, R146.reuse, 0x30 ;  /* 0x0000003092587836 */ /* 0x040fe20000000000 */
[----:B------:R0:W2:Y:S01]  /*f130*/  SHFL.IDX PT, R9, R3, RZ, 0x1c1f ;  /* 0x001c1fff03097589 */ /* 0x0000a200000e0000 */
        /* <DEDUP_REMOVED lines=12> */
[----:B------:R-:W-:-:S02]  /*f200*/  VIADD R87, R146, 0x30 ;  /* 0x0000003092577836 */ /* 0x000fc40000000000 */
[C---:B------:R-:W-:Y:S02]  /*f210*/  VIADD R89, R146.reuse, 0x28 ;  /* 0x0000002892597836 */ /* 0x040fe40000000000 */
[----:B------:R-:W-:Y:S01]  /*f220*/  VIADD R91, R146, 0x20 ;  /* 0x00000020925b7836 */ /* 0x000fe20000000000 */
[----:B0-----:R-:W-:Y:S06]  /*f230*/  @P0 BRA `(.L_x_2123) ;  /* 0x0000000000c00947 */ /* 0x001fec0003800000 */
[----:B------:R-:W-:Y:S02]  /*f240*/  ULDC UR4, c[0x0][0xac8] ;  /* 0x0002b20000047ab9 */ /* 0x000fe40000000800 */
        /* <DEDUP_REMOVED lines=12> */
[-C--:B------:R-:W-:Y:S02]  /*f310*/  @!P3 LEA R24, P5, R91, R8.reuse, 0x2 ;  /* 0x000000085b18b211 */ /* 0x080fe400078a10ff */
        /* <DEDUP_REMOVED lines=13> */
[-C--:B0-----:R-:W-:Y:S01]  /*f3f0*/  @!P0 LEA R10, P5, R87, R8.reuse, 0x2 ;  /* 0x00000008570a8211 */ /* 0x081fe200078a10ff */
[----:B------:R0:W-:Y:S01]  /*f400*/  @!P4 ST.E.64 desc[UR58][R26.64], R44 ;  /* 0x0000002c1a00c985 */ /* 0x0001e2000c101b3a */
[----:B------:R-:W-:Y:S02]  /*f410*/  ISETP.GE.AND P4, PT, R83, UR4, PT ;  /* 0x0000000453007c0c */ /* 0x000fe4000bf86270 */
[-C--:B------:R-:W-:Y:S02]  /*f420*/  @!P0 LEA.HI.X R11, R87, R9.reuse, R88, 0x2, P5 ;  /* 0x00000009570b8211 */ /* 0x080fe400028f1458 */
[----:B------:R-:W-:Y:S02]  /*f430*/  ISETP.GE.AND P5, PT, R157, UR4, PT ;  /* 0x000000049d007c0c */ /* 0x000fe4000bfa6270 */
[C---:B-1----:R-:W-:Y:S01]  /*f440*/  @!P1 LEA R14, P6, R85.reuse, R8, 0x2 ;  /* 0x00000008550e9211 */ /* 0x042fe200078c10ff */
[----:B------:R0:W-:Y:S03]  /*f450*/  @!P0 ST.E.64 desc[UR58][R10.64], R48 ;  /* 0x000000300a008985 */ /* 0x0001e6000c101b3a */
[----:B------:R-:W-:-:S02]  /*f460*/  @!P1 LEA.HI.X R15, R85, R9, R86, 0x2, P6 ;  /* 0x00000009550f9211 */ /* 0x000fc400030f1456 */
[-C--:B--2---:R-:W-:Y:S02]  /*f470*/  @!P3 LEA R22, P6, R81, R8.reuse, 0x2 ;  /* 0x000000085116b211 */ /* 0x084fe400078c10ff */
[-C--:B------:R-:W-:Y:S01]  /*f480*/  @!P4 LEA R20, P0, R83, R8.reuse, 0x2 ;  /* 0x000000085314c211 */ /* 0x080fe200078010ff */
[----:B------:R0:W-:Y:S01]  /*f490*/  @!P1 ST.E.64 desc[UR58][R14.64], R52 ;  /* 0x000000340e009985 */ /* 0x0001e2000c101b3a */
[-C--:B---3--:R-:W-:Y:S02]  /*f4a0*/  @!P2 LEA R24, P1, R79, R8.reuse, 0x2 ;  /* 0x000000084f18a211 */ /* 0x088fe400078210ff */
        /* <DEDUP_REMOVED lines=9> */
.L_x_2123:
[----:B------:R-:W-:Y:S05]  /*f540*/  BSYNC B1 ;  /* 0x0000000000017941 */ /* 0x000fea0003800000 */
.L_x_2122:
[----:B------:R-:W-:Y:S01]  /*f550*/  ISETP.GE.AND P0, PT, R12, R17, PT ;  /* 0x000000110c00720c */ /* 0x000fe20003f06270 */
[----:B0-----:R0:W3:Y:S04]  /*f560*/  SHFL.IDX PT, R11, R3, 0x1, 0x1c1f ;  /* 0x003c1f00030b7f89 */ /* 0x0010e800000e0000 */
[----:B------:R0:W4:Y:S08]  /*f570*/  SHFL.IDX PT, R10, R0, 0x1, 0x1c1f ;  /* 0x003c1f00000a7f89 */ /* 0x00013000000e0000 */
[----:B0-----:R-:W-:Y:S05]  /*f580*/  @P0 BRA `(.L_x_2121) ;  /* 0x0000000c00640947 */ /* 0x001fea0003800000 */
[----:B------:R-:W-:Y:S02]  /*f590*/  ULDC UR4, c[0x0][0xac8] ;  /* 0x0002b20000047ab9 */ /* 0x000fe40000000800 */
[----:B------:R-:W-:Y:S02]  /*f5a0*/  ISETP.GE.AND P2, PT, R73, UR4, PT ;  /* 0x0000000449007c0c */ /* 0x000fe4000bf46270 */
[----:B------:R-:W-:Y:S02]  /*f5b0*/  ISETP.GE.AND P6, PT, R13, UR4, PT ;  /* 0x000000040d007c0c */ /* 0x000fe4000bfc6270 */
[----:B------:R-:W-:Y:S02]  /*f5c0*/  ISETP.GE.AND P5, PT, R146, UR4, PT ;  /* 0x0000000492007c0c */ /* 0x000fe4000bfa6270 */
[----:B------:R-:W-:Y:S02]  /*f5d0*/  ISETP.GE.AND P4, PT, R155, UR4, PT ;  /* 0x000000049b007c0c */ /* 0x000fe4000bf86270 */
[----:B------:R-:W-:-:S05]  /*f5e0*/  ISETP.GE.AND P3, PT, R91, UR4, PT ;  /* 0x000000045b007c0c */ /* 0x000fca000bf66270 */
[-C--:B----4-:R-:W-:Y:S02]  /*f5f0*/  @!P2 LEA R14, P1, R73, R10.reuse, 0x2 ;  /* 0x0000000a490ea211 */ /* 0x090fe400078210ff */
[-C--:B------:R-:W-:Y:S02]  /*f600*/  @!P6 LEA R12, P0, R13, R10.reuse, 0x2 ;  /* 0x0000000a0d0ce211 */ /* 0x080fe400078010ff */
[----:B-123--:R-:W-:Y:S01]  /*f610*/  @!P5 IMAD.WIDE R8, R146, 0x4, R10 ;  /* 0x000000049208d825 */ /* 0x00efe200078e020a */
[-C--:B------:R-:W-:Y:S02]  /*f620*/  @!P2 LEA.HI.X R15, R73, R11.reuse, R18, 0x2, P1 ;  /* 0x0000000b490fa211 */ /* 0x080fe400008f1412 */
[----:B------:R-:W-:Y:S02]  /*f630*/  @!P6 LEA.HI.X R13, R13, R11, R4, 0x2, P0 ;  /* 0x0000000b0d0de211 */ /* 0x000fe400000f1404 */
[----:B------:R-:W-:Y:S01]  /*f640*/  ISETP.GE.AND P1, PT, R89, UR4, PT ;  /* 0x0000000459007c0c */ /* 0x000fe2000bf26270 */
[----:B------:R0:W-:Y:S01]  /*f650*/  @!P5 ST.E.64 desc[UR58][R8.64], R76 ;  /* 0x0000004c0800d985 */ /* 0x0001e2000c101b3a */
[----:B------:R-:W-:-:S02]  /*f660*/  @!P4 LEA R20, P5, R155, R10, 0x2 ;  /* 0x0000000a9b14c211 */ /* 0x000fc400078a10ff */
[----:B------:R-:W-:Y:S01]  /*f670*/  ISETP.GE.AND P0, PT, R87, UR4, PT ;  /* 0x0000000457007c0c */ /* 0x000fe2000bf06270 */
[----:B------:R1:W-:Y:S01]  /*f680*/  @!P6 ST.E.64 desc[UR58][R12.64], R30 ;  /* 0x0000001e0c00e985 */ /* 0x0003e2000c101b3a */
[----:B------:R-:W-:Y:S02]  /*f690*/  @!P3 LEA R22, P6, R91, R10, 0x2 ;  /* 0x0000000a5b16b211 */ /* 0x000fe400078c10ff */
[-C--:B------:R-:W-:Y:S01]  /*f6a0*/  @!P4 LEA.HI.X R21, R155, R11.reuse, R72, 0x2, P5 ;  /* 0x0000000b9b15c211 */ /* 0x080fe200028f1448 */
[----:B------:R2:W-:Y:S01]  /*f6b0*/  @!P2 ST.E.64 desc[UR58][R14.64], R34 ;  /* 0x000000220e00a985 */ /* 0x0005e2000c101b3a */
[----:B------:R-:W-:Y:S02]  /*f6c0*/  @!P3 LEA.HI.X R23, R91, R11, R92, 0x2, P6 ;  /* 0x0000000b5b17b211 */ /* 0x000fe400030f145c */
[----:B------:R-:W-:Y:S01]  /*f6d0*/  ISETP.GE.AND P2, PT, R81, UR4, PT ;  /* 0x0000000451007c0c */ /* 0x000fe2000bf46270 */
[----:B------:R3:W-:Y:S01]  /*f6e0*/  @!P4 ST.E.64 desc[UR58][R20.64], R38 ;  /* 0x000000261400c985 */ /* 0x0007e2000c101b3a */
[----:B------:R-:W-:-:S02]  /*f6f0*/  ISETP.GE.AND P4, PT, R85, UR4, PT ;  /* 0x0000000455007c0c */ /* 0x000fc4000bf86270 */
[-C--:B0-----:R-:W-:Y:S01]  /*f700*/  @!P1 LEA R8, P5, R89, R10.reuse, 0x2 ;  /* 0x0000000a59089211 */ /* 0x081fe200078a10ff */
[----:B------:R0:W-:Y:S01]  /*f710*/  @!P3 ST.E.64 desc[UR58][R22.64], R42 ;  /* 0x0000002a1600b985 */ /* 0x0001e2000c101b3a */
[----:B------:R-:W-:Y:S02]  /*f720*/  ISETP.GE.AND P3, PT, R83, UR4, PT ;  /* 0x0000000453007c0c */ /* 0x000fe4000bf66270 */
[----:B------:R-:W-:Y:S02]  /*f730*/  @!P1 LEA.HI.X R9, R89, R11, R90, 0x2, P5 ;  /* 0x0000000b59099211 */ /* 0x000fe400028f145a */
[----:B------:R-:W-:Y:S02]  /*f740*/  ISETP.GE.AND P5, PT, R79, UR4, PT ;  /* 0x000000044f007c0c */ /* 0x000fe4000bfa6270 */
[-C--:B-1----:R-:W-:Y:S01]  /*f750*/  @!P0 LEA R12, P6, R87, R10.reuse, 0x2 ;  /* 0x0000000a570c8211 */ /* 0x082fe200078c10ff */
[----:B------:R1:W-:Y:S02]  /*f760*/  @!P1 ST.E.64 desc[UR58][R8.64], R46 ;  /* 0x0000002e08009985 */ /* 0x0003e4000c101b3a */
[----:B--2---:R-:W-:-:S02]  /*f770*/  @!P4 LEA R14, P1, R85, R10, 0x2 ;  /* 0x0000000a550ec211 */ /* 0x004fc400078210ff */
[-C--:B------:R-:W-:Y:S02]  /*f780*/  @!P0 LEA.HI.X R13, R87, R11.reuse, R88, 0x2, P6 ;  /* 0x0000000b570d8211 */ /* 0x080fe400030f1458 */
[-C--:B---3--:R-:W-:Y:S02]  /*f790*/  @!P3 LEA R20, P6, R83, R10.reuse, 0x2 ;  /* 0x0000000a5314b211 */ /* 0x088fe400078c10ff */
[-C--:B------:R-:W-:Y:S01]  /*f7a0*/  @!P4 LEA.HI.X R15, R85, R11.reuse, R86, 0x2, P1 ;  /* 0x0000000b550fc211 */ /* 0x080fe200008f1456 */
[----:B------:R1:W-:Y:S01]  /*f7b0*/  @!P0 ST.E.64 desc[UR58][R12.64], R50 ;  /* 0x000000320c008985 */ /* 0x0003e2000c101b3a */
[-C--:B0-----:R-:W-:Y:S02]  /*f7c0*/  @!P2 LEA R22, P0, R81, R10.reuse, 0x2 ;  /* 0x0000000a5116a211 */ /* 0x081fe400078010ff */
[----:B------:R-:W-:Y:S01]  /*f7d0*/  @!P5 LEA R24, P1, R79, R10, 0x2 ;  /* 0x0000000a4f18d211 */ /* 0x000fe200078210ff */
[----:B------:R1:W-:Y:S01]  /*f7e0*/  @!P4 ST.E.64 desc[UR58][R14.64], R54 ;  /* 0x000000360e00c985 */ /* 0x0003e2000c101b3a */
[----:B------:R-:W-:-:S02]  /*f7f0*/  @!P3 LEA.HI.X R21, R83, R11, R84, 0x2, P6 ;  /* 0x0000000b5315b211 */ /* 0x000fc400030f1454 */
[-C--:B------:R-:W-:Y:S02]  /*f800*/  @!P2 LEA.HI.X R23, R81, R11.reuse, R82, 0x2, P0 ;  /* 0x0000000b5117a211 */ /* 0x080fe400000f1452 */
[----:B------:R-:W-:Y:S01]  /*f810*/  @!P5 LEA.HI.X R25, R79, R11, R80, 0x2, P1 ;  /* 0x0000000b4f19d211 */ /* 0x000fe200008f1450 */
[----:B------:R1:W-:Y:S01]  /*f820*/  @!P3 ST.E.64 desc[UR58][R20.64], R58 ;  /* 0x0000003a1400b985 */ /* 0x0003e2000c101b3a */
[----:B------:R-:W-:-:S03]  /*f830*/  ISETP.GE.AND P0, PT, R157, UR4, PT ;  /* 0x000000049d007c0c */ /* 0x000fc6000bf06270 */
[----:B------:R1:W-:Y:S04]  /*f840*/  @!P2 ST.E.64 desc[UR58][R22.64], R62 ;  /* 0x0000003e1600a985 */ /* 0x0003e8000c101b3a */
[----:B------:R1:W-:Y:S06]  /*f850*/  @!P5 ST.E.64 desc[UR58][R24.64], R66 ;  /* 0x000000421800d985 */ /* 0x0003ec000c101b3a */
[----:B------:R-:W-:Y:S05]  /*f860*/  @P0 BRA `(.L_x_2121) ;  /* 0x0000000800ac0947 */ /* 0x000fea0003800000 */
[----:B-1----:R-:W-:-:S04]  /*f870*/  LEA R8, P0, R157, R10, 0x2 ;  /* 0x0000000a9d087211 */ /* 0x002fc800078010ff */
[----:B------:R-:W-:-:S05]  /*f880*/  LEA.HI.X R9, R157, R11, R78, 0x2, P0 ;  /* 0x0000000b9d097211 */ /* 0x000fca00000f144e */
[----:B------:R0:W-:Y:S01]  /*f890*/  ST.E.64 desc[UR58][R8.64], R70 ;  /* 0x0000004608007985 */ /* 0x0001e2000c101b3a */
[----:B------:R-:W-:Y:S05]  /*f8a0*/  BRA `(.L_x_2121) ;  /* 0x00000008009c7947 */ /* 0x000fea0003800000 */
.L_x_2116:
[----:B------:R-:W1:Y:S01]  /*f8b0*/  LDC.64 R10, c[0x0][0xc00] ;  /* 0x00030000ff0a7b82 */ /* 0x000e620000000a00 */
[----:B------:R-:W-:Y:S01]  /*f8c0*/  ULDC.64 UR4, c[0x0][0xc08] ;  /* 0x0003020000047ab9 */ /* 0x000fe20000000a00 */
[----:B------:R-:W-:Y:S01]  /*f8d0*/  IMAD.MOV.U32 R3, RZ, RZ, RZ ;  /* 0x000000ffff037224 */ /* 0x000fe200078e00ff */
[----:B------:R-:W-:-:S04]  /*f8e0*/  ISETP.NE.U32.AND P0, PT, RZ, UR4, PT ;  /* 0x00000004ff007c0c */ /* 0x000fc8000bf05070 */
[----:B------:R-:W-:Y:S01]  /*f8f0*/  ISETP.NE.AND.EX P1, PT, RZ, UR5, PT, P0 ;  /* 0x00000005ff007c0c */ /* 0x000fe2000bf25300 */
[----:B------:R-:W2:Y:S01]  /*f900*/  LDC.64 R8, c[0x0][0xc00] ;  /* 0x00030000ff087b82 */ /* 0x000ea20000000a00 */
[----:B-1----:R-:W-:-:S04]  /*f910*/  ISETP.NE.U32.AND P0, PT, R10, RZ, PT ;  /* 0x000000ff0a00720c */ /* 0x002fc80003f05070 */
[----:B------:R-:W-:-:S07]  /*f920*/  ISETP.NE.AND.EX P0, PT, R11, RZ, PT, P0 ;  /* 0x000000ff0b00720c */ /* 0x000fce0003f05300 */
[----:B------:R-:W1:Y:S01]  /*f930*/  @P1 LDC.64 R10, c[0x0][0xc08] ;  /* 0x00030200ff0a1b82 */ /* 0x000e620000000a00 */
[----:B------:R-:W-:Y:S01]  /*f940*/  ULDC UR4, c[0x0][0xa88] ;  /* 0x0002a20000047ab9 */ /* 0x000fe20000000800 */
[----:B--2---:R-:W-:-:S04]  /*f950*/  IMAD.WIDE R12, R149, 0x4, R8 ;  /* 0x00000004950c7825 */ /* 0x004fc800078e0208 */
[----:B------:R-:W-:Y:S01]  /*f960*/  IMAD.U32 R0, RZ, RZ, UR4 ;  /* 0x00000004ff007e24 */ /* 0x000fe2000f8e00ff */
[----:B------:R2:W5:Y:S01]  /*f970*/  @P0 LDG.E R3, desc[UR58][R12.64] ;  /* 0x0000003a0c030981 */ /* 0x000562000c1e1900 */
[----:B------:R-:W3:Y:S01]  /*f980*/  S2R R14, SR_TID.X ;  /* 0x00000000000e7919 */ /* 0x000ee20000002100 */
[----:B-1----:R-:W-:-:S05]  /*f990*/  @P1 IMAD.WIDE R8, R149, 0x4, R10 ;  /* 0x0000000495081825 */ /* 0x002fca00078e020a */
[----:B------:R2:W5:Y:S01]  /*f9a0*/  @P1 LDG.E R0, desc[UR58][R8.64] ;  /* 0x0000003a08001981 */ /* 0x000562000c1e1900 */
[----:B------:R-:W-:-:S13]  /*f9b0*/  ISETP.NE.AND P2, PT, R152, RZ, PT ;  /* 0x000000ff9800720c */ /* 0x000fda0003f45270 */
[----:B------:R-:W1:Y:S01]  /*f9c0*/  @!P2 LDC R152, c[0x0][0xad4] ;  /* 0x0002b500ff98ab82 */ /* 0x000e620000000800 */
[----:B---3--:R-:W-:-:S05]  /*f9d0*/  VIADD R26, R14, 0xffffff80 ;  /* 0xffffff800e1a7836 */ /* 0x008fca0000000000 */
[----:B------:R-:W-:Y:S02]  /*f9e0*/  ISETP.GT.AND P3, PT, R26, 0xbf, PT ;  /* 0x000000bf1a00780c */ /* 0x000fe40003f64270 */
[----:B-1----:R-:W-:Y:S01]  /*f9f0*/  ISETP.GT.AND P2, PT, R152, 0x1, PT ;  /* 0x000000019800780c */ /* 0x002fe20003f44270 */
[----:B--2---:R-:W-:-:S12]  /*fa00*/  @P1 BRA `(.L_x_2124) ;  /* 0x0000000000101947 */ /* 0x004fd80003800000 */
[----:B------:R-:W-:Y:S05]  /*fa10*/  @!P0 BRA `(.L_x_2124) ;  /* 0x00000000000c8947 */ /* 0x000fea0003800000 */
[----:B------:R-:W2:Y:S04]  /*fa20*/  LDG.E R9, desc[UR58][R12.64] ;  /* 0x0000003a0c097981 */ /* 0x000ea8000c1e1900 */
[----:B-----5:R-:W2:Y:S02]  /*fa30*/  LDG.E R0, desc[UR58][R12.64+0x4] ;  /* 0x0000043a0c007981 */ /* 0x020ea4000c1e1900 */
[----:B--2---:R-:W-:-:S07]  /*fa40*/  IMAD.IADD R0, R0, 0x1, -R9 ;  /* 0x0000000100007824 */ /* 0x004fce00078e0a09 */
.L_x_2124:
[----:B------:R-:W-:Y:S01]  /*fa50*/  BSSY B1, `(.L_x_2125) ;  /* 0x0000036000017945 */ /* 0x000fe20003800000 */
[----:B------:R-:W-:Y:S02]  /*fa60*/  SEL R149, R149, RZ, !P0 ;  /* 0x000000ff95957207 */ /* 0x000fe40004000000 */
[----:B------:R-:W-:Y:S02]  /*fa70*/  SEL R154, R154, RZ, !P0 ;  /* 0x000000ff9a9a7207 */ /* 0x000fe40004000000 */
[----:B-----5:R-:W-:Y:S01]  /*fa80*/  SHF.R.S32.HI R24, RZ, 0x1f, R3 ;  /* 0x0000001fff187819 */ /* 0x020fe20000011403 */
[----:B------:R-:W-:Y:S06]  /*fa90*/  @P3 BRA `(.L_x_2126) ;  /* 0x0000000000c43947 */ /* 0x000fec0003800000 */
[----:B------:R-:W0:Y:S01]  /*faa0*/  LDC R31, c[0x0][0xbe8] ;  /* 0x0002fa00ff1f7b82 */ /* 0x000e220000000800 */
[----:B------:R-:W-:Y:S01]  /*fab0*/  IADD3 R29, R144, -0x80, R14 ;  /* 0xffffff80901d7810 */ /* 0x000fe20007ffe00e */
[----:B0-----:R-:W-:-:S05]  /*fac0*/  IMAD R4, R0, R31, RZ ;  /* 0x0000001f00047224 */ /* 0x001fca00078e02ff */
[----:B------:R-:W-:-:S13]  /*fad0*/  ISETP.GE.AND P0, PT, R29, R4, PT ;  /* 0x000000041d00720c */ /* 0x000fda0003f06270 */
[----:B------:R-:W-:Y:S05]  /*fae0*/  @P0 BRA `(.L_x_2126) ;  /* 0x0000000000b00947 */ /* 0x000fea0003800000 */
[----:B------:R-:W2:Y:S01]  /*faf0*/  LDL.LU R28, [R1+0x18] ;  /* 0x00001800011c7983 */ /* 0x000ea20000300800 */
[----:B------:R-:W-:Y:S01]  /*fb00*/  ISETP.NE.AND P1, PT, R31, 0x1, PT ;  /* 0x000000011f00780c */ /* 0x000fe20003f25270 */
[----:B------:R-:W-:Y:S01]  /*fb10*/  IMAD.MOV.U32 R18, RZ, RZ, 0x9b8 ;  /* 0x000009b8ff127424 */ /* 0x000fe200078e00ff */
[----:B------:R-:W-:Y:S01]  /*fb20*/  ISETP.GT.AND P0, PT, R152, 0x1, PT ;  /* 0x000000019800780c */ /* 0x000fe20003f04270 */
[----:B------:R-:W0:Y:S01]  /*fb30*/  LDC.64 R8, c[0x0][0xba8] ;  /* 0x0002ea00ff087b82 */ /* 0x000e220000000a00 */
[----:B------:R-:W-:Y:S02]  /*fb40*/  IMAD.MOV.U32 R17, RZ, RZ, R29 ;  /* 0x000000ffff117224 */ /* 0x000fe400078e001d */
[----:B------:R-:W-:-:S05]  /*fb50*/  SEL R18, R18, 0x978, P0 ;  /* 0x0000097812127807 */ /* 0x000fca0000000000 */
[----:B------:R-:W1:Y:S08]  /*fb60*/  LDC.64 R14, c[0x0][R18+0x220] ;  /* 0x00008800120e7b82 */ /* 0x000e700000000a00 */
[----:B------:R-:W3:Y:S08]  /*fb70*/  @P1 LDC R4, c[0x0][0xbec] ;  /* 0x0002fb00ff041b82 */ /* 0x000ef00000000800 */
[----:B------:R-:W4:Y:S08]  /*fb80*/  LDC.64 R12, c[0x0][R18+0x218] ;  /* 0x00008600120c7b82 */ /* 0x000f300000000a00 */
[----:B------:R-:W5:Y:S01]  /*fb90*/  @P1 LDC R27, c[0x0][0xbf0] ;  /* 0x0002fc00ff1b1b82 */ /* 0x000f620000000800 */
[----:B-1----:R-:W-:-:S02]  /*fba0*/  IMAD R15, R15, R149, RZ ;  /* 0x000000950f0f7224 */ /* 0x002fc400078e02ff */
[----:B------:R-:W-:-:S05]  /*fbb0*/  IMAD.WIDE.U32 R22, R14, R149, RZ ;  /* 0x000000950e167225 */ /* 0x000fca00078e00ff */
[----:B------:R-:W1:Y:S01]  /*fbc0*/  LDC.64 R20, c[0x0][R18+0x228] ;  /* 0x00008a0012147b82 */ /* 0x000e620000000a00 */
[----:B---3--:R-:W-:-:S07]  /*fbd0*/  @P1 IMAD.HI.U32 R4, R29, R4, RZ ;  /* 0x000000041d041227 */ /* 0x008fce00078e00ff */
[----:B------:R-:W3:Y:S01]  /*fbe0*/  LDC.64 R10, c[0x0][R18+0x210] ;  /* 0x00008400120a7b82 */ /* 0x000ee20000000a00 */
[-C--:B----4-:R-:W-:Y:S02]  /*fbf0*/  IMAD R25, R13, R151.reuse, RZ ;  /* 0x000000970d197224 */ /* 0x090fe400078e02ff */
[----:B------:R-:W-:-:S04]  /*fc00*/  IMAD.WIDE.U32 R12, R12, R151, RZ ;  /* 0x000000970c0c7225 */ /* 0x000fc800078e00ff */
[----:B------:R-:W-:Y:S01]  /*fc10*/  IMAD.IADD R25, R13, 0x1, R25 ;  /* 0x000000010d197824 */ /* 0x000fe200078e0219 */
[----:B-----5:R-:W-:Y:S01]  /*fc20*/  @P1 SHF.R.U32.HI R17, RZ, R27, R4 ;  /* 0x0000001bff111219 */ /* 0x020fe20000011604 */
[----:B------:R-:W-:Y:S01]  /*fc30*/  IMAD R27, R14, R154, R15 ;  /* 0x0000009a0e1b7224 */ /* 0x000fe200078e020f */
[----:B0-----:R-:W0:Y:S01]  /*fc40*/  @!P0 LDC R8, c[0x0][0xb50] ;  /* 0x0002d400ff088b82 */ /* 0x001e220000000800 */
[----:B------:R-:W-:Y:S02]  /*fc50*/  IADD3 R4, P1, P3, R22, R12, R3 ;  /* 0x0000000c16047210 */ /* 0x000fe40007b3e003 */
[----:B------:R-:W-:Y:S02]  /*fc60*/  IMAD.MOV R14, RZ, RZ, -R17 ;  /* 0x000000ffff0e7224 */ /* 0x000fe400078e0a11 */
[----:B------:R-:W-:-:S03]  /*fc70*/  IMAD.IADD R27, R23, 0x1, R27 ;  /* 0x00000001171b7824 */ /* 0x000fc600078e021b */
[----:B------:R-:W4:Y:S01]  /*fc80*/  @!P0 LDC R9, c[0x0][0xb54] ;  /* 0x0002d500ff098b82 */ /* 0x000f220000000800 */
[----:B--2---:R-:W-:-:S05]  /*fc90*/  SEL R15, R28, RZ, P0 ;  /* 0x000000ff1c0f7207 */ /* 0x004fca0000000000 */
[----:B-1----:R-:W-:-:S04]  /*fca0*/  IMAD.WIDE.U32 R12, R20, R15, RZ ;  /* 0x0000000f140c7225 */ /* 0x002fc800078e00ff */
[----:B------:R-:W-:Y:S02]  /*fcb0*/  IMAD R21, R21, R15, RZ ;  /* 0x0000000f15157224 */ /* 0x000fe400078e02ff */
[----:B------:R-:W-:Y:S01]  /*fcc0*/  IMAD R15, R31, R14, R29 ;  /* 0x0000000e1f0f7224 */ /* 0x000fe200078e021d */
[----:B------:R-:W-:Y:S01]  /*fcd0*/  IADD3.X R14, R27, R25, R24, P1, P3 ;  /* 0x000000191b0e7210 */ /* 0x000fe20000fe6418 */
[----:B------:R-:W-:Y:S01]  /*fce0*/  IMAD.IADD R21, R13, 0x1, R21 ;  /* 0x000000010d157824 */ /* 0x000fe200078e0215 */
[----:B------:R-:W-:Y:S01]  /*fcf0*/  IADD3 R12, P0, P1, R17, R4, R12 ;  /* 0x00000004110c7210 */ /* 0x000fe2000791e00c */
[----:B---3--:R-:W-:Y:S01]  /*fd00*/  IMAD R4, R11, R15, RZ ;  /* 0x0000000f0b047224 */ /* 0x008fe200078e02ff */
        /* <DEDUP_REMOVED lines=10> */
.L_x_2126:
[----:B------:R-:W-:Y:S05]  /*fdb0*/  BSYNC B1 ;  /* 0x0000000000017941 */ /* 0x000fea0003800000 */
.L_x_2125:
[----:B------:R-:W-:Y:S05]  /*fdc0*/  @P2 BRA `(.L_x_2121) ;  /* 0x0000000400542947 */ /* 0x000fea0003800000 */
[----:B------:R-:W2:Y:S01]  /*fdd0*/  LDC R15, c[0x0][0xbe8] ;  /* 0x0002fa00ff0f7b82 */ /* 0x000ea20000000800 */
[--C-:B------:R-:W-:Y:S01]  /*fde0*/  SHF.R.S32.HI R10, RZ, 0x1f, R26.reuse ;  /* 0x0000001fff0a7819 */ /* 0x100fe2000001141a */
[----:B------:R-:W-:Y:S01]  /*fdf0*/  ULDC.64 UR4, c[0x0][0xaa0] ;  /* 0x0002a80000047ab9 */ /* 0x000fe20000000a00 */
[----:B------:R-:W-:Y:S01]  /*fe00*/  SHF.R.S32.HI R14, RZ, 0x1f, R26 ;  /* 0x0000001fff0e7819 */ /* 0x000fe2000001141a */
[----:B0-----:R-:W-:Y:S01]  /*fe10*/  IMAD R4, R24, UR4, RZ ;  /* 0x0000000418047c24 */ /* 0x001fe2000f8e02ff */
[-C--:B------:R-:W-:Y:S01]  /*fe20*/  LEA.HI R10, R10, R26.reuse, RZ, 0x2 ;  /* 0x0000001a0a0a7211 */ /* 0x080fe200078f10ff */
[C---:B-1----:R-:W-:Y:S01]  /*fe30*/  IMAD.WIDE.U32 R8, R3.reuse, UR4, RZ ;  /* 0x0000000403087c25 */ /* 0x042fe2000f8e00ff */
[----:B------:R-:W-:Y:S01]  /*fe40*/  LEA.HI R14, R14, R26, RZ, 0x2 ;  /* 0x0000001a0e0e7211 */ /* 0x000fe200078f10ff */
[----:B------:R-:W-:Y:S01]  /*fe50*/  ULDC.64 UR6, c[0x0][0xaf0] ;  /* 0x0002bc0000067ab9 */ /* 0x000fe20000000a00 */
[----:B------:R-:W-:Y:S01]  /*fe60*/  LOP3.LUT R10, R10, 0xfffffffc, RZ, 0xc0, !PT ;  /* 0xfffffffc0a0a7812 */ /* 0x000fe200078ec0ff */
[----:B------:R-:W-:Y:S01]  /*fe70*/  IMAD R11, R3, UR5, R4 ;  /* 0x00000005030b7c24 */ /* 0x000fe2000f8e0204 */
[----:B------:R-:W-:Y:S01]  /*fe80*/  SHF.R.S32.HI R14, RZ, 0x2, R14 ;  /* 0x00000002ff0e7819 */ /* 0x000fe2000001140e */
[----:B------:R-:W-:Y:S01]  /*fe90*/  ULDC.64 UR4, c[0x0][0xae8] ;  /* 0x0002ba0000047ab9 */ /* 0x000fe20000000a00 */
[----:B------:R-:W-:Y:S01]  /*fea0*/  BSSY B1, `(.L_x_2127) ;  /* 0x0000036000017945 */ /* 0x000fe20003800000 */
[----:B------:R-:W-:Y:S01]  /*feb0*/  IMAD.IADD R10, R26, 0x1, -R10 ;  /* 0x000000011a0a7824 */ /* 0x000fe200078e0a0a */
[----:B------:R-:W-:Y:S01]  /*fec0*/  SHF.R.S32.HI R18, RZ, 0x1f, R156 ;  /* 0x0000001fff127819 */ /* 0x000fe2000001149c */
[----:B------:R-:W-:Y:S01]  /*fed0*/  IMAD.IADD R9, R9, 0x1, R11 ;  /* 0x0000000109097824 */ /* 0x000fe200078e020b */
[----:B------:R-:W-:Y:S01]  /*fee0*/  SHF.R.S32.HI R22, RZ, 0x1f, R153 ;  /* 0x0000001fff167819 */ /* 0x000fe20000011499 */
[----:B------:R-:W-:-:S02]  /*fef0*/  IMAD R3, R10, 0x60, R14 ;  /* 0x000000600a037824 */ /* 0x000fc400078e020e */
[----:B------:R-:W-:Y:S01]  /*ff00*/  IMAD.WIDE.U32 R8, R151, UR4, R8 ;  /* 0x0000000497087c25 */ /* 0x000fe2000f8e0008 */
[----:B--2---:R-:W-:-:S03]  /*ff10*/  ISETP.NE.AND P0, PT, R15, 0x1, PT ;  /* 0x000000010f00780c */ /* 0x004fc60003f05270 */
[----:B------:R-:W-:Y:S02]  /*ff20*/  IMAD.IADD R12, R144, 0x1, R3 ;  /* 0x00000001900c7824 */ /* 0x000fe400078e0203 */
[----:B------:R-:W-:Y:S02]  /*ff30*/  IMAD R10, R154, UR6, RZ ;  /* 0x000000069a0a7c24 */ /* 0x000fe4000f8e02ff */
[----:B------:R-:W-:Y:S02]  /*ff40*/  IMAD.MOV.U32 R3, RZ, RZ, R12 ;  /* 0x000000ffff037224 */ /* 0x000fe400078e000c */
[----:B------:R-:W-:Y:S01]  /*ff50*/  IMAD R9, R151, UR5, R9 ;  /* 0x0000000597097c24 */ /* 0x000fe2000f8e0209 */
[----:B------:R-:W-:Y:S01]  /*ff60*/  ULDC.64 UR4, c[0x0][0xae0] ;  /* 0x0002b80000047ab9 */ /* 0x000fe20000000a00 */
[----:B------:R-:W-:Y:S02]  /*ff70*/  IMAD.WIDE.U32 R8, R149, UR6, R8 ;  /* 0x0000000695087c25 */ /* 0x000fe4000f8e0008 */
[----:B------:R-:W0:Y:S08]  /*ff80*/  @P0 LDC R13, c[0x0][0xbec] ;  /* 0x0002fb00ff0d0b82 */ /* 0x000e300000000800 */
[----:B------:R-:W1:Y:S01]  /*ff90*/  @P0 LDC R17, c[0x0][0xbf0] ;  /* 0x0002fc00ff110b82 */ /* 0x000e620000000800 */
[----:B0-----:R-:W-:-:S04]  /*ffa0*/  @P0 IMAD.HI.U32 R4, R12, R13, RZ ;  /* 0x0000000d0c040227 */ /* 0x001fc800078e00ff */
[----:B------:R-:W-:Y:S01]  /*ffb0*/  IMAD R13, R149, UR7, R10 ;  /* 0x00000007950d7c24 */ /* 0x000fe2000f8e020a */
[----:B-1----:R-:W-:-:S03]  /*ffc0*/  @P0 SHF.R.U32.HI R3, RZ, R17, R4 ;  /* 0x00000011ff030219 */ /* 0x002fc60000011604 */
[----:B------:R-:W-:Y:S01]  /*ffd0*/  IMAD.IADD R9, R9, 0x1, R13 ;  /* 0x0000000109097824 */ /* 0x000fe200078e020d */
[--C-:B------:R-:W-:Y:S01]  /*ffe0*/  SHF.R.S32.HI R4, RZ, 0x1f, R3.reuse ;  /* 0x0000001fff047819 */ /* 0x100fe20000011403 */
[----:B------:R-:W-:Y:S02]  /*fff0*/  IMAD.MOV R11, RZ, RZ, -R3 ;  /* 0x000000ffff0b7224 */ /* 0x000fe400078e0a03 */
[----:B------:R-:W-:-:S04]  /*10000*/  IMAD.WIDE.U32 R8, R3, UR4, R8 ;  /* 0x0000000403087c25 */ /* 0x000fc8000f8e0008 */
[----:B------:R-:W-:Y:S02]  /*10010*/  IMAD R11, R15, R11, R12 ;  /* 0x0000000b0f0b7224 */ /* 0x000fe400078e020c */
[----:B------:R-:W-:Y:S02]  /*10020*/  IMAD R4, R4, UR4, RZ ;  /* 0x0000000404047c24 */ /* 0x000fe4000f8e02ff */
[----:B------:R-:W-:Y:S02]  /*10030*/  IMAD R15, R0, R15, RZ ;  /* 0x0000000f000f7224 */ /* 0x000fe400078e02ff */
[----:B------:R-:W-:Y:S01]  /*10040*/  IMAD R13, R3, UR5, R4 ;  /* 0x00000005030d7c24 */ /* 0x000fe2000f8e0204 */
[----:B------:R-:W-:Y:S01]  /*10050*/  SHF.R.S32.HI R4, RZ, 0x1f, R11 ;  /* 0x0000001fff047819 */ /* 0x000fe2000001140b */
[----:B------:R-:W-:Y:S01]  /*10060*/  ULDC.64 UR4, c[0x0][0xad8] ;  /* 0x0002b60000047ab9 */ /* 0x000fe20000000a00 */
[----:B------:R-:W-:Y:S02]  /*10070*/  IMAD.IADD R0, R14, 0x1, R144 ;  /* 0x000000010e007824 */ /* 0x000fe400078e0290 */
[----:B------:R-:W-:-:S02]  /*10080*/  IMAD.IADD R9, R9, 0x1, R13 ;  /* 0x0000000109097824 */ /* 0x000fc400078e020d */
[----:B------:R-:W-:Y:S01]  /*10090*/  IMAD R4, R4, UR4, RZ ;  /* 0x0000000404047c24 */ /* 0x000fe2000f8e02ff */
[----:B------:R-:W-:Y:S01]  /*100a0*/  ISETP.GE.AND P0, PT, R0, R15, PT ;  /* 0x0000000f0000720c */ /* 0x000fe20003f06270 */
[----:B------:R-:W-:-:S04]  /*100b0*/  IMAD.WIDE.U32 R8, R11, UR4, R8 ;  /* 0x000000040b087c25 */ /* 0x000fc8000f8e0008 */
[----:B------:R-:W-:Y:S01]  /*100c0*/  IMAD R3, R11, UR5, R4 ;  /* 0x000000050b037c24 */ /* 0x000fe2000f8e0204 */
[----:B------:R-:W-:Y:S02]  /*100d0*/  ULDC.64 UR4, c[0x0][0xa80] ;  /* 0x0002a00000047ab9 */ /* 0x000fe40000000a00 */
[----:B------:R-:W-:Y:S01]  /*100e0*/  LEA R4, P1, R8, UR4, 0x1 ;  /* 0x0000000408047c11 */ /* 0x000fe2000f8208ff */
[----:B------:R-:W-:-:S05]  /*100f0*/  IMAD.IADD R3, R9, 0x1, R3 ;  /* 0x0000000109037824 */ /* 0x000fca00078e0203 */
        /* <DEDUP_REMOVED lines=13> */
[----:B------:R3:W-:Y:S04]  /*101d0*/  @!P2 ST.E.128 desc[UR58][R10.64], RZ ;  /* 0x000000ff0a00a985 */ /* 0x0007e8000c101d3a */
[----:B------:R3:W-:Y:S04]  /*101e0*/  @!P3 ST.E.128 desc[UR58][R12.64], RZ ;  /* 0x000000ff0c00b985 */ /* 0x0007e8000c101d3a */
[----:B------:R3:W-:Y:S02]  /*101f0*/  @!P4 ST.E.128 desc[UR58][R20.64], RZ ;  /* 0x000000ff1400c985 */ /* 0x0007e4000c101d3a */
.L_x_2128:
[----:B------:R-:W-:Y:S05]  /*10200*/  BSYNC B1 ;  /* 0x0000000000017941 */ /* 0x000fea0003800000 */
.L_x_2127:
        /* <DEDUP_REMOVED lines=9> */
[CC--:B-1-3--:R-:W-:Y:S02]  /*102a0*/  @!P3 LEA R12, P0, R153.reuse, R8.reuse, 0x1 ;  /* 0x00000008990cb211 */ /* 0x0cafe400078008ff */
[----:B------:R-:W-:Y:S02]  /*102b0*/  @!P4 LEA R14, P1, R156, R8, 0x1 ;  /* 0x000000089c0ec211 */ /* 0x000fe400078208ff */
[----:B----4-:R-:W-:Y:S01]  /*102c0*/  @!P2 IMAD.WIDE R10, R150, 0x2, R8 ;  /* 0x00000002960aa825 */ /* 0x010fe200078e0208 */
[-C--:B------:R-:W-:Y:S02]  /*102d0*/  @!P3 LEA.HI.X R13, R153, R9.reuse, R22, 0x1, P0 ;  /* 0x00000009990db211 */ /* 0x080fe400000f0c16 */
[----:B------:R-:W-:Y:S02]  /*102e0*/  @!P4 LEA.HI.X R15, R156, R9, R18, 0x1, P1 ;  /* 0x000000099c0fc211 */ /* 0x000fe400008f0c12 */
[----:B------:R2:W-:Y:S04]  /*102f0*/  @!P2 ST.E.128 desc[UR58][R10.64], RZ ;  /* 0x000000ff0a00a985 */ /* 0x0005e8000c101d3a */
[----:B------:R2:W-:Y:S04]  /*10300*/  @!P3 ST.E.128 desc[UR58][R12.64], RZ ;  /* 0x000000ff0c00b985 */ /* 0x0005e8000c101d3a */
[----:B------:R2:W-:Y:S02]  /*10310*/  @!P4 ST.E.128 desc[UR58][R14.64], RZ ;  /* 0x000000ff0e00c985 */ /* 0x0005e4000c101d3a */
.L_x_2121:
[----:B------:R-:W-:Y:S05]  /*10320*/  BSYNC B0 ;  /* 0x0000000000007941 */ /* 0x000fea0003800000 */
.L_x_2115:
[----:B------:R-:W-:Y:S02]  /*10330*/  ULDC UR4, c[0x0][0xc3c] ;  /* 0x00030f0000047ab9 */ /* 0x000fe40000000800 */
[----:B0-----:R-:W-:-:S13]  /*10340*/  ISETP.GE.AND P0, PT, R7, UR4, PT ;  /* 0x0000000407007c0c */ /* 0x001fda000bf06270 */
[----:B------:R-:W-:Y:S05]  /*10350*/  @!P0 BRA `(.L_x_2129) ;  /* 0xffffff0c003c8947 */ /* 0x000fea000383ffff */
[----:B------:R-:W-:Y:S05]  /*10360*/  EXIT ;  /* 0x000000000000794d */ /* 0x000fea0003800000 */
.L_x_2078:
[----:B------:R-:W-:-:S08]  /*10370*/  NOP ;  /* 0x0000000000007918 */ /* 0x000fd00000000000 */
[----:B--2---:R-:W0:-:S00]  /*10380*/  USETMAXREG.DEALLOC.CTAPOOL 0x20 ;  /* 0x00000020000079c8 */ /* 0x004e0000080e0500 */
        /* <DEDUP_REMOVED lines=14> */
.L_x_2130:
        /* <DEDUP_REMOVED lines=44> */
.L_x_2134:
        /* <DEDUP_REMOVED lines=37> */
.L_x_2132:
        /* <DEDUP_REMOVED lines=13> */
.L_x_2135:
        /* <DEDUP_REMOVED lines=17> */
[----:B------:R-:W-:Y:S02]  /*10b60*/  IMAD.MOV R11, RZ, RZ, -R10 ;  /* 0x000000ffff0b7224 */ /* 0x000fe400078e0a0a */
[----:B------:R-:W-:-:S04]  /*10b70*/  IMAD.HI.U32 R2, R3, R8, RZ ;  /* 0x0000000803027227 */ /* 0x000fc800078e00ff */
[----:B------:R-:W-:-:S05]  /*10b80*/  IMAD R8, R2, R11, R8 ;  /* 0x0000000b02087224 */ /* 0x000fca00078e0208 */
        /* <DEDUP_REMOVED lines=14> */
[----:B0-----:R-:W-:-:S04]  /*10c70*/  IMAD.MOV R8, RZ, RZ, -R3 ;  /* 0x000000ffff087224 */ /* 0x001fc800078e0a03 */
[----:B------:R-:W-:Y:S01]  /*10c80*/  IMAD.MOV.U32 R2, RZ, RZ, R8 ;  /* 0x000000ffff027224 */ /* 0x000fe200078e0008 */
[----:B------:R-:W-:-:S03]  /*10c90*/  IABS R8, R6 ;  /* 0x0000000600087213 */ /* 0x000fc60000000000 */
[----:B------:R-:W-:Y:S02]  /*10ca0*/  IMAD R9, R2, R5, RZ ;  /* 0x0000000502097224 */ /* 0x000fe400078e02ff */
[----:B------:R-:W-:Y:S02]  /*10cb0*/  IMAD.MOV.U32 R2, RZ, RZ, RZ ;  /* 0x000000ffff027224 */ /* 0x000fe400078e00ff */
[----:B------:R-:W-:Y:S02]  /*10cc0*/  IMAD.MOV R8, RZ, RZ, -R8 ;  /* 0x000000ffff087224 */ /* 0x000fe400078e0a08 */
[----:B------:R-:W-:Y:S01]  /*10cd0*/  IMAD.HI.U32 R2, R3, R9, R2 ;  /* 0x0000000903027227 */ /* 0x000fe200078e0002 */
[----:B------:R-:W-:-:S05]  /*10ce0*/  IABS R3, R7 ;  /* 0x0000000700037213 */ /* 0x000fca0000000000 */
[----:B------:R-:W-:-:S04]  /*10cf0*/  IMAD.HI.U32 R2, R2, R3, RZ ;  /* 0x0000000302027227 */ /* 0x000fc800078e00ff */
[----:B------:R-:W-:Y:S01]  /*10d00*/  IMAD R8, R2, R8, R3 ;  /* 0x0000000802087224 */ /* 0x000fe200078e0203 */
[----:B------:R-:W-:-:S04]  /*10d10*/  LOP3.LUT R3, R7, R6, RZ, 0x3c, !PT ;  /* 0x0000000607037212 */ /* 0x000fc800078e3cff */
[----:B------:R-:W-:Y:S02]  /*10d20*/  ISETP.GT.U32.AND P1, PT, R5, R8, PT ;  /* 0x000000080500720c */ /* 0x000fe40003f24070 */
[----:B------:R-:W-:Y:S01]  /*10d30*/  ISETP.GE.AND P2, PT, R3, RZ, PT ;  /* 0x000000ff0300720c */ /* 0x000fe20003f46270 */
[----:B------:R-:W-:-:S10]  /*10d40*/  IMAD.MOV R3, RZ, RZ, -R7 ;  /* 0x000000ffff037224 */ /* 0x000fd400078e0a07 */
        /* <DEDUP_REMOVED lines=13> */
.L_x_2136:
[----:B0-----:R-:W0:Y:S02]  /*10e20*/  LDC.64 R2, c[0x0][0xc90] ;  /* 0x00032400ff027b82 */ /* 0x001e240000000a00 */
[----:B0-----:R-:W-:-:S05]  /*10e30*/  IMAD.WIDE R2, R27, 0x4, R2 ;  /* 0x000000041b027825 */ /* 0x001fca00078e0202 */
[----:B------:R0:W2:Y:S02]  /*10e40*/  LDG.E R8, desc[UR58][R2.64] ;  /* 0x0000003a02087981 */ /* 0x0000a4000c1e1900 */
[----:B0-----:R-:W-:Y:S02]  /*10e50*/  IMAD.MOV.U32 R2, RZ, RZ, RZ ;  /* 0x000000ffff027224 */ /* 0x001fe400078e00ff */
[----:B--2---:R-:W-:-:S05]  /*10e60*/  IMAD R5, R25, R8, RZ ;  /* 0x0000000819057224 */ /* 0x004fca00078e02ff */
[----:B------:R-:W-:-:S04]  /*10e70*/  IABS R10, R5 ;  /* 0x00000005000a7213 */ /* 0x000fc80000000000 */
[----:B------:R-:W0:Y:S08]  /*10e80*/  I2F.RP R6, R10 ;  /* 0x0000000a00067306 */ /* 0x000e300000209400 */
[----:B0-----:R-:W0:Y:S02]  /*10e90*/  MUFU.RCP R6, R6 ;  /* 0x0000000600067308 */ /* 0x001e240000001000 */
[----:B0-----:R-:W-:-:S06]  /*10ea0*/  VIADD R7, R6, 0xffffffe ;  /* 0x0ffffffe06077836 */ /* 0x001fcc0000000000 */
[----:B------:R-:W0:Y:S02]  /*10eb0*/  F2I.FTZ.U32.TRUNC.NTZ R3, R7 ;  /* 0x0000000700037305 */ /* 0x000e24000021f000 */
[----:B0-----:R-:W-:-:S04]  /*10ec0*/  IMAD.MOV R9, RZ, RZ, -R3 ;  /* 0x000000ffff097224 */ /* 0x001fc800078e0a03 */
[----:B------:R-:W-:-:S04]  /*10ed0*/  IMAD R9, R9, R10, RZ ;  /* 0x0000000a09097224 */ /* 0x000fc800078e02ff */
        /* <DEDUP_REMOVED lines=21> */
[----:B------:R-:W-:-:S04]  /*11030*/  VIADDMNMX R7, R7, UR5, R8, PT ;  /* 0x0000000507077c46 */ /* 0x000fc8000b800108 */
[----:B------:R-:W-:Y:S01]  /*11040*/  IABS R8, R7 ;  /* 0x0000000700087213 */ /* 0x000fe20000000000 */
[----:B------:R-:W-:-:S03]  /*11050*/  IMAD.MOV R26, RZ, RZ, -R7 ;  /* 0x000000ffff1a7224 */ /* 0x000fc600078e0a07 */
[----:B------:R-:W0:Y:S08]  /*11060*/  I2F.RP R9, R8 ;  /* 0x0000000800097306 */ /* 0x000e300000209400 */
[----:B0-----:R-:W0:Y:S02]  /*11070*/  MUFU.RCP R9, R9 ;  /* 0x0000000900097308 */ /* 0x001e240000001000 */
[----:B0-----:R-:W-:Y:S01]  /*11080*/  VIADD R3, R9, 0xffffffe ;  /* 0x0ffffffe09037836 */ /* 0x001fe20000000000 */
[----:B------:R-:W-:-:S05]  /*11090*/  IABS R9, R7 ;  /* 0x0000000700097213 */ /* 0x000fca0000000000 */
[----:B------:R-:W0:Y:S02]  /*110a0*/  F2I.FTZ.U32.TRUNC.NTZ R3, R3 ;  /* 0x0000000300037305 */ /* 0x000e24000021f000 */
[----:B0-----:R-:W-:-:S04]  /*110b0*/  IMAD.MOV R11, RZ, RZ, -R3 ;  /* 0x000000ffff0b7224 */ /* 0x001fc800078e0a03 */
[----:B------:R-:W-:-:S04]  /*110c0*/  IMAD R5, R11, R8, RZ ;  /* 0x000000080b057224 */ /* 0x000fc800078e02ff */
        /* <DEDUP_REMOVED lines=11> */
[----:B------:R-:W-:Y:S02]  /*11180*/  ISETP.GE.AND P2, PT, R3, RZ, PT ;  /* 0x000000ff0300720c */ /* 0x000fe40003f46270 */
[----:B------:R-:W-:-:S05]  /*11190*/  IADD3 R3, R6, 0x1000000, R4 ;  /* 0x0100000006037810 */ /* 0x000fca0007ffe004 */
[----:B------:R-:W-:-:S06]  /*111a0*/  @P0 VIADD R2, R2, 0x1 ;  /* 0x0000000102020836 */ /* 0x000fcc0000000000 */
[----:B------:R-:W-:Y:S01]  /*111b0*/  @!P2 IMAD.MOV R2, RZ, RZ, -R2 ;  /* 0x000000ffff02a224 */ /* 0x000fe200078e0a02 */
[----:B------:R-:W-:-:S05]  /*111c0*/  @!P1 LOP3.LUT R2, RZ, R7, RZ, 0x33, !PT ;  /* 0x00000007ff029212 */ /* 0x000fca00078e33ff */
[----:B------:R-:W-:-:S07]  /*111d0*/  IMAD R26, R2, R26, R3 ;  /* 0x0000001a021a7224 */ /* 0x000fce00078e0203 */
.L_x_2137:
[----:B------:R-:W-:-:S05]  /*111e0*/  LOP3.LUT R2, RZ, R2, RZ, 0x33, !PT ;  /* 0x00000002ff027212 */ /* 0x000fca00078e33ff */
[----:B------:R-:W-:Y:S01]  /*111f0*/  IMAD.IADD R25, R25, 0x1, R2 ;  /* 0x0000000119197824 */ /* 0x000fe200078e0202 */
[----:B------:R-:W-:Y:S06]  /*11200*/  BRA `(.L_x_2138) ;  /* 0x00000000000c7947 */ /* 0x000fec0003800000 */
.L_x_2133:
[----:B------:R-:W-:Y:S02]  /*11210*/  IMAD.MOV.U32 R25, RZ, RZ, RZ ;  /* 0x000000ffff197224 */ /* 0x000fe400078e00ff */
[----:B------:R-:W-:Y:S02]  /*11220*/  IMAD.U32 R24, RZ, RZ, UR6 ;  /* 0x00000006ff187e24 */ /* 0x000fe4000f8e00ff */
[----:B------:R-:W-:-:S07]  /*11230*/  IMAD.MOV.U32 R26, RZ, RZ, RZ ;  /* 0x000000ffff1a7224 */ /* 0x000fce00078e00ff */
.L_x_2138:
[----:B------:R-:W-:-:S13]  /*11240*/  ISETP.NE.AND P0, PT, R0, RZ, PT ;  /* 0x000000ff0000720c */ /* 0x000fda0003f05270 */
[----:B------:R-:W0:Y:S01]  /*11250*/  @!P0 S2R R3, SR_CgaCtaId ;  /* 0x0000000000038919 */ /* 0x000e220000008800 */
[----:B------:R-:W-:-:S04]  /*11260*/  @!P0 MOV R0, 0x400 ;  /* 0x0000040000008802 */ /* 0x000fc80000000f00 */
[----:B0-----:R-:W-:-:S05]  /*11270*/  @!P0 LEA R0, R3, R0, 0x18 ;  /* 0x0000000003008211 */ /* 0x001fca00078ec0ff */
[----:B------:R1:W-:Y:S01]  /*11280*/  @!P0 STS.128 [R0+0x31cd0], R24 ;  /* 0x031cd01800008388 */ /* 0x0003e20000000c00 */
[----:B------:R-:W-:Y:S06]  /*11290*/  BAR.ARV 0x5, 0x200 ;  /* 0x0148000000007b1d */ /* 0x000fec0000002000 */
.L_x_2131:
        /* <DEDUP_REMOVED lines=33> */
.L_x_2245:
[----:B0--3--:R-:W0:Y:S02]  /*114b0*/  LDC.64 R2, c[0x0][0xc88] ;  /* 0x00032200ff027b82 */ /* 0x009e240000000a00 */
[----:B0-----:R-:W-:-:S05]  /*114c0*/  IMAD.WIDE R2, R27, 0x4, R2 ;  /* 0x000000041b027825 */ /* 0x001fca00078e0202 */
[----:B--2---:R-:W2:Y:S01]  /*114d0*/  LDG.E R9, desc[UR58][R2.64] ;  /* 0x0000003a02097981 */ /* 0x004ea2000c1e1900 */
[----:B------:R-:W-:Y:S05]  /*114e0*/  YIELD ;  /* 0x0000000000007946 */ /* 0x000fea0003800000 */
[----:B------:R-:W-:Y:S01]  /*114f0*/  ULDC.64 UR4, c[0x0][0xa28] ;  /* 0x00028a0000047ab9 */ /* 0x000fe20000000a00 */
[----:B------:R-:W-:Y:S01]  /*11500*/  IMAD.MOV.U32 R0, RZ, RZ, RZ ;  /* 0x000000ffff007224 */ /* 0x000fe200078e00ff */
[----:B------:R-:W-:Y:S01]  /*11510*/  ISETP.NE.U32.AND P0, PT, RZ, UR4, PT ;  /* 0x00000004ff007c0c */ /* 0x000fe2000bf05070 */
[----:B------:R-:W-:Y:S01]  /*11520*/  IMAD.MOV.U32 R6, RZ, RZ, RZ ;  /* 0x000000ffff067224 */ /* 0x000fe200078e00ff */
[----:B------:R-:W-:Y:S01]  /*11530*/  ULDC.64 UR6, c[0x0][0xa08] ;  /* 0x0002820000067ab9 */ /* 0x000fe20000000a00 */
[----:B------:R-:W-:Y:S01]  /*11540*/  ULDC.64 UR8, c[0x0][0xa18] ;  /* 0x0002860000087ab9 */ /* 0x000fe20000000a00 */
[----:B------:R-:W-:-:S02]  /*11550*/  ISETP.NE.AND.EX P0, PT, RZ, UR5, PT, P0 ;  /* 0x00000005ff007c0c */ /* 0x000fc4000bf05300 */
[----:B------:R-:W-:Y:S02]  /*11560*/  ISETP.NE.U32.AND P2, PT, RZ, UR6, PT ;  /* 0x00000006ff007c0c */ /* 0x000fe4000bf45070 */
        /* <DEDUP_REMOVED lines=9> */
[----:B-1----:R1:W5:Y:S01]  /*11600*/  @P0 LDG.E R0, desc[UR58][R2.64] ;  /* 0x0000003a02000981 */ /* 0x002362000c1e1900 */
        /* <DEDUP_REMOVED lines=12> */
[----:B------:R-:W5:Y:S01]  /*116d0*/  @P0 LDG.E R29, desc[UR58][R4.64] ;  /* 0x0000003a041d0981 */ /* 0x000f62000c1e1900 */
[----:B------:R-:W-:-:S03]  /*116e0*/  ULDC.64 UR4, c[0x0][0x418] ;  /* 0x0001060000047ab9 */ /* 0x000fc60000000a00 */
        /* <DEDUP_REMOVED lines=14> */
[----:B------:R-:W0:Y:S04]  /*117d0*/  LDG.E R6, desc[UR58][R2.64] ;  /* 0x0000003a02067981 */ /* 0x000e28000c1e1900 */
[----:B------:R-:W0:Y:S02]  /*117e0*/  LDG.E R2, desc[UR58][R2.64+0x4] ;  /* 0x0000043a02027981 */ /* 0x000e24000c1e1900 */
[----:B0-----:R-:W-:-:S05]  /*117f0*/  IMAD.IADD R8, R2, 0x1, -R6 ;  /* 0x0000000102087824 */ /* 0x001fca00078e0a06 */
[----:B------:R1:W-:Y:S02]  /*11800*/  STL [R1+0x14], R8 ;  /* 0x0000140801007387 */ /* 0x0003e40000100800 */
.L_x_2140:
[----:B------:R-:W-:Y:S01]  /*11810*/  ULDC.64 UR4, c[0x0][0xa20] ;  /* 0x0002880000047ab9 */ /* 0x000fe20000000a00 */
[C---:B------:R-:W-:Y:S01]  /*11820*/  LOP3.LUT R6, R26.reuse, 0xff000000, RZ, 0xc0, !PT ;  /* 0xff0000001a067812 */ /* 0x040fe200078ec0ff */
[----:B-----5:R-:W-:Y:S01]  /*11830*/  IMAD.IADD R29, R29, 0x1, R0 ;  /* 0x000000011d1d7824 */ /* 0x020fe200078e0200 */
[----:B------:R-:W-:Y:S02]  /*11840*/  ISETP.NE.U32.AND P1, PT, RZ, UR4, PT ;  /* 0x00000004ff007c0c */ /* 0x000fe4000bf25070 */
[----:B------:R-:W-:Y:S02]  /*11850*/  SHF.R.U32.HI R6, RZ, 0x8, R6 ;  /* 0x00000008ff067819 */ /* 0x000fe40000011606 */
[----:B------:R-:W-:Y:S02]  /*11860*/  ISETP.NE.AND.EX P1, PT, RZ, UR5, PT, P1 ;  /* 0x00000005ff007c0c */ /* 0x000fe4000bf25310 */
[C---:B------:R-:W-:Y:S02]  /*11870*/  LOP3.LUT R2, R26.reuse, 0xff0000, RZ, 0xc0, !PT ;  /* 0x00ff00001a027812 */ /* 0x040fe400078ec0ff */
[----:B------:R-:W-:Y:S01]  /*11880*/  LOP3.LUT R16, R26, 0xffff, RZ, 0xc0, !PT ;  /* 0x0000ffff1a107812 */ /* 0x000fe200078ec0ff */
[----:B------:R-:W-:Y:S01]  /*11890*/  IMAD.MOV.U32 R26, RZ, RZ, R9 ;  /* 0x000000ffff1a7224 */ /* 0x000fe200078e0009 */
[----:B------:R-:W-:-:S07]  /*118a0*/  LEA.HI R6, R2, R6, RZ, 0x10 ;  /* 0x0000000602067211 */ /* 0x000fce00078f80ff */
[----:B------:R-:W-:Y:S05]  /*118b0*/  @!P1 BRA `(.L_x_2141) ;  /* 0x0000000000109947 */ /* 0x000fea0003800000 */
[----:B------:R-:W-:-:S04]  /*118c0*/  IADD3 R2, P0, R22, UR4, RZ ;  /* 0x0000000416027c10 */ /* 0x000fc8000ff1e0ff */
[----:B------:R-:W-:-:S05]  /*118d0*/  IADD3.X R3, R23, UR5, RZ, P0, !PT ;  /* 0x0000000517037c10 */ /* 0x000fca00087fe4ff */
[----:B------:R2:W5:Y:S01]  /*118e0*/  LDG.E R7, desc[UR58][R2.64] ;  /* 0x0000003a02077981 */ /* 0x000562000c1e1900 */
[----:B------:R-:W-:Y:S05]  /*118f0*/  BRA `(.L_x_2142) ;  /* 0x0000000000107947 */ /* 0x000fea0003800000 */
.L_x_2141:
[----:B------:R-:W-:Y:S05]  /*11900*/  @!P0 BRA `(.L_x_2142) ;  /* 0x00000000000c8947 */ /* 0x000fea0003800000 */
[----:B------:R-:W2:Y:S04]  /*11910*/  LDG.E R7, desc[UR58][R4.64] ;  /* 0x0000003a04077981 */ /* 0x000ea8000c1e1900 */
[----:B------:R-:W2:Y:S02]  /*11920*/  LDG.E R4, desc[UR58][R4.64+0x4] ;  /* 0x0000043a04047981 */ /* 0x000ea4000c1e1900 */
[----:B--2---:R-:W-:-:S07]  /*11930*/  IMAD.IADD R7, R4, 0x1, -R7 ;  /* 0x0000000104077824 */ /* 0x004fce00078e0a07 */
.L_x_2142:
[----:B-----5:R-:W-:Y:S01]  /*11940*/  IMAD.IADD R7, R7, 0x1, -R0 ;  /* 0x0000000107077824 */ /* 0x020fe200078e0a00 */
[----:B------:R-:W-:Y:S01]  /*11950*/  LOP3.LUT R9, R6, 0xff, RZ, 0xc0, !PT ;  /* 0x000000ff06097812 */ /* 0x000fe200078ec0ff */
[----:B------:R-:W3:Y:S01]  /*11960*/  LDC R0, c[0x0][0x448] ;  /* 0x00011200ff007b82 */ /* 0x000ee20000000800 */
[----:B--2---:R-:W-:Y:S01]  /*11970*/  IMAD R2, R25, 0xc0, RZ ;  /* 0x000000c019027824 */ /* 0x004fe200078e02ff */
[----:B------:R-:W-:Y:S01]  /*11980*/  BSSY B0, `(.L_x_2143) ;  /* 0x0000036000007945 */ /* 0x000fe20003800000 */
[----:B------:R-:W-:Y:S02]  /*11990*/  IMAD.MOV.U32 R4, RZ, RZ, RZ ;  /* 0x000000ffff047224 */ /* 0x000fe400078e00ff */
[----:B------:R-:W-:Y:S01]  /*119a0*/  VIADD R2, R2, 0xbf ;  /* 0x000000bf02027836 */ /* 0x000fe20000000000 */
[----:B---3--:R-:W-:-:S13]  /*119b0*/  ISETP.NE.AND P0, PT, R0, 0x1, PT ;  /* 0x000000010000780c */ /* 0x008fda0003f05270 */
[----:B------:R-:W2:Y:S08]  /*119c0*/  @P0 LDC R3, c[0x0][0x44c] ;  /* 0x00011300ff030b82 */ /* 0x000eb00000000800 */
[----:B------:R-:W3:Y:S01]  /*119d0*/  @P0 LDC R0, c[0x0][0x450] ;  /* 0x00011400ff000b82 */ /* 0x000ee20000000800 */
[----:B--2---:R-:W-:-:S05]  /*119e0*/  @P0 IMAD.HI.U32 R3, R2, R3, RZ ;  /* 0x0000000302030227 */ /* 0x004fca00078e00ff */
[----:B---3--:R-:W-:Y:S01]  /*119f0*/  @P0 SHF.R.U32.HI R2, RZ, R0, R3 ;  /* 0x00000000ff020219 */ /* 0x008fe20000011603 */
[C---:B------:R-:W-:Y:S01]  /*11a00*/  VIADD R0, R7.reuse, 0x8f ;  /* 0x0000008f07007836 */ /* 0x040fe20000000000 */
[----:B------:R-:W-:-:S03]  /*11a10*/  IADD3 R7, R7, 0x90, -R8 ;  /* 0x0000009007077810 */ /* 0x000fc60007ffe808 */
[----:B------:R-:W-:-:S04]  /*11a20*/  IMAD.HI R0, R0, 0x38e38e39, RZ ;  /* 0x38e38e3900007827 */ /* 0x000fc800078e02ff */
[----:B------:R-:W-:Y:S01]  /*11a30*/  IMAD.IADD R2, R7, 0x1, R2 ;  /* 0x0000000107027824 */ /* 0x000fe200078e0202 */
[----:B------:R-:W-:Y:S01]  /*11a40*/  SHF.R.U32.HI R3, RZ, 0x1f, R0 ;  /* 0x0000001fff037819 */ /* 0x000fe20000011600 */
[----:B------:R-:W-:Y:S02]  /*11a50*/  IMAD.MOV.U32 R7, RZ, RZ, R4 ;  /* 0x000000ffff077224 */ /* 0x000fe400078e0004 */
[----:B------:R-:W-:Y:S01]  /*11a60*/  IMAD.HI R2, R2, 0x38e38e39, RZ ;  /* 0x38e38e3902027827 */ /* 0x000fe200078e02ff */
[----:B------:R-:W-:-:S04]  /*11a70*/  LEA.HI.SX32 R3, R0, R3, 0x1b ;  /* 0x0000000300037211 */ /* 0x000fc800078fdaff */
[----:B------:R-:W-:-:S04]  /*11a80*/  SHF.R.U32.HI R0, RZ, 0x1f, R2 ;  /* 0x0000001fff007819 */ /* 0x000fc80000011602 */
[----:B------:R-:W-:-:S04]  /*11a90*/  LEA.HI.SX32 R0, R2, R0, 0x1b ;  /* 0x0000000002007211 */ /* 0x000fc800078fdaff */
[----:B01----:R-:W-:Y:S02]  /*11aa0*/  VIMNMX R8, R3, R0, PT ;  /* 0x0000000003087248 */ /* 0x003fe40003fe0100 */
[----:B------:R-:W-:Y:S02]  /*11ab0*/  SHF.R.U32.HI R0, RZ, 0x10, R6 ;  /* 0x00000010ff007819 */ /* 0x000fe40000011606 */
[----:B------:R-:W-:Y:S01]  /*11ac0*/  ISETP.GE.AND P1, PT, R8, 0x1, PT ;  /* 0x000000010800780c */ /* 0x000fe20003f26270 */
[----:B------:R0:W-:Y:S01]  /*11ad0*/  STL [R1+0x18], R8 ;  /* 0x0000180801007387 */ /* 0x0001e20000100800 */
[----:B------:R-:W-:-:S03]  /*11ae0*/  ISETP.NE.AND P0, PT, R0, RZ, PT ;  /* 0x000000ff0000720c */ /* 0x000fc60003f05270 */
[----:B------:R0:W-:Y:S04]  /*11af0*/  STL [R1+0x1c], R4 ;  /* 0x00001c0401007387 */ /* 0x0001e80000100800 */
[----:B------:R0:W-:Y:S06]  /*11b00*/  STL [R1+0x38], R9 ;  /* 0x0000380901007387 */ /* 0x0001ec0000100800 */
[----:B------:R-:W1:Y:S01]  /*11b10*/  @!P0 LDC R0, c[0x0][0x9f0] ;  /* 0x00027c00ff008b82 */ /* 0x000e620000000800 */
[----:B------:R-:W-:Y:S05]  /*11b20*/  @!P1 BRA `(.L_x_2144) ;  /* 0x00000000006c9947 */ /* 0x000fea0003800000 */
[-C--:B01----:R-:W-:Y:S02]  /*11b30*/  IABS R4, R0.reuse ;  /* 0x0000000000047213 */ /* 0x083fe40000000000 */
        /* <DEDUP_REMOVED lines=26> */
.L_x_2144:
[----:B------:R-:W-:Y:S05]  /*11ce0*/  BSYNC B0 ;  /* 0x0000000000007941 */ /* 0x000fea0003800000 */
.L_x_2143:
[----:B-1----:R-:W-:Y:S01]  /*11cf0*/  IMAD.MOV.U32 R0, RZ, RZ, R7 ;  /* 0x000000ffff007224 */ /* 0x002fe200078e0007 */
[----:B------:R-:W-:Y:S03]  /*11d00*/  BSSY B7, `(.L_x_2145) ;  /* 0x0000419000077945 */ /* 0x000fe60003800000 */
[----:B------:R-:W-:-:S05]  /*11d10*/  IMAD R2, R9, R0, RZ ;  /* 0x0000000009027224 */ /* 0x000fca00078e02ff */
[----:B------:R-:W-:Y:S01]  /*11d20*/  VIADDMNMX R0, R2, R0, R8, PT ;  /* 0x0000000002007246 */ /* 0x000fe20003800108 */
[----:B------:R1:W-:Y:S03]  /*11d30*/  STL [R1+0x4], R2 ;  /* 0x0000040201007387 */ /* 0x0003e60000100800 */
[----:B------:R-:W-:Y:S01]  /*11d40*/  ISETP.GT.AND P0, PT, R0, R2, PT ;  /* 0x000000020000720c */ /* 0x000fe20003f04270 */
[----:B------:R1:W-:-:S12]  /*11d50*/  STL [R1+0x20], R0 ;  /* 0x0000200001007387 */ /* 0x0003d80000100800 */
[----:B------:R-:W-:Y:S05]  /*11d60*/  @P0 BRA `(.L_x_2146) ;  /* 0x0000000000440947 */ /* 0x000fea0003800000 */
[----:B-1----:R-:W1:Y:S02]  /*11d70*/  S2R R0, SR_TID.X ;  /* 0x0000000000007919 */ /* 0x002e640000002100 */
[----:B-1----:R-:W-:-:S04]  /*11d80*/  LOP3.LUT R0, R0, 0x7f, RZ, 0xc0, !PT ;  /* 0x0000007f00007812 */ /* 0x002fc800078ec0ff */
[----:B------:R-:W-:-:S13]  /*11d90*/  ISETP.NE.AND P0, PT, R0, RZ, PT ;  /* 0x000000ff0000720c */ /* 0x000fda0003f05270 */
[----:B------:R-:W-:Y:S05]  /*11da0*/  @P0 BRA `(.L_x_2147) ;  /* 0x0000004000380947 */ /* 0x000fea0003800000 */
[----:B------:R-:W1:Y:S01]  /*11db0*/  S2R R5, SR_LANEID ;  /* 0x0000000000057919 */ /* 0x000e620000000000 */
[----:B------:R-:W-:Y:S01]  /*11dc0*/  VOTEU.ANY UR4, UPT, PT ;  /* 0x0000000000047886 */ /* 0x000fe200038e0100 */
[----:B------:R-:W3:Y:S01]  /*11dd0*/  LDC.64 R2, c[0x0][0xc60] ;  /* 0x00031800ff027b82 */ /* 0x000ee20000000a00 */
[----:B------:R-:W1:Y:S02]  /*11de0*/  FLO.U32 R0, UR4 ;  /* 0x0000000400007d00 */ /* 0x000e6400080e0000 */
[----:B-1----:R-:W-:-:S06]  /*11df0*/  ISETP.EQ.U32.AND P0, PT, R0, R5, PT ;  /* 0x000000050000720c */ /* 0x002fcc0003f02070 */
[----:B------:R-:W3:Y:S07]  /*11e00*/  POPC R5, UR4 ;  /* 0x0000000400057d09 */ /* 0x000eee0008000000 */
[----:B---3--:R-:W3:Y:S01]  /*11e10*/  @P0 ATOMG.E.ADD.STRONG.GPU PT, R3, desc[UR58][R2.64], R5 ;  /* 0x00000005020309a8 */ /* 0x008ee200081ee1fa */
[----:B0-----:R-:W0:Y:S02]  /*11e20*/  S2R R4, SR_LTMASK ;  /* 0x0000000000047919 */ /* 0x001e240000003900 */
[----:B0-----:R-:W-:-:S04]  /*11e30*/  LOP3.LUT R4, R4, UR4, RZ, 0xc0, !PT ;  /* 0x0000000404047c12 */ /* 0x001fc8000f8ec0ff */
[----:B--2---:R-:W0:Y:S01]  /*11e40*/  POPC R7, R4 ;  /* 0x0000000400077309 */ /* 0x004e220000000000 */
[----:B---3--:R-:W0:Y:S02]  /*11e50*/  SHFL.IDX PT, R0, R3, R0, 0x1f ;  /* 0x00001f0003007589 */ /* 0x008e2400000e0000 */
[----:B0-----:R-:W-:Y:S01]  /*11e60*/  IADD3 R24, R0, UR36, R7 ;  /* 0x0000002400187c10 */ /* 0x001fe2000fffe007 */
[----:B------:R-:W-:Y:S06]  /*11e70*/  BRA `(.L_x_2147) ;  /* 0x0000004000047947 */ /* 0x000fec0003800000 */
.L_x_2146:
[----:B-1----:R-:W-:Y:S01]  /*11e80*/  VIADD R0, R17, 0x16a00 ;  /* 0x00016a0011007836 */ /* 0x002fe20000000000 */
[----:B------:R-:W-:Y:S04]  /*11e90*/  BSSY B6, `(.L_x_2148) ;  /* 0x0000013000067945 */ /* 0x000fe80003800000 */
[----:B------:R-:W-:-:S13]  /*11ea0*/  LOP3.LUT P0, RZ, R0, 0x1bf, RZ, 0xc0, !PT ;  /* 0x000001bf00ff7812 */ /* 0x000fda000780c0ff */
[----:B------:R-:W-:Y:S05]  /*11eb0*/  @!P0 BRA `(.L_x_2149) ;  /* 0x0000000000408947 */ /* 0x000fea0003800000 */
[----:B------:R-:W-:Y:S01]  /*11ec0*/  MOV R2, 0x0 ;  /* 0x0000000000027802 */ /* 0x000fe20000000f00 */
[----:B------:R-:W-:Y:S01]  /*11ed0*/  ULDC.64 UR6, c[0x4][0xa8] ;  /* 0x01002a0000067ab9 */ /* 0x000fe20000000a00 */
[----:B------:R-:W-:Y:S01]  /*11ee0*/  ULDC.64 UR8, c[0x4][0xb0] ;  /* 0x01002c0000087ab9 */ /* 0x000fe20000000a00 */
[----:B------:R-:W-:Y:S01]  /*11ef0*/  ULDC.64 UR4, c[0x4][0x8] ;  /* 0x0100020000047ab9 */ /* 0x000fe20000000a00 */
[----:B0-----:R-:W-:Y:S02]  /*11f00*/  IMAD.U32 R4, RZ, RZ, UR6 ;  /* 0x00000006ff047e24 */ /* 0x001fe4000f8e00ff */
[----:B------:R-:W0:Y:S01]  /*11f10*/  LDC.64 R2, c[0x4][R2] ;  /* 0x0100000002027b82 */ /* 0x000e220000000a00 */
[----:B------:R-:W-:Y:S02]  /*11f20*/  IMAD.U32 R5, RZ, RZ, UR7 ;  /* 0x00000007ff057e24 */ /* 0x000fe4000f8e00ff */
[----:B------:R-:W-:Y:S02]  /*11f30*/  IMAD.U32 R6, RZ, RZ, UR8 ;  /* 0x00000008ff067e24 */ /* 0x000fe4000f8e00ff */
[----:B--2---:R-:W-:-:S02]  /*11f40*/  IMAD.U32 R7, RZ, RZ, UR9 ;  /* 0x00000009ff077e24 */ /* 0x004fc4000f8e00ff */
[----:B------:R-:W-:Y:S02]  /*11f50*/  IMAD.U32 R10, RZ, RZ, UR4 ;  /* 0x00000004ff0a7e24 */ /* 0x000fe4000f8e00ff */
[----:B------:R-:W-:Y:S02]  /*11f60*/  IMAD.U32 R11, RZ, RZ, UR5 ;  /* 0x00000005ff0b7e24 */ /* 0x000fe4000f8e00ff */
[----:B------:R-:W-:Y:S02]  /*11f70*/  IMAD.MOV.U32 R8, RZ, RZ, 0x70 ;  /* 0x00000070ff087424 */ /* 0x000fe400078e00ff */
[----:B------:R-:W-:Y:S02]  /*11f80*/  IMAD.MOV.U32 R12, RZ, RZ, 0x1 ;  /* 0x00000001ff0c7424 */ /* 0x000fe400078e00ff */
[----:B------:R-:W-:-:S07]  /*11f90*/  IMAD.MOV.U32 R13, RZ, RZ, RZ ;  /* 0x000000ffff0d7224 */ /* 0x000fce00078e00ff */
[----:B------:R-:W-:-:S07]  /*11fa0*/  LEPC R20, `(.L_x_2149) ;  /* 0x000000001014794e */ /* 0x000fce0000000000 */
[----:B0-----:R-:W-:Y:S05]  /*11fb0*/  CALL.ABS.NOINC R2 ;  /* 0x0000000002007343 */ /* 0x001fea0003c00000 */
.L_x_2149:
[----:B------:R-:W-:Y:S05]  /*11fc0*/  BSYNC B6 ;  /* 0x0000000000067941 */ /* 0x000fea0003800000 */
.L_x_2148:
        /* <DEDUP_REMOVED lines=8> */
[----:B------:R1:W3:Y:S01]  /*12050*/  LDC.64 R2, c[0x4][R0] ;  /* 0x0100000000027b82 */ /* 0x0002e20000000a00 */
[----:B0-----:R-:W-:Y:S02]  /*12060*/  IMAD.U32 R4, RZ, RZ, UR6 ;  /* 0x00000006ff047e24 */ /* 0x001fe4000f8e00ff */
[----:B------:R-:W-:Y:S02]  /*12070*/  IMAD.U32 R5, RZ, RZ, UR7 ;  /* 0x00000007ff057e24 */ /* 0x000fe4000f8e00ff */
[----:B------:R-:W-:Y:S02]  /*12080*/  IMAD.U32 R6, RZ, RZ, UR8 ;  /* 0x00000008ff067e24 */ /* 0x000fe4000f8e00ff */
[----:B--2---:R-:W-:-:S02]  /*12090*/  IMAD.U32 R7, RZ, RZ, UR9 ;  /* 0x00000009ff077e24 */ /* 0x004fc4000f8e00ff */
[----:B------:R-:W-:Y:S02]  /*120a0*/  IMAD.U32 R10, RZ, RZ, UR4 ;  /* 0x00000004ff0a7e24 */ /* 0x000fe4000f8e00ff */
[----:B------:R-:W-:Y:S02]  /*120b0*/  IMAD.U32 R11, RZ, RZ, UR5 ;  /* 0x00000005ff0b7e24 */ /* 0x000fe4000f8e00ff */
[----:B------:R-:W-:Y:S02]  /*120c0*/  IMAD.MOV.U32 R8, RZ, RZ, 0x70 ;  /* 0x00000070ff087424 */ /* 0x000fe400078e00ff */
[----:B------:R-:W-:Y:S02]  /*120d0*/  IMAD.MOV.U32 R12, RZ, RZ, 0x1 ;  /* 0x00000001ff0c7424 */ /* 0x000fe400078e00ff */
[----:B-1----:R-:W-:-:S07]  /*120e0*/  IMAD.MOV.U32 R13, RZ, RZ, RZ ;  /* 0x000000ffff0d7224 */ /* 0x002fce00078e00ff */
[----:B------:R-:W-:-:S07]  /*120f0*/  LEPC R20, `(.L_x_2152) ;  /* 0x000000001014794e */ /* 0x000fce0000000000 */
[----:B---3--:R-:W-:Y:S05]  /*12100*/  CALL.ABS.NOINC R2 ;  /* 0x0000000002007343 */ /* 0x008fea0003c00000 */
.L_x_2152:
        /* <DEDUP_REMOVED lines=16> */
.L_x_2151:
[----:B------:R-:W-:Y:S05]  /*12210*/  BSYNC B6 ;  /* 0x0000000000067941 */ /* 0x000fea0003800000 */
.L_x_2150:
[----:B------:R-:W-:Y:S01]  /*12220*/  ULDC.64 UR4, c[0x0][0x9f8] ;  /* 0x00027e0000047ab9 */ /* 0x000fe20000000a00 */
[----:B------:R-:W3:Y:S01]  /*12230*/  LDL R20, [R1+0x20] ;  /* 0x0000200001147983 */ /* 0x000ee20000100800 */
[----:B------:R-:W-:Y:S01]  /*12240*/  ISETP.NE.U32.AND P0, PT, RZ, UR4, PT ;  /* 0x00000004ff007c0c */ /* 0x000fe2000bf05070 */
[----:B------:R-:W1:Y:S03]  /*12250*/  LDC.64 R2, c[0x0][0x418] ;  /* 0x00010600ff027b82 */ /* 0x000e660000000a00 */
[----:B------:R-:W-:-:S13]  /*12260*/  ISETP.NE.AND.EX P0, PT, RZ, UR5, PT, P0 ;  /* 0x00000005ff007c0c */ /* 0x000fda000bf05300 */
[----:B------:R-:W-:-:S04]  /*12270*/  @P0 IADD3 R22, P1, R22, UR4, RZ ;  /* 0x0000000416160c10 */ /* 0x000fc8000ff3e0ff */
[----:B------:R-:W-:Y:S01]  /*12280*/  @P0 IADD3.X R23, R23, UR5, RZ, P1, !PT ;  /* 0x0000000517170c10 */ /* 0x000fe20008ffe4ff */
[----:B------:R-:W-:-:S04]  /*12290*/  ULDC.64 UR4, c[0x0][0xa08] ;  /* 0x0002820000047ab9 */ /* 0x000fc80000000a00 */
[----:B------:R3:W2:Y:S01]  /*122a0*/  @P0 LDG.E R26, desc[UR58][R22.64] ;  /* 0x0000003a161a0981 */ /* 0x0006a2000c1e1900 */
        /* <DEDUP_REMOVED lines=12> */
.L_x_2261:
        /* <DEDUP_REMOVED lines=8> */
.L_x_2264:
        /* <DEDUP_REMOVED lines=8> */
[----:B0-----:R-:W0:Y:S02]  /*12470*/  @P0 LDC.64 R4, c[0x0][0x440] ;  /* 0x00011000ff040b82 */ /* 0x001e240000000a00 */
        /* <DEDUP_REMOVED lines=13> */
.L_x_2156:
[----:B--2---:R-:W-:Y:S01]  /*12550*/  IMAD R0, R18, 0x8, R17 ;  /* 0x0000000812007824 */ /* 0x004fe200078e0211 */
[----:B---3--:R-:W-:-:S04]  /*12560*/  SHF.L.U32 R2, R28, 0x1f, RZ ;  /* 0x0000001f1c027819 */ /* 0x008fc800000006ff */
[----:B------:R-:W2:Y:S02]  /*12570*/  SYNCS.PHASECHK.TRANS64.TRYWAIT P0, [R0+URZ+0x31c40], R2 ;  /* 0x031c4002000075a7 */ /* 0x000ea4000800017f */
[----:B--2---:R-:W-:Y:S05]  /*12580*/  @!P0 BRA `(.L_x_2157) ;  /* 0x0000005000348947 */ /* 0x004fea0003800000 */
.L_x_2265:
        /* <DEDUP_REMOVED lines=11> */
.L_x_2158:
        /* <DEDUP_REMOVED lines=31> */
.L_x_2154:
[----:B0-----:R-:W3:Y:S04]  /*12830*/  LDL.LU R4, [R1+0x10] ;  /* 0x0000100001047983 */ /* 0x001ee80000300800 */
        /* <DEDUP_REMOVED lines=31> */
[----:B-1----:R-:W-:-:S02]  /*12a30*/  IMAD.U32 R7, RZ, RZ, UR9 ;  /* 0x00000009ff077e24 */ /* 0x002fc4000f8e00ff */
[----:B------:R-:W-:Y:S02]  /*12a40*/  IMAD.U32 R10, RZ, RZ, UR4 ;  /* 0x00000004ff0a7e24 */ /* 0x000fe4000f8e00ff */
[----:B------:R-:W-:Y:S02]  /*12a50*/  IMAD.U32 R11, RZ, RZ, UR5 ;  /* 0x00000005ff0b7e24 */ /* 0x000fe4000f8e00ff */
[----:B------:R-:W-:Y:S02]  /*12a60*/  IMAD.MOV.U32 R8, RZ, RZ, 0x70 ;  /* 0x00000070ff087424 */ /* 0x000fe400078e00ff */
[----:B------:R-:W-:Y:S02]  /*12a70*/  IMAD.MOV.U32 R12, RZ, RZ, 0x1 ;  /* 0x00000001ff0c7424 */ /* 0x000fe400078e00ff */
[----:B------:R-:W-:-:S07]  /*12a80*/  IMAD.MOV.U32 R13, RZ, RZ, RZ ;  /* 0x000000ffff0d7224 */ /* 0x000fce00078e00ff */
[----:B------:R-:W-:-:S07]  /*12a90*/  LEPC R20, `(.L_x_2160) ;  /* 0x000000001014794e */ /* 0x000fce0000000000 */
[----:B0-----:R-:W-:Y:S05]  /*12aa0*/  CALL.ABS.NOINC R2 ;  /* 0x0000000002007343 */ /* 0x001fea0003c00000 */
.L_x_2160:
[----:B------:R-:W-:Y:S05]  /*12ab0*/  BSYNC B6 ;  /* 0x0000000000067941 */ /* 0x000fea0003800000 */
.L_x_2159:
[----:B------:R-:W2:Y:S01]  /*12ac0*/  LDL.LU R20, [R1+0x10] ;  /* 0x0000100001147983 */ /* 0x000ea20000300800 */
[----:B------:R-:W3:Y:S01]  /*12ad0*/  LDC R9, c[0x0][0x448] ;  /* 0x00011200ff097b82 */ /* 0x000ee20000000800 */
[----:B------:R-:W-:Y:S01]  /*12ae0*/  ULDC.64 UR4, c[0x0][0x2d8] ;  /* 0x0000b60000047ab9 */ /* 0x000fe20000000a00 */
[----:B------:R-:W-:Y:S01]  /*12af0*/  ULDC.64 UR6, c[0x0][0x2e0] ;  /* 0x0000b80000067ab9 */ /* 0x000fe20000000a00 */
[----:B0-----:R-:W2:Y:S01]  /*12b00*/  LDL.LU.64 R2, [R1+0x30] ;  /* 0x0000300001027983 */ /* 0x001ea20000300a00 */
[----:B------:R-:W-:-:S03]  /*12b10*/  ULDC.64 UR8, c[0x0][0x280] ;  /* 0x0000a00000087ab9 */ /* 0x000fc60000000a00 */
[----:B------:R-:W4:Y:S04]  /*12b20*/  LDL.LU R21, [R1+0x24] ;  /* 0x0000240001157983 */ /* 0x000f280000300800 */
[----:B------:R-:W4:Y:S01]  /*12b30*/  LDL.LU R4, [R1+0xc] ;  /* 0x00000c0001047983 */ /* 0x000f220000300800 */
[----:B------:R-:W0:Y:S01]  /*12b40*/  S2R R10, SR_TID.X ;  /* 0x00000000000a7919 */ /* 0x000e220000002100 */
[----:B------:R-:W1:Y:S01]  /*12b50*/  S2R R11, SR_TID.X ;  /* 0x00000000000b7919 */ /* 0x000e620000002100 */
[----:B---3--:R-:W-:-:S13]  /*12b60*/  ISETP.NE.AND P1, PT, R9, 0x1, PT ;  /* 0x000000010900780c */ /* 0x008fda0003f25270 */
[----:B------:R-:W3:Y:S08]  /*12b70*/  @P1 LDC R5, c[0x0][0x450] ;  /* 0x00011400ff051b82 */ /* 0x000ef00000000800 */
[----:B------:R-:W3:Y:S01]  /*12b80*/  @P1 LDC R8, c[0x0][0x450] ;  /* 0x00011400ff081b82 */ /* 0x000ee20000000800 */
[----:B--2---:R-:W-:Y:S02]  /*12b90*/  IMAD.MOV.U32 R3, RZ, RZ, R20 ;  /* 0x000000ffff037224 */ /* 0x004fe400078e0014 */
[----:B------:R-:W2:Y:S01]  /*12ba0*/  S2R R20, SR_TID.X ;  /* 0x0000000000147919 */ /* 0x000ea20000002100 */
[----:B------:R-:W-:-:S04]  /*12bb0*/  IMAD.WIDE.U32 R2, R16, UR4, R2 ;  /* 0x0000000410027c25 */ /* 0x000fc8000f8e0002 */
[----:B------:R-:W-:Y:S01]  /*12bc0*/  IMAD R3, R16, UR5, R3 ;  /* 0x0000000510037c24 */ /* 0x000fe2000f8e0203 */
[----:B------:R-:W-:Y:S01]  /*12bd0*/  ULDC.64 UR4, c[0x0][0x2d0] ;  /* 0x0000b40000047ab9 */ /* 0x000fe20000000a00 */
[----:B----4-:R-:W-:Y:S02]  /*12be0*/  IMAD R0, R21, UR6, RZ ;  /* 0x0000000615007c24 */ /* 0x010fe4000f8e02ff */
[----:B------:R-:W-:-:S04]  /*12bf0*/  IMAD.WIDE.U32 R2, R4, UR6, R2 ;  /* 0x0000000604027c25 */ /* 0x000fc8000f8e0002 */
[----:B------:R-:W-:Y:S01]  /*12c00*/  IMAD R0, R4, UR7, R0 ;  /* 0x0000000704007c24 */ /* 0x000fe2000f8e0200 */
[----:B------:R-:W-:Y:S01]  /*12c10*/  ULDC.64 UR6, c[0x0][0x2c8] ;  /* 0x0000b20000067ab9 */ /* 0x000fe20000000a00 */
[----:B------:R-:W4:Y:S02]  /*12c20*/  @P1 LDC R4, c[0x0][0x44c] ;  /* 0x00011300ff041b82 */ /* 0x000f240000000800 */
        /* <DEDUP_REMOVED lines=8> */
[----:B-1----:R-:W-:Y:S02]  /*12cb0*/  IMAD.SHL.U32 R20, R11, 0x8, RZ ;  /* 0x000000080b147824 */ /* 0x002fe400078e00ff */
[----:B----4-:R-:W-:Y:S01]  /*12cc0*/  @P1 IMAD.HI.U32 R0, R6, R4, RZ ;  /* 0x0000000406001227 */ /* 0x010fe200078e00ff */
[C---:B------:R-:W-:Y:S02]  /*12cd0*/  LOP3.LUT R10, R21.reuse, 0x40, RZ, 0xfc, !PT ;  /* 0x00000040150a7812 */ /* 0x040fe400078efcff */
[----:B------:R-:W-:Y:S01]  /*12ce0*/  LOP3.LUT R20, R20, 0x18, RZ, 0xc0, !PT ;  /* 0x0000001814147812 */ /* 0x000fe200078ec0ff */
[----:B------:R-:W-:Y:S01]  /*12cf0*/  IMAD.MOV.U32 R4, RZ, RZ, R6 ;  /* 0x000000ffff047224 */ /* 0x000fe200078e0006 */
[----:B---3--:R-:W-:Y:S02]  /*12d00*/  @P1 SHF.R.U32.HI R4, RZ, R5, R0 ;  /* 0x00000005ff041219 */ /* 0x008fe40000011600 */
        /* <DEDUP_REMOVED lines=44> */
[----:B------:R-:W-:-:S03]  /*12fd0*/  IMAD R25, R25, 0xc0, R21 ;  /* 0x000000c019197824 */ /* 0x000fc600078e0215 */
        /* <DEDUP_REMOVED lines=59> */
.L_x_2278:
        /* <DEDUP_REMOVED lines=13> */
.L_x_2162:
        /* <DEDUP_REMOVED lines=18> */
.L_x_2279:
[----:B------:R-:W-:Y:S05]  /*13580*/  BSYNC B0 ;  /* 0x0000000000007941 */ /* 0x000fea0003800000 */
.L_x_2163:
        /* <DEDUP_REMOVED lines=51> */
.L_x_2171:
[----:B------:R-:W-:Y:S01]  /*138c0*/  IMAD R3, R6, 0x8, R17 ;  /* 0x0000000806037824 */ /* 0x000fe200078e0211 */
[----:B------:R-:W-:Y:S01]  /*138d0*/  SHF.L.U32 R2, R10, 0x1f, RZ ;  /* 0x0000001f0a027819 */ /* 0x000fe200000006ff */
[----:B------:R-:W-:Y:S03]  /*138e0*/  BSSY B3, `(.L_x_2172) ;  /* 0x0000003000037945 */ /* 0x000fe60003800000 */
[----:B------:R-:W1:Y:S02]  /*138f0*/  SYNCS.PHASECHK.TRANS64.TRYWAIT P0, [R3+URZ+0x31c40], R2 ;  /* 0x031c4002030075a7 */ /* 0x000e64000800017f */
[----:B-1----:R-:W-:Y:S05]  /*13900*/  @!P0 BRA `(.L_x_2173) ;  /* 0x00000044008c8947 */ /* 0x002fea0003800000 */
.L_x_2280:
[----:B------:R-:W-:Y:S05]  /*13910*/  BSYNC B3 ;  /* 0x0000000000037941 */ /* 0x000fea0003800000 */
.L_x_2172:
        /* <DEDUP_REMOVED lines=12> */
.L_x_2175:
[----:B------:R-:W-:Y:S05]  /*139e0*/  BSYNC B3 ;  /* 0x0000000000037941 */ /* 0x000fea0003800000 */
.L_x_2174:
        /* <DEDUP_REMOVED lines=11> */
.L_x_2176:
        /* <DEDUP_REMOVED lines=16> */
.L_x_2177:
        /* <DEDUP_REMOVED lines=16> */
.L_x_2178:
        /* <DEDUP_REMOVED lines=15> */
.L_x_2281:
[----:B------:R-:W-:Y:S05]  /*13d90*/  BSYNC B3 ;  /* 0x0000000000037941 */ /* 0x000fea0003800000 */
.L_x_2179:
        /* <DEDUP_REMOVED lines=12> */
.L_x_2182:
[----:B------:R-:W-:Y:S05]  /*13e60*/  BSYNC B3 ;  /* 0x0000000000037941 */ /* 0x000fea0003800000 */
.L_x_2181:
        /* <DEDUP_REMOVED lines=11> */
.L_x_2183:
        /* <DEDUP_REMOVED lines=15> */
.L_x_2184:
        /* <DEDUP_REMOVED lines=15> */
.L_x_2185:
        /* <DEDUP_REMOVED lines=12> */
.L_x_2170:
[----:B------:R-:W-:Y:S05]  /*141c0*/  BSYNC B1 ;  /* 0x0000000000017941 */ /* 0x000fea0003800000 */
.L_x_2169:
[----:B------:R-:W2:Y:S01]  /*141d0*/  LDL.LU R0, [R1+0x20] ;  /* 0x0000200001007983 */ /* 0x000ea20000300800 */
[----:B------:R-:W-:Y:S02]  /*141e0*/  IMAD.MOV.U32 R28, RZ, RZ, R10 ;  /* 0x000000ffff1c7224 */ /* 0x000fe400078e000a */
[----:B------:R-:W-:Y:S02]  /*141f0*/  IMAD.MOV.U32 R18, RZ, RZ, R6 ;  /* 0x000000ffff127224 */ /* 0x000fe400078e0006 */
[----:B--2---:R-:W-:-:S07]  /*14200*/  VIADD R0, R0, 0xfffffffd ;  /* 0xfffffffd00007836 */ /* 0x004fce0000000000 */
.L_x_2168:
[----:B------:R-:W-:Y:S05]  /*14210*/  BSYNC B2 ;  /* 0x0000000000027941 */ /* 0x000fea0003800000 */
.L_x_2167:
[----:B------:R-:W-:Y:S01]  /*14220*/  VIADD R7, R7, 0xfffffffe ;  /* 0xfffffffe07077836 */ /* 0x000fe20000000000 */
[----:B------:R-:W-:-:S04]  /*14230*/  LOP3.LUT R2, RZ, R9, RZ, 0x33, !PT ;  /* 0x00000009ff027212 */ /* 0x000fc800078e33ff */
[----:B------:R-:W-:-:S13]  /*14240*/  ISETP.NE.AND P0, PT, R7, R2, PT ;  /* 0x000000020700720c */ /* 0x000fda0003f05270 */
[----:B------:R-:W-:Y:S05]  /*14250*/  @!P0 BRA `(.L_x_2166) ;  /* 0x0000001400908947 */ /* 0x000fea0003800000 */
[----:B------:R-:W-:-:S07]  /*14260*/  IMAD.MOV.U32 R4, RZ, RZ, R22 ;  /* 0x000000ffff047224 */ /* 0x000fce00078e0016 */
.L_x_2220:
        /* <DEDUP_REMOVED lines=32> */
.L_x_2188:
[----:B------:R-:W-:Y:S01]  /*14470*/  IMAD R3, R6, 0x8, R17 ;  /* 0x0000000806037824 */ /* 0x000fe200078e0211 */
[----:B------:R-:W-:Y:S01]  /*14480*/  SHF.L.U32 R2, R7, 0x1f, RZ ;  /* 0x0000001f07027819 */ /* 0x000fe200000006ff */
[----:B------:R-:W-:Y:S03]  /*14490*/  BSSY B2, `(.L_x_2189) ;  /* 0x0000003000027945 */ /* 0x000fe60003800000 */
[----:B------:R-:W1:Y:S02]  /*144a0*/  SYNCS.PHASECHK.TRANS64.TRYWAIT P0, [R3+URZ+0x31c40], R2 ;  /* 0x031c4002030075a7 */ /* 0x000e64000800017f */
[----:B-1----:R-:W-:Y:S05]  /*144b0*/  @!P0 BRA `(.L_x_2190) ;  /* 0x0000003800c88947 */ /* 0x002fea0003800000 */
.L_x_2282:
[----:B------:R-:W-:Y:S05]  /*144c0*/  BSYNC B2 ;  /* 0x0000000000027941 */ /* 0x000fea0003800000 */
.L_x_2189:
        /* <DEDUP_REMOVED lines=12> */
.L_x_2192:
[----:B------:R-:W-:Y:S05]  /*14590*/  BSYNC B2 ;  /* 0x0000000000027941 */ /* 0x000fea0003800000 */
.L_x_2191:
        /* <DEDUP_REMOVED lines=11> */
.L_x_2193:
        /* <DEDUP_REMOVED lines=16> */
.L_x_2194:
        /* <DEDUP_REMOVED lines=16> */
.L_x_2195:
        /* <DEDUP_REMOVED lines=15> */
.L_x_2283:
[----:B------:R-:W-:Y:S05]  /*14940*/  BSYNC B2 ;  /* 0x0000000000027941 */ /* 0x000fea0003800000 */
.L_x_2196:
        /* <DEDUP_REMOVED lines=11> */
.L_x_2199:
[----:B------:R-:W-:Y:S05]  /*14a00*/  BSYNC B2 ;  /* 0x0000000000027941 */ /* 0x000fea0003800000 */
.L_x_2198:
        /* <DEDUP_REMOVED lines=10> */
.L_x_2200:
        /* <DEDUP_REMOVED lines=15> */
.L_x_2201:
        /* <DEDUP_REMOVED lines=15> */
.L_x_2202:
        /* <DEDUP_REMOVED lines=12> */
.L_x_2187:
[----:B------:R-:W-:Y:S05]  /*14d50*/  BSYNC B1 ;  /* 0x0000000000017941 */ /* 0x000fea0003800000 */
.L_x_2186:
        /* <DEDUP_REMOVED lines=32> */
.L_x_2205:
[----:B------:R-:W-:Y:S01]  /*14f60*/  IMAD R2, R18, 0x8, R17 ;  /* 0x0000000812027824 */ /* 0x000fe200078e0211 */
[----:B------:R-:W-:Y:S01]  /*14f70*/  SHF.L.U32 R3, R28, 0x1f, RZ ;  /* 0x0000001f1c037819 */ /* 0x000fe200000006ff */
[----:B------:R-:W-:Y:S03]  /*14f80*/  BSSY B2, `(.L_x_2206) ;  /* 0x0000003000027945 */ /* 0x000fe60003800000 */
[----:B------:R-:W1:Y:S02]  /*14f90*/  SYNCS.PHASECHK.TRANS64.TRYWAIT P0, [R2+URZ+0x31c40], R3 ;  /* 0x031c4003020075a7 */ /* 0x000e64000800017f */
[----:B-1----:R-:W-:Y:S05]  /*14fa0*/  @!P0 BRA `(.L_x_2207) ;  /* 0x0000003000348947 */ /* 0x002fea0003800000 */
.L_x_2284:
[----:B------:R-:W-:Y:S05]  /*14fb0*/  BSYNC B2 ;  /* 0x0000000000027941 */ /* 0x000fea0003800000 */
.L_x_2206:
        /* <DEDUP_REMOVED lines=12> */
.L_x_2209:
[----:B------:R-:W-:Y:S05]  /*15080*/  BSYNC B2 ;  /* 0x0000000000027941 */ /* 0x000fea0003800000 */
.L_x_2208:
        /* <DEDUP_REMOVED lines=12> */
.L_x_2210:
        /* <DEDUP_REMOVED lines=16> */
.L_x_2211:
        /* <DEDUP_REMOVED lines=16> */
.L_x_2212:
        /* <DEDUP_REMOVED lines=15> */
.L_x_2285:
[----:B------:R-:W-:Y:S05]  /*15440*/  BSYNC B2 ;  /* 0x0000000000027941 */ /* 0x000fea0003800000 */
.L_x_2213:
        /* <DEDUP_REMOVED lines=11> */
.L_x_2216:
[----:B------:R-:W-:Y:S05]  /*15500*/  BSYNC B2 ;  /* 0x0000000000027941 */ /* 0x000fea0003800000 */
.L_x_2215:
        /* <DEDUP_REMOVED lines=10> */
.L_x_2217:
        /* <DEDUP_REMOVED lines=15> */
.L_x_2218:
        /* <DEDUP_REMOVED lines=15> */
.L_x_2219:
        /* <DEDUP_REMOVED lines=12> */
.L_x_2204:
[----:B------:R-:W-:Y:S05]  /*15850*/  BSYNC B1 ;  /* 0x0000000000017941 */ /* 0x000fea0003800000 */
.L_x_2203:
[----:B------:R-:W2:Y:S01]  /*15860*/  LDL R2, [R1+0x4] ;  /* 0x0000040001027983 */ /* 0x000ea20000100800 */
[----:B------:R-:W-:Y:S01]  /*15870*/  VIADD R0, R0, 0xfffffffe ;  /* 0xfffffffe00007836 */ /* 0x000fe20000000000 */
[----:B--2---:R-:W-:-:S13]  /*15880*/  ISETP.GT.AND P0, PT, R9, R2, PT ;  /* 0x000000020900720c */ /* 0x004fda0003f04270 */
[----:B------:R-:W-:Y:S05]  /*15890*/  @P0 BRA `(.L_x_2220) ;  /* 0xffffffe800740947 */ /* 0x000fea000383ffff */
.L_x_2166:
[----:B------:R-:W-:Y:S05]  /*158a0*/  BSYNC B0 ;  /* 0x0000000000007941 */ /* 0x000fea0003800000 */
.L_x_2165:
        /* <DEDUP_REMOVED lines=17> */
.L_x_2222:
[----:B------:R-:W-:Y:S05]  /*159c0*/  BSYNC B0 ;  /* 0x0000000000007941 */ /* 0x000fea0003800000 */
.L_x_2221:
        /* <DEDUP_REMOVED lines=9> */
.L_x_2286:
[----:B------:R-:W-:Y:S05]  /*15a60*/  BSYNC B1 ;  /* 0x0000000000017941 */ /* 0x000fea0003800000 */
.L_x_2225:
        /* <DEDUP_REMOVED lines=9> */
.L_x_2228:
[----:B------:R-:W-:Y:S05]  /*15b00*/  BSYNC B1 ;  /* 0x0000000000017941 */ /* 0x000fea0003800000 */
.L_x_2227:
        /* <DEDUP_REMOVED lines=10> */
.L_x_2229:
        /* <DEDUP_REMOVED lines=15> */
.L_x_2230:
        /* <DEDUP_REMOVED lines=15> */
.L_x_2231:
        /* <DEDUP_REMOVED lines=10> */
.L_x_2224:
[----:B------:R-:W-:Y:S05]  /*15e30*/  BSYNC B0 ;  /* 0x0000000000007941 */ /* 0x000fea0003800000 */
.L_x_2223:
[----:B------:R-:W-:-:S05]  /*15e40*/  VIADD R18, R18, 0x1 ;  /* 0x0000000112127836 */ /* 0x000fca0000000000 */
[----:B------:R-:W-:-:S04]  /*15e50*/  ISETP.NE.AND P0, PT, R18, 0x2, PT ;  /* 0x000000021200780c */ /* 0x000fc80003f05270 */
[----:B------:R-:W-:Y:S02]  /*15e60*/  SEL R3, RZ, 0x1, P0 ;  /* 0x00000001ff037807 */ /* 0x000fe40000000000 */
[----:B------:R-:W-:Y:S02]  /*15e70*/  SEL R18, R18, RZ, P0 ;  /* 0x000000ff12127207 */ /* 0x000fe40000000000 */
[----:B------:R-:W-:-:S07]  /*15e80*/  LOP3.LUT R28, R28, R3, RZ, 0x3c, !PT ;  /* 0x000000031c1c7212 */ /* 0x000fce00078e3cff */
.L_x_2147:
[----:B------:R-:W-:Y:S05]  /*15e90*/  BSYNC B7 ;  /* 0x0000000000077941 */ /* 0x000fea0003800000 */
.L_x_2145:
[----:B------:R-:W-:-:S13]  /*15ea0*/  LOP3.LUT P0, RZ, R19, 0x2, RZ, 0xc0, !PT ;  /* 0x0000000213ff7812 */ /* 0x000fda000780c0ff */
[----:B------:R-:W-:Y:S05]  /*15eb0*/  @!P0 BRA `(.L_x_2232) ;  /* 0x0000000000248947 */ /* 0x000fea0003800000 */
[----:B------:R-:W-:Y:S05]  /*15ec0*/  WARPSYNC.ALL ;  /* 0x0000000000007948 */ /* 0x000fea0003800000 */
[----:B------:R-:W1:Y:S08]  /*15ed0*/  S2UR UR5, SR_CgaCtaId ;  /* 0x00000000000579c3 */ /* 0x000e700000008800 */
[----:B------:R-:W-:Y:S06]  /*15ee0*/  BAR.SYNC.DEFER_BLOCKING 0x5, 0x200 ;  /* 0x0148000000007b1d */ /* 0x000fec0000010000 */
[----:B------:R-:W-:-:S02]  /*15ef0*/  UMOV UR4, 0x400 ;  /* 0x0000040000047882 */ /* 0x000fc40000000000 */
[----:B-1----:R-:W-:-:S06]  /*15f00*/  ULEA UR4, UR5, UR4, 0x18 ;  /* 0x0000000405047291 */ /* 0x002fcc000f8ec03f */
[----:B------:R-:W-:-:S05]  /*15f10*/  IMAD.U32 R17, RZ, RZ, UR4 ;  /* 0x00000004ff117e24 */ /* 0x000fca000f8e00ff */
[----:B------:R1:W3:Y:S01]  /*15f20*/  LDS.128 R24, [R17+0x31cd0] ;  /* 0x031cd00011187984 */ /* 0x0002e20000000c00 */
[----:B------:R-:W-:Y:S06]  /*15f30*/  BAR.ARV 0x4, 0x200 ;  /* 0x0108000000007b1d */ /* 0x000fec0000002000 */
[----:B------:R-:W-:Y:S05]  /*15f40*/  BRA `(.L_x_2233) ;  /* 0x0000000c00d47947 */ /* 0x000fea0003800000 */
.L_x_2232:
        /* <DEDUP_REMOVED lines=9> */
[----:B------:R-:W1:Y:S01]  /*15fe0*/  @!P1 LDC.64 R4, c[0x0][0xc78] ;  /* 0x00031e00ff049b82 */ /* 0x000e620000000a00 */
[----:B0-----:R-:W-:-:S05]  /*15ff0*/  @!P1 IMAD.WIDE R2, R9, 0x4, R2 ;  /* 0x0000000409029825 */ /* 0x001fca00078e0202 */
[----:B--2---:R1:W2:Y:S02]  /*16000*/  @!P1 LDG.E R7, desc[UR58][R2.64] ;  /* 0x0000003a02079981 */ /* 0x0042a4000c1e1900 */
        /* <DEDUP_REMOVED lines=31> */
.L_x_2296:
[----:B------:R-:W-:Y:S02]  /*16200*/  ULDC UR4, c[0x0][0xc38] ;  /* 0x00030e0000047ab9 */ /* 0x000fe40000000800 */
[----:B------:R-:W-:-:S04]  /*16210*/  IMAD.U32 R4, RZ, RZ, UR4 ;  /* 0x00000004ff047e24 */ /* 0x000fc8000f8e00ff */
[----:B-1----:R-:W-:-:S04]  /*16220*/  IMAD R3, R14, R4, RZ ;  /* 0x000000040e037224 */ /* 0x002fc800078e02ff */
[----:B------:R-:W-:-:S05]  /*16230*/  IMAD.IADD R6, R6, 0x1, R3 ;  /* 0x0000000106067824 */ /* 0x000fca00078e0203 */
[----:B------:R-:W-:-:S13]  /*16240*/  ISETP.GT.AND P6, PT, R6, R0, PT ;  /* 0x000000000600720c */ /* 0x000fda0003fc4270 */
[----:B------:R-:W-:Y:S05]  /*16250*/  @P6 BRA `(.L_x_2235) ;  /* 0x0000000000a46947 */ /* 0x000fea0003800000 */
.L_x_2238:
        /* <DEDUP_REMOVED lines=35> */
.L_x_2304:
[----:B------:R-:W-:Y:S02]  /*16490*/  ULDC UR4, c[0x0][0xc38] ;  /* 0x00030e0000047ab9 */ /* 0x000fe40000000800 */
[----:B------:R-:W-:-:S04]  /*164a0*/  IMAD.U32 R4, RZ, RZ, UR4 ;  /* 0x00000004ff047e24 */ /* 0x000fc8000f8e00ff */
[----:B-1----:R-:W-:-:S04]  /*164b0*/  IMAD R3, R14, R4, RZ ;  /* 0x000000040e037224 */ /* 0x002fc800078e02ff */
[----:B------:R-:W-:-:S05]  /*164c0*/  IMAD.IADD R6, R3, 0x1, R6 ;  /* 0x0000000103067824 */ /* 0x000fca00078e0206 */
[----:B------:R-:W-:-:S13]  /*164d0*/  ISETP.GT.AND P6, PT, R6, R0, PT ;  /* 0x000000000600720c */ /* 0x000fda0003fc4270 */
[----:B------:R-:W-:Y:S05]  /*164e0*/  @!P6 BRA `(.L_x_2238) ;  /* 0xfffffffc005ce947 */ /* 0x000fea000383ffff */
.L_x_2235:
        /* <DEDUP_REMOVED lines=10> */
.L_x_2309:
[----:B------:R-:W-:-:S13]  /*16590*/  ISETP.NE.AND P0, PT, R3, RZ, PT ;  /* 0x000000ff0300720c */ /* 0x000fda0003f05270 */
[----:B------:R-:W-:Y:S05]  /*165a0*/  @!P0 BRA `(.L_x_2240) ;  /* 0x0000000000108947 */ /* 0x000fea0003800000 */
[----:B------:R-:W-:Y:S01]  /*165b0*/  UMOV UR4, 0xffffffff ;  /* 0xffffffff00047882 */ /* 0x000fe20000000000 */
[----:B------:R-:W-:Y:S02]  /*165c0*/  VIADD R12, R7, 0xffffffff ;  /* 0xffffffff070c7836 */ /* 0x000fe40000000000 */
[----:B------:R-:W-:Y:S05]  /*165d0*/  BRA.DIV UR4, `(.L_x_2241) ;  /* 0x0000002604347947 */ /* 0x000fea000b800000 */
[----:B------:R4:W0:Y:S02]  /*165e0*/  SHFL.IDX PT, R24, R2, R12, 0x1f ;  /* 0x00001f0c02187589 */ /* 0x00082400000e0000 */
.L_x_2240:
        /* <DEDUP_REMOVED lines=48> */
[----:B------:R-:W-:Y:S01]  /*168f0*/  ISETP.GE.AND P2, PT, R3, RZ, PT ;  /* 0x000000ff0300720c */ /* 0x000fe20003f46270 */
[----:B------:R-:W-:-:S04]  /*16900*/  IMAD.MOV R3, RZ, RZ, -R7 ;  /* 0x000000ffff037224 */ /* 0x000fc800078e0a07 */
[----:B------:R-:W-:Y:S02]  /*16910*/  IMAD R3, R25, R3, R0 ;  /* 0x0000000319037224 */ /* 0x000fe400078e0200 */
        /* <DEDUP_REMOVED lines=8> */
.L_x_2242:
[----:B----4-:R-:W0:Y:S02]  /*169a0*/  LDC.64 R2, c[0x0][0xc90] ;  /* 0x00032400ff027b82 */ /* 0x010e240000000a00 */
[----:B0-----:R-:W-:-:S05]  /*169b0*/  IMAD.WIDE R2, R27, 0x4, R2 ;  /* 0x000000041b027825 */ /* 0x001fca00078e0202 */
[----:B------:R0:W2:Y:S02]  /*169c0*/  LDG.E R6, desc[UR58][R2.64] ;  /* 0x0000003a02067981 */ /* 0x0000a4000c1e1900 */
[----:B0-----:R-:W-:Y:S02]  /*169d0*/  IMAD.MOV.U32 R2, RZ, RZ, RZ ;  /* 0x000000ffff027224 */ /* 0x001fe400078e00ff */
[----:B--2---:R-:W-:-:S05]  /*169e0*/  IMAD R5, R25, R6, RZ ;  /* 0x0000000619057224 */ /* 0x004fca00078e02ff */
        /* <DEDUP_REMOVED lines=55> */
.L_x_2243:
[----:B------:R-:W-:-:S05]  /*16d60*/  LOP3.LUT R0, RZ, R3, RZ, 0x33, !PT ;  /* 0x00000003ff007212 */ /* 0x000fca00078e33ff */
[----:B------:R-:W-:Y:S01]  /*16d70*/  IMAD.IADD R25, R25, 0x1, R0 ;  /* 0x0000000119197824 */ /* 0x000fe200078e0200 */
[----:B------:R-:W-:Y:S06]  /*16d80*/  BRA `(.L_x_2244) ;  /* 0x00000000001c7947 */ /* 0x000fec0003800000 */
.L_x_2236:
[----:B------:R-:W-:Y:S01]  /*16d90*/  UMOV UR4, URZ ;  /* 0x0000003f00047c82 */ /* 0x000fe20008000000 */
[----:B------:R-:W-:Y:S01]  /*16da0*/  UMOV UR5, URZ ;  /* 0x0000003f00057c82 */ /* 0x000fe20008000000 */
[----:B------:R-:W-:Y:S01]  /*16db0*/  ULDC UR6, c[0x0][0xc3c] ;  /* 0x00030f0000067ab9 */ /* 0x000fe20000000800 */
[----:B------:R-:W-:Y:S02]  /*16dc0*/  IMAD.MOV.U32 R24, RZ, RZ, R0 ;  /* 0x000000ffff187224 */ /* 0x000fe400078e0000 */
[----:B------:R-:W-:Y:S02]  /*16dd0*/  IMAD.U32 R25, RZ, RZ, UR4 ;  /* 0x00000004ff197e24 */ /* 0x000fe4000f8e00ff */
[----:B------:R-:W-:Y:S02]  /*16de0*/  IMAD.U32 R26, RZ, RZ, UR5 ;  /* 0x00000005ff1a7e24 */ /* 0x000fe4000f8e00ff */
[----:B------:R-:W-:-:S07]  /*16df0*/  IMAD.U32 R27, RZ, RZ, UR6 ;  /* 0x00000006ff1b7e24 */ /* 0x000fce000f8e00ff */
.L_x_2244:
        /* <DEDUP_REMOVED lines=10> */
.L_x_2233:
[----:B------:R-:W-:Y:S02]  /*16ea0*/  ULDC UR4, c[0x0][0xc3c] ;  /* 0x00030f0000047ab9 */ /* 0x000fe40000000800 */
[----:B---3--:R-:W-:-:S13]  /*16eb0*/  ISETP.GE.AND P0, PT, R27, UR4, PT ;  /* 0x000000041b007c0c */ /* 0x008fda000bf06270 */
[----:B------:R-:W-:Y:S05]  /*16ec0*/  @!P0 BRA `(.L_x_2245) ;  /* 0xffffffa400788947 */ /* 0x000fea000383ffff */
[----:B------:R-:W-:Y:S05]  /*16ed0*/  BSYNC B8 ;  /* 0x0000000000087941 */ /* 0x000fea0003800000 */
.L_x_2139:
[----:B-1----:R-:W3:Y:S01]  /*16ee0*/  LDL.LU R0, [R1+0x28] ;  /* 0x0000280001007983 */ /* 0x002ee20000300800 */
[----:B------:R-:W-:Y:S01]  /*16ef0*/  BSSY B0, `(.L_x_2246) ;  /* 0x000000b000007945 */ /* 0x000fe20003800000 */
[----:B------:R-:W0:Y:S01]  /*16f00*/  S2R R5, SR_CgaCtaId ;  /* 0x0000000000057919 */ /* 0x000e220000008800 */
[----:B---3--:R-:W-:-:S05]  /*16f10*/  VIADD R0, R0, 0x1 ;  /* 0x0000000100007836 */ /* 0x008fca0000000000 */
        /* <DEDUP_REMOVED lines=8> */
.L_x_2312:
[----:B------:R-:W-:Y:S05]  /*16fa0*/  BSYNC B0 ;  /* 0x0000000000007941 */ /* 0x000fea0003800000 */
.L_x_2246:
[----:B------:R-:W-:-:S03]  /*16fb0*/  UMOV UR4, 0xffffffff ;  /* 0xffffffff00047882 */ /* 0x000fc60000000000 */
[----:B------:R-:W-:Y:S05]  /*16fc0*/  BRA.DIV UR4, `(.L_x_2248) ;  /* 0x0000001a04f47947 */ /* 0x000fea000b800000 */
[----:B0-----:R-:W0:Y:S02]  /*16fd0*/  S2R R0, SR_TID.X ;  /* 0x0000000000007919 */ /* 0x001e240000002100 */
[----:B0-----:R-:W-:-:S04]  /*16fe0*/  SHF.R.U32.HI R0, RZ, 0x5, R0 ;  /* 0x00000005ff007819 */ /* 0x001fc80000011600 */
[----:B------:R-:W-:-:S05]  /*16ff0*/  LOP3.LUT R0, R0, 0x3, RZ, 0xc0, !PT ;  /* 0x0000000300007812 */ /* 0x000fca00078ec0ff */
[----:B------:R0:W1:Y:S02]  /*17000*/  SHFL.IDX PT, R14, R0, RZ, 0x1f ;  /* 0x00001fff000e7589 */ /* 0x00006400000e0000 */
.L_x_2315:
[----:B-1----:R-:W-:Y:S01]  /*17010*/  ISETP.NE.AND P0, PT, R14, RZ, PT ;  /* 0x000000ff0e00720c */ /* 0x002fe20003f05270 */
[----:B------:R-:W-:-:S12]  /*17020*/  BSSY B0, `(.L_x_2249) ;  /* 0x0000024000007945 */ /* 0x000fd80003800000 */
[----:B------:R-:W-:Y:S05]  /*17030*/  @P0 BRA `(.L_x_2250) ;  /* 0x0000000000880947 */ /* 0x000fea0003800000 */
[----:B------:R-:W-:-:S03]  /*17040*/  UMOV UR4, 0xffffffff ;  /* 0xffffffff00047882 */ /* 0x000fc60000000000 */
[----:B------:R-:W-:Y:S05]  /*17050*/  BRA.DIV UR4, `(.L_x_2251) ;  /* 0x0000001e04047947 */ /* 0x000fea000b800000 */
[----:B------:R-:W-:-:S13]  /*17060*/  ELECT P6, URZ, PT ;  /* 0x00000000003f782f */ /* 0x000fda00038c0000 */
.L_x_2318:
[----:B------:R-:W-:Y:S05]  /*17070*/  @!P6 BRA `(.L_x_2250) ;  /* 0x000000000078e947 */ /* 0x000fea0003800000 */
[----:B0-----:R-:W3:Y:S02]  /*17080*/  LDL.LU R0, [R1+0x3c] ;  /* 0x00003c0001007983 */ /* 0x001ee40000300800 */
[----:B---3--:R-:W-:-:S04]  /*17090*/  LOP3.LUT R0, R0, 0x2, RZ, 0xfc, !PT ;  /* 0x0000000200007812 */ /* 0x008fc800078efcff */
[----:B------:R-:W-:-:S13]  /*170a0*/  ISETP.NE.AND P2, PT, R0, 0x3, PT ;  /* 0x000000030000780c */ /* 0x000fda0003f45270 */
[----:B------:R-:W-:Y:S05]  /*170b0*/  @!P2 BRA `(.L_x_2252) ;  /* 0x000000000004a947 */ /* 0x000fea0003800000 */
[----:B------:R-:W-:Y:S01]  /*170c0*/  BPT.TRAP 0x1 ;  /* 0x000000040000795c */ /* 0x000fe20000300000 */
.L_x_2252:
[----:B------:R-:W-:Y:S01]  /*170d0*/  VIADD R3, R9, 0x31c40 ;  /* 0x00031c4009037836 */ /* 0x000fe20000000000 */
[----:B------:R-:W-:Y:S01]  /*170e0*/  SHF.L.U32 R2, R28, 0x1f, RZ ;  /* 0x0000001f1c027819 */ /* 0x000fe200000006ff */
[C---:B------:R-:W-:Y:S02]  /*170f0*/  VIADD R0, R18.reuse, 0x1 ;  /* 0x0000000112007836 */ /* 0x040fe40000000000 */
[----:B--2---:R-:W-:-:S03]  /*17100*/  IMAD R7, R18, 0x8, R3 ;  /* 0x0000000812077824 */ /* 0x004fc600078e0203 */
        /* <DEDUP_REMOVED lines=8> */
.L_x_2319:
[----:B------:R-:W1:Y:S02]  /*17190*/  SYNCS.PHASECHK.TRANS64.TRYWAIT P0, [R3+URZ], R0 ;  /* 0x00000000030075a7 */ /* 0x000e64000800017f */
[----:B-1----:R-:W-:Y:S05]  /*171a0*/  @!P0 BRA `(.L_x_2254) ;  /* 0x0000001800e48947 */ /* 0x002fea0003800000 */
.L_x_2320:
[----:B------:R-:W-:Y:S05]  /*171b0*/  @!P2 BRA `(.L_x_2255) ;  /* 0x000000000004a947 */ /* 0x000fea0003800000 */
[----:B------:R-:W-:Y:S01]  /*171c0*/  BPT.TRAP 0x1 ;  /* 0x000000040000795c */ /* 0x000fe20000300000 */
.L_x_2255:
[----:B-1----:R-:W-:-:S04]  /*171d0*/  VIADD R3, R9, 0x31c60 ;  /* 0x00031c6009037836 */ /* 0x002fc80000000000 */
[----:B------:R-:W-:-:S04]  /*171e0*/  IMAD R5, R18, 0x8, R3 ;  /* 0x0000000812057824 */ /* 0x000fc800078e0203 */
[----:B------:R-:W1:Y:S02]  /*171f0*/  SYNCS.PHASECHK.TRANS64.TRYWAIT P0, [R5+URZ], R2 ;  /* 0x00000002050075a7 */ /* 0x000e64000800017f */
[----:B-1----:R-:W-:Y:S05]  /*17200*/  @!P0 BRA `(.L_x_2256) ;  /* 0x0000001800e08947 */ /* 0x002fea0003800000 */
.L_x_2321:
[----:B------:R-:W-:-:S07]  /*17210*/  IMAD R3, R4, 0x8, R3 ;  /* 0x0000000804037824 */ /* 0x000fce00078e0203 */
.L_x_2257:
[----:B--2---:R2:W3:Y:S02]  /*17220*/  SYNCS.PHASECHK.TRANS64.TRYWAIT P0, [R3+URZ], R0 ;  /* 0x00000000030075a7 */ /* 0x0044e4000800017f */
[----:B---3--:R-:W-:Y:S05]  /*17230*/  @!P0 NANOSLEEP.SYNCS 0x989680 ;  /* 0x009896800000895d */ /* 0x008fea0003900000 */
[----:B------:R-:W3:Y:S02]  /*17240*/  @!P0 SYNCS.PHASECHK.TRANS64 P0, [R3+URZ], R0 ;  /* 0x00000000030085a7 */ /* 0x000ee4000800007f */
[----:B---3--:R-:W-:Y:S05]  /*17250*/  @!P0 BRA `(.L_x_2257) ;  /* 0xfffffffc00f08947 */ /* 0x008fea000383ffff */
.L_x_2250:
[----:B------:R-:W-:Y:S05]  /*17260*/  BSYNC B0 ;  /* 0x0000000000007941 */ /* 0x000fea0003800000 */
.L_x_2249:
[----:B------:R-:W-:Y:S05]  /*17270*/  EXIT ;  /* 0x000000000000794d */ /* 0x000fea0003800000 */
.L_x_2086:
[----:B0-----:R-:W-:-:S04]  /*17280*/  IMAD.U32 R3, RZ, RZ, UR36 ;  /* 0x00000024ff037e24 */ /* 0x001fc8000f8e00ff */
[----:B------:R0:W1:Y:S03]  /*17290*/  SYNCS.PHASECHK.TRANS64.TRYWAIT P1, [R3+URZ+0x31c00], R0 ;  /* 0x031c0000030075a7 */ /* 0x000066000802017f */
[----:B-1----:R-:W-:Y:S05]  /*172a0*/  @!P1 NANOSLEEP.SYNCS 0x989680 ;  /* 0x009896800000995d */ /* 0x002fea0003900000 */
[----:B------:R-:W1:Y:S02]  /*172b0*/  @!P1 SYNCS.PHASECHK.TRANS64 P1, [R3+URZ+0x31c00], R0 ;  /* 0x031c0000030095a7 */ /* 0x000e64000802007f */
[----:B-1----:R-:W-:Y:S05]  /*172c0*/  @!P1 BRA `(.L_x_2086) ;  /* 0xfffffffc00ec9947 */ /* 0x002fea000383ffff */
[----:B------:R-:W-:Y:S05]  /*172d0*/  BRA `(.L_x_2258) ;  /* 0xfffffea800447947 */ /* 0x000fea000383ffff */
.L_x_2090:
[----:B-1----:R1:W2:Y:S02]  /*172e0*/  SYNCS.PHASECHK.TRANS64.TRYWAIT P2, [R4+URZ+0x31c30], R3 ;  /* 0x031c3003040075a7 */ /* 0x0022a4000804017f */
[----:B--2---:R-:W-:Y:S05]  /*172f0*/  @!P2 NANOSLEEP.SYNCS 0x989680 ;  /* 0x009896800000a95d */ /* 0x004fea0003900000 */
[----:B------:R-:W2:Y:S02]  /*17300*/  @!P2 SYNCS.PHASECHK.TRANS64 P2, [R4+URZ+0x31c30], R3 ;  /* 0x031c30030400a5a7 */ /* 0x000ea4000804007f */
[----:B--2---:R-:W-:Y:S05]  /*17310*/  @!P2 BRA `(.L_x_2090) ;  /* 0xfffffffc00f0a947 */ /* 0x004fea000383ffff */
[----:B------:R-:W-:Y:S05]  /*17320*/  BRA `(.L_x_2089) ;  /* 0xfffffea800647947 */ /* 0x000fea000383ffff */
.L_x_2095:
[----:B--2---:R-:W-:-:S04]  /*17330*/  IMAD.U32 R11, RZ, RZ, UR6 ;  /* 0x00000006ff0b7e24 */ /* 0x004fc8000f8e00ff */
[----:B------:R2:W3:Y:S03]  /*17340*/  SYNCS.PHASECHK.TRANS64.TRYWAIT P2, [R11+URZ+0x31c30], R0 ;  /* 0x031c30000b0075a7 */ /* 0x0004e6000804017f */
[----:B---3--:R-:W-:Y:S05]  /*17350*/  @!P2 NANOSLEEP.SYNCS 0x989680 ;  /* 0x009896800000a95d */ /* 0x008fea0003900000 */
[----:B------:R-:W3:Y:S02]  /*17360*/  @!P2 SYNCS.PHASECHK.TRANS64 P2, [R11+URZ+0x31c30], R0 ;  /* 0x031c30000b00a5a7 */ /* 0x000ee4000804007f */
[----:B---3--:R-:W-:Y:S05]  /*17370*/  @!P2 BRA `(.L_x_2095) ;  /* 0xfffffffc00eca947 */ /* 0x008fea000383ffff */
[----:B------:R-:W-:Y:S05]  /*17380*/  BRA `(.L_x_2092) ;  /* 0xfffffee000fc7947 */ /* 0x000fea000383ffff */
.L_x_2099:
[----:B--2---:R-:W-:-:S04]  /*17390*/  IMAD.U32 R10, RZ, RZ, UR6 ;  /* 0x00000006ff0a7e24 */ /* 0x004fc8000f8e00ff */
[----:B------:R2:W3:Y:S03]  /*173a0*/  SYNCS.PHASECHK.TRANS64.TRYWAIT P2, [R10+URZ+0x31c50], R0 ;  /* 0x031c50000a0075a7 */ /* 0x0004e6000804017f */
[----:B---3--:R-:W-:Y:S05]  /*173b0*/  @!P2 NANOSLEEP.SYNCS 0x989680 ;  /* 0x009896800000a95d */ /* 0x008fea0003900000 */
[----:B------:R-:W3:Y:S02]  /*173c0*/  @!P2 SYNCS.PHASECHK.TRANS64 P2, [R10+URZ+0x31c50], R0 ;  /* 0x031c50000a00a5a7 */ /* 0x000ee4000804007f */
[----:B---3--:R-:W-:Y:S05]  /*173d0*/  @!P2 BRA `(.L_x_2099) ;  /* 0xfffffffc00eca947 */ /* 0x008fea000383ffff */
[----:B------:R-:W-:Y:S05]  /*173e0*/  BRA `(.L_x_2096) ;  /* 0xfffffef800987947 */ /* 0x000fea000383ffff */
.L_x_2105:
[----:B---3--:R-:W-:-:S04]  /*173f0*/  IMAD.U32 R3, RZ, RZ, UR6 ;  /* 0x00000006ff037e24 */ /* 0x008fc8000f8e00ff */
[----:B------:R3:W4:Y:S03]  /*17400*/  SYNCS.PHASECHK.TRANS64.TRYWAIT P2, [R3+URZ+0x31c30], R0 ;  /* 0x031c3000030075a7 */ /* 0x000726000804017f */
[----:B----4-:R-:W-:Y:S05]  /*17410*/  @!P2 NANOSLEEP.SYNCS 0x989680 ;  /* 0x009896800000a95d */ /* 0x010fea0003900000 */
[----:B------:R-:W4:Y:S02]  /*17420*/  @!P2 SYNCS.PHASECHK.TRANS64 P2, [R3+URZ+0x31c30], R0 ;  /* 0x031c30000300a5a7 */ /* 0x000f24000804007f */
[----:B----4-:R-:W-:Y:S05]  /*17430*/  @!P2 BRA `(.L_x_2105) ;  /* 0xfffffffc00eca947 */ /* 0x010fea000383ffff */
[----:B------:R-:W-:Y:S05]  /*17440*/  BRA `(.L_x_2102) ;  /* 0xffffff24007c7947 */ /* 0x000fea000383ffff */
.L_x_2109:
[----:B--2---:R-:W-:-:S04]  /*17450*/  IMAD.U32 R3, RZ, RZ, UR6 ;  /* 0x00000006ff037e24 */ /* 0x004fc8000f8e00ff */
[----:B------:R2:W3:Y:S03]  /*17460*/  SYNCS.PHASECHK.TRANS64.TRYWAIT P2, [R3+URZ+0x31c50], R0 ;  /* 0x031c5000030075a7 */ /* 0x0004e6000804017f */
[----:B---3--:R-:W-:Y:S05]  /*17470*/  @!P2 NANOSLEEP.SYNCS 0x989680 ;  /* 0x009896800000a95d */ /* 0x008fea0003900000 */
[----:B------:R-:W3:Y:S02]  /*17480*/  @!P2 SYNCS.PHASECHK.TRANS64 P2, [R3+URZ+0x31c50], R0 ;  /* 0x031c50000300a5a7 */ /* 0x000ee4000804007f */
[----:B---3--:R-:W-:Y:S05]  /*17490*/  @!P2 BRA `(.L_x_2109) ;  /* 0xfffffffc00eca947 */ /* 0x008fea000383ffff */
[----:B------:R-:W-:Y:S05]  /*174a0*/  BRA `(.L_x_2106) ;  /* 0xffffff3c00187947 */ /* 0x000fea000383ffff */
.L_x_2114:
[----:B----4-:R-:W-:-:S04]  /*174b0*/  IMAD.U32 R9, RZ, RZ, UR9 ;  /* 0x00000009ff097e24 */ /* 0x010fc8000f8e00ff */
[----:B------:R4:W0:Y:S03]  /*174c0*/  SYNCS.PHASECHK.TRANS64.TRYWAIT P0, [R9+URZ+0x31c50], R4 ;  /* 0x031c5004090075a7 */ /* 0x000826000800017f */
[----:B0-----:R-:W-:Y:S05]  /*174d0*/  @!P0 NANOSLEEP.SYNCS 0x989680 ;  /* 0x009896800000895d */ /* 0x001fea0003900000 */
[----:B------:R-:W0:Y:S02]  /*174e0*/  @!P0 SYNCS.PHASECHK.TRANS64 P0, [R9+URZ+0x31c50], R4 ;  /* 0x031c5004090085a7 */ /* 0x000e24000800007f */
[----:B0-----:R-:W-:Y:S05]  /*174f0*/  @!P0 BRA `(.L_x_2114) ;  /* 0xfffffffc00ec8947 */ /* 0x001fea000383ffff */
[----:B------:R-:W-:Y:S05]  /*17500*/  BRA `(.L_x_2113) ;  /* 0xffffff5800f07947 */ /* 0x000fea000383ffff */
.L_x_2153:
        /* <DEDUP_REMOVED lines=11> */
.L_x_2260:
[----:B------:R-:W-:Y:S05]  /*175c0*/  BSYNC B0 ;  /* 0x0000000000007941 */ /* 0x000fea0003800000 */
.L_x_2259:
[----:B------:R-:W-:Y:S05]  /*175d0*/  BRA `(.L_x_2261) ;  /* 0xffffffac00647947 */ /* 0x000fea000383ffff */
.L_x_2155:
[----:B------:R-:W-:Y:S01]  /*175e0*/  BSSY B0, `(.L_x_2262) ;  /* 0x0000006000007945 */ /* 0x000fe20003800000 */
[----:B------:R-:W-:-:S07]  /*175f0*/  IMAD.MOV.U32 R15, RZ, RZ, -0x1 ;  /* 0xffffffffff0f7424 */ /* 0x000fce00078e00ff */
[----:B012---:R-:W-:Y:S05]  /*17600*/  WARPSYNC.COLLECTIVE R15, `(.L_x_2263) ;  /* 0x000000000f0c7348 */ /* 0x007fea0003c00000 */
[----:B------:R-:W-:Y:S02]  /*17610*/  ELECT P6, UR62, PT ;  /* 0x00000000003e782f */ /* 0x000fe400038c0000 */
[----:B------:R-:W-:Y:S01]  /*17620*/  MOV R14, UR62 ;  /* 0x0000003e000e7c02 */ /* 0x000fe20008000f00 */
[----:B012---:R-:W-:Y:S10]  /*17630*/  ENDCOLLECTIVE ;  /* 0x000000000000791b */ /* 0x007ff40003800000 */
.L_x_2263:
[----:B------:R-:W-:Y:S05]  /*17640*/  BSYNC B0 ;  /* 0x0000000000007941 */ /* 0x000fea0003800000 */
.L_x_2262:
[----:B------:R-:W-:Y:S05]  /*17650*/  BRA `(.L_x_2264) ;  /* 0xffffffac00647947 */ /* 0x000fea000383ffff */
.L_x_2157:
[----:B--2---:R2:W3:Y:S02]  /*17660*/  SYNCS.PHASECHK.TRANS64.TRYWAIT P0, [R0+URZ+0x31c40], R2 ;  /* 0x031c4002000075a7 */ /* 0x0044e4000800017f */
[----:B---3--:R-:W-:Y:S05]  /*17670*/  @!P0 NANOSLEEP.SYNCS 0x989680 ;  /* 0x009896800000895d */ /* 0x008fea0003900000 */
[----:B------:R-:W3:Y:S02]  /*17680*/  @!P0 SYNCS.PHASECHK.TRANS64 P0, [R0+URZ+0x31c40], R2 ;  /* 0x031c4002000085a7 */ /* 0x000ee4000800007f */
[----:B---3--:R-:W-:Y:S05]  /*17690*/  @!P0 BRA `(.L_x_2157) ;  /* 0xfffffffc00f08947 */ /* 0x008fea000383ffff */
[----:B------:R-:W-:Y:S05]  /*176a0*/  BRA `(.L_x_2265) ;  /* 0xffffffac00b87947 */ /* 0x000fea000383ffff */
.L_x_2161:
        /* <DEDUP_REMOVED lines=12> */
.L_x_2266:
[----:B------:R-:W-:Y:S02]  /*17770*/  IMAD.MOV.U32 R13, RZ, RZ, R0 ;  /* 0x000000ffff0d7224 */ /* 0x000fe400078e0000 */
[----:B------:R-:W-:-:S07]  /*17780*/  IMAD.MOV.U32 R2, RZ, RZ, R14 ;  /* 0x000000ffff027224 */ /* 0x000fce00078e000e */
[----:B------:R-:W-:Y:S05]  /*17790*/  WARPSYNC.COLLECTIVE R15, `(.L_x_2267) ;  /* 0x000000000f087348 */ /* 0x000fea0003c00000 */
[----:B------:R0:W1:Y:S02]  /*177a0*/  SHFL.IDX P6, R14, R13, R12, R11 ;  /* 0x0000000c0d0e7389 */ /* 0x00006400000c000b */
[----:B01----:R-:W-:Y:S01]  /*177b0*/  ENDCOLLECTIVE ;  /* 0x000000000000791b */ /* 0x003fe20003800000 */
.L_x_2267:
[----:B------:R-:W-:Y:S02]  /*177c0*/  IMAD.MOV.U32 R13, RZ, RZ, R4 ;  /* 0x000000ffff0d7224 */ /* 0x000fe400078e0004 */
[----:B------:R-:W-:Y:S02]  /*177d0*/  IMAD.MOV.U32 R12, RZ, RZ, 0x1 ;  /* 0x00000001ff0c7424 */ /* 0x000fe400078e00ff */
[----:B------:R-:W-:-:S07]  /*177e0*/  IMAD.MOV.U32 R3, RZ, RZ, R14 ;  /* 0x000000ffff037224 */ /* 0x000fce00078e000e */
[----:B------:R-:W-:Y:S05]  /*177f0*/  WARPSYNC.COLLECTIVE R15, `(.L_x_2268) ;  /* 0x000000000f087348 */ /* 0x000fea0003c00000 */
[----:B------:R0:W1:Y:S02]  /*17800*/  SHFL.IDX P6, R14, R13, R12, R11 ;  /* 0x0000000c0d0e7389 */ /* 0x00006400000c000b */
[----:B01----:R-:W-:Y:S01]  /*17810*/  ENDCOLLECTIVE ;  /* 0x000000000000791b */ /* 0x003fe20003800000 */
.L_x_2268:
        /* <DEDUP_REMOVED lines=17> */
.L_x_2269:
[----:B------:R-:W-:Y:S02]  /*17930*/  IMAD.MOV.U32 R13, RZ, RZ, R4 ;  /* 0x000000ffff0d7224 */ /* 0x000fe400078e0004 */
[----:B------:R-:W-:Y:S02]  /*17940*/  IMAD.MOV.U32 R12, RZ, RZ, 0x2 ;  /* 0x00000002ff0c7424 */ /* 0x000fe400078e00ff */
[----:B------:R-:W-:-:S07]  /*17950*/  IMAD.MOV.U32 R3, RZ, RZ, R14 ;  /* 0x000000ffff037224 */ /* 0x000fce00078e000e */
[----:B------:R-:W-:Y:S05]  /*17960*/  WARPSYNC.COLLECTIVE R15, `(.L_x_2270) ;  /* 0x000000000f087348 */ /* 0x000fea0003c00000 */
[----:B------:R0:W1:Y:S02]  /*17970*/  SHFL.IDX P6, R14, R13, R12, R11 ;  /* 0x0000000c0d0e7389 */ /* 0x00006400000c000b */
[----:B01----:R-:W-:Y:S01]  /*17980*/  ENDCOLLECTIVE ;  /* 0x000000000000791b */ /* 0x003fe20003800000 */
.L_x_2270:
        /* <DEDUP_REMOVED lines=18> */
.L_x_2271:
[----:B------:R-:W-:Y:S02]  /*17ab0*/  IMAD.MOV.U32 R13, RZ, RZ, R4 ;  /* 0x000000ffff0d7224 */ /* 0x000fe400078e0004 */
[----:B------:R-:W-:Y:S02]  /*17ac0*/  IMAD.MOV.U32 R12, RZ, RZ, 0x3 ;  /* 0x00000003ff0c7424 */ /* 0x000fe400078e00ff */
[----:B------:R-:W-:-:S07]  /*17ad0*/  IMAD.MOV.U32 R3, RZ, RZ, R14 ;  /* 0x000000ffff037224 */ /* 0x000fce00078e000e */
[----:B------:R-:W-:Y:S05]  /*17ae0*/  WARPSYNC.COLLECTIVE R15, `(.L_x_2272) ;  /* 0x000000000f087348 */ /* 0x000fea0003c00000 */
[----:B------:R0:W1:Y:S02]  /*17af0*/  SHFL.IDX P6, R14, R13, R12, R11 ;  /* 0x0000000c0d0e7389 */ /* 0x00006400000c000b */
[----:B01----:R-:W-:Y:S01]  /*17b00*/  ENDCOLLECTIVE ;  /* 0x000000000000791b */ /* 0x003fe20003800000 */
.L_x_2272:
[----:B------:R-:W-:-:S05]  /*17b10*/  @!P3 LEA R3, P4, R20, R3, 0x1 ;  /* 0x000000031403b211 */ /* 0x000fca00078808ff */
[----:B------:R-:W-:-:S05]  /*17b20*/  @!P3 IMAD.X R2, RZ, RZ, R2, P4 ;  /* 0x000000ffff02b224 */ /* 0x000fca00020e0602 */
[-C--:B------:R-:W-:Y:S01]  /*17b30*/  @!P3 LOP3.LUT R3, R3, R2.reuse, RZ, 0x3c, !PT ;  /* 0x000000020303b212 */ /* 0x080fe200078e3cff */
[----:B------:R-:W-:Y:S02]  /*17b40*/  IMAD.MOV.U32 R13, RZ, RZ, R0 ;  /* 0x000000ffff0d7224 */ /* 0x000fe400078e0000 */
[----:B------:R-:W-:Y:S01]  /*17b50*/  VIADD R0, R25, 0x60 ;  /* 0x0000006019007836 */ /* 0x000fe20000000000 */
[----:B------:R-:W-:-:S04]  /*17b60*/  @!P3 LOP3.LUT R2, R3, R2, RZ, 0x3c, !PT ;  /* 0x000000020302b212 */ /* 0x000fc800078e3cff */
[----:B------:R-:W-:Y:S01]  /*17b70*/  @!P3 LOP3.LUT R3, R3, R2, RZ, 0x3c, !PT ;  /* 0x000000020303b212 */ /* 0x000fe200078e3cff */
[----:B------:R-:W-:-:S07]  /*17b80*/  IMAD.MOV.U32 R4, RZ, RZ, R14 ;  /* 0x000000ffff047224 */ /* 0x000fce00078e000e */
[----:B------:R-:W-:Y:S05]  /*17b90*/  WARPSYNC.COLLECTIVE R15, `(.L_x_2273) ;  /* 0x000000000f087348 */ /* 0x000fea0003c00000 */
[----:B------:R0:W1:Y:S02]  /*17ba0*/  SHFL.IDX P6, R14, R13, R12, R11 ;  /* 0x0000000c0d0e7389 */ /* 0x00006400000c000b */
[----:B01----:R-:W-:Y:S01]  /*17bb0*/  ENDCOLLECTIVE ;  /* 0x000000000000791b */ /* 0x003fe20003800000 */
.L_x_2273:
[----:B------:R-:W-:Y:S01]  /*17bc0*/  @!PT LDS RZ, [RZ] ;  /* 0x00000000fffff984 */ /* 0x000fe20000000800 */
[----:B------:R-:W-:Y:S01]  /*17bd0*/  @!PT LDS RZ, [RZ] ;  /* 0x00000000fffff984 */ /* 0x000fe20000000800 */
[----:B------:R-:W-:Y:S01]  /*17be0*/  @!PT LDS RZ, [RZ] ;  /* 0x00000000fffff984 */ /* 0x000fe20000000800 */
[----:B------:R-:W-:Y:S04]  /*17bf0*/  @!P3 LDGSTS.E.BYPASS.LTC128B.128 [R10+0xea00], desc[UR58][R2.64], !P2 ;  /* 0x0ea00000020abfae */ /* 0x000fe8000d101d7a */
[----:B------:R-:W-:Y:S04]  /*17c00*/  @!P3 LDGSTS.E.BYPASS.LTC128B.128 [R10+0x11a00], desc[UR58][R2.64+0x40], !P1 ;  /* 0x11a00040020abfae */ /* 0x000fe8000c901d7a */
[----:B------:R0:W-:Y:S01]  /*17c10*/  @!P3 LDGSTS.E.BYPASS.LTC128B.128 [R10+0x14a00], desc[UR58][R2.64+0x80], !P0 ;  /* 0x14a00080020abfae */ /* 0x0001e2000c101d7a */
[----:B------:R-:W-:Y:S01]  /*17c20*/  ISETP.GE.AND P3, PT, R0, R5, PT ;  /* 0x000000050000720c */ /* 0x000fe20003f66270 */
[----:B------:R-:W-:-:S02]  /*17c30*/  IMAD.MOV.U32 R13, RZ, RZ, R6 ;  /* 0x000000ffff0d7224 */ /* 0x000fc400078e0006 */
[----:B------:R-:W-:Y:S02]  /*17c40*/  IMAD.MOV.U32 R12, RZ, RZ, RZ ;  /* 0x000000ffff0c7224 */ /* 0x000fe400078e00ff */
[----:B0-----:R-:W-:-:S08]  /*17c50*/  IMAD.MOV.U32 R2, RZ, RZ, R14 ;  /* 0x000000ffff027224 */ /* 0x001fd000078e000e */
[----:B------:R-:W-:Y:S05]  /*17c60*/  WARPSYNC.COLLECTIVE R15, `(.L_x_2274) ;  /* 0x000000000f087348 */ /* 0x000fea0003c00000 */
[----:B------:R0:W1:Y:S02]  /*17c70*/  SHFL.IDX P6, R14, R13, R12, R11 ;  /* 0x0000000c0d0e7389 */ /* 0x00006400000c000b */
[----:B01----:R-:W-:Y:S01]  /*17c80*/  ENDCOLLECTIVE ;  /* 0x000000000000791b */ /* 0x003fe20003800000 */
.L_x_2274:
[----:B------:R-:W-:-:S05]  /*17c90*/  @!P3 LEA R2, P5, R20, R2, 0x1 ;  /* 0x000000021402b211 */ /* 0x000fca00078a08ff */
[----:B------:R-:W-:-:S05]  /*17ca0*/  @!P3 IMAD.X R3, RZ, RZ, R4, P5 ;  /* 0x000000ffff03b224 */ /* 0x000fca00028e0604 */
        /* <DEDUP_REMOVED lines=11> */
.L_x_2275:
        /* <DEDUP_REMOVED lines=8> */
.L_x_2276:
        /* <DEDUP_REMOVED lines=15> */
.L_x_2277:
[----:B------:R-:W-:Y:S01]  /*17ed0*/  IMAD.MOV.U32 R2, RZ, RZ, R14 ;  /* 0x000000ffff027224 */ /* 0x000fe200078e000e */
[----:B------:R-:W-:Y:S06]  /*17ee0*/  BRA `(.L_x_2278) ;  /* 0xffffffb400287947 */ /* 0x000fec000383ffff */
.L_x_2164:
[----:B-1----:R1:W2:Y:S02]  /*17ef0*/  SYNCS.PHASECHK.TRANS64.TRYWAIT P0, [R17+URZ+0x31c20], R0 ;  /* 0x031c2000110075a7 */ /* 0x0022a4000800017f */
[----:B--2---:R-:W-:Y:S05]  /*17f00*/  @!P0 NANOSLEEP.SYNCS 0x989680 ;  /* 0x009896800000895d */ /* 0x004fea0003900000 */
[----:B------:R-:W2:Y:S02]  /*17f10*/  @!P0 SYNCS.PHASECHK.TRANS64 P0, [R17+URZ+0x31c20], R0 ;  /* 0x031c2000110085a7 */ /* 0x000ea4000800007f */
[----:B--2---:R-:W-:Y:S05]  /*17f20*/  @!P0 BRA `(.L_x_2164) ;  /* 0xfffffffc00f08947 */ /* 0x004fea000383ffff */
[----:B------:R-:W-:Y:S05]  /*17f30*/  BRA `(.L_x_2279) ;  /* 0xffffffb400907947 */ /* 0x000fea000383ffff */
.L_x_2173:
[----:B-1----:R1:W2:Y:S02]  /*17f40*/  SYNCS.PHASECHK.TRANS64.TRYWAIT P0, [R3+URZ+0x31c40], R2 ;  /* 0x031c4002030075a7 */ /* 0x0022a4000800017f */
[----:B--2---:R-:W-:Y:S05]  /*17f50*/  @!P0 NANOSLEEP.SYNCS 0x989680 ;  /* 0x009896800000895d */ /* 0x004fea0003900000 */
[----:B------:R-:W2:Y:S02]  /*17f60*/  @!P0 SYNCS.PHASECHK.TRANS64 P0, [R3+URZ+0x31c40], R2 ;  /* 0x031c4002030085a7 */ /* 0x000ea4000800007f */
[----:B--2---:R-:W-:Y:S05]  /*17f70*/  @!P0 BRA `(.L_x_2173) ;  /* 0xfffffffc00f08947 */ /* 0x004fea000383ffff */
[----:B------:R-:W-:Y:S05]  /*17f80*/  BRA `(.L_x_2280) ;  /* 0xffffffb800607947 */ /* 0x000fea000383ffff */
.L_x_2180:
[----:B0-----:R0:W1:Y:S02]  /*17f90*/  SYNCS.PHASECHK.TRANS64.TRYWAIT P0, [R3+URZ+0x60], R2 ;  /* 0x00006002030075a7 */ /* 0x001064000800017f */
[----:B-1----:R-:W-:Y:S05]  /*17fa0*/  @!P0 NANOSLEEP.SYNCS 0x989680 ;  /* 0x009896800000895d */ /* 0x002fea0003900000 */
[----:B------:R-:W1:Y:S02]  /*17fb0*/  @!P0 SYNCS.PHASECHK.TRANS64 P0, [R3+URZ+0x60], R2 ;  /* 0x00006002030085a7 */ /* 0x000e64000800007f */
[----:B-1----:R-:W-:Y:S05]  /*17fc0*/  @!P0 BRA `(.L_x_2180) ;  /* 0xfffffffc00f08947 */ /* 0x002fea000383ffff */
[----:B------:R-:W-:Y:S05]  /*17fd0*/  BRA `(.L_x_2281) ;  /* 0xffffffbc006c7947 */ /* 0x000fea000383ffff */
.L_x_2190:
[----:B-1----:R1:W2:Y:S02]  /*17fe0*/  SYNCS.PHASECHK.TRANS64.TRYWAIT P0, [R3+URZ+0x31c40], R2 ;  /* 0x031c4002030075a7 */ /* 0x0022a4000800017f */
[----:B--2---:R-:W-:Y:S05]  /*17ff0*/  @!P0 NANOSLEEP.SYNCS 0x989680 ;  /* 0x009896800000895d */ /* 0x004fea0003900000 */
[----:B------:R-:W2:Y:S02]  /*18000*/  @!P0 SYNCS.PHASECHK.TRANS64 P0, [R3+URZ+0x31c40], R2 ;  /* 0x031c4002030085a7 */ /* 0x000ea4000800007f */
[----:B--2---:R-:W-:Y:S05]  /*18010*/  @!P0 BRA `(.L_x_2190) ;  /* 0xfffffffc00f08947 */ /* 0x004fea000383ffff */
[----:B------:R-:W-:Y:S05]  /*18020*/  BRA `(.L_x_2282) ;  /* 0xffffffc400247947 */ /* 0x000fea000383ffff */
.L_x_2197:
[----:B0-----:R0:W1:Y:S02]  /*18030*/  SYNCS.PHASECHK.TRANS64.TRYWAIT P0, [R12+URZ+0x60], R28 ;  /* 0x0000601c0c0075a7 */ /* 0x001064000800017f */
[----:B-1----:R-:W-:Y:S05]  /*18040*/  @!P0 NANOSLEEP.SYNCS 0x989680 ;  /* 0x009896800000895d */ /* 0x002fea0003900000 */
[----:B------:R-:W1:Y:S02]  /*18050*/  @!P0 SYNCS.PHASECHK.TRANS64 P0, [R12+URZ+0x60], R28 ;  /* 0x0000601c0c0085a7 */ /* 0x000e64000800007f */
[----:B-1----:R-:W-:Y:S05]  /*18060*/  @!P0 BRA `(.L_x_2197) ;  /* 0xfffffffc00f08947 */ /* 0x002fea000383ffff */
[----:B------:R-:W-:Y:S05]  /*18070*/  BRA `(.L_x_2283) ;  /* 0xffffffc800307947 */ /* 0x000fea000383ffff */
.L_x_2207:
[----:B-1----:R1:W2:Y:S02]  /*18080*/  SYNCS.PHASECHK.TRANS64.TRYWAIT P0, [R2+URZ+0x31c40], R3 ;  /* 0x031c4003020075a7 */ /* 0x0022a4000800017f */
[----:B--2---:R-:W-:Y:S05]  /*18090*/  @!P0 NANOSLEEP.SYNCS 0x989680 ;  /* 0x009896800000895d */ /* 0x004fea0003900000 */
[----:B------:R-:W2:Y:S02]  /*180a0*/  @!P0 SYNCS.PHASECHK.TRANS64 P0, [R2+URZ+0x31c40], R3 ;  /* 0x031c4003020085a7 */ /* 0x000ea4000800007f */
[----:B--2---:R-:W-:Y:S05]  /*180b0*/  @!P0 BRA `(.L_x_2207) ;  /* 0xfffffffc00f08947 */ /* 0x004fea000383ffff */
[----:B------:R-:W-:Y:S05]  /*180c0*/  BRA `(.L_x_2284) ;  /* 0xffffffcc00b87947 */ /* 0x000fea000383ffff */
.L_x_2214:
[----:B0-----:R0:W1:Y:S02]  /*180d0*/  SYNCS.PHASECHK.TRANS64.TRYWAIT P0, [R7+URZ+0x60], R2 ;  /* 0x00006002070075a7 */ /* 0x001064000800017f */
[----:B-1----:R-:W-:Y:S05]  /*180e0*/  @!P0 NANOSLEEP.SYNCS 0x989680 ;  /* 0x009896800000895d */ /* 0x002fea0003900000 */
[----:B------:R-:W1:Y:S02]  /*180f0*/  @!P0 SYNCS.PHASECHK.TRANS64 P0, [R7+URZ+0x60], R2 ;  /* 0x00006002070085a7 */ /* 0x000e64000800007f */
[----:B-1----:R-:W-:Y:S05]  /*18100*/  @!P0 BRA `(.L_x_2214) ;  /* 0xfffffffc00f08947 */ /* 0x002fea000383ffff */
[----:B------:R-:W-:Y:S05]  /*18110*/  BRA `(.L_x_2285) ;  /* 0xffffffd000c87947 */ /* 0x000fea000383ffff */
.L_x_2226:
[----:B-1----:R1:W2:Y:S02]  /*18120*/  SYNCS.PHASECHK.TRANS64.TRYWAIT P0, [R3+URZ+0x31c60], R0 ;  /* 0x031c6000030075a7 */ /* 0x0022a4000800017f */
[----:B--2---:R-:W-:Y:S05]  /*18130*/  @!P0 NANOSLEEP.SYNCS 0x989680 ;  /* 0x009896800000895d */ /* 0x004fea0003900000 */
[----:B------:R-:W2:Y:S02]  /*18140*/  @!P0 SYNCS.PHASECHK.TRANS64 P0, [R3+URZ+0x31c60], R0 ;  /* 0x031c6000030085a7 */ /* 0x000ea4000800007f */
[----:B--2---:R-:W-:Y:S05]  /*18150*/  @!P0 BRA `(.L_x_2226) ;  /* 0xfffffffc00f08947 */ /* 0x004fea000383ffff */
[----:B------:R-:W-:Y:S05]  /*18160*/  BRA `(.L_x_2286) ;  /* 0xffffffd8003c7947 */ /* 0x000fea000383ffff */
.L_x_2234:
[----:B------:R-:W-:Y:S01]  /*18170*/  BSSY B0, `(.L_x_2287) ;  /* 0x0000008000007945 */ /* 0x000fe20003800000 */
[----:B------:R-:W-:Y:S02]  /*18180*/  IMAD.MOV.U32 R13, RZ, RZ, R24 ;  /* 0x000000ffff0d7224 */ /* 0x000fe400078e0018 */
[----:B------:R-:W-:Y:S02]  /*18190*/  IMAD.MOV.U32 R12, RZ, RZ, RZ ;  /* 0x000000ffff0c7224 */ /* 0x000fe400078e00ff */
[----:B------:R-:W-:Y:S02]  /*181a0*/  IMAD.MOV.U32 R11, RZ, RZ, 0x1f ;  /* 0x0000001fff0b7424 */ /* 0x000fe400078e00ff */
[----:B------:R-:W-:-:S07]  /*181b0*/  IMAD.MOV.U32 R15, RZ, RZ, -0x1 ;  /* 0xffffffffff0f7424 */ /* 0x000fce00078e00ff */
[----:B--2---:R-:W-:Y:S05]  /*181c0*/  WARPSYNC.COLLECTIVE R15, `(.L_x_2288) ;  /* 0x000000000f087348 */ /* 0x004fea0003c00000 */
[----:B------:R0:W1:Y:S02]  /*181d0*/  SHFL.IDX P6, R14, R13, R12, R11 ;  /* 0x0000000c0d0e7389 */ /* 0x00006400000c000b */
[----:B012---:R-:W-:Y:S01]  /*181e0*/  ENDCOLLECTIVE ;  /* 0x000000000000791b */ /* 0x007fe20003800000 */
.L_x_2288:
[----:B------:R-:W-:Y:S05]  /*181f0*/  BSYNC B0 ;  /* 0x0000000000007941 */ /* 0x000fea0003800000 */
.L_x_2287:
        /* <DEDUP_REMOVED lines=9> */
.L_x_2289:
        /* <DEDUP_REMOVED lines=23> */
.L_x_2290:
[----:B------:R-:W-:Y:S01]  /*18400*/  IMAD.MOV.U32 R12, RZ, RZ, 0x2 ;  /* 0x00000002ff0c7424 */ /* 0x000fe200078e00ff */
[----:B------:R-:W-:-:S05]  /*18410*/  SEL R4, R14, RZ, P1 ;  /* 0x000000ff0e047207 */ /* 0x000fca0000800000 */
[----:B------:R-:W-:-:S04]  /*18420*/  IMAD.IADD R4, R13, 0x1, R4 ;  /* 0x000000010d047824 */ /* 0x000fc800078e0204 */
[----:B------:R-:W-:-:S07]  /*18430*/  IMAD.MOV.U32 R13, RZ, RZ, R4 ;  /* 0x000000ffff0d7224 */ /* 0x000fce00078e0004 */
[----:B------:R-:W-:Y:S05]  /*18440*/  WARPSYNC.COLLECTIVE R15, `(.L_x_2291) ;  /* 0x000000000f087348 */ /* 0x000fea0003c00000 */
[----:B------:R0:W1:Y:S02]  /*18450*/  SHFL.UP P6, R14, R13, R12, R11 ;  /* 0x0400000c0d0e7389 */ /* 0x00006400000c000b */
[----:B01----:R-:W-:Y:S01]  /*18460*/  ENDCOLLECTIVE ;  /* 0x000000000000791b */ /* 0x003fe20003800000 */
.L_x_2291:
[----:B------:R-:W-:Y:S01]  /*18470*/  IMAD.MOV.U32 R12, RZ, RZ, 0x4 ;  /* 0x00000004ff0c7424 */ /* 0x000fe200078e00ff */
[----:B------:R-:W-:-:S05]  /*18480*/  SEL R3, R14, RZ, P2 ;  /* 0x000000ff0e037207 */ /* 0x000fca0001000000 */
[----:B------:R-:W-:-:S04]  /*18490*/  IMAD.IADD R2, R4, 0x1, R3 ;  /* 0x0000000104027824 */ /* 0x000fc800078e0203 */
[----:B------:R-:W-:-:S07]  /*184a0*/  IMAD.MOV.U32 R13, RZ, RZ, R2 ;  /* 0x000000ffff0d7224 */ /* 0x000fce00078e0002 */
[----:B------:R-:W-:Y:S05]  /*184b0*/  WARPSYNC.COLLECTIVE R15, `(.L_x_2292) ;  /* 0x000000000f087348 */ /* 0x000fea0003c00000 */
[----:B------:R0:W1:Y:S02]  /*184c0*/  SHFL.UP P6, R14, R13, R12, R11 ;  /* 0x0400000c0d0e7389 */ /* 0x00006400000c000b */
[----:B01----:R-:W-:Y:S01]  /*184d0*/  ENDCOLLECTIVE ;  /* 0x000000000000791b */ /* 0x003fe20003800000 */
.L_x_2292:
[----:B------:R-:W-:Y:S01]  /*184e0*/  IMAD.MOV.U32 R12, RZ, RZ, 0x8 ;  /* 0x00000008ff0c7424 */ /* 0x000fe200078e00ff */
[----:B------:R-:W-:-:S05]  /*184f0*/  SEL R3, R14, RZ, P3 ;  /* 0x000000ff0e037207 */ /* 0x000fca0001800000 */
[----:B------:R-:W-:-:S04]  /*18500*/  IMAD.IADD R3, R2, 0x1, R3 ;  /* 0x0000000102037824 */ /* 0x000fc800078e0203 */
[----:B------:R-:W-:-:S07]  /*18510*/  IMAD.MOV.U32 R13, RZ, RZ, R3 ;  /* 0x000000ffff0d7224 */ /* 0x000fce00078e0003 */
[----:B------:R-:W-:Y:S05]  /*18520*/  WARPSYNC.COLLECTIVE R15, `(.L_x_2293) ;  /* 0x000000000f087348 */ /* 0x000fea0003c00000 */
[----:B------:R0:W1:Y:S02]  /*18530*/  SHFL.UP P6, R14, R13, R12, R11 ;  /* 0x0400000c0d0e7389 */ /* 0x00006400000c000b */
[----:B01----:R-:W-:Y:S01]  /*18540*/  ENDCOLLECTIVE ;  /* 0x000000000000791b */ /* 0x003fe20003800000 */
.L_x_2293:
[----:B------:R-:W-:Y:S01]  /*18550*/  IMAD.MOV.U32 R12, RZ, RZ, 0x10 ;  /* 0x00000010ff0c7424 */ /* 0x000fe200078e00ff */
[----:B------:R-:W-:-:S05]  /*18560*/  SEL R4, R14, RZ, P4 ;  /* 0x000000ff0e047207 */ /* 0x000fca0002000000 */
[----:B------:R-:W-:-:S04]  /*18570*/  IMAD.IADD R4, R3, 0x1, R4 ;  /* 0x0000000103047824 */ /* 0x000fc800078e0204 */
[----:B------:R-:W-:-:S07]  /*18580*/  IMAD.MOV.U32 R13, RZ, RZ, R4 ;  /* 0x000000ffff0d7224 */ /* 0x000fce00078e0004 */
[----:B------:R-:W-:Y:S05]  /*18590*/  WARPSYNC.COLLECTIVE R15, `(.L_x_2294) ;  /* 0x000000000f087348 */ /* 0x000fea0003c00000 */
[----:B------:R0:W1:Y:S02]  /*185a0*/  SHFL.UP P6, R14, R13, R12, R11 ;  /* 0x0400000c0d0e7389 */ /* 0x00006400000c000b */
[----:B01----:R-:W-:Y:S01]  /*185b0*/  ENDCOLLECTIVE ;  /* 0x000000000000791b */ /* 0x003fe20003800000 */
.L_x_2294:
        /* <DEDUP_REMOVED lines=8> */
.L_x_2295:
[----:B------:R-:W-:Y:S05]  /*18640*/  BRA `(.L_x_2296) ;  /* 0xffffffd800ec7947 */ /* 0x000fea000383ffff */
.L_x_2237:
[----:B------:R-:W-:Y:S01]  /*18650*/  BSSY B0, `(.L_x_2297) ;  /* 0x0000007000007945 */ /* 0x000fe20003800000 */
[----:B------:R-:W-:Y:S02]  /*18660*/  IMAD.MOV.U32 R12, RZ, RZ, 0x1 ;  /* 0x00000001ff0c7424 */ /* 0x000fe400078e00ff */
[----:B------:R-:W-:Y:S02]  /*18670*/  IMAD.MOV.U32 R11, RZ, RZ, RZ ;  /* 0x000000ffff0b7224 */ /* 0x000fe400078e00ff */
[----:B------:R-:W-:-:S07]  /*18680*/  IMAD.MOV.U32 R15, RZ, RZ, -0x1 ;  /* 0xffffffffff0f7424 */ /* 0x000fce00078e00ff */
[----:B------:R-:W-:Y:S05]  /*18690*/  WARPSYNC.COLLECTIVE R15, `(.L_x_2298) ;  /* 0x000000000f087348 */ /* 0x000fea0003c00000 */
[----:B------:R0:W1:Y:S02]  /*186a0*/  SHFL.UP P6, R14, R13, R12, R11 ;  /* 0x0400000c0d0e7389 */ /* 0x00006400000c000b */
[----:B01----:R-:W-:Y:S01]  /*186b0*/  ENDCOLLECTIVE ;  /* 0x000000000000791b */ /* 0x003fe20003800000 */
.L_x_2298:
[----:B------:R-:W-:Y:S05]  /*186c0*/  BSYNC B0 ;  /* 0x0000000000007941 */ /* 0x000fea0003800000 */
.L_x_2297:
        /* <DEDUP_REMOVED lines=8> */
.L_x_2299:
[----:B------:R-:W-:Y:S01]  /*18750*/  IMAD.MOV.U32 R12, RZ, RZ, 0x4 ;  /* 0x00000004ff0c7424 */ /* 0x000fe200078e00ff */
[----:B------:R-:W-:-:S05]  /*18760*/  SEL R2, R14, RZ, P2 ;  /* 0x000000ff0e027207 */ /* 0x000fca0001000000 */
[----:B------:R-:W-:-:S04]  /*18770*/  IMAD.IADD R2, R13, 0x1, R2 ;  /* 0x000000010d027824 */ /* 0x000fc800078e0202 */
[----:B------:R-:W-:-:S07]  /*18780*/  IMAD.MOV.U32 R13, RZ, RZ, R2 ;  /* 0x000000ffff0d7224 */ /* 0x000fce00078e0002 */
[----:B------:R-:W-:Y:S05]  /*18790*/  WARPSYNC.COLLECTIVE R15, `(.L_x_2300) ;  /* 0x000000000f087348 */ /* 0x000fea0003c00000 */
[----:B------:R0:W1:Y:S02]  /*187a0*/  SHFL.UP P6, R14, R13, R12, R11 ;  /* 0x0400000c0d0e7389 */ /* 0x00006400000c000b */
[----:B01----:R-:W-:Y:S01]  /*187b0*/  ENDCOLLECTIVE ;  /* 0x000000000000791b */ /* 0x003fe20003800000 */
.L_x_2300:
[----:B------:R-:W-:Y:S01]  /*187c0*/  IMAD.MOV.U32 R12, RZ, RZ, 0x8 ;  /* 0x00000008ff0c7424 */ /* 0x000fe200078e00ff */
[----:B------:R-:W-:-:S05]  /*187d0*/  SEL R3, R14, RZ, P3 ;  /* 0x000000ff0e037207 */ /* 0x000fca0001800000 */
[----:B------:R-:W-:-:S04]  /*187e0*/  IMAD.IADD R3, R2, 0x1, R3 ;  /* 0x0000000102037824 */ /* 0x000fc800078e0203 */
[----:B------:R-:W-:-:S07]  /*187f0*/  IMAD.MOV.U32 R13, RZ, RZ, R3 ;  /* 0x000000ffff0d7224 */ /* 0x000fce00078e0003 */
[----:B------:R-:W-:Y:S05]  /*18800*/  WARPSYNC.COLLECTIVE R15, `(.L_x_2301) ;  /* 0x000000000f087348 */ /* 0x000fea0003c00000 */
[----:B------:R0:W1:Y:S02]  /*18810*/  SHFL.UP P6, R14, R13, R12, R11 ;  /* 0x0400000c0d0e7389 */ /* 0x00006400000c000b */
[----:B01----:R-:W-:Y:S01]  /*18820*/  ENDCOLLECTIVE ;  /* 0x000000000000791b */ /* 0x003fe20003800000 */
.L_x_2301:
[----:B------:R-:W-:Y:S01]  /*18830*/  IMAD.MOV.U32 R12, RZ, RZ, 0x10 ;  /* 0x00000010ff0c7424 */ /* 0x000fe200078e00ff */
[----:B------:R-:W-:-:S05]  /*18840*/  SEL R4, R14, RZ, P4 ;  /* 0x000000ff0e047207 */ /* 0x000fca0002000000 */
[----:B------:R-:W-:-:S04]  /*18850*/  IMAD.IADD R4, R3, 0x1, R4 ;  /* 0x0000000103047824 */ /* 0x000fc800078e0204 */
[----:B------:R-:W-:-:S07]  /*18860*/  IMAD.MOV.U32 R13, RZ, RZ, R4 ;  /* 0x000000ffff0d7224 */ /* 0x000fce00078e0004 */
[----:B------:R-:W-:Y:S05]  /*18870*/  WARPSYNC.COLLECTIVE R15, `(.L_x_2302) ;  /* 0x000000000f087348 */ /* 0x000fea0003c00000 */
[----:B------:R0:W1:Y:S02]  /*18880*/  SHFL.UP P6, R14, R13, R12, R11 ;  /* 0x0400000c0d0e7389 */ /* 0x00006400000c000b */
[----:B01----:R-:W-:Y:S01]  /*18890*/  ENDCOLLECTIVE ;  /* 0x000000000000791b */ /* 0x003fe20003800000 */
.L_x_2302:
        /* <DEDUP_REMOVED lines=8> */
.L_x_2303:
[----:B------:R-:W-:Y:S05]  /*18920*/  BRA `(.L_x_2304) ;  /* 0xffffffd800d87947 */ /* 0x000fea000383ffff */
.L_x_2239:
[----:B------:R-:W-:Y:S01]  /*18930*/  BSSY B0, `(.L_x_2305) ;  /* 0x0000006000007945 */ /* 0x000fe20003800000 */
[----:B------:R-:W-:Y:S01]  /*18940*/  PLOP3.LUT P6, PT, P6, PT, PT, 0x8, 0x0 ;  /* 0x000000000000781c */ /* 0x000fe200037ce170 */
[----:B------:R-:W-:-:S12]  /*18950*/  IMAD.MOV.U32 R15, RZ, RZ, -0x1 ;  /* 0xffffffffff0f7424 */ /* 0x000fd800078e00ff */
[----:B0-----:R-:W-:Y:S05]  /*18960*/  WARPSYNC.COLLECTIVE R15, `(.L_x_2306) ;  /* 0x000000000f087348 */ /* 0x001fea0003c00000 */
[----:B------:R-:W-:Y:S01]  /*18970*/  VOTE.ANY R14, PT, P6 ;  /* 0x00000000000e7806 */ /* 0x000fe200030e0100 */
[----:B0-----:R-:W-:Y:S06]  /*18980*/  ENDCOLLECTIVE ;  /* 0x000000000000791b */ /* 0x001fec0003800000 */
.L_x_2306:
[----:B------:R-:W-:Y:S05]  /*18990*/  BSYNC B0 ;  /* 0x0000000000007941 */ /* 0x000fea0003800000 */
.L_x_2305:
        /* <DEDUP_REMOVED lines=10> */
.L_x_2307:
[----:B------:R-:W-:Y:S02]  /*18a40*/  IMAD.MOV.U32 R13, RZ, RZ, R5 ;  /* 0x000000ffff0d7224 */ /* 0x000fe400078e0005 */
[----:B------:R-:W-:-:S07]  /*18a50*/  IMAD.MOV.U32 R25, RZ, RZ, R14 ;  /* 0x000000ffff197224 */ /* 0x000fce00078e000e */
[----:B------:R-:W-:Y:S05]  /*18a60*/  WARPSYNC.COLLECTIVE R15, `(.L_x_2308) ;  /* 0x000000000f087348 */ /* 0x000fea0003c00000 */
[----:B------:R0:W1:Y:S02]  /*18a70*/  SHFL.IDX P6, R14, R13, R12, R11 ;  /* 0x0000000c0d0e7389 */ /* 0x00006400000c000b */
[----:B01----:R-:W-:Y:S01]  /*18a80*/  ENDCOLLECTIVE ;  /* 0x000000000000791b */ /* 0x003fe20003800000 */
.L_x_2308:
[----:B------:R-:W-:Y:S01]  /*18a90*/  IMAD.MOV.U32 R5, RZ, RZ, R14 ;  /* 0x000000ffff057224 */ /* 0x000fe200078e000e */
[----:B------:R-:W-:Y:S06]  /*18aa0*/  BRA `(.L_x_2309) ;  /* 0xffffffd800b87947 */ /* 0x000fec000383ffff */
.L_x_2241:
[----:B------:R-:W-:Y:S01]  /*18ab0*/  BSSY B0, `(.L_x_2310) ;  /* 0x0000007000007945 */ /* 0x000fe20003800000 */
[----:B------:R-:W-:Y:S02]  /*18ac0*/  IMAD.MOV.U32 R13, RZ, RZ, R2 ;  /* 0x000000ffff0d7224 */ /* 0x000fe400078e0002 */
[----:B------:R-:W-:Y:S02]  /*18ad0*/  IMAD.MOV.U32 R11, RZ, RZ, 0x1f ;  /* 0x0000001fff0b7424 */ /* 0x000fe400078e00ff */
[----:B------:R-:W-:-:S07]  /*18ae0*/  IMAD.MOV.U32 R15, RZ, RZ, -0x1 ;  /* 0xffffffffff0f7424 */ /* 0x000fce00078e00ff */
[----:B0123--:R-:W-:Y:S05]  /*18af0*/  WARPSYNC.COLLECTIVE R15, `(.L_x_2311) ;  /* 0x000000000f087348 */ /* 0x00ffea0003c00000 */
[----:B------:R4:W0:Y:S02]  /*18b00*/  SHFL.IDX P6, R14, R13, R12, R11 ;  /* 0x0000000c0d0e7389 */ /* 0x00082400000c000b */
[----:B01234-:R-:W-:Y:S01]  /*18b10*/  ENDCOLLECTIVE ;  /* 0x000000000000791b */ /* 0x01ffe20003800000 */
.L_x_2311:
[----:B------:R-:W-:Y:S05]  /*18b20*/  BSYNC B0 ;  /* 0x0000000000007941 */ /* 0x000fea0003800000 */
.L_x_2310:
[----:B------:R-:W-:Y:S01]  /*18b30*/  IMAD.MOV.U32 R24, RZ, RZ, R14 ;  /* 0x000000ffff187224 */ /* 0x000fe200078e000e */
[----:B------:R-:W-:Y:S06]  /*18b40*/  BRA `(.L_x_2240) ;  /* 0xffffffd800a87947 */ /* 0x000fec000383ffff */
.L_x_2247:
[----:B0-----:R0:W1:Y:S02]  /*18b50*/  SYNCS.PHASECHK.TRANS64.TRYWAIT P0, [R9+URZ+0x31c20], R0 ;  /* 0x031c2000090075a7 */ /* 0x001064000800017f */
[----:B-1----:R-:W-:Y:S05]  /*18b60*/  @!P0 NANOSLEEP.SYNCS 0x989680 ;  /* 0x009896800000895d */ /* 0x002fea0003900000 */
[----:B------:R-:W1:Y:S02]  /*18b70*/  @!P0 SYNCS.PHASECHK.TRANS64 P0, [R9+URZ+0x31c20], R0 ;  /* 0x031c2000090085a7 */ /* 0x000e64000800007f */
[----:B-1----:R-:W-:Y:S05]  /*18b80*/  @!P0 BRA `(.L_x_2247) ;  /* 0xfffffffc00f08947 */ /* 0x002fea000383ffff */
[----:B------:R-:W-:Y:S05]  /*18b90*/  BRA `(.L_x_2312) ;  /* 0xffffffe400007947 */ /* 0x000fea000383ffff */
.L_x_2248:
        /* <DEDUP_REMOVED lines=8> */
[----:B0-2---:R-:W-:Y:S05]  /*18c20*/  WARPSYNC.COLLECTIVE R15, `(.L_x_2314) ;  /* 0x000000000f087348 */ /* 0x005fea0003c00000 */
[----:B------:R1:W3:Y:S02]  /*18c30*/  SHFL.IDX P6, R14, R13, R12, R11 ;  /* 0x0000000c0d0e7389 */ /* 0x0002e400000c000b */
[----:B0123--:R-:W-:Y:S01]  /*18c40*/  ENDCOLLECTIVE ;  /* 0x000000000000791b */ /* 0x00ffe20003800000 */
.L_x_2314:
[----:B------:R-:W-:Y:S05]  /*18c50*/  BSYNC B0 ;  /* 0x0000000000007941 */ /* 0x000fea0003800000 */
.L_x_2313:
[----:B------:R-:W-:Y:S05]  /*18c60*/  BRA `(.L_x_2315) ;  /* 0xffffffe000e87947 */ /* 0x000fea000383ffff */
.L_x_2251:
[----:B------:R-:W-:Y:S01]  /*18c70*/  BSSY B1, `(.L_x_2316) ;  /* 0x0000006000017945 */ /* 0x000fe20003800000 */
[----:B------:R-:W-:-:S07]  /*18c80*/  IMAD.MOV.U32 R15, RZ, RZ, -0x1 ;  /* 0xffffffffff0f7424 */ /* 0x000fce00078e00ff */
[----:B0-2---:R-:W-:Y:S05]  /*18c90*/  WARPSYNC.COLLECTIVE R15, `(.L_x_2317) ;  /* 0x000000000f0c7348 */ /* 0x005fea0003c00000 */
[----:B------:R-:W-:Y:S02]  /*18ca0*/  ELECT P6, UR62, PT ;  /* 0x00000000003e782f */ /* 0x000fe400038c0000 */
[----:B------:R-:W-:Y:S01]  /*18cb0*/  MOV R14, UR62 ;  /* 0x0000003e000e7c02 */ /* 0x000fe20008000f00 */
[----:B0-2---:R-:W-:Y:S10]  /*18cc0*/  ENDCOLLECTIVE ;  /* 0x000000000000791b */ /* 0x005ff40003800000 */
.L_x_2317:
[----:B------:R-:W-:Y:S05]  /*18cd0*/  BSYNC B1 ;  /* 0x0000000000017941 */ /* 0x000fea0003800000 */
.L_x_2316:
[----:B------:R-:W-:Y:S05]  /*18ce0*/  BRA `(.L_x_2318) ;  /* 0xffffffe000e07947 */ /* 0x000fea000383ffff */
.L_x_2253:
[----:B0-----:R0:W1:Y:S02]  /*18cf0*/  SYNCS.PHASECHK.TRANS64.TRYWAIT P0, [R7+URZ], R2 ;  /* 0x00000002070075a7 */ /* 0x001064000800017f */
[----:B-1----:R-:W-:Y:S05]  /*18d00*/  @!P0 NANOSLEEP.SYNCS 0x989680 ;  /* 0x009896800000895d */ /* 0x002fea0003900000 */
[----:B------:R-:W1:Y:S02]  /*18d10*/  @!P0 SYNCS.PHASECHK.TRANS64 P0, [R7+URZ], R2 ;  /* 0x00000002070085a7 */ /* 0x000e64000800007f */
[----:B-1----:R-:W-:Y:S05]  /*18d20*/  @!P0 BRA `(.L_x_2253) ;  /* 0xfffffffc00f08947 */ /* 0x002fea000383ffff */
[----:B------:R-:W-:Y:S05]  /*18d30*/  BRA `(.L_x_2319) ;  /* 0xffffffe400147947 */ /* 0x000fea000383ffff */
.L_x_2254:
[----:B-1----:R1:W2:Y:S02]  /*18d40*/  SYNCS.PHASECHK.TRANS64.TRYWAIT P0, [R3+URZ], R0 ;  /* 0x00000000030075a7 */ /* 0x0022a4000800017f */
[----:B--2---:R-:W-:Y:S05]  /*18d50*/  @!P0 NANOSLEEP.SYNCS 0x989680 ;  /* 0x009896800000895d */ /* 0x004fea0003900000 */
[----:B------:R-:W2:Y:S02]  /*18d60*/  @!P0 SYNCS.PHASECHK.TRANS64 P0, [R3+URZ], R0 ;  /* 0x00000000030085a7 */ /* 0x000ea4000800007f */
[----:B--2---:R-:W-:Y:S05]  /*18d70*/  @!P0 BRA `(.L_x_2254) ;  /* 0xfffffffc00f08947 */ /* 0x004fea000383ffff */
[----:B------:R-:W-:Y:S05]  /*18d80*/  BRA `(.L_x_2320) ;  /* 0xffffffe400087947 */ /* 0x000fea000383ffff */
.L_x_2256:
[----:B-1----:R1:W2:Y:S02]  /*18d90*/  SYNCS.PHASECHK.TRANS64.TRYWAIT P0, [R5+URZ], R2 ;  /* 0x00000002050075a7 */ /* 0x0022a4000800017f */
[----:B--2---:R-:W-:Y:S05]  /*18da0*/  @!P0 NANOSLEEP.SYNCS 0x989680 ;  /* 0x009896800000895d */ /* 0x004fea0003900000 */
[----:B------:R-:W2:Y:S02]  /*18db0*/  @!P0 SYNCS.PHASECHK.TRANS64 P0, [R5+URZ], R2 ;  /* 0x00000002050085a7 */ /* 0x000ea4000800007f */
[----:B--2---:R-:W-:Y:S05]  /*18dc0*/  @!P0 BRA `(.L_x_2256) ;  /* 0xfffffffc00f08947 */ /* 0x004fea000383ffff */
[----:B------:R-:W-:Y:S05]  /*18dd0*/  BRA `(.L_x_2321) ;  /* 0xffffffe4000c7947 */ /* 0x000fea000383ffff */
.L_x_2322:
        /* <DEDUP_REMOVED lines=10> */
.L_x_2783:


//--------------------- .text._ZN7cutlass13device_kernelIN5flash11enable_sm90INS1_16FlashAttnFwdSm90INS1_25CollectiveMainloopFwdSm90ILi2EN4cute5tupleIJNS5_1CILi1EEES8_S8_EEENS6_IJNS7_ILi192EEENS7_ILi144EEENS7_ILi96EEEEEELi96ENS_6half_tEfNS_4arch4Sm90ELb1ELb0ELb0ELb1ELb0ELb1ELb0ELb0ELb1ELb1ELb1ELb0EEENS1_21CollectiveEpilogueFwdINS6_IJSA_SC_SB_EEES9_SE_SG_Li384ELb1ELb1ELb1ELb0EEENS1_36VarlenDynamicPersistentTileSchedulerILi192ELi144ELi384ELi128ELb1ELb1ELb1ELb1ELb1ELb1EEEEEEEEEvNT_6ParamsE --------------------------
	.section	.text._ZN7cutlass13device_kernelIN5flash11enable_sm90INS1_16FlashAttnFwdSm90INS1_25CollectiveMainloopFwdSm90ILi2EN4cute5tupleIJNS5_1CILi1EEES8_S8_EEENS6_IJNS7_ILi192EEENS7_ILi144EEENS7_ILi96EEEEEELi96ENS_6half_tEfNS_4arch4Sm90ELb1ELb0ELb0ELb1ELb0ELb1ELb0ELb0ELb1ELb1ELb1ELb0EEENS1_21CollectiveEpilogueFwdINS6_IJSA_SC_SB_EEES9_SE_SG_Li384ELb1ELb1ELb1ELb0EEENS1_36VarlenDynamicPersistentTileSchedulerILi192ELi144ELi384ELi128ELb1ELb1ELb1ELb1ELb1ELb1EEEEEEEEEvNT_6ParamsE,"ax",@progbits
	.align	128
.text._ZN7cutlass13device_kernelIN5flash11enable_sm90INS1_16FlashAttnFwdSm90INS1_25CollectiveMainloopFwdSm90ILi2EN4cute5tupleIJNS5_1CILi1EEES8_S8_EEENS6_IJNS7_ILi192EEENS7_ILi144EEENS7_ILi96EEEEEELi96ENS_6half_tEfNS_4arch4Sm90ELb1ELb0ELb0ELb1ELb0ELb1ELb0ELb0ELb1ELb1ELb1ELb0EEENS1_21CollectiveEpilogueFwdINS6_IJSA_SC_SB_EEES9_SE_SG_Li384ELb1ELb1ELb1ELb0EEENS1_36VarlenDynamicPersistentTileSchedulerILi192ELi144ELi384ELi128ELb1ELb1ELb1ELb1ELb1ELb1EEEEEEEEEvNT_6ParamsE:
        .type           _ZN7cutlass13device_kernelIN5flash11enable_sm90INS1_16FlashAttnFwdSm90INS1_25CollectiveMainloopFwdSm90ILi2EN4cute5tupleIJNS5_1CILi1EEES8_S8_EEENS6_IJNS7_ILi192EEENS7_ILi144EEENS7_ILi96EEEEEELi96ENS_6half_tEfNS_4arch4Sm90ELb1ELb0ELb0ELb1ELb0ELb1ELb0ELb0ELb1ELb1ELb1ELb0EEENS1_21CollectiveEpilogueFwdINS6_IJSA_SC_SB_EEES9_SE_SG_Li384ELb1ELb1ELb1ELb0EEENS1_36VarlenDynamicPersistentTileSchedulerILi192ELi144ELi384ELi128ELb1ELb1ELb1ELb1ELb1ELb1EEEEEEEEEvNT_6ParamsE,@function
        .size           _ZN7cutlass13device_kernelIN5flash11enable_sm90INS1_16FlashAttnFwdSm90INS1_25CollectiveMainloopFwdSm90ILi2EN4cute5tupleIJNS5_1CILi1EEES8_S8_EEENS6_IJNS7_ILi192EEENS7_ILi144EEENS7_ILi96EEEEEELi96ENS_6half_tEfNS_4arch4Sm90ELb1ELb0ELb0ELb1ELb0ELb1ELb0ELb0ELb1ELb1ELb1ELb0EEENS1_21CollectiveEpilogueFwdINS6_IJSA_SC_SB_EEES9_SE_SG_Li384ELb1ELb1ELb1ELb0EEENS1_36VarlenDynamicPersistentTileSchedulerILi192ELi144ELi384ELi128ELb1ELb1ELb1ELb1ELb1ELb1EEEEEEEEEvNT_6ParamsE,(.L_x_2784 - _ZN7cutlass13device_kernelIN5flash11enable_sm90INS1_16FlashAttnFwdSm90INS1_25CollectiveMainloopFwdSm90ILi2EN4cute5tupleIJNS5_1CILi1EEES8_S8_EEENS6_IJNS7_ILi192EEENS7_ILi144EEENS7_ILi96EEEEEELi96ENS_6half_tEfNS_4arch4Sm90ELb1ELb0ELb0ELb1ELb0ELb1ELb0ELb0ELb1ELb1ELb1ELb0EEENS1_21CollectiveEpilogueFwdINS6_IJSA_SC_SB_EEES9_SE_SG_Li384ELb1ELb1ELb1ELb0EEENS1_36VarlenDynamicPersistentTileSchedulerILi192ELi144ELi384ELi128ELb1ELb1ELb1ELb1ELb1ELb1EEEEEEEEEvNT_6ParamsE)
        .other          _ZN7cutlass13device_kernelIN5flash11enable_sm90INS1_16FlashAttnFwdSm90INS1_25CollectiveMainloopFwdSm90ILi2EN4cute5tupleIJNS5_1CILi1EEES8_S8_EEENS6_IJNS7_ILi192EEENS7_ILi144EEENS7_ILi96EEEEEELi96ENS_6half_tEfNS_4arch4Sm90ELb1ELb0ELb0ELb1ELb0ELb1ELb0ELb0ELb1ELb1ELb1ELb0EEENS1_21CollectiveEpilogueFwdINS6_IJSA_SC_SB_EEES9_SE_SG_Li384ELb1ELb1ELb1ELb0EEENS1_36VarlenDynamicPersistentTileSchedulerILi192ELi144ELi384ELi128ELb1ELb1ELb1ELb1ELb1ELb1EEEEEEEEEvNT_6ParamsE,@"STO_CUDA_ENTRY STV_DEFAULT"
_ZN7cutlass13device_kernelIN5flash11enable_sm90INS1_16FlashAttnFwdSm90INS1_25CollectiveMainloopFwdSm90ILi2EN4cute5tupleIJNS5_1CILi1EEES8_S8_EEENS6_IJNS7_ILi192EEENS7_ILi144EEENS7_ILi96EEEEEELi96ENS_6half_tEfNS_4arch4Sm90ELb1ELb0ELb0ELb1ELb0ELb1ELb0ELb0ELb1ELb1ELb1ELb0EEENS1_21CollectiveEpilogueFwdINS6_IJSA_SC_SB_EEES9_SE_SG_Li384ELb1ELb1ELb1ELb0EEENS1_36VarlenDynamicPersistentTileSchedulerILi192ELi144ELi384ELi128ELb1ELb1ELb1ELb1ELb1ELb1EEEEEEEEEvNT_6ParamsE:
        /* <DEDUP_REMOVED lines=23> */
.L_x_2324:
[----:B------:R-:W-:Y:S05]  /*0170*/  BSYNC B0 ;  /* 0x0000000000007941 */ /* 0x000fea0003800000 */
.L_x_2323:
        /* <DEDUP_REMOVED lines=40> */
.L_x_2325:
        /* <DEDUP_REMOVED lines=22> */
.L_x_2326:
        /* <DEDUP_REMOVED lines=18> */
.L_x_2327:
        /* <DEDUP_REMOVED lines=22> */
.L_x_2328:
        /* <DEDUP_REMOVED lines=22> */
.L_x_2329:
        /* <DEDUP_REMOVED lines=9> */
.L_x_2332:
[----:B------:R-:W-:-:S08]  /*09d0*/  NOP ;  /* 0x0000000000007918 */ /* 0x000fd00000000000 */
[----:B------:R-:W0:Y:S02]  /*09e0*/  USETMAXREG.TRY_ALLOC.CTAPOOL UP0, 0xa0 ;  /* 0x000000a0000079c8 */ /* 0x000e240008000600 */
[----:B0-----:R-:W-:-:S13]  /*09f0*/  PLOP3.LUT P0, PT, PT, PT, UP0, 0x80, 0x0 ;  /* 0x000000000000781c */ /* 0x001fda0003f0f008 */
[----:B------:R-:W-:Y:S05]  /*0a00*/  @!P0 BRA `(.L_x_2332) ;  /* 0xfffffffc00f08947 */ /* 0x000fea000383ffff */
[----:B------:R-:W3:Y:S01]  /*0a10*/  LDL.LU R0, [R1] ;  /* 0x0000000001007983 */ /* 0x000ee20000300800 */
        /* <DEDUP_REMOVED lines=15> */
[----:B------:R1:W-:Y:S01]  /*0b10*/  STL [R1], R0 ;  /* 0x0000000001007387 */ /* 0x0003e20000100800 */
        /* <DEDUP_REMOVED lines=15> */
[----:B------:R-:W-:Y:S02]  /*0c10*/  LOP3.LUT R7, R5, 0xfffffffe, RZ, 0xc0, !PT ;  /* 0xfffffffe05077812 */ /* 0x000fe400078ec0ff */
[----:B------:R-:W-:Y:S01]  /*0c20*/  SHF.R.S32.HI R19, RZ, 0x1, R5 ;  /* 0x00000001ff137819 */ /* 0x000fe20000011405 */
[----:B------:R-:W-:Y:S01]  /*0c30*/  IMAD.HI R12, R2, 0x55555556, RZ ;  /* 0x55555556020c7827 */ /* 0x000fe200078e02ff */
[----:B------:R-:W-:-:S02]  /*0c40*/  LOP3.LUT R13, R3, 0xffffff80, RZ, 0xc0, !PT ;  /* 0xffffff80030d7812 */ /* 0x000fc400078ec0ff */
[----:B------:R-:W-:Y:S01]  /*0c50*/  LOP3.LUT R3, R4, 0xfffffff0, RZ, 0xc0, !PT ;  /* 0xfffffff004037812 */ /* 0x000fe200078ec0ff */
[----:B------:R-:W-:Y:S01]  /*0c60*/  IMAD.IADD R8, R0, 0x1, -R7 ;  /* 0x0000000100087824 */ /* 0x000fe200078e0a07 */
[----:B------:R-:W-:Y:S02]  /*0c70*/  LEA.HI R7, R5, R19, RZ, 0x1 ;  /* 0x0000001305077211 */ /* 0x000fe400078f08ff */
[----:B------:R-:W-:Y:S01]  /*0c80*/  LEA.HI R15, R12, R12, RZ, 0x1 ;  /* 0x0000000c0c0f7211 */ /* 0x000fe200078f08ff */
[----:B------:R-:W-:Y:S01]  /*0c90*/  IMAD.IADD R3, R0, 0x1, -R3 ;  /* 0x0000000100037824 */ /* 0x000fe200078e0a03 */
[----:B------:R-:W-:Y:S02]  /*0ca0*/  LOP3.LUT R7, R7, 0x7fffffe, RZ, 0xc0, !PT ;  /* 0x07fffffe07077812 */ /* 0x000fe400078ec0ff */
[----:B------:R-:W-:Y:S02]  /*0cb0*/  LEA.HI R10, R10, R9, RZ, 0x2 ;  /* 0x000000090a0a7211 */ /* 0x000fe400078f10ff */
[----:B------:R-:W-:Y:S01]  /*0cc0*/  SHF.R.S32.HI R5, RZ, 0x4, R4 ;  /* 0x00000004ff057819 */ /* 0x000fe20000011404 */
[----:B------:R-:W-:Y:S01]  /*0cd0*/  IMAD R15, R15, -0x3, R2 ;  /* 0xfffffffd0f0f7824 */ /* 0x000fe200078e0202 */
[----:B------:R-:W-:Y:S01]  /*0ce0*/  LOP3.LUT R10, R10, 0xfffffffc, RZ, 0xc0, !PT ;  /* 0xfffffffc0a0a7812 */ /* 0x000fe200078ec0ff */
[----:B------:R-:W-:Y:S01]  /*0cf0*/  IMAD.IADD R11, R0, 0x1, -R11 ;  /* 0x00000001000b7824 */ /* 0x000fe200078e0a0b */
[----:B------:R-:W-:Y:S01]  /*0d00*/  LEA.HI R4, R4, R5, RZ, 0x1 ;  /* 0x0000000504047211 */ /* 0x000fe200078f08ff */
[----:B------:R-:W-:Y:S01]  /*0d10*/  IMAD.IADD R18, R0, 0x1, -R13 ;  /* 0x0000000100127824 */ /* 0x000fe200078e0a0d */
[----:B------:R-:W-:Y:S01]  /*0d20*/  SHF.R.S32.HI R0, RZ, 0x1f, R3 ;  /* 0x0000001fff007819 */ /* 0x000fe20000011403 */
[----:B------:R-:W-:Y:S01]  /*0d30*/  IMAD.IADD R2, R19, 0x1, -R7 ;  /* 0x0000000113027824 */ /* 0x000fe200078e0a07 */
[----:B------:R-:W-:Y:S01]  /*0d40*/  LOP3.LUT R4, R4, 0x1ffffffe, RZ, 0xc0, !PT ;  /* 0x1ffffffe04047812 */ /* 0x000fe200078ec0ff */
[----:B------:R-:W-:-:S02]  /*0d50*/  IMAD.IADD R10, R9, 0x1, -R10 ;  /* 0x00000001090a7824 */ /* 0x000fc400078e0a0a */
[C---:B------:R-:W-:Y:S01]  /*0d60*/  IMAD R17, R5.reuse, 0x8, R2 ;  /* 0x0000000805117824 */ /* 0x040fe200078e0202 */
[CC--:B------:R-:W-:Y:S02]  /*0d70*/  LEA.HI R2, R0.reuse, R3.reuse, RZ, 0x3 ;  /* 0x0000000300027211 */ /* 0x0c0fe400078f18ff */
[----:B------:R-:W-:Y:S02]  /*0d80*/  SHF.R.S32.HI R9, RZ, 0x1f, R18 ;  /* 0x0000001fff097819 */ /* 0x000fe40000011412 */
[----:B------:R-:W-:Y:S01]  /*0d90*/  LEA.HI R0, R0, R3, RZ, 0x2 ;  /* 0x0000000300007211 */ /* 0x000fe200078f10ff */
[----:B------:R-:W-:Y:S01]  /*0da0*/  IMAD.IADD R4, R5, 0x1, -R4 ;  /* 0x0000000105047824 */ /* 0x000fe200078e0a04 */
[----:B------:R-:W-:Y:S01]  /*0db0*/  LEA.HI R12, R9, R18, RZ, 0x2 ;  /* 0x00000012090c7211 */ /* 0x000fe200078f10ff */
[----:B------:R-:W-:Y:S01]  /*0dc0*/  IMAD.SHL.U32 R5, R2, 0x10, RZ ;  /* 0x0000001002057824 */ /* 0x000fe200078e00ff */
[----:B------:R-:W-:Y:S02]  /*0dd0*/  LOP3.LUT R2, R0, 0x7fffffc, RZ, 0xc0, !PT ;  /* 0x07fffffc00027812 */ /* 0x000fe400078ec0ff */
[----:B------:R-:W-:-:S02]  /*0de0*/  SHF.R.S32.HI R0, RZ, 0x2, R0 ;  /* 0x00000002ff007819 */ /* 0x000fc40000011400 */
[--C-:B------:R-:W-:Y:S02]  /*0df0*/  SHF.R.S32.HI R13, RZ, 0x2, R12.reuse ;  /* 0x00000002ff0d7819 */ /* 0x100fe4000001140c */
[----:B------:R-:W-:Y:S02]  /*0e00*/  SHF.R.S32.HI R14, RZ, 0x1f, R12 ;  /* 0x0000001fff0e7819 */ /* 0x000fe4000001140c */
[----:B------:R-:W-:Y:S01]  /*0e10*/  SHF.R.S32.HI R7, RZ, 0x5, R6 ;  /* 0x00000005ff077819 */ /* 0x000fe20000011406 */
[----:B------:R-:W-:Y:S01]  /*0e20*/  IMAD.SHL.U32 R0, R0, 0x40, RZ ;  /* 0x0000004000007824 */ /* 0x000fe200078e00ff */
[----:B------:R-:W-:Y:S02]  /*0e30*/  LEA.HI R14, R14, R13, RZ, 0x3 ;  /* 0x0000000d0e0e7211 */ /* 0x000fe400078f18ff */
[----:B------:R-:W-:Y:S01]  /*0e40*/  LOP3.LUT R6, R5, 0x7fffff80, RZ, 0xc0, !PT ;  /* 0x7fffff8005067812 */ /* 0x000fe200078ec0ff */
[----:B------:R-:W-:Y:S02]  /*0e50*/  IMAD.IADD R5, R3, 0x1, -R2 ;  /* 0x0000000103057824 */ /* 0x000fe400078e0a02 */
[----:B------:R-:W-:Y:S01]  /*0e60*/  IMAD R16, R7, 0x10, R3 ;  /* 0x0000001007107824 */ /* 0x000fe200078e0203 */
[----:B------:R-:W-:Y:S01]  /*0e70*/  LOP3.LUT R14, R14, 0xfffffff8, RZ, 0xc0, !PT ;  /* 0xfffffff80e0e7812 */ /* 0x000fe200078ec0ff */
[----:B------:R-:W-:Y:S01]  /*0e80*/  IMAD.SHL.U32 R3, R4, 0x8, RZ ;  /* 0x0000000804037824 */ /* 0x000fe200078e00ff */
[----:B------:R-:W-:-:S02]  /*0e90*/  LOP3.LUT R0, R0, 0x40, RZ, 0xc0, !PT ;  /* 0x0000004000007812 */ /* 0x000fc400078ec0ff */
[----:B------:R-:W-:Y:S01]  /*0ea0*/  LEA.HI R9, R9, R18, RZ, 0x5 ;  /* 0x0000001209097211 */ /* 0x000fe200078f28ff */
[----:B------:R-:W-:Y:S01]  /*0eb0*/  IMAD R6, R7, 0x100, R6 ;  /* 0x0000010007067824 */ /* 0x000fe200078e0206 */
[----:B------:R-:W-:Y:S01]  /*0ec0*/  LOP3.LUT R2, R0, 0x8, R3, 0xf8, !PT ;  /* 0x0000000800027812 */ /* 0x000fe200078ef803 */
[----:B------:R-:W-:Y:S01]  /*0ed0*/  IMAD.IADD R14, R13, 0x1, -R14 ;  /* 0x000000010d0e7824 */ /* 0x000fe200078e0a0e */
[----:B------:R-:W-:Y:S02]  /*0ee0*/  SHF.R.U32.HI R7, RZ, 0x3, R0 ;  /* 0x00000003ff077819 */ /* 0x000fe40000011600 */
[----:B------:R-:W-:Y:S01]  /*0ef0*/  SHF.R.S32.HI R9, RZ, 0x5, R9 ;  /* 0x00000005ff097819 */ /* 0x000fe20000011409 */
[----:B------:R-:W-:Y:S01]  /*0f00*/  IMAD R5, R5, 0x10, R6 ;  /* 0x0000001005057824 */ /* 0x000fe200078e0206 */
[----:B------:R-:W-:Y:S01]  /*0f10*/  LOP3.LUT R2, R2, R7, RZ, 0x3c, !PT ;  /* 0x0000000702027212 */ /* 0x000fe200078e3cff */
[----:B------:R-:W-:Y:S02]  /*0f20*/  IMAD.U32 R0, R16, 0x20, R3 ;  /* 0x0000002010007824 */ /* 0x000fe400078e0003 */
[----:B------:R-:W-:Y:S01]  /*0f30*/  IMAD R14, R9, 0x10, R14 ;  /* 0x00000010090e7824 */ /* 0x000fe200078e020e */
[----:B------:R-:W-:Y:S01]  /*0f40*/  STL [R1+0x13c], R18 ;  /* 0x00013c1201007387 */ /* 0x000fe20000100800 */
[----:B------:R-:W-:-:S02]  /*0f50*/  IMAD.IADD R5, R2, 0x1, R5 ;  /* 0x0000000102057824 */ /* 0x000fc400078e0205 */
[----:B------:R-:W-:Y:S01]  /*0f60*/  IMAD R6, R15, 0x40, R14 ;  /* 0x000000400f067824 */ /* 0x000fe200078e020e */
[----:B------:R0:W-:Y:S01]  /*0f70*/  STL [R1+0x154], R0 ;  /* 0x0001540001007387 */ /* 0x0001e20000100800 */
[----:B------:R-:W-:-:S03]  /*0f80*/  IMAD.SHL.U32 R14, R8, 0x4, RZ ;  /* 0x00000004080e7824 */ /* 0x000fc600078e00ff */
[----:B------:R-:W-:Y:S01]  /*0f90*/  STL [R1+0x150], R6 ;  /* 0x0001500601007387 */ /* 0x000fe20000100800 */
[----:B0-----:R-:W-:Y:S02]  /*0fa0*/  VIADD R0, R22, 0xda00 ;  /* 0x0000da0016007836 */ /* 0x001fe40000000000 */
[----:B------:R-:W-:Y:S02]  /*0fb0*/  IMAD.SHL.U32 R8, R8, 0x8, RZ ;  /* 0x0000000808087824 */ /* 0x000fe400078e00ff */
[----:B------:R-:W-:Y:S02]  /*0fc0*/  IMAD.SHL.U32 R10, R10, 0x40, RZ ;  /* 0x000000400a0a7824 */ /* 0x000fe400078e00ff */
[----:B------:R-:W-:Y:S01]  /*0fd0*/  VIADD R3, R14, 0x20 ;  /* 0x000000200e037836 */ /* 0x000fe20000000000 */
[----:B------:R-:W-:-:S05]  /*0fe0*/  LOP3.LUT R12, R12, 0x7ffffffc, RZ, 0xc0, !PT ;  /* 0x7ffffffc0c0c7812 */ /* 0x000fca00078ec0ff */
[----:B------:R-:W-:Y:S02]  /*0ff0*/  IMAD.IADD R12, R18, 0x1, -R12 ;  /* 0x00000001120c7824 */ /* 0x000fe400078e0a0c */
[----:B------:R-:W-:Y:S01]  /*1000*/  IMAD.SHL.U32 R9, R17, 0x20, RZ ;  /* 0x0000002011097824 */ /* 0x000fe200078e00ff */
[----:B------:R-:W-:-:S04]  /*1010*/  LEA.HI R4, R11, R11, RZ, 0x1 ;  /* 0x0000000b0b047211 */ /* 0x000fc800078f08ff */
[----:B------:R-:W-:-:S05]  /*1020*/  LOP3.LUT R4, R4, 0x1ffffffe, RZ, 0xc0, !PT ;  /* 0x1ffffffe04047812 */ /* 0x000fca00078ec0ff */
[----:B------:R-:W-:Y:S01]  /*1030*/  IMAD.IADD R4, R11, 0x1, -R4 ;  /* 0x000000010b047824 */ /* 0x000fe200078e0a04 */
[----:B------:R-:W-:Y:S01]  /*1040*/  CS2R R144, SRZ ;  /* 0x0000000000907805 */ /* 0x000fe2000001ff00 */
[----:B------:R-:W-:Y:S02]  /*1050*/  IMAD.MOV.U32 R150, RZ, RZ, RZ ;  /* 0x000000ffff967224 */ /* 0x000fe400078e00ff */
[----:B------:R-:W-:Y:S01]  /*1060*/  IMAD R23, R5, 0x2, R22 ;  /* 0x0000000205177824 */ /* 0x000fe200078e0216 */
[----:B--2---:R-:W-:-:S05]  /*1070*/  LOP3.LUT R2, R20, 0x1, RZ, 0xfc, !PT ;  /* 0x0000000114027812 */ /* 0x004fca00078efcff */
[----:B------:R-:W-:Y:S04]  /*1080*/  STL [R1+0xac], R2 ;  /* 0x0000ac0201007387 */ /* 0x000fe80000100800 */
[----:B------:R-:W-:Y:S04]  /*1090*/  STL [R1+0x118], RZ ;  /* 0x000118ff01007387 */ /* 0x000fe80000100800 */
[----:B------:R0:W-:Y:S04]  /*10a0*/  STL [R1+0x138], R0 ;  /* 0x0001380001007387 */ /* 0x0001e80000100800 */
[----:B------:R-:W-:Y:S01]  /*10b0*/  STL [R1+0xa8], RZ ;  /* 0x0000a8ff01007387 */ /* 0x000fe20000100800 */
[----:B0-----:R-:W-:Y:S01]  /*10c0*/  SHF.R.S32.HI R0, RZ, 0x1f, R19 ;  /* 0x0000001fff007819 */ /* 0x001fe20000011413 */
[----:B------:R-:W-:-:S02]  /*10d0*/  VIADD R0, R14, 0x10 ;  /* 0x000000100e007836 */ /* 0x000fc40000000000 */
[----:B------:R-:W-:Y:S01]  /*10e0*/  STL [R1+0xb0], R14 ;  /* 0x0000b00e01007387 */ /* 0x000fe20000100800 */
[----:B------:R-:W-:-:S03]  /*10f0*/  LOP3.LUT R2, R10, 0xc0, RZ, 0xc0, !PT ;  /* 0x000000c00a027812 */ /* 0x000fc600078ec0ff */
[----:B------:R-:W-:Y:S04]  /*1100*/  STL [R1+0x40], R8 ;  /* 0x0000400801007387 */ /* 0x000fe80000100800 */
[----:B------:R0:W-:Y:S04]  /*1110*/  STL [R1+0xd0], R0 ;  /* 0x0000d00001007387 */ /* 0x0001e80000100800 */
[----:B------:R1:W-:Y:S01]  /*1120*/  STL [R1+0xc8], R3 ;  /* 0x0000c80301007387 */ /* 0x0003e20000100800 */
[C---:B0-----:R-:W-:Y:S02]  /*1130*/  VIADD R0, R14.reuse, 0x8 ;  /* 0x000000080e007836 */ /* 0x041fe40000000000 */
[----:B-1----:R-:W-:-:S03]  /*1140*/  VIADD R3, R14, 0x18 ;  /* 0x000000180e037836 */ /* 0x002fc60000000000 */
[----:B------:R0:W-:Y:S01]  /*1150*/  STL [R1+0xe0], R0 ;  /* 0x0000e00001007387 */ /* 0x0001e20000100800 */
[----:B------:R-:W-:-:S03]  /*1160*/  IMAD.SHL.U32 R10, R12, 0x2, RZ ;  /* 0x000000020c0a7824 */ /* 0x000fc600078e00ff */
[----:B------:R1:W-:Y:S04]  /*1170*/  STL [R1+0xb8], R2 ;  /* 0x0000b80201007387 */ /* 0x0003e80000100800 */
[----:B------:R2:W-:Y:S01]  /*1180*/  STL [R1+0xe4], R3 ;  /* 0x0000e40301007387 */ /* 0x0005e20000100800 */
[----:B0-----:R-:W-:Y:S02]  /*1190*/  LOP3.LUT R0, R2, 0x8, R8, 0xf8, !PT ;  /* 0x0000000802007812 */ /* 0x001fe400078ef808 */
[----:B-1----:R-:W-:Y:S01]  /*11a0*/  SHF.R.U32.HI R2, RZ, 0x3, R2 ;  /* 0x00000003ff027819 */ /* 0x002fe20000011602 */
[----:B--2---:R-:W-:-:S04]  /*11b0*/  VIADD R3, R14, 0x28 ;  /* 0x000000280e037836 */ /* 0x004fc80000000000 */
[----:B------:R0:W-:Y:S01]  /*11c0*/  STL [R1+0xbc], R2 ;  /* 0x0000bc0201007387 */ /* 0x0001e20000100800 */
[----:B------:R-:W-:Y:S01]  /*11d0*/  LOP3.LUT R0, R0, R2, RZ, 0x3c, !PT ;  /* 0x0000000200007212 */ /* 0x000fe200078e3cff */
[C---:B------:R-:W-:Y:S02]  /*11e0*/  VIADD R8, R10.reuse, 0x8 ;  /* 0x000000080a087836 */ /* 0x040fe40000000000 */
[----:B------:R1:W-:Y:S01]  /*11f0*/  STL [R1+0xe8], R3 ;  /* 0x0000e80301007387 */ /* 0x0003e20000100800 */
[----:B------:R-:W-:-:S03]  /*1200*/  VIADD R7, R10, 0x10 ;  /* 0x000000100a077836 */ /* 0x000fc60000000000 */
        /* <DEDUP_REMOVED lines=21> */
[----:B------:R1:W-:Y:S02]  /*1360*/  STL [R1+0x100], R0 ;  /* 0x0001000001007387 */ /* 0x0003e40000100800 */
.L_x_2491:
[----:B01--4-:R-:W0:Y:S02]  /*1370*/  LDC.64 R2, c[0x0][0xc88] ;  /* 0x00032200ff027b82 */ /* 0x013e240000000a00 */
[----:B0-----:R-:W-:-:S05]  /*1380*/  IMAD.WIDE R2, R107, 0x4, R2 ;  /* 0x000000046b027825 */ /* 0x001fca00078e0202 */
[----:B--2---:R-:W2:Y:S01]  /*1390*/  LDG.E R24, desc[UR60][R2.64] ;  /* 0x0000003c02187981 */ /* 0x004ea2000c1e1900 */
[----:B------:R-:W-:Y:S05]  /*13a0*/  YIELD ;  /* 0x0000000000007946 */ /* 0x000fea0003800000 */
[----:B------:R-:W-:Y:S01]  /*13b0*/  ULDC.64 UR4, c[0x0][0xa28] ;  /* 0x00028a0000047ab9 */ /* 0x000fe20000000a00 */
[----:B------:R-:W-:Y:S01]  /*13c0*/  ULDC.64 UR8, c[0x0][0xa18] ;  /* 0x0002860000087ab9 */ /* 0x000fe20000000a00 */
[----:B------:R-:W-:Y:S01]  /*13d0*/  ISETP.NE.U32.AND P1, PT, RZ, UR4, PT ;  /* 0x00000004ff007c0c */ /* 0x000fe2000bf25070 */
[----:B------:R-:W-:Y:S01]  /*13e0*/  IMAD.MOV.U32 R10, RZ, RZ, RZ ;  /* 0x000000ffff0a7224 */ /* 0x000fe200078e00ff */
[----:B------:R-:W-:Y:S01]  /*13f0*/  ULDC.64 UR6, c[0x0][0xa08] ;  /* 0x0002820000067ab9 */ /* 0x000fe20000000a00 */
[----:B------:R-:W-:Y:S01]  /*1400*/  IMAD.MOV.U32 R74, RZ, RZ, RZ ;  /* 0x000000ffff4a7224 */ /* 0x000fe200078e00ff */
[----:B------:R-:W-:-:S02]  /*1410*/  ISETP.NE.AND.EX P1, PT, RZ, UR5, PT, P1 ;  /* 0x00000005ff007c0c */ /* 0x000fc4000bf25310 */
[----:B------:R-:W-:-:S04]  /*1420*/  ISETP.NE.U32.AND P0, PT, RZ, UR6, PT ;  /* 0x00000006ff007c0c */ /* 0x000fc8000bf05070 */
[----:B------:R-:W-:Y:S02]  /*1430*/  ISETP.NE.AND.EX P0, PT, RZ, UR7, PT, P0 ;  /* 0x00000007ff007c0c */ /* 0x000fe4000bf05300 */
[----:B--2---:R-:W-:Y:S01]  /*1440*/  SHF.R.S32.HI R0, RZ, 0x1f, R24 ;  /* 0x0000001fff007819 */ /* 0x004fe20000011418 */
[----:B------:R-:W-:-:S04]  /*1450*/  IMAD.SHL.U32 R26, R24, 0x4, RZ ;  /* 0x00000004181a7824 */ /* 0x000fc800078e00ff */
[C---:B------:R-:W-:Y:S01]  /*1460*/  @P1 LEA R4, P2, R24.reuse, UR4, 0x2 ;  /* 0x0000000418041c11 */ /* 0x040fe2000f8410ff */
[----:B------:R-:W-:Y:S01]  /*1470*/  STL [R1+0x10c], R24 ;  /* 0x00010c1801007387 */ /* 0x000fe20000100800 */
[C-C-:B------:R-:W-:Y:S02]  /*1480*/  SHF.L.U64.HI R25, R24.reuse, 0x2, R0.reuse ;  /* 0x0000000218197819 */ /* 0x140fe40000010200 */
[----:B------:R-:W-:Y:S01]  /*1490*/  @P1 LEA.HI.X R5, R24, UR5, R0, 0x2, P2 ;  /* 0x0000000518051c11 */ /* 0x000fe200090f1400 */
[----:B------:R-:W-:Y:S01]  /*14a0*/  ULDC UR4, c[0x0][0x288] ;  /* 0x0000a20000047ab9 */ /* 0x000fe20000000800 */
[----:B------:R-:W-:Y:S01]  /*14b0*/  ISETP.NE.U32.AND P2, PT, RZ, UR8, PT ;  /* 0x00000008ff007c0c */ /* 0x000fe2000bf45070 */
[----:B------:R0:W-:Y:S01]  /*14c0*/  STL [R1+0x134], R0 ;  /* 0x0001340001007387 */ /* 0x0001e20000100800 */
[----:B------:R-:W-:Y:S02]  /*14d0*/  IADD3 R8, P3, R26, UR6, RZ ;  /* 0x000000061a087c10 */ /* 0x000fe4000ff7e0ff */
[----:B------:R-:W-:Y:S01]  /*14e0*/  ISETP.NE.AND.EX P2, PT, RZ, UR9, PT, P2 ;  /* 0x00000009ff007c0c */ /* 0x000fe2000bf45320 */
[----:B------:R1:W5:Y:S01]  /*14f0*/  @P1 LDG.E R10, desc[UR60][R4.64] ;  /* 0x0000003c040a1981 */ /* 0x000362000c1e1900 */
[----:B------:R-:W-:-:S03]  /*1500*/  IADD3.X R9, R25, UR7, RZ, P3, !PT ;  /* 0x0000000719097c10 */ /* 0x000fc60009ffe4ff */
[----:B------:R1:W-:Y:S01]  /*1510*/  STL [R1+0x110], R26 ;  /* 0x0001101a01007387 */ /* 0x0003e20000100800 */
[----:B0-----:R-:W-:Y:S01]  /*1520*/  IMAD.U32 R0, RZ, RZ, UR4 ;  /* 0x00000004ff007e24 */ /* 0x001fe2000f8e00ff */
[----:B------:R-:W-:Y:S02]  /*1530*/  ULDC.64 UR4, c[0x0][0x418] ;  /* 0x0001060000047ab9 */ /* 0x000fe40000000a00 */
[----:B------:R1:W5:Y:S04]  /*1540*/  @P0 LDG.E R74, desc[UR60][R8.64] ;  /* 0x0000003c084a0981 */ /* 0x000368000c1e1900 */
[----:B------:R-:W-:Y:S01]  /*1550*/  @P2 IADD3 R6, P1, R26, UR8, RZ ;  /* 0x000000081a062c10 */ /* 0x000fe2000ff3e0ff */
[----:B------:R1:W-:Y:S03]  /*1560*/  STL [R1+0x114], R25 ;  /* 0x0001141901007387 */ /* 0x0003e60000100800 */
[----:B------:R-:W-:-:S05]  /*1570*/  @P2 IADD3.X R7, R25, UR9, RZ, P1, !PT ;  /* 0x0000000919072c10 */ /* 0x000fca0008ffe4ff */
[----:B------:R-:W2:Y:S01]  /*1580*/  @P2 LDG.E R0, desc[UR60][R6.64] ;  /* 0x0000003c06002981 */ /* 0x000ea2000c1e1900 */
        /* <DEDUP_REMOVED lines=8> */
[----:B---3--:R-:W-:Y:S01]  /*1610*/  IMAD.U32 R19, RZ, RZ, UR4 ;  /* 0x00000004ff137e24 */ /* 0x008fe2000f8e00ff */
[----:B--2---:R1:W-:Y:S01]  /*1620*/  STL [R1+0xdc], R0 ;  /* 0x0000dc0001007387 */ /* 0x0043e20000100800 */
[----:B------:R-:W-:Y:S01]  /*1630*/  IMAD.MOV.U32 R12, RZ, RZ, R0 ;  /* 0x000000ffff0c7224 */ /* 0x000fe200078e0000 */
[----:B------:R-:W-:Y:S06]  /*1640*/  @P2 BRA `(.L_x_2334) ;  /* 0x0000000000282947 */ /* 0x000fec0003800000 */
[----:B------:R-:W-:Y:S02]  /*1650*/  ULDC.64 UR4, c[0x0][0xa00] ;  /* 0x0002800000047ab9 */ /* 0x000fe40000000a00 */
[----:B------:R-:W-:-:S04]  /*1660*/  ISETP.NE.U32.AND P1, PT, RZ, UR4, PT ;  /* 0x00000004ff007c0c */ /* 0x000fc8000bf25070 */
[----:B------:R-:W-:-:S13]  /*1670*/  ISETP.NE.AND.EX P1, PT, RZ, UR5, PT, P1 ;  /* 0x00000005ff007c0c */ /* 0x000fda000bf25310 */
[----:B------:R-:W-:Y:S05]  /*1680*/  @!P1 BRA `(.L_x_2334) ;  /* 0x0000000000189947 */ /* 0x000fea0003800000 */
[----:B-1----:R-:W0:Y:S02]  /*1690*/  LDC.64 R4, c[0x0][0xa00] ;  /* 0x00028000ff047b82 */ /* 0x002e240000000a00 */
[----:B0-----:R-:W-:-:S05]  /*16a0*/  IMAD.WIDE R4, R24, 0x4, R4 ;  /* 0x0000000418047825 */ /* 0x001fca00078e0204 */
[----:B------:R-:W2:Y:S04]  /*16b0*/  LDG.E R0, desc[UR60][R4.64] ;  /* 0x0000003c04007981 */ /* 0x000ea8000c1e1900 */
[----:B------:R-:W2:Y:S02]  /*16c0*/  LDG.E R3, desc[UR60][R4.64+0x4] ;  /* 0x0000043c04037981 */ /* 0x000ea4000c1e1900 */
[----:B--2---:R-:W-:-:S05]  /*16d0*/  IMAD.IADD R12, R3, 0x1, -R0 ;  /* 0x00000001030c7824 */ /* 0x004fca00078e0a00 */
[----:B------:R0:W-:Y:S02]  /*16e0*/  STL [R1+0xdc], R12 ;  /* 0x0000dc0c01007387 */ /* 0x0001e40000100800 */
.L_x_2334:
[C---:B------:R-:W-:Y:S01]  /*16f0*/  LOP3.LUT R18, R106.reuse, 0xffff, RZ, 0xc0, !PT ;  /* 0x0000ffff6a127812 */ /* 0x040fe200078ec0ff */
[----:B------:R-:W-:Y:S01]  /*1700*/  ULDC.64 UR4, c[0x0][0xa20] ;  /* 0x0002880000047ab9 */ /* 0x000fe20000000a00 */
[C---:B------:R-:W-:Y:S02]  /*1710*/  LOP3.LUT R3, R106.reuse, 0xff000000, RZ, 0xc0, !PT ;  /* 0xff0000006a037812 */ /* 0x040fe400078ec0ff */
[----:B------:R-:W-:Y:S01]  /*1720*/  ISETP.NE.U32.AND P1, PT, RZ, UR4, PT ;  /* 0x00000004ff007c0c */ /* 0x000fe2000bf25070 */
[----:B------:R2:W-:Y:S01]  /*1730*/  STL [R1+0x104], R18 ;  /* 0x0001041201007387 */ /* 0x0005e20000100800 */
[----:B-1----:R-:W-:Y:S02]  /*1740*/  LOP3.LUT R0, R106, 0xff0000, RZ, 0xc0, !PT ;  /* 0x00ff00006a007812 */ /* 0x002fe400078ec0ff */
[----:B------:R-:W-:Y:S02]  /*1750*/  ISETP.NE.AND.EX P1, PT, RZ, UR5, PT, P1 ;  /* 0x00000005ff007c0c */ /* 0x000fe4000bf25310 */
[----:B------:R-:W-:-:S04]  /*1760*/  SHF.R.U32.HI R3, RZ, 0x8, R3 ;  /* 0x00000008ff037819 */ /* 0x000fc80000011603 */
[----:B------:R-:W-:-:S07]  /*1770*/  LEA.HI R11, R0, R3, RZ, 0x10 ;  /* 0x00000003000b7211 */ /* 0x000fce00078f80ff */
[----:B--2---:R-:W-:Y:S05]  /*1780*/  @!P1 BRA `(.L_x_2335) ;  /* 0x0000000000109947 */ /* 0x004fea0003800000 */
[----:B------:R-:W-:-:S04]  /*1790*/  IADD3 R4, P0, R26, UR4, RZ ;  /* 0x000000041a047c10 */ /* 0x000fc8000ff1e0ff */
[----:B------:R-:W-:-:S05]  /*17a0*/  IADD3.X R5, R25, UR5, RZ, P0, !PT ;  /* 0x0000000519057c10 */ /* 0x000fca00087fe4ff */
[----:B------:R1:W5:Y:S01]  /*17b0*/  LDG.E R19, desc[UR60][R4.64] ;  /* 0x0000003c04137981 */ /* 0x000362000c1e1900 */
[----:B------:R-:W-:Y:S05]  /*17c0*/  BRA `(.L_x_2336) ;  /* 0x0000000000107947 */ /* 0x000fea0003800000 */
.L_x_2335:
[----:B------:R-:W-:Y:S05]  /*17d0*/  @!P0 BRA `(.L_x_2336) ;  /* 0x00000000000c8947 */ /* 0x000fea0003800000 */
[----:B------:R-:W2:Y:S04]  /*17e0*/  LDG.E R0, desc[UR60][R8.64] ;  /* 0x0000003c08007981 */ /* 0x000ea8000c1e1900 */
[----:B------:R-:W2:Y:S02]  /*17f0*/  LDG.E R19, desc[UR60][R8.64+0x4] ;  /* 0x0000043c08137981 */ /* 0x000ea4000c1e1900 */
[----:B--2---:R-:W-:-:S07]  /*1800*/  IMAD.IADD R19, R19, 0x1, -R0 ;  /* 0x0000000113137824 */ /* 0x004fce00078e0a00 */
.L_x_2336:
[----:B------:R-:W-:Y:S01]  /*1810*/  ULDC.64 UR4, c[0x0][0xa10] ;  /* 0x0002840000047ab9 */ /* 0x000fe20000000a00 */
[----:B------:R-:W2:Y:S01]  /*1820*/  LDC R8, c[0x0][0x448] ;  /* 0x00011200ff087b82 */ /* 0x000ea20000000800 */
[----:B------:R-:W-:-:S04]  /*1830*/  ISETP.NE.U32.AND P0, PT, RZ, UR4, PT ;  /* 0x00000004ff007c0c */ /* 0x000fc8000bf05070 */
[----:B------:R-:W-:Y:S01]  /*1840*/  ISETP.NE.AND.EX P0, PT, RZ, UR5, PT, P0 ;  /* 0x00000005ff007c0c */ /* 0x000fe2000bf05300 */
[----:B------:R-:W-:-:S12]  /*1850*/  ULDC.64 UR4, c[0x0][0xa30] ;  /* 0x00028c0000047ab9 */ /* 0x000fd80000000a00 */
[----:B-1----:R-:W1:Y:S02]  /*1860*/  @P0 LDC.64 R4, c[0x0][0xa10] ;  /* 0x00028400ff040b82 */ /* 0x002e640000000a00 */
[----:B-1----:R-:W-:-:S05]  /*1870*/  @P0 IMAD.WIDE R4, R24, 0x4, R4 ;  /* 0x0000000418040825 */ /* 0x002fca00078e0204 */
[----:B------:R-:W3:Y:S04]  /*1880*/  @P0 LDG.E R0, desc[UR60][R4.64] ;  /* 0x0000003c04000981 */ /* 0x000ee8000c1e1900 */
[----:B------:R1:W3:Y:S01]  /*1890*/  @P0 LDG.E R3, desc[UR60][R4.64+0x4] ;  /* 0x0000043c04030981 */ /* 0x0002e2000c1e1900 */
[----:B------:R-:W-:Y:S01]  /*18a0*/  ISETP.NE.U32.AND P1, PT, RZ, UR4, PT ;  /* 0x00000004ff007c0c */ /* 0x000fe2000bf25070 */
[----:B-----5:R-:W-:-:S03]  /*18b0*/  IMAD.MOV.U32 R103, RZ, RZ, R19 ;  /* 0x000000ffff677224 */ /* 0x020fc600078e0013 */
[----:B------:R-:W-:-:S13]  /*18c0*/  ISETP.NE.AND.EX P1, PT, RZ, UR5, PT, P1 ;  /* 0x00000005ff007c0c */ /* 0x000fda000bf25310 */
[----:B------:R-:W-:-:S04]  /*18d0*/  @P1 IADD3 R6, P2, R26, UR4, RZ ;  /* 0x000000041a061c10 */ /* 0x000fc8000ff5e0ff */
[----:B------:R-:W-:-:S05]  /*18e0*/  @P1 IADD3.X R7, R25, UR5, RZ, P2, !PT ;  /* 0x0000000519071c10 */ /* 0x000fca00097fe4ff */
[----:B------:R4:W5:Y:S01]  /*18f0*/  @P1 LDG.E R103, desc[UR60][R6.64] ;  /* 0x0000003c06671981 */ /* 0x000962000c1e1900 */
[----:B--2---:R-:W-:Y:S01]  /*1900*/  ISETP.NE.AND P1, PT, R8, 0x1, PT ;  /* 0x000000010800780c */ /* 0x004fe20003f25270 */
[----:B------:R-:W-:Y:S01]  /*1910*/  IMAD R13, R105, 0xc0, RZ ;  /* 0x000000c0690d7824 */ /* 0x000fe200078e02ff */
[----:B------:R-:W-:Y:S03]  /*1920*/  BSSY B0, `(.L_x_2337) ;  /* 0x0000039000007945 */ /* 0x000fe60003800000 */
[----:B-1----:R-:W-:Y:S01]  /*1930*/  VIADD R4, R13, 0xbf ;  /* 0x000000bf0d047836 */ /* 0x002fe20000000000 */
[----:B------:R1:W-:Y:S07]  /*1940*/  STL [R1+0xf4], R13 ;  /* 0x0000f40d01007387 */ /* 0x0003ee0000100800 */
[----:B------:R-:W2:Y:S01]  /*1950*/  @P1 LDC R9, c[0x0][0x44c] ;  /* 0x00011300ff091b82 */ /* 0x000ea20000000800 */
[----:B-1----:R-:W-:-:S07]  /*1960*/  IMAD.IADD R13, R19, 0x1, -R10 ;  /* 0x00000001130d7824 */ /* 0x002fce00078e0a0a */
[----:B------:R-:W1:Y:S01]  /*1970*/  @P1 LDC R5, c[0x0][0x450] ;  /* 0x00011400ff051b82 */ /* 0x000e620000000800 */
[----:B---3--:R-:W-:Y:S02]  /*1980*/  @P0 IMAD.IADD R2, R3, 0x1, -R0 ;  /* 0x0000000103020824 */ /* 0x008fe400078e0a00 */
[----:B--2---:R-:W-:-:S04]  /*1990*/  @P1 IMAD.HI.U32 R0, R4, R9, RZ ;  /* 0x0000000904001227 */ /* 0x004fc800078e00ff */
[----:B----4-:R-:W-:Y:S01]  /*19a0*/  IMAD.IADD R6, R13, 0x1, R2 ;  /* 0x000000010d067824 */ /* 0x010fe200078e0202 */
[----:B-1----:R-:W-:-:S03]  /*19b0*/  @P1 SHF.R.U32.HI R4, RZ, R5, R0 ;  /* 0x00000005ff041219 */ /* 0x002fc60000011600 */
[C---:B------:R-:W-:Y:S01]  /*19c0*/  VIADD R0, R6.reuse, 0x8f ;  /* 0x0000008f06007836 */ /* 0x040fe20000000000 */
[----:B------:R-:W-:Y:S01]  /*19d0*/  IADD3 R3, R6, 0x90, -R12 ;  /* 0x0000009006037810 */ /* 0x000fe20007ffe80c */
[----:B------:R1:W-:Y:S01]  /*19e0*/  STL [R1+0xec], R6 ;  /* 0x0000ec0601007387 */ /* 0x0003e20000100800 */
[----:B0-----:R-:W-:Y:S01]  /*19f0*/  LOP3.LUT R12, R11, 0xff, RZ, 0xc0, !PT ;  /* 0x000000ff0b0c7812 */ /* 0x001fe200078ec0ff */
[----:B------:R-:W-:-:S04]  /*1a00*/  IMAD.HI R0, R0, 0x38e38e39, RZ ;  /* 0x38e38e3900007827 */ /* 0x000fc800078e02ff */
[----:B------:R-:W-:Y:S01]  /*1a10*/  IMAD.IADD R4, R3, 0x1, R4 ;  /* 0x0000000103047824 */ /* 0x000fe200078e0204 */
[----:B------:R-:W-:Y:S01]  /*1a20*/  SHF.R.U32.HI R3, RZ, 0x1f, R0 ;  /* 0x0000001fff037819 */ /* 0x000fe20000011600 */
[----:B------:R0:W-:Y:S02]  /*1a30*/  STL [R1+0x120], R12 ;  /* 0x0001200c01007387 */ /* 0x0001e40000100800 */
[----:B------:R-:W-:Y:S01]  /*1a40*/  IMAD.HI R4, R4, 0x38e38e39, RZ ;  /* 0x38e38e3904047827 */ /* 0x000fe200078e02ff */
[----:B-1----:R-:W-:Y:S02]  /*1a50*/  SHF.R.U32.HI R6, RZ, 0x10, R11 ;  /* 0x00000010ff067819 */ /* 0x002fe4000001160b */
[----:B------:R-:W-:Y:S01]  /*1a60*/  LEA.HI.SX32 R110, R0, R3, 0x1b ;  /* 0x00000003006e7211 */ /* 0x000fe200078fdaff */
[----:B------:R-:W-:Y:S01]  /*1a70*/  IMAD.MOV.U32 R0, RZ, RZ, RZ ;  /* 0x000000ffff007224 */ /* 0x000fe200078e00ff */
[----:B------:R-:W-:Y:S01]  /*1a80*/  SHF.R.U32.HI R5, RZ, 0x1f, R4 ;  /* 0x0000001fff057819 */ /* 0x000fe20000011604 */
[----:B------:R0:W-:Y:S03]  /*1a90*/  STL [R1+0x108], R6 ;  /* 0x0001080601007387 */ /* 0x0001e60000100800 */
[----:B------:R-:W-:-:S04]  /*1aa0*/  LEA.HI.SX32 R5, R4, R5, 0x1b ;  /* 0x0000000504057211 */ /* 0x000fc800078fdaff */
[----:B------:R-:W-:-:S04]  /*1ab0*/  VIMNMX R9, R110, R5, PT ;  /* 0x000000056e097248 */ /* 0x000fc80003fe0100 */
[----:B------:R-:W-:-:S13]  /*1ac0*/  ISETP.GE.AND P0, PT, R9, 0x1, PT ;  /* 0x000000010900780c */ /* 0x000fda0003f06270 */
        /* <DEDUP_REMOVED lines=30> */
.L_x_2338:
[----:B------:R-:W-:Y:S05]  /*1cb0*/  BSYNC B0 ;  /* 0x0000000000007941 */ /* 0x000fea0003800000 */
.L_x_2337:
        /* <DEDUP_REMOVED lines=36> */
[----:B-1---5:R-:W-:Y:S05]  /*1f00*/  CALL.ABS.NOINC R14 ;  /* 0x000000000e007343 */ /* 0x022fea0003c00000 */
.L_x_2341:
[----:B------:R-:W-:Y:S05]  /*1f10*/  BSYNC B6 ;  /* 0x0000000000067941 */ /* 0x000fea0003800000 */
.L_x_2340:
        /* <DEDUP_REMOVED lines=20> */
.L_x_2343:
[----:B------:R-:W-:Y:S05]  /*2060*/  BSYNC B6 ;  /* 0x0000000000067941 */ /* 0x000fea0003800000 */
.L_x_2342:
[----:B------:R-:W0:Y:S01]  /*2070*/  S2R R20, SR_TID.X ;  /* 0x0000000000147919 */ /* 0x000e220000002100 */
[----:B------:R-:W-:Y:S01]  /*2080*/  ULDC.64 UR4, c[0x0][0x9f8] ;  /* 0x00027e0000047ab9 */ /* 0x000fe20000000a00 */
[----:B------:R-:W-:Y:S01]  /*2090*/  IMAD.MOV.U32 R0, RZ, RZ, R24 ;  /* 0x000000ffff007224 */ /* 0x000fe200078e0018 */
[----:B------:R-:W-:Y:S01]  /*20a0*/  ISETP.NE.U32.AND P0, PT, RZ, UR4, PT ;  /* 0x00000004ff007c0c */ /* 0x000fe2000bf05070 */
[----:B------:R-:W-:Y:S01]  /*20b0*/  IMAD.IADD R74, R74, 0x1, R19 ;  /* 0x000000014a4a7824 */ /* 0x000fe200078e0213 */
[----:B------:R-:W2:Y:S01]  /*20c0*/  LDL.64 R12, [R1+0x40] ;  /* 0x00004000010c7983 */ /* 0x000ea20000100a00 */
[----:B------:R-:W1:Y:S01]  /*20d0*/  LDC.64 R28, c[0x0][0x300] ;  /* 0x0000c000ff1c7b82 */ /* 0x000e620000000a00 */
[----:B------:R-:W-:Y:S02]  /*20e0*/  ISETP.NE.AND.EX P0, PT, RZ, UR5, PT, P0 ;  /* 0x00000005ff007c0c */ /* 0x000fe4000bf05300 */
[----:B------:R-:W3:Y:S04]  /*20f0*/  LDL.64 R38, [R1+0x40] ;  /* 0x0000400001267983 */ /* 0x000ee80000100a00 */
[----:B------:R-:W4:Y:S01]  /*2100*/  LDL.64 R32, [R1+0xb0] ;  /* 0x0000b00001207983 */ /* 0x000f220000100a00 */
[----:B------:R-:W1:Y:S06]  /*2110*/  LDC.64 R66, c[0x0][0x408] ;  /* 0x00010200ff427b82 */ /* 0x000e6c0000000a00 */
[----:B------:R-:W-:-:S02]  /*2120*/  @P0 IADD3 R4, P1, R26, UR4, RZ ;  /* 0x000000041a040c10 */ /* 0x000fc4000ff3e0ff */
[----:B------:R-:W1:Y:S02]  /*2130*/  LDC.64 R72, c[0x0][0x3f8] ;  /* 0x0000fe00ff487b82 */ /* 0x000e640000000a00 */
[----:B------:R-:W-:Y:S01]  /*2140*/  @P0 IADD3.X R5, R25, UR5, RZ, P1, !PT ;  /* 0x0000000519050c10 */ /* 0x000fe20008ffe4ff */
[----:B------:R-:W-:-:S04]  /*2150*/  ULDC.64 UR4, c[0x0][0xa08] ;  /* 0x0002820000047ab9 */ /* 0x000fc80000000a00 */
[----:B------:R0:W4:Y:S02]  /*2160*/  @P0 LDG.E R0, desc[UR60][R4.64] ;  /* 0x0000003c04000981 */ /* 0x000124000c1e1900 */
[----:B0-----:R-:W-:-:S05]  /*2170*/  VIADD R8, R20, 0xffffff80 ;  /* 0xffffff8014087836 */ /* 0x001fca0000000000 */
[----:B------:R-:W-:-:S04]  /*2180*/  SHF.R.S32.HI R9, RZ, 0x1f, R8 ;  /* 0x0000001fff097819 */ /* 0x000fc80000011408 */
[----:B------:R-:W-:-:S04]  /*2190*/  LEA.HI R9, R9, R8, RZ, 0x2 ;  /* 0x0000000809097211 */ /* 0x000fc800078f10ff */
[--C-:B------:R-:W-:Y:S02]  /*21a0*/  SHF.R.S32.HI R19, RZ, 0x2, R9.reuse ;  /* 0x00000002ff137819 */ /* 0x100fe40000011409 */
[----:B------:R-:W-:-:S04]  /*21b0*/  SHF.R.S32.HI R4, RZ, 0x1f, R9 ;  /* 0x0000001fff047819 */ /* 0x000fc80000011409 */
[----:B------:R-:W-:-:S04]  /*21c0*/  LEA.HI R8, R4, R19, RZ, 0x2 ;  /* 0x0000001304087211 */ /* 0x000fc800078f10ff */
[----:B------:R-:W-:-:S05]  /*21d0*/  LOP3.LUT R8, R8, 0xfffffffc, RZ, 0xc0, !PT ;  /* 0xfffffffc08087812 */ /* 0x000fca00078ec0ff */
[----:B------:R-:W-:Y:S02]  /*21e0*/  IMAD.IADD R19, R19, 0x1, -R8 ;  /* 0x0000000113137824 */ /* 0x000fe400078e0a08 */
[----:B------:R-:W4:Y:S04]  /*21f0*/  LDL.64 R8, [R1+0xb0] ;  /* 0x0000b00001087983 */ /* 0x000f280000100a00 */
[----:B------:R-:W4:Y:S01]  /*2200*/  LDL.LU R10, [R1] ;  /* 0x00000000010a7983 */ /* 0x000f220000300800 */
[C---:B------:R-:W-:Y:S02]  /*2210*/  VIADD R35, R20.reuse, 0xffffff80 ;  /* 0xffffff8014237836 */ /* 0x040fe40000000000 */
[C---:B------:R-:W-:Y:S02]  /*2220*/  VIADD R34, R20.reuse, 0xffffff80 ;  /* 0xffffff8014227836 */ /* 0x040fe40000000000 */
[----:B------:R-:W-:-:S02]  /*2230*/  VIADD R40, R20, 0xffffff80 ;  /* 0xffffff8014287836 */ /* 0x000fc40000000000 */
[----:B------:R-:W-:Y:S01]  /*2240*/  VIADD R37, R20, 0xffffff80 ;  /* 0xffffff8014257836 */ /* 0x000fe20000000000 */
[----:B------:R-:W-:-:S04]  /*2250*/  LEA.HI R34, R34, R35, RZ, 0x1 ;  /* 0x0000002322227211 */ /* 0x000fc800078f08ff */
[----:B------:R-:W-:Y:S02]  /*2260*/  LEA.HI R37, R37, R40, RZ, 0x1 ;  /* 0x0000002825257211 */ /* 0x000fe400078f08ff */
[----:B------:R-:W-:Y:S02]  /*2270*/  SHF.R.S32.HI R11, RZ, 0x1f, R74 ;  /* 0x0000001fff0b7819 */ /* 0x000fe4000001144a */
[----:B------:R-:W-:Y:S01]  /*2280*/  SHF.R.U32.HI R36, RZ, 0x7, R20 ;  /* 0x00000007ff247819 */ /* 0x000fe20000011614 */
[----:B--2---:R-:W0:Y:S01]  /*2290*/  LDC R13, c[0x0][0x3f4] ;  /* 0x0000fd00ff0d7b82 */ /* 0x004e220000000800 */
[----:B---3--:R-:W-:-:S05]  /*22a0*/  IMAD.MOV.U32 R38, RZ, RZ, R12 ;  /* 0x000000ffff267224 */ /* 0x008fca00078e000c */
[----:B------:R-:W-:-:S05]  /*22b0*/  SHF.R.S32.HI R39, RZ, 0x1f, R38 ;  /* 0x0000001fff277819 */ /* 0x000fca0000011426 */
[----:B------:R-:W-:Y:S04]  /*22c0*/  STL [R1+0x44], R39 ;  /* 0x0000442701007387 */ /* 0x000fe80000100800 */
[----:B------:R-:W2:Y:S01]  /*22d0*/  LDL R41, [R1+0xb8] ;  /* 0x0000b80001297983 */ /* 0x000ea20000100800 */
[----:B----4-:R-:W-:-:S05]  /*22e0*/  IMAD.MOV.U32 R32, RZ, RZ, R8 ;  /* 0x000000ffff207224 */ /* 0x010fca00078e0008 */
[----:B------:R-:W-:-:S05]  /*22f0*/  SHF.R.S32.HI R33, RZ, 0x1f, R32 ;  /* 0x0000001fff217819 */ /* 0x000fca0000011420 */
[----:B------:R-:W-:Y:S04]  /*2300*/  STL [R1+0xb4], R33 ;  /* 0x0000b42101007387 */ /* 0x000fe80000100800 */
[----:B------:R-:W3:Y:S04]  /*2310*/  LDL R35, [R1+0xbc] ;  /* 0x0000bc0001237983 */ /* 0x000ee80000100800 */
[----:B------:R-:W4:Y:S01]  /*2320*/  LDL R40, [R1+0xc0] ;  /* 0x0000c00001287983 */ /* 0x000f220000100800 */
[-C--:B-1----:R-:W-:Y:S01]  /*2330*/  IMAD R3, R11, R28.reuse, RZ ;  /* 0x0000001c0b037224 */ /* 0x082fe200078e02ff */
[----:B------:R-:W-:Y:S01]  /*2340*/  ISETP.NE.U32.AND P0, PT, RZ, UR4, PT ;  /* 0x00000004ff007c0c */ /* 0x000fe2000bf05070 */
[----:B------:R-:W-:-:S04]  /*2350*/  IMAD.WIDE.U32 R6, R74, R28, RZ ;  /* 0x0000001c4a067225 */ /* 0x000fc800078e00ff */
[----:B------:R-:W-:Y:S01]  /*2360*/  IMAD R3, R74, R29, R3 ;  /* 0x0000001d4a037224 */ /* 0x000fe200078e0203 */
[----:B------:R-:W-:Y:S01]  /*2370*/  ISETP.NE.AND.EX P0, PT, RZ, UR5, PT, P0 ;  /* 0x00000005ff007c0c */ /* 0x000fe2000bf05300 */
[----:B------:R-:W-:Y:S02]  /*2380*/  ULDC.64 UR4, c[0x0][0x308] ;  /* 0x0000c20000047ab9 */ /* 0x000fe40000000a00 */
[----:B------:R-:W-:Y:S01]  /*2390*/  IMAD.IADD R7, R7, 0x1, R3 ;  /* 0x0000000107077824 */ /* 0x000fe200078e0203 */
[----:B------:R-:W-:Y:S02]  /*23a0*/  SHF.R.S32.HI R3, RZ, 0x1f, R0 ;  /* 0x0000001fff037819 */ /* 0x000fe40000011400 */
[----:B------:R-:W-:Y:S01]  /*23b0*/  ISETP.NE.AND P6, PT, R36, 0x1, PT ;  /* 0x000000012400780c */ /* 0x000fe20003fc5270 */
[----:B------:R-:W-:Y:S01]  /*23c0*/  IMAD.WIDE.U32 R4, R18, UR4, R6 ;  /* 0x0000000412047c25 */ /* 0x000fe2000f8e0006 */
[----:B------:R-:W-:-:S03]  /*23d0*/  SEL R85, R3, RZ, !P0 ;  /* 0x000000ff03557207 */ /* 0x000fc60004000000 */
[----:B------:R-:W-:Y:S01]  /*23e0*/  IMAD R5, R18, UR5, R5 ;  /* 0x0000000512057c24 */ /* 0x000fe2000f8e0205 */
[----:B------:R-:W-:Y:S01]  /*23f0*/  ULDC.64 UR4, c[0x0][0x310] ;  /* 0x0000c40000047ab9 */ /* 0x000fe20000000a00 */
[----:B------:R-:W-:Y:S01]  /*2400*/  SEL R21, R0, RZ, !P0 ;  /* 0x000000ff00157207 */ /* 0x000fe20004000000 */
[----:B------:R-:W-:Y:S01]  /*2410*/  IMAD R0, R85, UR4, RZ ;  /* 0x0000000455007c24 */ /* 0x000fe2000f8e02ff */
[----:B------:R-:W-:-:S03]  /*2420*/  SHF.R.S32.HI R34, RZ, 0x1, R34 ;  /* 0x00000001ff227819 */ /* 0x000fc60000011422 */
[C---:B------:R-:W-:Y:S02]  /*2430*/  IMAD R3, R21.reuse, UR5, R0 ;  /* 0x0000000515037c24 */ /* 0x040fe4000f8e0200 */
[----:B------:R-:W-:Y:S01]  /*2440*/  IMAD.WIDE.U32 R24, R21, UR4, R4 ;  /* 0x0000000415187c25 */ /* 0x000fe2000f8e0004 */
[----:B------:R-:W-:Y:S05]  /*2450*/  @!P6 WARPSYNC.ALL ;  /* 0x000000000000e948 */ /* 0x000fea0003800000 */
[----:B------:R-:W-:Y:S01]  /*2460*/  VIADD R0, R38, 0x10 ;  /* 0x0000001026007836 */ /* 0x000fe20000000000 */
[----:B------:R-:W-:Y:S01]  /*2470*/  SHF.R.S32.HI R34, RZ, 0x1f, R34 ;  /* 0x0000001fff227819 */ /* 0x000fe20000011422 */
[----:B------:R-:W-:Y:S01]  /*2480*/  ULDC.64 UR4, c[0x0][0x330] ;  /* 0x0000cc0000047ab9 */ /* 0x000fe20000000a00 */
[----:B------:R-:W-:Y:S01]  /*2490*/  SHF.R.S32.HI R37, RZ, 0x1, R37 ;  /* 0x00000001ff257819 */ /* 0x000fe20000011425 */
[----:B------:R-:W-:Y:S01]  /*24a0*/  IMAD.WIDE.U32 R26, R18, UR4, R38 ;  /* 0x00000004121a7c25 */ /* 0x000fe2000f8e0026 */
[----:B------:R-:W-:Y:S01]  /*24b0*/  ULDC UR4, c[0x0][0x2f4] ;  /* 0x0000bd0000047ab9 */ /* 0x000fe20000000800 */
[----:B------:R-:W-:Y:S01]  /*24c0*/  LOP3.LUT R10, R10, 0xfffffffd, RZ, 0xc0, !PT ;  /* 0xfffffffd0a0a7812 */ /* 0x000fe200078ec0ff */
[----:B------:R-:W-:Y:S01]  /*24d0*/  ULDC.64 UR6, c[0x0][0x338] ;  /* 0x0000ce0000067ab9 */ /* 0x000fe20000000a00 */
[----:B------:R-:W-:Y:S01]  /*24e0*/  IMAD R4, R34, R28, RZ ;  /* 0x0000001c22047224 */ /* 0x000fe200078e02ff */
[----:B------:R-:W-:-:S02]  /*24f0*/  ISETP.GE.AND P1, PT, R0, UR4, PT ;  /* 0x0000000400007c0c */ /* 0x000fc4000bf26270 */
[----:B------:R-:W-:Y:S01]  /*2500*/  ISETP.GE.AND P0, PT, R38, UR4, PT ;  /* 0x0000000426007c0c */ /* 0x000fe2000bf06270 */
[----:B------:R-:W-:Y:S01]  /*2510*/  IMAD R6, R37, R29, R4 ;  /* 0x0000001d25067224 */ /* 0x000fe200078e0204 */
[----:B------:R-:W-:Y:S02]  /*2520*/  SEL R5, RZ, 0xffffffff, P1 ;  /* 0xffffffffff057807 */ /* 0x000fe40000800000 */
[----:B------:R-:W-:Y:S02]  /*2530*/  SEL R4, RZ, 0x1, P0 ;  /* 0x00000001ff047807 */ /* 0x000fe40000000000 */
[----:B------:R-:W-:Y:S01]  /*2540*/  LOP3.LUT P0, RZ, R19, 0x2, RZ, 0xc0, !PT ;  /* 0x0000000213ff7812 */ /* 0x000fe2000780c0ff */
[----:B------:R-:W-:Y:S02]  /*2550*/  IMAD.SHL.U32 R5, R5, 0x2, RZ ;  /* 0x0000000205057824 */ /* 0x000fe400078e00ff */
[----:B------:R-:W-:-:S03]  /*2560*/  IMAD.WIDE.U32 R86, R37, R28, R38 ;  /* 0x0000001c25567225 */ /* 0x000fc600078e0026 */
[----:B------:R-:W-:Y:S01]  /*2570*/  LOP3.LUT R7, R5, 0x2, R4, 0xe2, !PT ;  /* 0x0000000205077812 */ /* 0x000fe200078ee204 */
[----:B------:R-:W-:Y:S01]  /*2580*/  IMAD.IADD R3, R25, 0x1, R3 ;  /* 0x0000000119037824 */ /* 0x000fe200078e0203 */
[----:B------:R-:W-:Y:S01]  /*2590*/  IADD3 R89, P1, R24, R86, RZ ;  /* 0x0000005618597210 */ /* 0x000fe20007f3e0ff */
[C---:B------:R-:W-:Y:S02]  /*25a0*/  VIADD R4, R38.reuse, 0x20 ;  /* 0x0000002026047836 */ /* 0x040fe40000000000 */
[----:B------:R-:W-:Y:S01]  /*25b0*/  VIADD R5, R38, 0x30 ;  /* 0x0000003026057836 */ /* 0x000fe20000000000 */
[----:B------:R-:W-:Y:S01]  /*25c0*/  IADD3.X R86, R3, R87, R6, P1, !PT ;  /* 0x0000005703567210 */ /* 0x000fe20000ffe406 */
[----:B------:R-:W-:Y:S01]  /*25d0*/  IMAD R8, R34, R66, RZ ;  /* 0x0000004222087224 */ /* 0x000fe200078e02ff */
[----:B------:R-:W-:Y:S01]  /*25e0*/  @P0 LOP3.LUT R10, R10, 0x2, RZ, 0xfc, !PT ;  /* 0x000000020a0a0812 */ /* 0x000fe200078efcff */
[----:B------:R-:W-:Y:S01]  /*25f0*/  VIADD R6, R38, 0x40 ;  /* 0x0000004026067836 */ /* 0x000fe20000000000 */
[----:B------:R-:W-:-:S02]  /*2600*/  ISETP.GE.AND P0, PT, R4, UR4, PT ;  /* 0x0000000404007c0c */ /* 0x000fc4000bf06270 */
[----:B------:R-:W-:Y:S01]  /*2610*/  ISETP.GE.AND P1, PT, R5, UR4, PT ;  /* 0x0000000405007c0c */ /* 0x000fe2000bf26270 */
[C---:B------:R-:W-:Y:S01]  /*2620*/  IMAD R15, R37.reuse, R67, R8 ;  /* 0x00000043250f7224 */ /* 0x040fe200078e0208 */
[----:B------:R-:W-:Y:S02]  /*2630*/  SEL R8, RZ, 0x4, P0 ;  /* 0x00000004ff087807 */ /* 0x000fe40000000000 */
[----:B------:R-:W-:Y:S02]  /*2640*/  SEL R9, RZ, 0x8, P1 ;  /* 0x00000008ff097807 */ /* 0x000fe40000800000 */
[----:B------:R-:W-:Y:S01]  /*2650*/  ISETP.GE.AND P0, PT, R6, UR4, PT ;  /* 0x0000000406007c0c */ /* 0x000fe2000bf06270 */
[-C--:B------:R-:W-:Y:S01]  /*2660*/  IMAD.WIDE.U32 R30, R37, R66.reuse, R38 ;  /* 0x00000042251e7225 */ /* 0x080fe200078e0026 */
[----:B------:R-:W-:Y:S02]  /*2670*/  LOP3.LUT R7, R9, R7, R8, 0xfe, !PT ;  /* 0x0000000709077212 */ /* 0x000fe400078efe08 */
[----:B------:R-:W-:Y:S01]  /*2680*/  SEL R12, RZ, 0x10, P0 ;  /* 0x00000010ff0c7807 */ /* 0x000fe20000000000 */
[----:B------:R-:W-:Y:S01]  /*2690*/  IMAD.WIDE.U32 R64, R37, R66, R32 ;  /* 0x0000004225407225 */ /* 0x000fe200078e0020 */
[----:B0-----:R-:W-:-:S02]  /*26a0*/  ISETP.GE.AND P2, PT, R4, R13, PT ;  /* 0x0000000d0400720c */ /* 0x001fc40003f46270 */
[-C--:B------:R-:W-:Y:S01]  /*26b0*/  ISETP.GE.AND P0, PT, R38, R13.reuse, PT ;  /* 0x0000000d2600720c */ /* 0x080fe20003f06270 */
[----:B------:R-:W-:Y:S01]  /*26c0*/  IMAD R27, R18, UR5, R27 ;  /* 0x00000005121b7c24 */ /* 0x000fe2000f8e021b */
[----:B------:R-:W-:Y:S01]  /*26d0*/  LOP3.LUT R12, R7, R12, RZ, 0xfc, !PT ;  /* 0x0000000c070c7212 */ /* 0x000fe200078efcff */
[----:B------:R-:W-:Y:S01]  /*26e0*/  IMAD R85, R85, UR6, RZ ;  /* 0x0000000655557c24 */ /* 0x000fe2000f8e02ff */
[----:B------:R-:W-:Y:S01]  /*26f0*/  ISETP.GE.AND P1, PT, R0, R13, PT ;  /* 0x0000000d0000720c */ /* 0x000fe20003f26270 */
[----:B------:R-:W-:Y:S01]  /*2700*/  IMAD.IADD R31, R31, 0x1, R15 ;  /* 0x000000011f1f7824 */ /* 0x000fe200078e020f */
[----:B------:R-:W-:Y:S01]  /*2710*/  SEL R7, R13, RZ, P0 ;  /* 0x000000ff0d077207 */ /* 0x000fe20000000000 */
[----:B------:R-:W-:Y:S01]  /*2720*/  IMAD.IADD R65, R15, 0x1, R65 ;  /* 0x000000010f417824 */ /* 0x000fe200078e0241 */
[----:B------:R-:W-:Y:S01]  /*2730*/  SEL R15, R13, RZ, P2 ;  /* 0x000000ff0d0f7207 */ /* 0x000fe20001000000 */
[----:B------:R-:W-:Y:S01]  /*2740*/  IMAD R8, R34, R72, RZ ;  /* 0x0000004822087224 */ /* 0x000fe200078e02ff */
[----:B------:R-:W-:Y:S01]  /*2750*/  LOP3.LUT R10, R10, 0xfffffffe, RZ, 0xc0, !PT ;  /* 0xfffffffe0a0a7812 */ /* 0x000fe200078ec0ff */
[----:B------:R-:W-:Y:S01]  /*2760*/  IMAD R85, R21, UR7, R85 ;  /* 0x0000000715557c24 */ /* 0x000fe2000f8e0255 */
[----:B------:R-:W-:Y:S01]  /*2770*/  SEL R9, R13, RZ, P1 ;  /* 0x000000ff0d097207 */ /* 0x000fe20000800000 */
[----:B------:R-:W-:-:S04]  /*2780*/  IMAD.WIDE.U32 R26, R21, UR6, R26 ;  /* 0x00000006151a7c25 */ /* 0x000fc8000f8e001a */
[C---:B------:R-:W-:Y:S02]  /*2790*/  IMAD R21, R37.reuse, R73, R8 ;  /* 0x0000004925157224 */ /* 0x040fe400078e0208 */
[----:B------:R-:W-:Y:S02]  /*27a0*/  IMAD.IADD R8, R38, 0x1, R7 ;  /* 0x0000000126087824 */ /* 0x000fe400078e0207 */
[----:B------:R-:W-:Y:S01]  /*27b0*/  IMAD.WIDE.U32 R68, R37, R72, R38 ;  /* 0x0000004825447225 */ /* 0x000fe200078e0026 */
[----:B------:R-:W-:-:S03]  /*27c0*/  @P2 LOP3.LUT R10, R10, 0x1, RZ, 0xfc, !PT ;  /* 0x000000010a0a2812 */ /* 0x000fc600078efcff */
[----:B------:R-:W-:-:S04]  /*27d0*/  IMAD.WIDE.U32 R70, R37, R72, R32 ;  /* 0x0000004825467225 */ /* 0x000fc800078e0020 */
[----:B------:R-:W-:Y:S02]  /*27e0*/  IMAD.IADD R18, R4, 0x1, R15 ;  /* 0x0000000104127824 */ /* 0x000fe400078e020f */
[----:B------:R-:W-:Y:S01]  /*27f0*/  IMAD.IADD R14, R0, 0x1, R9 ;  /* 0x00000001000e7824 */ /* 0x000fe200078e0209 */
[----:B------:R-:W-:Y:S01]  /*2800*/  SHF.R.S32.HI R9, RZ, 0x1f, R8 ;  /* 0x0000001fff097819 */ /* 0x000fe20000011408 */
[----:B------:R-:W-:Y:S02]  /*2810*/  IMAD.IADD R69, R69, 0x1, R21 ;  /* 0x0000000145457824 */ /* 0x000fe400078e0215 */
[----:B------:R-:W-:Y:S01]  /*2820*/  IMAD.IADD R71, R21, 0x1, R71 ;  /* 0x0000000115477824 */ /* 0x000fe200078e0247 */
[----:B------:R-:W-:Y:S01]  /*2830*/  SHF.R.S32.HI R21, RZ, 0x1f, R18 ;  /* 0x0000001fff157819 */ /* 0x000fe20000011412 */
[----:B------:R0:W-:Y:S01]  /*2840*/  STL [R1], R10 ;  /* 0x0000000a01007387 */ /* 0x0001e20000100800 */
[----:B------:R-:W-:Y:S02]  /*2850*/  SHF.R.S32.HI R15, RZ, 0x1f, R14 ;  /* 0x0000001fff0f7819 */ /* 0x000fe4000001140e */
[----:B------:R-:W-:-:S02]  /*2860*/  LEA.HI R7, R9, R8, RZ, 0x3 ;  /* 0x0000000809077211 */ /* 0x000fc400078f18ff */
[----:B0-----:R-:W-:Y:S02]  /*2870*/  LEA.HI R10, R9, R8, RZ, 0x5 ;  /* 0x00000008090a7211 */ /* 0x001fe400078f28ff */
[CC--:B------:R-:W-:Y:S02]  /*2880*/  LEA.HI R9, R21.reuse, R18.reuse, RZ, 0x3 ;  /* 0x0000001215097211 */ /* 0x0c0fe400078f18ff */
[----:B------:R-:W-:Y:S02]  /*2890*/  LEA.HI R18, R21, R18, RZ, 0x5 ;  /* 0x0000001215127211 */ /* 0x000fe400078f28ff */
[CC--:B------:R-:W-:Y:S02]  /*28a0*/  LEA.HI R8, R15.reuse, R14.reuse, RZ, 0x3 ;  /* 0x0000000e0f087211 */ /* 0x0c0fe400078f18ff */
[----:B------:R-:W-:Y:S02]  /*28b0*/  LEA.HI R15, R15, R14, RZ, 0x5 ;  /* 0x0000000e0f0f7211 */ /* 0x000fe400078f28ff */
[----:B------:R-:W-:-:S02]  /*28c0*/  SHF.R.S32.HI R14, RZ, 0x5, R10 ;  /* 0x00000005ff0e7819 */ /* 0x000fc4000001140a */
[----:B------:R-:W-:Y:S01]  /*28d0*/  SHF.R.S32.HI R32, RZ, 0x5, R18 ;  /* 0x00000005ff207819 */ /* 0x000fe20000011412 */
[----:B------:R-:W-:Y:S01]  /*28e0*/  VIADD R78, R38, 0x50 ;  /* 0x00000050264e7836 */ /* 0x000fe20000000000 */
[----:B-----5:R-:W-:Y:S02]  /*28f0*/  SHF.R.S32.HI R33, RZ, 0x1f, R103 ;  /* 0x0000001fff217819 */ /* 0x020fe40000011467 */
[----:B------:R-:W-:Y:S02]  /*2900*/  IADD3 R74, P2, R37, R74, RZ ;  /* 0x0000004a254a7210 */ /* 0x000fe40007f5e0ff */
[----:B------:R-:W-:-:S03]  /*2910*/  SHF.R.S32.HI R20, RZ, 0x5, R15 ;  /* 0x00000005ff147819 */ /* 0x000fc6000001140f */
[----:B------:R-:W-:Y:S01]  /*2920*/  IMAD.X R75, R34, 0x1, R11, P2 ;  /* 0x00000001224b7824 */ /* 0x000fe200010e060b */
[----:B------:R-:W-:-:S04]  /*2930*/  ISETP.GE.AND P2, PT, R78, UR4, PT ;  /* 0x000000044e007c0c */ /* 0x000fc8000bf46270 */
[----:B------:R-:W-:Y:S01]  /*2940*/  SEL R11, RZ, 0x20, P2 ;  /* 0x00000020ff0b7807 */ /* 0x000fe20001000000 */
[----:B------:R-:W-:Y:S01]  /*2950*/  IMAD R95, R67, 0x90, RZ ;  /* 0x00000090435f7824 */ /* 0x000fe200078e02ff */
[----:B------:R-:W-:Y:S01]  /*2960*/  LOP3.LUT R77, R7, 0xfffffff8, RZ, 0xc0, !PT ;  /* 0xfffffff8074d7812 */ /* 0x000fe200078ec0ff */
[----:B------:R-:W-:Y:S01]  /*2970*/  IMAD.WIDE.U32 R30, R103, R66, R30 ;  /* 0x00000042671e7225 */ /* 0x000fe200078e001e */
[----:B------:R-:W-:-:S03]  /*2980*/  LOP3.LUT R76, R8, 0xfffffff8, RZ, 0xc0, !PT ;  /* 0xfffffff8084c7812 */ /* 0x000fc600078ec0ff */
[----:B------:R-:W-:-:S04]  /*2990*/  IMAD.WIDE.U32 R64, R103, R66, R64 ;  /* 0x0000004267407225 */ /* 0x000fc800078e0040 */
[----:B------:R-:W-:-:S04]  /*29a0*/  IMAD.WIDE.U32 R68, R103, R72, R68 ;  /* 0x0000004867447225 */ /* 0x000fc800078e0044 */
[----:B------:R-:W-:Y:S01]  /*29b0*/  IMAD.WIDE.U32 R70, R103, R72, R70 ;  /* 0x0000004867467225 */ /* 0x000fe200078e0046 */
[----:B------:R-:W-:-:S03]  /*29c0*/  SHF.R.S32.HI R99, RZ, 0x1f, R77 ;  /* 0x0000001fff637819 */ /* 0x000fc6000001144d */
[----:B------:R-:W-:Y:S01]  /*29d0*/  IMAD.SHL.U32 R106, R13, 0x2, RZ ;  /* 0x000000020d6a7824 */ /* 0x000fe200078e00ff */
[----:B------:R-:W-:Y:S01]  /*29e0*/  SHF.R.S32.HI R98, RZ, 0x1f, R76 ;  /* 0x0000001fff627819 */ /* 0x000fe2000001144c */
[----:B------:R-:W-:Y:S02]  /*29f0*/  VIADD R109, R36, 0x8 ;  /* 0x00000008246d7836 */ /* 0x000fe40000000000 */
[----:B------:R-:W-:Y:S01]  /*2a00*/  IMAD.IADD R85, R27, 0x1, R85 ;  /* 0x000000011b557824 */ /* 0x000fe200078e0255 */
[C---:B--2---:R-:W-:Y:S02]  /*2a10*/  LOP3.LUT R21, R41.reuse, 0x18, R9, 0xf8, !PT ;  /* 0x0000001829157812 */ /* 0x044fe400078ef809 */
[C---:B------:R-:W-:Y:S02]  /*2a20*/  LOP3.LUT R10, R41.reuse, 0x18, R7, 0xf8, !PT ;  /* 0x00000018290a7812 */ /* 0x040fe400078ef807 */
[----:B------:R-:W-:Y:S02]  /*2a30*/  LOP3.LUT R18, R41, 0x18, R8, 0xf8, !PT ;  /* 0x0000001829127812 */ /* 0x000fe400078ef808 */
[----:B---3--:R-:W-:-:S02]  /*2a40*/  LOP3.LUT R21, R21, R35, RZ, 0x3c, !PT ;  /* 0x0000002315157212 */ /* 0x008fc400078e3cff */
[----:B------:R-:W-:Y:S01]  /*2a50*/  LOP3.LUT R15, R10, R35, RZ, 0x3c, !PT ;  /* 0x000000230a0f7212 */ /* 0x000fe200078e3cff */
[----:B------:R-:W-:Y:S02]  /*2a60*/  IMAD R10, R33, R66, RZ ;  /* 0x00000042210a7224 */ /* 0x000fe400078e02ff */
[--C-:B----4-:R-:W-:Y:S02]  /*2a70*/  IMAD R32, R32, 0x1200, R40.reuse ;  /* 0x0000120020207824 */ /* 0x110fe400078e0228 */
[----:B------:R-:W-:Y:S02]  /*2a80*/  IMAD R14, R14, 0x1200, R40 ;  /* 0x000012000e0e7824 */ /* 0x000fe400078e0228 */
[----:B------:R-:W-:Y:S02]  /*2a90*/  IMAD.IADD R100, R32, 0x1, R21 ;  /* 0x0000000120647824 */ /* 0x000fe400078e0215 */
[----:B------:R-:W-:Y:S02]  /*2aa0*/  IMAD R21, R103, R67, R10 ;  /* 0x0000004367157224 */ /* 0x000fe400078e020a */
[----:B------:R-:W-:-:S02]  /*2ab0*/  IMAD R10, R33, R72, RZ ;  /* 0x00000048210a7224 */ /* 0x000fc400078e02ff */
[----:B------:R-:W-:Y:S01]  /*2ac0*/  IMAD.IADD R102, R14, 0x1, R15 ;  /* 0x000000010e667824 */ /* 0x000fe200078e020f */
[----:B------:R-:W-:Y:S01]  /*2ad0*/  LOP3.LUT R101, R18, R35, RZ, 0x3c, !PT ;  /* 0x0000002312657212 */ /* 0x000fe200078e3cff */
[----:B------:R-:W-:Y:S01]  /*2ae0*/  IMAD R15, R29, 0x90, RZ ;  /* 0x000000901d0f7824 */ /* 0x000fe200078e02ff */
[----:B------:R-:W-:Y:S01]  /*2af0*/  LOP3.LUT R18, R12, R11, RZ, 0xfc, !PT ;  /* 0x0000000b0c127212 */ /* 0x000fe200078efcff */
[----:B------:R-:W-:Y:S01]  /*2b00*/  IMAD.WIDE.U32 R28, R28, 0x90, RZ ;  /* 0x000000901c1c7825 */ /* 0x000fe200078e00ff */
[----:B------:R-:W-:-:S03]  /*2b10*/  LOP3.LUT R11, R12, 0x1, RZ, 0xc0, !PT ;  /* 0x000000010c0b7812 */ /* 0x000fc600078ec0ff */
[----:B------:R-:W-:Y:S01]  /*2b20*/  IMAD R81, R103, R73, R10 ;  /* 0x0000004967517224 */ /* 0x000fe200078e020a */
[----:B------:R-:W-:Y:S01]  /*2b30*/  LOP3.LUT R10, R9, 0xfffffff8, RZ, 0xc0, !PT ;  /* 0xfffffff8090a7812 */ /* 0x000fe200078ec0ff */
[----:B------:R-:W-:Y:S02]  /*2b40*/  IMAD R33, R73, 0x90, RZ ;  /* 0x0000009049217824 */ /* 0x000fe400078e02ff */
[----:B------:R-:W-:Y:S02]  /*2b50*/  IMAD R20, R20, 0x1200, R40 ;  /* 0x0000120014147824 */ /* 0x000fe400078e0228 */
[----:B------:R-:W-:Y:S01]  /*2b60*/  IMAD.WIDE.U32 R66, R66, 0x90, RZ ;  /* 0x0000009042427825 */ /* 0x000fe200078e00ff */
[----:B------:R-:W-:-:S03]  /*2b70*/  LOP3.LUT R12, R18, 0x2, RZ, 0xc0, !PT ;  /* 0x00000002120c7812 */ /* 0x000fc600078ec0ff */
[----:B------:R-:W-:Y:S01]  /*2b80*/  IMAD.WIDE.U32 R72, R72, 0x90, RZ ;  /* 0x0000009048487825 */ /* 0x000fe200078e00ff */
[C---:B------:R-:W-:Y:S02]  /*2b90*/  LOP3.LUT R13, R18.reuse, 0x4, RZ, 0xc0, !PT ;  /* 0x00000004120d7812 */ /* 0x040fe400078ec0ff */
[C---:B------:R-:W-:Y:S01]  /*2ba0*/  LOP3.LUT R14, R18.reuse, 0x8, RZ, 0xc0, !PT ;  /* 0x00000008120e7812 */ /* 0x040fe200078ec0ff */
[----:B------:R-:W-:Y:S01]  /*2bb0*/  IMAD.IADD R94, R29, 0x1, R15 ;  /* 0x000000011d5e7824 */ /* 0x000fe200078e020f */
[----:B------:R-:W-:Y:S01]  /*2bc0*/  LOP3.LUT R15, R18, 0x10, RZ, 0xc0, !PT ;  /* 0x00000010120f7812 */ /* 0x000fe200078ec0ff */
[----:B------:R-:W-:Y:S01]  /*2bd0*/  IMAD.IADD R83, R69, 0x1, R81 ;  /* 0x0000000145537824 */ /* 0x000fe200078e0251 */
[----:B------:R-:W-:Y:S01]  /*2be0*/  SHF.R.S32.HI R97, RZ, 0x1f, R10 ;  /* 0x0000001fff617819 */ /* 0x000fe2000001140a */
[----:B------:R-:W-:Y:S01]  /*2bf0*/  IMAD.IADD R101, R20, 0x1, R101 ;  /* 0x0000000114657824 */ /* 0x000fe200078e0265 */
[----:B------:R-:W-:Y:S01]  /*2c00*/  LOP3.LUT R18, R18, 0x20, RZ, 0xc0, !PT ;  /* 0x0000002012127812 */ /* 0x000fe200078ec0ff */
[----:B------:R-:W-:-:S02]  /*2c10*/  IMAD.IADD R95, R67, 0x1, R95 ;  /* 0x00000001435f7824 */ /* 0x000fc400078e025f */
[----:B------:R-:W-:Y:S02]  /*2c20*/  IMAD.IADD R96, R73, 0x1, R33 ;  /* 0x0000000149607824 */ /* 0x000fe400078e0221 */
[----:B------:R-:W-:Y:S02]  /*2c30*/  IMAD.IADD R84, R31, 0x1, R21 ;  /* 0x000000011f547824 */ /* 0x000fe400078e0215 */
[----:B------:R-:W-:Y:S02]  /*2c40*/  IMAD.IADD R82, R21, 0x1, R65 ;  /* 0x0000000115527824 */ /* 0x000fe400078e0241 */
[----:B------:R-:W-:Y:S01]  /*2c50*/  IMAD.IADD R81, R81, 0x1, R71 ;  /* 0x0000000151517824 */ /* 0x000fe200078e0247 */
[----:B------:R-:W-:Y:S06]  /*2c60*/  @!P6 BAR.SYNC.DEFER_BLOCKING 0x9, 0x100 ;  /* 0x024400000000eb1d */ /* 0x000fec0000010000 */
.L_x_2399:
[----:B------:R-:W2:Y:S01]  /*2c70*/  LDL R20, [R1+0xfc] ;  /* 0x0000fc0001147983 */ /* 0x000ea20000100800 */
[----:B0-----:R-:W0:Y:S01]  /*2c80*/  LDC.64 R90, c[0x0][0x2e8] ;  /* 0x0000ba00ff5a7b82 */ /* 0x001e220000000a00 */
[----:B------:R-:W-:Y:S01]  /*2c90*/  VIADD R39, R16, 0xffffffff ;  /* 0xffffffff10277836 */ /* 0x000fe20000000000 */
[----:B------:R-:W-:Y:S01]  /*2ca0*/  LOP3.LUT P4, RZ, R19, 0x2, RZ, 0xc0, !PT ;  /* 0x0000000213ff7812 */ /* 0x000fe2000788c0ff */
[----:B------:R-:W-:Y:S05]  /*2cb0*/  YIELD ;  /* 0x0000000000007946 */ /* 0x000fea0003800000 */
[----:B-1----:R-:W1:Y:S01]  /*2cc0*/  LDC R104, c[0x0][0x3f4] ;  /* 0x0000fd00ff687b82 */ /* 0x002e620000000800 */
        /* <DEDUP_REMOVED lines=8> */
[C---:B0-----:R-:W-:Y:S02]  /*2d50*/  LEA R36, P3, R16.reuse, R90, 0x1 ;  /* 0x0000005a10247211 */ /* 0x041fe400078608ff */
        /* <DEDUP_REMOVED lines=23> */
[----:B------:R-:W0:Y:S01]  /*2ed0*/  S2R R34, SR_TID.X ;  /* 0x0000000000227919 */ /* 0x000e220000002100 */
        /* <DEDUP_REMOVED lines=12> */
[----:B0-----:R-:W-:-:S02]  /*2fa0*/  VIADD R38, R34, 0xffffff80 ;  /* 0xffffff8022267836 */ /* 0x001fc40000000000 */
[----:B------:R-:W-:-:S05]  /*2fb0*/  VIADD R34, R34, 0xffffff80 ;  /* 0xffffff8022227836 */ /* 0x000fca0000000000 */
[----:B------:R-:W-:Y:S02]  /*2fc0*/  LEA.HI R34, R34, R38, RZ, 0x1 ;  /* 0x0000002622227211 */ /* 0x000fe400078f08ff */
[----:B------:R-:W-:Y:S02]  /*2fd0*/  CS2R R38, SRZ ;  /* 0x0000000000267805 */ /* 0x000fe4000001ff00 */
[----:B------:R-:W-:-:S04]  /*2fe0*/  SHF.R.S32.HI R34, RZ, 0x1, R34 ;  /* 0x00000001ff227819 */ /* 0x000fc80000011422 */
[----:B------:R-:W-:-:S13]  /*2ff0*/  ISETP.GE.AND P4, PT, R34, R87, PT ;  /* 0x000000572200720c */ /* 0x000fda0003f86270 */
[----:B------:R-:W-:Y:S05]  /*3000*/  @P4 BRA `(.L_x_2348) ;  /* 0x0000000000b84947 */ /* 0x000fea0003800000 */
[----:B------:R-:W2:Y:S04]  /*3010*/  LDL.64 R112, [R1+0xb0] ;  /* 0x0000b00001707983 */ /* 0x000ea80000100a00 */
        /* <DEDUP_REMOVED lines=45> */
.L_x_2348:
[----:B------:R-:W-:Y:S05]  /*32f0*/  BSYNC B1 ;  /* 0x0000000000017941 */ /* 0x000fea0003800000 */
.L_x_2347:
        /* <DEDUP_REMOVED lines=41> */
[----:B------:R-:W-:Y:S02]  /*3590*/  PRMT R118, R118, 0x5410, R20 ;  /* 0x0000541076767816 */ /* 0x000fe40000000014 */
[----:B--2---:R-:W-:-:S13]  /*35a0*/  ISETP.NE.AND P3, PT, R33, 0x3, PT ;  /* 0x000000032100780c */ /* 0x004fda0003f65270 */
[----:B------:R-:W-:Y:S05]  /*35b0*/  @!P3 BRA `(.L_x_2349) ;  /* 0x000000000004b947 */ /* 0x000fea0003800000 */
[----:B------:R-:W-:Y:S01]  /*35c0*/  BPT.TRAP 0x1 ;  /* 0x000000040000795c */ /* 0x000fe20000300000 */
.L_x_2349:
[----:B------:R-:W2:Y:S01]  /*35d0*/  LDL R32, [R1+0xa8] ;  /* 0x0000a80001207983 */ /* 0x000ea20000100800 */
[----:B------:R-:W-:Y:S01]  /*35e0*/  IMAD R20, R144, 0x8, R22 ;  /* 0x0000000890147824 */ /* 0x000fe200078e0216 */
[----:B------:R-:W-:Y:S01]  /*35f0*/  BSSY B1, `(.L_x_2350) ;  /* 0x0000004000017945 */ /* 0x000fe20003800000 */
[----:B--2---:R-:W-:-:S04]  /*3600*/  SHF.L.U32 R88, R32, 0x1f, RZ ;  /* 0x0000001f20587819 */ /* 0x004fc800000006ff */
[----:B------:R-:W0:Y:S02]  /*3610*/  SYNCS.PHASECHK.TRANS64.TRYWAIT P5, [R20+URZ+0x31c90], R88 ;  /* 0x031c9058140075a7 */ /* 0x000e2400080a017f */
[----:B0-----:R-:W-:Y:S05]  /*3620*/  @!P5 BRA `(.L_x_2351) ;  /* 0x0000023000acd947 */ /* 0x001fea0003800000 */
.L_x_2660:
[----:B------:R-:W-:Y:S05]  /*3630*/  BSYNC B1 ;  /* 0x0000000000017941 */ /* 0x000fea0003800000 */
.L_x_2350:
[----:B------:R-:W-:Y:S05]  /*3640*/  @P4 BRA `(.L_x_2352) ;  /* 0x0000003400bc4947 */ /* 0x000fea0003800000 */
[----:B------:R-:W-:Y:S01]  /*3650*/  ISETP.NE.AND P4, PT, R11, RZ, PT ;  /* 0x000000ff0b00720c */ /* 0x000fe20003f85270 */
[----:B------:R-:W-:-:S12]  /*3660*/  BSSY B1, `(.L_x_2353) ;  /* 0x0000032000017945 */ /* 0x000fd80003800000 */
[----:B------:R-:W-:Y:S05]  /*3670*/  @!P4 BRA `(.L_x_2354) ;  /* 0x0000000000c0c947 */ /* 0x000fea0003800000 */
[----:B------:R-:W2:Y:S01]  /*3680*/  LDL.64 R56, [R1+0xb0] ;  /* 0x0000b00001387983 */ /* 0x000ea20000100a00 */
[----:B------:R-:W-:Y:S03]  /*3690*/  BSSY B2, `(.L_x_2355) ;  /* 0x000002d000027945 */ /* 0x000fe60003800000 */
[----:B------:R1:W3:Y:S01]  /*36a0*/  LDS.128 R32, [R80+0x16800] ;  /* 0x0168000050207984 */ /* 0x0002e20000000c00 */
[----:B--2---:R-:W-:-:S13]  /*36b0*/  ISETP.GE.AND P4, PT, R56, R104, PT ;  /* 0x000000683800720c */ /* 0x004fda0003f86270 */
[----:B-1-3--:R-:W-:Y:S05]  /*36c0*/  @P4 BRA `(.L_x_2356) ;  /* 0x0000000000a44947 */ /* 0x00afea0003800000 */
[----:B------:R-:W-:Y:S01]  /*36d0*/  SHF.R.U64 R56, R62, 0x10, R63 ;  /* 0x000000103e387819 */ /* 0x000fe2000000123f */
[----:B------:R-:W-:Y:S01]  /*36e0*/  HADD2.F32 R58, -RZ, R33.H1_H1 ;  /* 0x30000021ff3a7230 */ /* 0x000fe20000004100 */
        /* <DEDUP_REMOVED lines=39> */
.L_x_2356:
[----:B------:R-:W-:Y:S05]  /*3960*/  BSYNC B2 ;  /* 0x0000000000027941 */ /* 0x000fea0003800000 */
.L_x_2355:
[----:B------:R1:W-:Y:S02]  /*3970*/  STG.E.128 desc[UR60][R36.64], R32 ;  /* 0x0000002024007986 */ /* 0x0003e4000c101d3c */
.L_x_2354:
[----:B------:R-:W-:Y:S05]  /*3980*/  BSYNC B1 ;  /* 0x0000000000017941 */ /* 0x000fea0003800000 */
.L_x_2353:
        /* <DEDUP_REMOVED lines=11> */
[----:B------:R-:W-:Y:S01]  /*3a40*/  HADD2.F32 R59, -RZ, R116.H1_H1 ;  /* 0x30000074ff3b7230 */ /* 0x000fe20000004100 */
        /* <DEDUP_REMOVED lines=28> */
[--C-:B------:R-:W-:Y:S02]  /*3c10*/  HADD2.F32 R58, -RZ, R34.reuse.H1_H1 ;  /* 0x30000022ff3a7230 */ /* 0x100fe40000004100 */
[----:B------:R-:W-:Y:S01]  /*3c20*/  FFMA.FTZ R32, R32, R55, R59 ;  /* 0x0000003720207223 */ /* 0x000fe2000001003b */
[----:B------:R-:W-:Y:S02]  /*3c30*/  HADD2.F32 R55, -RZ, R117.H0_H0 ;  /* 0x20000075ff377230 */ /* 0x000fe40000004100 */
        /* <DEDUP_REMOVED lines=8> */
.L_x_2360:
[----:B------:R-:W-:Y:S05]  /*3cc0*/  BSYNC B2 ;  /* 0x0000000000027941 */ /* 0x000fea0003800000 */
.L_x_2359:
[----:B------:R2:W-:Y:S02]  /*3cd0*/  STG.E.128 desc[UR60][R36.64+0x20], R32 ;  /* 0x0000202024007986 */ /* 0x0005e4000c101d3c */
.L_x_2358:
[----:B------:R-:W-:Y:S05]  /*3ce0*/  BSYNC B1 ;  /* 0x0000000000017941 */ /* 0x000fea0003800000 */
.L_x_2357:
        /* <DEDUP_REMOVED lines=50> */
[----:B------:R-:W-:-:S05]  /*4010*/  FFMA.FTZ R50, R50, R53, R57 ;  /* 0x0000003532327223 */ /* 0x000fca0000010039 */
[----:B------:R-:W-:-:S07]  /*4020*/  F2FP.F16.F32.PACK_AB R34, R50, R55 ;  /* 0x000000373222723e */ /* 0x000fce00000000ff */
.L_x_2364:
[----:B------:R-:W-:Y:S05]  /*4030*/  BSYNC B2 ;  /* 0x0000000000027941 */ /* 0x000fea0003800000 */
.L_x_2363:
[----:B------:R3:W-:Y:S02]  /*4040*/  STG.E.128 desc[UR60][R36.64+0x40], R32 ;  /* 0x0000402024007986 */ /* 0x0007e4000c101d3c */
.L_x_2362:
[----:B------:R-:W-:Y:S05]  /*4050*/  BSYNC B1 ;  /* 0x0000000000017941 */ /* 0x000fea0003800000 */
.L_x_2361:
        /* <DEDUP_REMOVED lines=10> */
[----:B------:R-:W-:Y:S01]  /*4100*/  SHF.R.U64 R46, R46, 0x10, R47 ;  /* 0x000000102e2e7819 */ /* 0x000fe2000000122f */
[----:B------:R-:W-:Y:S01]  /*4110*/  HADD2.F32 R112, -RZ, R112.H0_H0 ;  /* 0x20000070ff707230 */ /* 0x000fe20000004100 */
[----:B------:R-:W-:Y:S01]  /*4120*/  SHF.R.U32.HI R49, RZ, 0x10, R49 ;  /* 0x00000010ff317819 */ /* 0x000fe20000011631 */
[----:B------:R-:W-:Y:S02]  /*4130*/  HADD2.F32 R48, -RZ, R48.H0_H0 ;  /* 0x20000030ff307230 */ /* 0x000fe40000004100 */
[--C-:B------:R-:W-:Y:S02]  /*4140*/  HADD2.F32 R33, -RZ, R50.reuse.H1_H1 ;  /* 0x30000032ff217230 */ /* 0x100fe40000004100 */
[----:B------:R-:W-:Y:S02]  /*4150*/  HADD2.F32 R51, -RZ, R50.H0_H0 ;  /* 0x20000032ff337230 */ /* 0x000fe40000004100 */
[----:B------:R-:W-:-:S02]  /*4160*/  HADD2.F32 R46, -RZ, R46.H0_H0 ;  /* 0x2000002eff2e7230 */ /* 0x000fc40000004100 */
[-C--:B------:R-:W-:Y:S01]  /*4170*/  FMUL.FTZ R50, R33, R48.reuse ;  /* 0x0000003021327220 */ /* 0x080fe20000410000 */
[----:B------:R-:W-:Y:S02]  /*4180*/  HADD2.F32 R113, -RZ, R113.H0_H0 ;  /* 0x20000071ff717230 */ /* 0x000fe40000004100 */
[C---:B------:R-:W-:Y:S01]  /*4190*/  FMUL.FTZ R48, R51.reuse, R48 ;  /* 0x0000003033307220 */ /* 0x040fe20000410000 */
[-C--:B------:R-:W-:Y:S01]  /*41a0*/  FFMA.FTZ R50, R51, R46.reuse, -R50 ;  /* 0x0000002e33327223 */ /* 0x080fe20000010832 */
[----:B------:R-:W-:Y:S02]  /*41b0*/  SHF.R.U32.HI R51, RZ, 0x10, R47 ;  /* 0x00000010ff337819 */ /* 0x000fe4000001162f */
[----:B------:R-:W-:Y:S01]  /*41c0*/  FFMA.FTZ R33, R33, R46, R48 ;  /* 0x0000002e21217223 */ /* 0x000fe20000010030 */
[----:B------:R-:W-:Y:S02]  /*41d0*/  IMAD.MOV.U32 R48, RZ, RZ, R35 ;  /* 0x000000ffff307224 */ /* 0x000fe400078e0023 */
[----:B------:R-:W-:-:S02]  /*41e0*/  HADD2.F32 R47, -RZ, R49.H0_H0 ;  /* 0x20000031ff2f7230 */ /* 0x000fc40000004100 */
[----:B------:R-:W-:Y:S01]  /*41f0*/  IMAD.MOV.U32 R35, RZ, RZ, R32 ;  /* 0x000000ffff237224 */ /* 0x000fe200078e0020 */
[----:B------:R-:W-:Y:S01]  /*4200*/  F2FP.F16.F32.PACK_AB R33, R33, R50 ;  /* 0x000000322121723e */ /* 0x000fe200000000ff */
[--C-:B------:R-:W-:Y:S02]  /*4210*/  HADD2.F32 R46, -RZ, R48.reuse.H1_H1 ;  /* 0x30000030ff2e7230 */ /* 0x100fe40000004100 */
[----:B------:R-:W-:Y:S02]  /*4220*/  HADD2.F32 R32, -RZ, R48.H0_H0 ;  /* 0x20000030ff207230 */ /* 0x000fe40000004100 */
[----:B------:R-:W-:Y:S02]  /*4230*/  HADD2.F32 R49, -RZ, R51.H0_H0 ;  /* 0x20000033ff317230 */ /* 0x000fe40000004100 */
[-C--:B------:R-:W-:Y:S01]  /*4240*/  FMUL.FTZ R51, R46, R47.reuse ;  /* 0x0000002f2e337220 */ /* 0x080fe20000410000 */
[----:B------:R-:W-:Y:S01]  /*4250*/  FMUL.FTZ R53, R32, R47 ;  /* 0x0000002f20357220 */ /* 0x000fe20000410000 */
[----:B------:R-:W-:-:S02]  /*4260*/  HADD2.F32 R47, -RZ, R35.H1_H1 ;  /* 0x30000023ff2f7230 */ /* 0x000fc40000004100 */
[-C--:B------:R-:W-:Y:S01]  /*4270*/  FFMA.FTZ R32, R32, R49.reuse, -R51 ;  /* 0x0000003120207223 */ /* 0x080fe20000010833 */
[----:B------:R-:W-:Y:S02]  /*4280*/  HADD2.F32 R51, -RZ, R35.H0_H0 ;  /* 0x20000023ff337230 */ /* 0x000fe40000004100 */
[----:B------:R-:W-:Y:S01]  /*4290*/  FFMA.FTZ R49, R46, R49, R53 ;  /* 0x000000312e317223 */ /* 0x000fe20000010035 */
[----:B------:R-:W-:Y:S02]  /*42a0*/  HADD2.F32 R46, -RZ, R111.H1_H1 ;  /* 0x3000006fff2e7230 */ /* 0x000fe40000004100 */
[-C--:B------:R-:W-:Y:S01]  /*42b0*/  FMUL.FTZ R48, R47, R112.reuse ;  /* 0x000000702f307220 */ /* 0x080fe20000410000 */
[--C-:B------:R-:W-:Y:S02]  /*42c0*/  HADD2.F32 R35, -RZ, R34.reuse.H1_H1 ;  /* 0x30000022ff237230 */ /* 0x100fe40000004100 */
[----:B------:R-:W-:Y:S01]  /*42d0*/  FMUL.FTZ R112, R51, R112 ;  /* 0x0000007033707220 */ /* 0x000fe20000410000 */
[----:B------:R-:W-:-:S02]  /*42e0*/  HADD2.F32 R34, -RZ, R34.H0_H0 ;  /* 0x20000022ff227230 */ /* 0x000fc40000004100 */
[-C--:B------:R-:W-:Y:S01]  /*42f0*/  FFMA.FTZ R48, R51, R46.reuse, -R48 ;  /* 0x0000002e33307223 */ /* 0x080fe20000010830 */
[----:B------:R-:W-:Y:S02]  /*4300*/  HADD2.F32 R111, -RZ, R111.H0_H0 ;  /* 0x2000006fff6f7230 */ /* 0x000fe40000004100 */
[-C--:B------:R-:W-:Y:S01]  /*4310*/  FMUL.FTZ R51, R35, R113.reuse ;  /* 0x0000007123337220 */ /* 0x080fe20000410000 */
[----:B------:R-:W-:Y:S01]  /*4320*/  FFMA.FTZ R47, R47, R46, R112 ;  /* 0x0000002e2f2f7223 */ /* 0x000fe20000010070 */
[C---:B------:R-:W-:Y:S02]  /*4330*/  FMUL.FTZ R52, R34.reuse, R113 ;  /* 0x0000007122347220 */ /* 0x040fe40000410000 */
[-C--:B------:R-:W-:Y:S02]  /*4340*/  FFMA.FTZ R51, R34, R111.reuse, -R51 ;  /* 0x0000006f22337223 */ /* 0x080fe40000010833 */
[----:B------:R-:W-:Y:S01]  /*4350*/  FFMA.FTZ R52, R35, R111, R52 ;  /* 0x0000006f23347223 */ /* 0x000fe20000010034 */
[----:B------:R-:W-:-:S02]  /*4360*/  F2FP.F16.F32.PACK_AB R35, R49, R32 ;  /* 0x000000203123723e */ /* 0x000fc400000000ff */
[----:B------:R-:W-:Y:S02]  /*4370*/  F2FP.F16.F32.PACK_AB R32, R47, R48 ;  /* 0x000000302f20723e */ /* 0x000fe400000000ff */
[----:B------:R-:W-:-:S07]  /*4380*/  F2FP.F16.F32.PACK_AB R34, R52, R51 ;  /* 0x000000333422723e */ /* 0x000fce00000000ff */
.L_x_2368:
[----:B------:R-:W-:Y:S05]  /*4390*/  BSYNC B2 ;  /* 0x0000000000027941 */ /* 0x000fea0003800000 */
.L_x_2367:
[----:B------:R4:W-:Y:S02]  /*43a0*/  STG.E.128 desc[UR60][R36.64+0x60], R32 ;  /* 0x0000602024007986 */ /* 0x0009e4000c101d3c */
.L_x_2366:
[----:B------:R-:W-:Y:S05]  /*43b0*/  BSYNC B1 ;  /* 0x0000000000017941 */ /* 0x000fea0003800000 */
.L_x_2365:
        /* <DEDUP_REMOVED lines=26> */
[-C--:B------:R-:W-:Y:S01]  /*4560*/  FFMA.FTZ R35, R35, R45.reuse, -R46 ;  /* 0x0000002d23237223 */ /* 0x080fe2000001082e */
[----:B------:R-:W-:Y:S01]  /*4570*/  FFMA.FTZ R44, R44, R45, R47 ;  /* 0x0000002d2c2c7223 */ /* 0x000fe2000001002f */
[----:B------:R-:W-:-:S02]  /*4580*/  HADD2.F32 R43, -RZ, R32.H1_H1 ;  /* 0x30000020ff2b7230 */ /* 0x000fc40000004100 */
[--C-:B------:R-:W-:Y:S01]  /*4590*/  HADD2.F32 R47, -RZ, R107.reuse.H0_H0 ;  /* 0x2000006bff2f7230 */ /* 0x100fe20000004100 */
[----:B------:R-:W-:Y:S01]  /*45a0*/  F2FP.F16.F32.PACK_AB R33, R42, R33 ;  /* 0x000000212a21723e */ /* 0x000fe200000000ff */
[----:B------:R-:W-:Y:S01]  /*45b0*/  HADD2.F32 R32, -RZ, R32.H0_H0 ;  /* 0x20000020ff207230 */ /* 0x000fe20000004100 */
[----:B------:R-:W-:Y:S01]  /*45c0*/  F2FP.F16.F32.PACK_AB R35, R44, R35 ;  /* 0x000000232c23723e */ /* 0x000fe200000000ff */
[--C-:B------:R-:W-:Y:S02]  /*45d0*/  HADD2.F32 R45, -RZ, R34.reuse.H1_H1 ;  /* 0x30000022ff2d7230 */ /* 0x100fe40000004100 */
[-C--:B------:R-:W-:Y:S01]  /*45e0*/  FMUL.FTZ R49, R43, R47.reuse ;  /* 0x0000002f2b317220 */ /* 0x080fe20000410000 */
[----:B------:R-:W-:Y:S02]  /*45f0*/  HADD2.F32 R107, -RZ, R107.H1_H1 ;  /* 0x3000006bff6b7230 */ /* 0x000fe40000004100 */
[----:B------:R-:W-:Y:S01]  /*4600*/  FMUL.FTZ R48, R32, R47 ;  /* 0x0000002f20307220 */ /* 0x000fe20000410000 */
[----:B------:R-:W-:-:S02]  /*4610*/  HADD2.F32 R34, -RZ, R34.H0_H0 ;  /* 0x20000022ff227230 */ /* 0x000fc40000004100 */
[--C-:B------:R-:W-:Y:S02]  /*4620*/  HADD2.F32 R46, -RZ, R108.reuse.H1_H1 ;  /* 0x3000006cff2e7230 */ /* 0x100fe40000004100 */
[-C--:B------:R-:W-:Y:S01]  /*4630*/  FMUL.FTZ R47, R45, R107.reuse ;  /* 0x0000006b2d2f7220 */ /* 0x080fe20000410000 */
[----:B------:R-:W-:Y:S02]  /*4640*/  HADD2.F32 R108, -RZ, R108.H0_H0 ;  /* 0x2000006cff6c7230 */ /* 0x000fe40000004100 */
[----:B------:R-:W-:Y:S01]  /*4650*/  FMUL.FTZ R50, R34, R107 ;  /* 0x0000006b22327220 */ /* 0x000fe20000410000 */
[-C--:B------:R-:W-:Y:S01]  /*4660*/  FFMA.FTZ R49, R32, R46.reuse, -R49 ;  /* 0x0000002e20317223 */ /* 0x080fe20000010831 */
[----:B------:R-:W-:Y:S01]  /*4670*/  FFMA.FTZ R48, R43, R46, R48 ;  /* 0x0000002e2b307223 */ /* 0x000fe20000010030 */
[-C--:B------:R-:W-:Y:S01]  /*4680*/  FFMA.FTZ R47, R34, R108.reuse, -R47 ;  /* 0x0000006c222f7223 */ /* 0x080fe2000001082f */
[----:B------:R-:W-:-:S03]  /*4690*/  FFMA.FTZ R50, R45, R108, R50 ;  /* 0x0000006c2d327223 */ /* 0x000fc60000010032 */
[----:B------:R-:W-:Y:S02]  /*46a0*/  F2FP.F16.F32.PACK_AB R32, R48, R49 ;  /* 0x000000313020723e */ /* 0x000fe400000000ff */
[----:B------:R-:W-:-:S07]  /*46b0*/  F2FP.F16.F32.PACK_AB R34, R50, R47 ;  /* 0x0000002f3222723e */ /* 0x000fce00000000ff */
.L_x_2372:
[----:B------:R-:W-:Y:S05]  /*46c0*/  BSYNC B2 ;  /* 0x0000000000027941 */ /* 0x000fea0003800000 */
.L_x_2371:
[----:B------:R1:W-:Y:S02]  /*46d0*/  STG.E.128 desc[UR60][R36.64+0x80], R32 ;  /* 0x0000802024007986 */ /* 0x0003e4000c101d3c */
.L_x_2370:
[----:B------:R-:W-:Y:S05]  /*46e0*/  BSYNC B1 ;  /* 0x0000000000017941 */ /* 0x000fea0003800000 */
.L_x_2369:
        /* <DEDUP_REMOVED lines=36> */
[--C-:B------:R-:W-:Y:S02]  /*4930*/  HADD2.F32 R35, -RZ, R92.reuse.H0_H0 ;  /* 0x2000005cff237230 */ /* 0x100fe40000004100 */
[----:B------:R-:W-:Y:S01]  /*4940*/  FMUL.FTZ R40, R32, R40 ;  /* 0x0000002820287220 */ /* 0x000fe20000410000 */
        /* <DEDUP_REMOVED lines=10> */
.L_x_2374:
[----:B------:R-:W-:Y:S05]  /*49f0*/  BSYNC B1 ;  /* 0x0000000000017941 */ /* 0x000fea0003800000 */
.L_x_2373:
[----:B------:R1:W-:Y:S01]  /*4a00*/  STG.E.128 desc[UR60][R36.64+0xa0], R32 ;  /* 0x0000a02024007986 */ /* 0x0003e2000c101d3c */
[----:B------:R-:W-:Y:S05]  /*4a10*/  BRA `(.L_x_2352) ;  /* 0x0000002000c87947 */ /* 0x000fea0003800000 */
.L_x_2346:
        /* <DEDUP_REMOVED lines=15> */
[----:B------:R-:W-:-:S04]  /*4b10*/  LEA.HI R32, R32, R33, RZ, 0x1 ;  /* 0x0000002120207211 */ /* 0x000fc800078f08ff */
[----:B------:R-:W-:-:S04]  /*4b20*/  SHF.R.S32.HI R32, RZ, 0x1, R32 ;  /* 0x00000001ff207819 */ /* 0x000fc80000011420 */
[----:B------:R-:W-:Y:S02]  /*4b30*/  ISETP.GE.AND P4, PT, R32, R87, PT ;  /* 0x000000572000720c */ /* 0x000fe40003f86270 */
[----:B------:R-:W-:-:S11]  /*4b40*/  CS2R R32, SRZ ;  /* 0x0000000000207805 */ /* 0x000fd6000001ff00 */
[----:B------:R-:W-:Y:S05]  /*4b50*/  @P4 BRA `(.L_x_2376) ;  /* 0x0000000000804947 */ /* 0x000fea0003800000 */
[----:B------:R-:W2:Y:S01]  /*4b60*/  LDL.64 R62, [R1+0x40] ;  /* 0x00004000013e7983 */ /* 0x000ea20000100a00 */
        /* <DEDUP_REMOVED lines=21> */
[----:B--2---:R-:W-:-:S13]  /*4cc0*/  ISETP.GE.AND P3, PT, R62, R104, PT ;  /* 0x000000683e00720c */ /* 0x004fda0003f66270 */
[----:B------:R-:W5:Y:S04]  /*4cd0*/  @!P3 LDG.E.128 R40, desc[UR60][R44.64] ;  /* 0x0000003c2c28b981 */ /* 0x000f68000c1e1d00 */
[----:B------:R-:W5:Y:S01]  /*4ce0*/  @!P3 LDG.E.128 R52, desc[UR60][R56.64] ;  /* 0x0000003c3834b981 */ /* 0x000f62000c1e1d00 */
[----:B------:R-:W-:-:S13]  /*4cf0*/  ISETP.GE.AND P3, PT, R0, R104, PT ;  /* 0x000000680000720c */ /* 0x000fda0003f66270 */
[----:B------:R-:W5:Y:S04]  /*4d00*/  @!P3 LDG.E.128 R36, desc[UR60][R44.64+0x20] ;  /* 0x0000203c2c24b981 */ /* 0x000f68000c1e1d00 */
[----:B------:R-:W5:Y:S01]  /*4d10*/  @!P3 LDG.E.128 R48, desc[UR60][R56.64+0x20] ;  /* 0x0000203c3830b981 */ /* 0x000f62000c1e1d00 */
[----:B------:R-:W-:-:S13]  /*4d20*/  ISETP.GE.AND P3, PT, R4, R104, PT ;  /* 0x000000680400720c */ /* 0x000fda0003f66270 */
[----:B------:R0:W5:Y:S02]  /*4d30*/  @!P3 LDG.E.128 R32, desc[UR60][R44.64+0x40] ;  /* 0x0000403c2c20b981 */ /* 0x000164000c1e1d00 */
[----:B0-----:R-:W-:-:S06]  /*4d40*/  CS2R R44, SRZ ;  /* 0x00000000002c7805 */ /* 0x001fcc000001ff00 */
[----:B------:R0:W5:Y:S02]  /*4d50*/  @!P3 LDG.E.128 R44, desc[UR60][R56.64+0x40] ;  /* 0x0000403c382cb981 */ /* 0x000164000c1e1d00 */
.L_x_2376:
[----:B------:R-:W-:Y:S05]  /*4d60*/  BSYNC B1 ;  /* 0x0000000000017941 */ /* 0x000fea0003800000 */
.L_x_2375:
        /* <DEDUP_REMOVED lines=47> */
.L_x_2377:
[----:B------:R-:W2:Y:S01]  /*5060*/  LDL R56, [R1+0xa8] ;  /* 0x0000a80001387983 */ /* 0x000ea20000100800 */
[----:B------:R-:W-:Y:S01]  /*5070*/  IMAD R20, R144, 0x8, R22 ;  /* 0x0000000890147824 */ /* 0x000fe200078e0216 */
[----:B------:R-:W-:Y:S01]  /*5080*/  BSSY B1, `(.L_x_2378) ;  /* 0x0000004000017945 */ /* 0x000fe20003800000 */
[----:B--2---:R-:W-:-:S04]  /*5090*/  SHF.L.U32 R88, R56, 0x1f, RZ ;  /* 0x0000001f38587819 */ /* 0x004fc800000006ff */
[----:B------:R-:W0:Y:S02]  /*50a0*/  SYNCS.PHASECHK.TRANS64.TRYWAIT P5, [R20+URZ+0x31c90], R88 ;  /* 0x031c9058140075a7 */ /* 0x000e2400080a017f */
[----:B0-----:R-:W-:Y:S05]  /*50b0*/  @!P5 BRA `(.L_x_2379) ;  /* 0x00000218001cd947 */ /* 0x001fea0003800000 */
.L_x_2661:
[----:B------:R-:W-:Y:S05]  /*50c0*/  BSYNC B1 ;  /* 0x0000000000017941 */ /* 0x000fea0003800000 */
.L_x_2378:
[----:B------:R-:W-:Y:S05]  /*50d0*/  @P4 BRA `(.L_x_2352) ;  /* 0x0000001c00184947 */ /* 0x000fea0003800000 */
[----:B------:R-:W1:Y:S01]  /*50e0*/  S2R R56, SR_TID.X ;  /* 0x0000000000387919 */ /* 0x000e620000002100 */
[----:B------:R-:W2:Y:S01]  /*50f0*/  LDC R107, c[0x0][0x2f4] ;  /* 0x0000bd00ff6b7b82 */ /* 0x000ea20000000800 */
[----:B------:R-:W-:Y:S01]  /*5100*/  ISETP.NE.AND P4, PT, R11, RZ, PT ;  /* 0x000000ff0b00720c */ /* 0x000fe20003f85270 */
[----:B------:R-:W-:Y:S01]  /*5110*/  ULDC.64 UR4, c[0x0][0x300] ;  /* 0x0000c00000047ab9 */ /* 0x000fe20000000a00 */
[----:B------:R-:W-:Y:S01]  /*5120*/  IMAD.MOV.U32 R93, RZ, RZ, R92 ;  /* 0x000000ffff5d7224 */ /* 0x000fe200078e005c */
[----:B------:R-:W-:Y:S01]  /*5130*/  BSSY B1, `(.L_x_2380) ;  /* 0x0000092000017945 */ /* 0x000fe20003800000 */
[----:B------:R-:W-:Y:S02]  /*5140*/  IMAD.MOV.U32 R92, RZ, RZ, R60 ;  /* 0x000000ffff5c7224 */ /* 0x000fe400078e003c */
[----:B--2---:R-:W-:Y:S02]  /*5150*/  IMAD.IADD R111, R107, 0x1, -R106 ;  /* 0x000000016b6f7824 */ /* 0x004fe400078e0a6a */
[----:B-1----:R-:W-:-:S02]  /*5160*/  VIADD R58, R56, 0xffffff80 ;  /* 0xffffff80383a7836 */ /* 0x002fc40000000000 */
[C---:B------:R-:W-:Y:S02]  /*5170*/  VIADD R57, R56.reuse, 0xffffff80 ;  /* 0xffffff8038397836 */ /* 0x040fe40000000000 */
[C---:B------:R-:W-:Y:S02]  /*5180*/  VIADD R59, R56.reuse, 0xffffff80 ;  /* 0xffffff80383b7836 */ /* 0x040fe40000000000 */
[----:B------:R-:W-:Y:S01]  /*5190*/  VIADD R56, R56, 0xffffff80 ;  /* 0xffffff8038387836 */ /* 0x000fe20000000000 */
[----:B------:R-:W-:-:S04]  /*51a0*/  LEA.HI R57, R57, R58, RZ, 0x1 ;  /* 0x0000003a39397211 */ /* 0x000fc800078f08ff */
[----:B------:R-:W-:Y:S02]  /*51b0*/  LEA.HI R56, R56, R59, RZ, 0x1 ;  /* 0x0000003b38387211 */ /* 0x000fe400078f08ff */
[----:B------:R-:W-:Y:S02]  /*51c0*/  SHF.R.S32.HI R57, RZ, 0x1, R57 ;  /* 0x00000001ff397819 */ /* 0x000fe40000011439 */
[----:B------:R-:W-:-:S03]  /*51d0*/  SHF.R.S32.HI R56, RZ, 0x1, R56 ;  /* 0x00000001ff387819 */ /* 0x000fc60000011438 */
[----:B------:R-:W-:Y:S01]  /*51e0*/  IMAD.WIDE.U32 R92, R57, UR4, R92 ;  /* 0x00000004395c7c25 */ /* 0x000fe2000f8e005c */
[----:B------:R-:W-:-:S05]  /*51f0*/  SHF.R.S32.HI R56, RZ, 0x1f, R56 ;  /* 0x0000001fff387819 */ /* 0x000fca0000011438 */
[----:B------:R-:W-:-:S04]  /*5200*/  IMAD R56, R56, UR4, RZ ;  /* 0x0000000438387c24 */ /* 0x000fc8000f8e02ff */
[----:B------:R-:W-:-:S04]  /*5210*/  IMAD R56, R57, UR5, R56 ;  /* 0x0000000539387c24 */ /* 0x000fc8000f8e0238 */
[----:B------:R-:W-:Y:S01]  /*5220*/  IMAD.IADD R108, R56, 0x1, R93 ;  /* 0x00000001386c7824 */ /* 0x000fe200078e025d */
[----:B------:R-:W-:Y:S06]  /*5230*/  @!P4 BRA `(.L_x_2381) ;  /* 0x000000080004c947 */ /* 0x000fec0003800000 */
[----:B------:R-:W2:Y:S04]  /*5240*/  LDL R62, [R1+0xb8] ;  /* 0x0000b800013e7983 */ /* 0x000ea80000100800 */
[----:B------:R-:W3:Y:S04]  /*5250*/  LDL R58, [R1+0xbc] ;  /* 0x0000bc00013a7983 */ /* 0x000ee80000100800 */
[----:B------:R-:W4:Y:S04]  /*5260*/  LDL R59, [R1+0xc0] ;  /* 0x0000c000013b7983 */ /* 0x000f280000100800 */
[----:B------:R-:W5:Y:S01]  /*5270*/  LDL.64 R114, [R1+0x40] ;  /* 0x0000400001727983 */ /* 0x000f620000100a00 */
        /* <DEDUP_REMOVED lines=8> */
[----:B------:R-:W-:Y:S01]  /*5300*/  SHF.R.S32.HI R57, RZ, 0x2, R57 ;  /* 0x00000002ff397819 */ /* 0x000fe20000011439 */
        /* <DEDUP_REMOVED lines=11> */
[----:B-----5:R-:W-:-:S13]  /*53c0*/  ISETP.GE.AND P4, PT, R114, R104, PT ;  /* 0x000000687200720c */ /* 0x020fda0003f86270 */
        /* <DEDUP_REMOVED lines=91> */
.L_x_2383:
[----:B------:R-:W-:Y:S05]  /*5980*/  BSYNC B2 ;  /* 0x0000000000027941 */ /* 0x000fea0003800000 */
.L_x_2382:
        /* <DEDUP_REMOVED lines=12> */
.L_x_2381:
[----:B------:R-:W-:Y:S05]  /*5a50*/  BSYNC B1 ;  /* 0x0000000000017941 */ /* 0x000fea0003800000 */
.L_x_2380:
        /* <DEDUP_REMOVED lines=118> */
.L_x_2387:
[----:B------:R-:W-:Y:S05]  /*61c0*/  BSYNC B2 ;  /* 0x0000000000027941 */ /* 0x000fea0003800000 */
.L_x_2386:
        /* <DEDUP_REMOVED lines=12> */
.L_x_2385:
[----:B------:R-:W-:Y:S05]  /*6290*/  BSYNC B1 ;  /* 0x0000000000017941 */ /* 0x000fea0003800000 */
.L_x_2384:
[----:B------:R-:W-:-:S13]  /*62a0*/  ISETP.NE.AND P4, PT, R13, RZ, PT ;  /* 0x000000ff0d00720c */ /* 0x000fda0003f85270 */
[----:B------:R-:W-:Y:S05]  /*62b0*/  @!P4 BRA `(.L_x_2352) ;  /* 0x0000000800a0c947 */ /* 0x000fea0003800000 */
[----:B---3--:R-:W3:Y:S04]  /*62c0*/  LDL R36, [R1] ;  /* 0x0000000001247983 */ /* 0x008ee80000100800 */
        /* <DEDUP_REMOVED lines=118> */
.L_x_2389:
[----:B------:R-:W-:Y:S05]  /*6a30*/  BSYNC B1 ;  /* 0x0000000000017941 */ /* 0x000fea0003800000 */
.L_x_2388:
        /* <DEDUP_REMOVED lines=10> */
.L_x_2345:
[----:B------:R-:W2:Y:S02]  /*6ae0*/  LDL R32, [R1+0xac] ;  /* 0x0000ac0001207983 */ /* 0x000ea40000100800 */
[----:B--2---:R-:W-:-:S13]  /*6af0*/  ISETP.NE.AND P3, PT, R32, 0x3, PT ;  /* 0x000000032000780c */ /* 0x004fda0003f65270 */
[----:B------:R-:W-:Y:S05]  /*6b00*/  @!P3 BRA `(.L_x_2390) ;  /* 0x000000000004b947 */ /* 0x000fea0003800000 */
[----:B------:R-:W-:Y:S01]  /*6b10*/  BPT.TRAP 0x1 ;  /* 0x000000040000795c */ /* 0x000fe20000300000 */
.L_x_2390:
[----:B------:R-:W2:Y:S01]  /*6b20*/  LDL R32, [R1+0xa8] ;  /* 0x0000a80001207983 */ /* 0x000ea20000100800 */
[----:B------:R-:W-:Y:S01]  /*6b30*/  IMAD R20, R144, 0x8, R22 ;  /* 0x0000000890147824 */ /* 0x000fe200078e0216 */
[----:B------:R-:W-:Y:S01]  /*6b40*/  BSSY B1, `(.L_x_2391) ;  /* 0x0000006000017945 */ /* 0x000fe20003800000 */
[----:B------:R-:W-:-:S05]  /*6b50*/  IMAD R87, R16, -0x90, R2 ;  /* 0xffffff7010577824 */ /* 0x000fca00078e0202 */
[----:B------:R-:W-:Y:S02]  /*6b60*/  VIMNMX R87, R87, 0x90, PT ;  /* 0x0000009057577848 */ /* 0x000fe40003fe0100 */
[----:B--2---:R-:W-:-:S04]  /*6b70*/  SHF.L.U32 R88, R32, 0x1f, RZ ;  /* 0x0000001f20587819 */ /* 0x004fc800000006ff */
[----:B------:R-:W0:Y:S02]  /*6b80*/  SYNCS.PHASECHK.TRANS64.TRYWAIT P4, [R20+URZ+0x31c90], R88 ;  /* 0x031c9058140075a7 */ /* 0x000e24000808017f */
[----:B0-----:R-:W-:Y:S05]  /*6b90*/  @!P4 BRA `(.L_x_2392) ;  /* 0x000001fc0078c947 */ /* 0x001fea0003800000 */
.L_x_2662:
[----:B------:R-:W-:Y:S05]  /*6ba0*/  BSYNC B1 ;  /* 0x0000000000017941 */ /* 0x000fea0003800000 */
.L_x_2391:
[----:B------:R-:W1:Y:S02]  /*6bb0*/  S2R R32, SR_TID.X ;  /* 0x0000000000207919 */ /* 0x000e640000002100 */
[C---:B-1----:R-:W-:Y:S02]  /*6bc0*/  VIADD R33, R32.reuse, 0xffffff80 ;  /* 0xffffff8020217836 */ /* 0x042fe40000000000 */
[----:B------:R-:W-:-:S05]  /*6bd0*/  VIADD R32, R32, 0xffffff80 ;  /* 0xffffff8020207836 */ /* 0x000fca0000000000 */
[----:B------:R-:W-:-:S04]  /*6be0*/  LEA.HI R32, R32, R33, RZ, 0x1 ;  /* 0x0000002120207211 */ /* 0x000fc800078f08ff */
[----:B------:R-:W-:-:S04]  /*6bf0*/  SHF.R.S32.HI R32, RZ, 0x1, R32 ;  /* 0x00000001ff207819 */ /* 0x000fc80000011420 */
        /* <DEDUP_REMOVED lines=20> */
.L_x_2352:
[----:B------:R-:W-:Y:S05]  /*6d40*/  BSYNC B0 ;  /* 0x0000000000007941 */ /* 0x000fea0003800000 */
.L_x_2344:
        /* <DEDUP_REMOVED lines=17> */
.L_x_2394:
[----:B------:R-:W-:Y:S05]  /*6e60*/  BSYNC B0 ;  /* 0x0000000000007941 */ /* 0x000fea0003800000 */
.L_x_2393:
[----:B------:R-:W2:Y:S01]  /*6e70*/  SYNCS.PHASECHK.TRANS64.TRYWAIT P3, [R20+URZ+0x31cb0], R88 ;  /* 0x031cb058140075a7 */ /* 0x000ea2000806017f */
[----:B------:R-:W-:Y:S04]  /*6e80*/  BSSY B0, `(.L_x_2395) ;  /* 0x0000002000007945 */ /* 0x000fe80003800000 */
[----:B--2---:R-:W-:Y:S05]  /*6e90*/  @!P3 BRA `(.L_x_2396) ;  /* 0x000001f800ccb947 */ /* 0x004fea0003800000 */
.L_x_2663:
[----:B------:R-:W-:Y:S05]  /*6ea0*/  BSYNC B0 ;  /* 0x0000000000007941 */ /* 0x000fea0003800000 */
.L_x_2395:
[----:B-1----:R-:W1:Y:S01]  /*6eb0*/  S2R R32, SR_TID.X ;  /* 0x0000000000207919 */ /* 0x002e620000002100 */
[----:B------:R-:W-:Y:S01]  /*6ec0*/  BSSY B0, `(.L_x_2397) ;  /* 0x0000026000007945 */ /* 0x000fe20003800000 */
[C---:B-1----:R-:W-:Y:S02]  /*6ed0*/  VIADD R33, R32.reuse, 0xffffff80 ;  /* 0xffffff8020217836 */ /* 0x042fe40000000000 */
[----:B------:R-:W-:-:S05]  /*6ee0*/  VIADD R32, R32, 0xffffff80 ;  /* 0xffffff8020207836 */ /* 0x000fca0000000000 */
[----:B------:R-:W-:-:S04]  /*6ef0*/  LEA.HI R32, R32, R33, RZ, 0x1 ;  /* 0x0000002120207211 */ /* 0x000fc800078f08ff */
[----:B------:R-:W-:-:S04]  /*6f00*/  SHF.R.S32.HI R32, RZ, 0x1, R32 ;  /* 0x00000001ff207819 */ /* 0x000fc80000011420 */
[----:B------:R-:W-:-:S13]  /*6f10*/  ISETP.GE.AND P3, PT, R32, R87, PT ;  /* 0x000000572000720c */ /* 0x000fda0003f66270 */
[----:B------:R-:W-:Y:S05]  /*6f20*/  @P3 BRA `(.L_x_2398) ;  /* 0x00000000007c3947 */ /* 0x000fea0003800000 */
[----:B------:R-:W3:Y:S01]  /*6f30*/  LDL.64 R38, [R1+0x40] ;  /* 0x0000400001267983 */ /* 0x000ee20000100a00 */
[----:B------:R-:W-:Y:S01]  /*6f40*/  IMAD.WIDE R34, R16, 0x90, R74 ;  /* 0x0000009010227825 */ /* 0x000fe200078e024a */
[----:B------:R-:W-:-:S03]  /*6f50*/  ULDC.64 UR4, c[0x0][0x328] ;  /* 0x0000ca0000047ab9 */ /* 0x000fc60000000a00 */
[----:B------:R-:W-:Y:S02]  /*6f60*/  IMAD R35, R35, UR4, RZ ;  /* 0x0000000423237c24 */ /* 0x000fe4000f8e02ff */
[----:B------:R-:W-:Y:S02]  /*6f70*/  IMAD.MOV.U32 R32, RZ, RZ, R26 ;  /* 0x000000ffff207224 */ /* 0x000fe400078e001a */
        /* <DEDUP_REMOVED lines=8> */
[----:B---3--:R-:W-:-:S13]  /*7000*/  ISETP.GE.AND P3, PT, R38, UR4, PT ;  /* 0x0000000426007c0c */ /* 0x008fda000bf66270 */
        /* <DEDUP_REMOVED lines=17> */
.L_x_2398:
[----:B------:R-:W-:Y:S05]  /*7120*/  BSYNC B0 ;  /* 0x0000000000007941 */ /* 0x000fea0003800000 */
.L_x_2397:
[----:B------:R-:W3:Y:S01]  /*7130*/  LDL.LU R21, [R1+0xa8] ;  /* 0x0000a80001157983 */ /* 0x000ee20000300800 */
[----:B0-2---:R-:W-:Y:S02]  /*7140*/  @!P4 VIADD R20, R20, 0x31cc0 ;  /* 0x00031cc01414c836 */ /* 0x005fe40000000000 */
[----:B------:R-:W-:Y:S01]  /*7150*/  VIADD R144, R144, 0x1 ;  /* 0x0000000190907836 */ /* 0x000fe20000000000 */
[----:B------:R-:W-:Y:S01]  /*7160*/  @!PT LDS RZ, [RZ] ;  /* 0x00000000fffff984 */ /* 0x000fe20000000800 */
[----:B------:R-:W-:Y:S01]  /*7170*/  @!PT LDS RZ, [RZ] ;  /* 0x00000000fffff984 */ /* 0x000fe20000000800 */
[----:B------:R-:W-:Y:S01]  /*7180*/  @!PT LDS RZ, [RZ] ;  /* 0x00000000fffff984 */ /* 0x000fe20000000800 */
[----:B------:R-:W-:Y:S01]  /*7190*/  @!PT LDS RZ, [RZ] ;  /* 0x00000000fffff984 */ /* 0x000fe20000000800 */
[----:B------:R0:W-:Y:S06]  /*71a0*/  MEMBAR.ALL.CTA ;  /* 0x0000000000007992 */ /* 0x0001ec0000008000 */
[----:B0-----:R-:W0:Y:S01]  /*71b0*/  FENCE.VIEW.ASYNC.S ;  /* 0x00000000000073c6 */ /* 0x001e220000000000 */
[----:B------:R-:W-:Y:S01]  /*71c0*/  @!P4 PRMT R20, RZ, 0x654, R20 ;  /* 0x00000654ff14c816 */ /* 0x000fe20000000014 */
[----:B0-----:R0:W-:Y:S01]  /*71d0*/  BAR.SYNC.DEFER_BLOCKING R109, 0x80 ;  /* 0x0002006d0000751d */ /* 0x0011e20000010000 */
[----:B------:R-:W-:-:S04]  /*71e0*/  ISETP.NE.AND P3, PT, R144, 0x2, PT ;  /* 0x000000029000780c */ /* 0x000fc80003f65270 */
[----:B------:R-:W-:Y:S01]  /*71f0*/  SEL R144, R144, RZ, P3 ;  /* 0x000000ff90907207 */ /* 0x000fe20001800000 */
[----:B------:R2:W-:Y:S02]  /*7200*/  @!P4 SYNCS.ARRIVE.TRANS64.RED.A1T0 RZ, [R20+URZ], RZ ;  /* 0x000000ff14ffc9a7 */ /* 0x0005e4000810043f */
[----:B--2---:R-:W-:-:S04]  /*7210*/  SEL R20, RZ, 0x1, P3 ;  /* 0x00000001ff147807 */ /* 0x004fc80001800000 */
[----:B---3--:R-:W-:-:S05]  /*7220*/  LOP3.LUT R21, R21, R20, RZ, 0x3c, !PT ;  /* 0x0000001415157212 */ /* 0x008fca00078e3cff */
[----:B------:R0:W-:Y:S01]  /*7230*/  STL [R1+0xa8], R21 ;  /* 0x0000a81501007387 */ /* 0x0001e20000100800 */
[----:B------:R-:W-:Y:S05]  /*7240*/  @P2 BRA `(.L_x_2399) ;  /* 0xffffffb800882947 */ /* 0x000fea000383ffff */
[----:B0-----:R-:W0:Y:S01]  /*7250*/  S2R R21, SR_TID.X ;  /* 0x0000000000157919 */ /* 0x001e220000002100 */
[----:B------:R-:W-:Y:S02]  /*7260*/  PLOP3.LUT P0, PT, PT, PT, PT, 0x8, 0x0 ;  /* 0x000000000000781c */ /* 0x000fe40003f0e170 */
[----:B0-----:R-:W-:-:S04]  /*7270*/  SHF.R.U32.HI R21, RZ, 0x7, R21 ;  /* 0x00000007ff157819 */ /* 0x001fc80000011615 */
[----:B------:R-:W-:-:S13]  /*7280*/  ISETP.NE.AND P5, PT, R21, 0x1, PT ;  /* 0x000000011500780c */ /* 0x000fda0003fa5270 */
[----:B------:R-:W-:Y:S06]  /*7290*/  @!P5 BAR.ARV 0x9, 0x100 ;  /* 0x024400000000db1d */ /* 0x000fec0000002000 */
.L_x_2339:
[----:B------:R-:W2:Y:S01]  /*72a0*/  LDL R6, [R1+0xf4] ;  /* 0x0000f40001067983 */ /* 0x000ea20000100800 */
[----:B------:R-:W0:Y:S03]  /*72b0*/  LDC R0, c[0x0][0x448] ;  /* 0x00011200ff007b82 */ /* 0x000e260000000800 */
[----:B------:R-:W3:Y:S04]  /*72c0*/  LDL R5, [R1+0xdc] ;  /* 0x0000dc0001057983 */ /* 0x000ee80000100800 */
[----:B------:R-:W3:Y:S01]  /*72d0*/  LDL R4, [R1+0xec] ;  /* 0x0000ec0001047983 */ /* 0x000ee20000100800 */
[----:B------:R-:W-:Y:S01]  /*72e0*/  IMAD.MOV.U32 R96, RZ, RZ, RZ ;  /* 0x000000ffff607224 */ /* 0x000fe200078e00ff */
[----:B0-----:R-:W-:-:S13]  /*72f0*/  ISETP.NE.AND P1, PT, R0, 0x1, PT ;  /* 0x000000010000780c */ /* 0x001fda0003f25270 */
[----:B------:R-:W0:Y:S08]  /*7300*/  @P1 LDC R3, c[0x0][0x44c] ;  /* 0x00011300ff031b82 */ /* 0x000e300000000800 */
[----:B------:R-:W4:Y:S01]  /*7310*/  @P1 LDC R2, c[0x0][0x450] ;  /* 0x00011400ff021b82 */ /* 0x000f220000000800 */
[----:B--2---:R-:W-:-:S04]  /*7320*/  VIADD R0, R6, 0xbf ;  /* 0x000000bf06007836 */ /* 0x004fc80000000000 */
[----:B0-----:R-:W-:Y:S01]  /*7330*/  @P1 IMAD.HI.U32 R3, R0, R3, RZ ;  /* 0x0000000300031227 */ /* 0x001fe200078e00ff */
[----:B---3--:R-:W-:-:S04]  /*7340*/  IADD3 R5, R4, 0x90, -R5 ;  /* 0x0000009004057810 */ /* 0x008fc80007ffe805 */
[----:B----4-:R-:W-:-:S05]  /*7350*/  @P1 SHF.R.U32.HI R0, RZ, R2, R3 ;  /* 0x00000002ff001219 */ /* 0x010fca0000011603 */
[----:B------:R-:W-:-:S04]  /*7360*/  IMAD.IADD R0, R5, 0x1, R0 ;  /* 0x0000000105007824 */ /* 0x000fc800078e0200 */
[----:B------:R-:W-:-:S05]  /*7370*/  IMAD.HI R0, R0, 0x38e38e39, RZ ;  /* 0x38e38e3900007827 */ /* 0x000fca00078e02ff */
[----:B------:R-:W-:-:S04]  /*7380*/  SHF.R.U32.HI R3, RZ, 0x1f, R0 ;  /* 0x0000001fff037819 */ /* 0x000fc80000011600 */
[----:B------:R-:W-:-:S04]  /*7390*/  LEA.HI.SX32 R3, R0, R3, 0x1b ;  /* 0x0000000300037211 */ /* 0x000fc800078fdaff */
[----:B------:R-:W-:-:S04]  /*73a0*/  VIMNMX R9, R110, R3, PT ;  /* 0x000000036e097248 */ /* 0x000fc80003fe0100 */
[----:B------:R-:W-:Y:S01]  /*73b0*/  ISETP.GE.AND P1, PT, R9, 0x1, PT ;  /* 0x000000010900780c */ /* 0x000fe20003f26270 */
[----:B------:R-:W-:-:S12]  /*73c0*/  @P0 BRA `(.L_x_2400) ;  /* 0x00000000000c0947 */ /* 0x000fd80003800000 */
[----:B------:R-:W0:Y:S01]  /*73d0*/  FENCE.VIEW.ASYNC.G ;  /* 0x00000000000073c6 */ /* 0x000e220000000100 */
[----:B------:R-:W-:Y:S05]  /*73e0*/  WARPSYNC.ALL ;  /* 0x0000000000007948 */ /* 0x000fea0003800000 */
[----:B0-----:R-:W-:Y:S06]  /*73f0*/  BAR.ARV 0xc, 0x200 ;  /* 0x0308000000007b1d */ /* 0x001fec0000002000 */
.L_x_2400:
[----:B------:R-:W-:Y:S04]  /*7400*/  BSSY B0, `(.L_x_2401) ;  /* 0x0000021000007945 */ /* 0x000fe80003800000 */
[----:B------:R-:W-:Y:S05]  /*7410*/  @!P1 BRA `(.L_x_2402) ;  /* 0x00000000007c9947 */ /* 0x000fea0003800000 */
[----:B------:R-:W2:Y:S01]  /*7420*/  LDL R0, [R1+0x108] ;  /* 0x0001080001007983 */ /* 0x000ea20000100800 */
[----:B------:R-:W-:Y:S01]  /*7430*/  ULDC UR4, c[0x0][0x9f0] ;  /* 0x00027c0000047ab9 */ /* 0x000fe20000000800 */
[----:B--2---:R-:W-:-:S04]  /*7440*/  ISETP.NE.AND P0, PT, R0, RZ, PT ;  /* 0x000000ff0000720c */ /* 0x004fc80003f05270 */
[----:B------:R-:W-:-:S04]  /*7450*/  SEL R6, R0, UR4, P0 ;  /* 0x0000000400067c07 */ /* 0x000fc80008000000 */
[-C--:B------:R-:W-:Y:S02]  /*7460*/  IABS R5, R6.reuse ;  /* 0x0000000600057213 */ /* 0x080fe40000000000 */
        /* <DEDUP_REMOVED lines=26> */
.L_x_2402:
[----:B------:R-:W-:Y:S05]  /*7610*/  BSYNC B0 ;  /* 0x0000000000007941 */ /* 0x000fea0003800000 */
.L_x_2401:
[----:B------:R-:W2:Y:S01]  /*7620*/  LDL R0, [R1+0x120] ;  /* 0x0001200001007983 */ /* 0x000ea20000100800 */
[----:B------:R-:W-:Y:S02]  /*7630*/  PLOP3.LUT P0, PT, PT, PT, PT, 0x80, 0x0 ;  /* 0x000000000000781c */ /* 0x000fe40003f0f070 */
        /* <DEDUP_REMOVED lines=18> */
[----:B-1----:R-:W-:Y:S02]  /*7760*/  CS2R R36, SRZ ;  /* 0x0000000000247805 */ /* 0x002fe4000001ff00 */
[----:B------:R-:W-:Y:S02]  /*7770*/  CS2R R34, SRZ ;  /* 0x0000000000227805 */ /* 0x000fe4000001ff00 */
[----:B------:R-:W-:Y:S02]  /*7780*/  CS2R R32, SRZ ;  /* 0x0000000000207805 */ /* 0x000fe4000001ff00 */
[----:B------:R-:W-:Y:S02]  /*7790*/  CS2R R30, SRZ ;  /* 0x00000000001e7805 */ /* 0x000fe4000001ff00 */
[----:B------:R-:W-:-:S02]  /*77a0*/  CS2R R28, SRZ ;  /* 0x00000000001c7805 */ /* 0x000fc4000001ff00 */
[----:B------:R-:W-:Y:S02]  /*77b0*/  CS2R R26, SRZ ;  /* 0x00000000001a7805 */ /* 0x000fe4000001ff00 */
[----:B------:R-:W-:Y:S01]  /*77c0*/  CS2R R24, SRZ ;  /* 0x0000000000187805 */ /* 0x000fe2000001ff00 */
[----:B--2---:R-:W-:-:S05]  /*77d0*/  IMAD R0, R0, R96, RZ ;  /* 0x0000006000007224 */ /* 0x004fca00078e02ff */
        /* <DEDUP_REMOVED lines=13> */
.L_x_2666:
[----:B------:R-:W1:Y:S01]  /*78b0*/  LDL R3, [R1+0xc4] ;  /* 0x0000c40001037983 */ /* 0x000e620000100800 */
[----:B------:R-:W-:Y:S01]  /*78c0*/  BSSY B6, `(.L_x_2405) ;  /* 0x000001b000067945 */ /* 0x000fe20003800000 */
[----:B-1----:R-:W-:-:S05]  /*78d0*/  IMAD.HI R0, R3, 0x55555556, RZ ;  /* 0x5555555603007827 */ /* 0x002fca00078e02ff */
        /* <DEDUP_REMOVED lines=9> */
[----:B-1----:R-:W-:Y:S01]  /*7970*/  MOV R0, 0x0 ;  /* 0x0000000000007802 */ /* 0x002fe20000000f00 */
[----:B------:R-:W-:Y:S01]  /*7980*/  ULDC.64 UR4, c[0x4][0xa8] ;  /* 0x01002a0000047ab9 */ /* 0x000fe20000000a00 */
[----:B------:R-:W-:Y:S01]  /*7990*/  ULDC.64 UR6, c[0x4][0xb0] ;  /* 0x01002c0000067ab9 */ /* 0x000fe20000000a00 */
[----:B------:R-:W-:Y:S01]  /*79a0*/  IMAD.U32 R4, RZ, RZ, UR4 ;  /* 0x00000004ff047e24 */ /* 0x000fe2000f8e00ff */
[----:B0-----:R0:W1:Y:S01]  /*79b0*/  LDC.64 R14, c[0x4][R0] ;  /* 0x01000000000e7b82 */ /* 0x0010620000000a00 */
        /* <DEDUP_REMOVED lines=11> */
.L_x_2406:
[----:B------:R-:W-:Y:S05]  /*7a70*/  BSYNC B6 ;  /* 0x0000000000067941 */ /* 0x000fea0003800000 */
.L_x_2405:
[----:B------:R-:W-:Y:S02]  /*7a80*/  ULDC UR4, c[0x0][0x3f4] ;  /* 0x0000fd0000047ab9 */ /* 0x000fe40000000800 */
[----:B------:R-:W-:-:S13]  /*7a90*/  ISETP.LT.AND P0, PT, RZ, UR4, PT ;  /* 0x00000004ff007c0c */ /* 0x000fda000bf01270 */
[----:B------:R-:W-:Y:S05]  /*7aa0*/  @P0 BRA `(.L_x_2407) ;  /* 0x0000000000400947 */ /* 0x000fea0003800000 */
[----:B------:R-:W1:Y:S02]  /*7ab0*/  LDL R16, [R1+0x118] ;  /* 0x0001180001107983 */ /* 0x000e640000100800 */
[----:B-1----:R-:W-:-:S04]  /*7ac0*/  LEA.HI R0, R16, R16, RZ, 0x1 ;  /* 0x0000001010007211 */ /* 0x002fc800078f08ff */
[----:B------:R-:W-:-:S05]  /*7ad0*/  LOP3.LUT R0, R0, 0xfffffffe, RZ, 0xc0, !PT ;  /* 0xfffffffe00007812 */ /* 0x000fca00078ec0ff */
[----:B------:R-:W-:-:S05]  /*7ae0*/  IMAD.IADD R0, R16, 0x1, -R0 ;  /* 0x0000000110007824 */ /* 0x000fca00078e0a00 */
[----:B------:R-:W-:-:S04]  /*7af0*/  SHF.L.U32 R3, R0, 0x1f, RZ ;  /* 0x0000001f00037819 */ /* 0x000fc800000006ff */
[----:B------:R1:W2:Y:S03]  /*7b00*/  SYNCS.PHASECHK.TRANS64.TRYWAIT P0, [R22+URZ+0x31c00], R3 ;  /* 0x031c0003160075a7 */ /* 0x0002a6000800017f */
[----:B--2---:R-:W-:Y:S05]  /*7b10*/  @!P0 NANOSLEEP.SYNCS 0x989680 ;  /* 0x009896800000895d */ /* 0x004fea0003900000 */
[----:B------:R-:W2:Y:S01]  /*7b20*/  @!P0 SYNCS.PHASECHK.TRANS64 P0, [R22+URZ+0x31c00], R3 ;  /* 0x031c0003160085a7 */ /* 0x000ea2000800007f */
[----:B------:R-:W-:Y:S04]  /*7b30*/  BSSY B0, `(.L_x_2408) ;  /* 0x0000006000007945 */ /* 0x000fe80003800000 */
[----:B--2---:R-:W-:Y:S05]  /*7b40*/  @P0 BRA `(.L_x_2409) ;  /* 0x0000000000100947 */ /* 0x004fea0003800000 */
.L_x_2410:
[----:B--2---:R2:W3:Y:S02]  /*7b50*/  SYNCS.PHASECHK.TRANS64.TRYWAIT P0, [R22+URZ+0x31c00], R3 ;  /* 0x031c0003160075a7 */ /* 0x0044e4000800017f */
[----:B---3--:R-:W-:Y:S05]  /*7b60*/  @!P0 NANOSLEEP.SYNCS 0x989680 ;  /* 0x009896800000895d */ /* 0x008fea0003900000 */
[----:B------:R-:W3:Y:S02]  /*7b70*/  @!P0 SYNCS.PHASECHK.TRANS64 P0, [R22+URZ+0x31c00], R3 ;  /* 0x031c0003160085a7 */ /* 0x000ee4000800007f */
[----:B---3--:R-:W-:Y:S05]  /*7b80*/  @!P0 BRA `(.L_x_2410) ;  /* 0xfffffffc00f08947 */ /* 0x008fea000383ffff */
.L_x_2409:
[----:B------:R-:W-:Y:S05]  /*7b90*/  BSYNC B0 ;  /* 0x0000000000007941 */ /* 0x000fea0003800000 */
.L_x_2408:
[----:B------:R-:W-:Y:S05]  /*7ba0*/  BRA `(.L_x_2411) ;  /* 0x0000003c00e47947 */ /* 0x000fea0003800000 */
.L_x_2407:
[----:B------:R-:W2:Y:S01]  /*7bb0*/  LDL R3, [R1+0x138] ;  /* 0x0001380001037983 */ /* 0x000ea20000100800 */
[----:B-1---5:R-:W-:Y:S01]  /*7bc0*/  SHF.R.S32.HI R0, RZ, 0x1f, R103 ;  /* 0x0000001fff007819 */ /* 0x022fe20000011467 */
[----:B------:R-:W-:Y:S01]  /*7bd0*/  ULDC.64 UR4, c[0x0][0x3f8] ;  /* 0x0000fe0000047ab9 */ /* 0x000fe20000000a00 */
[----:B------:R-:W-:Y:S01]  /*7be0*/  ULDC.64 UR6, c[0x0][0x408] ;  /* 0x0001020000067ab9 */ /* 0x000fe20000000a00 */
[----:B------:R-:W-:-:S04]  /*7bf0*/  IMAD.WIDE.U32 R16, R103, UR4, RZ ;  /* 0x0000000467107c25 */ /* 0x000fc8000f8e00ff */
[C---:B------:R-:W-:Y:S02]  /*7c00*/  IMAD R4, R0.reuse, UR4, RZ ;  /* 0x0000000400047c24 */ /* 0x040fe4000f8e02ff */
[----:B------:R-:W-:Y:S02]  /*7c10*/  IMAD R0, R0, UR6, RZ ;  /* 0x0000000600007c24 */ /* 0x000fe4000f8e02ff */
[C---:B------:R-:W-:Y:S02]  /*7c20*/  IMAD R25, R103.reuse, UR5, R4 ;  /* 0x0000000567197c24 */ /* 0x040fe4000f8e0204 */
[C---:B------:R-:W-:Y:S02]  /*7c30*/  IMAD R27, R103.reuse, UR7, R0 ;  /* 0x00000007671b7c24 */ /* 0x040fe4000f8e0200 */
[----:B------:R-:W-:-:S04]  /*7c40*/  IMAD.WIDE.U32 R18, R103, UR6, RZ ;  /* 0x0000000667127c25 */ /* 0x000fc8000f8e00ff */
[----:B------:R-:W-:Y:S02]  /*7c50*/  IMAD.IADD R25, R25, 0x1, R17 ;  /* 0x0000000119197824 */ /* 0x000fe400078e0211 */
[----:B------:R-:W-:Y:S01]  /*7c60*/  IMAD.IADD R27, R27, 0x1, R19 ;  /* 0x000000011b1b7824 */ /* 0x000fe200078e0213 */
[----:B--2---:R-:W-:-:S13]  /*7c70*/  LOP3.LUT P0, RZ, R3, 0x1bf, RZ, 0xc0, !PT ;  /* 0x000001bf03ff7812 */ /* 0x004fda000780c0ff */
[----:B------:R-:W-:Y:S05]  /*7c80*/  @!P0 BRA `(.L_x_2412) ;  /* 0x0000000000408947 */ /* 0x000fea0003800000 */
[----:B------:R-:W-:Y:S01]  /*7c90*/  MOV R0, 0x0 ;  /* 0x0000000000007802 */ /* 0x000fe20000000f00 */
        /* <DEDUP_REMOVED lines=15> */
.L_x_2412:
[----:B------:R-:W2:Y:S01]  /*7d90*/  LDL R24, [R1+0xf4] ;  /* 0x0000f40001187983 */ /* 0x000ea20000100800 */
[----:B------:R-:W-:Y:S01]  /*7da0*/  ULDC.U8 UR4, c[0x0][0x410] ;  /* 0x0001040000047ab9 */ /* 0x000fe20000000000 */
[----:B------:R-:W1:Y:S01]  /*7db0*/  S2R R20, SR_TID.X ;  /* 0x0000000000147919 */ /* 0x000e620000002100 */
[----:B------:R-:W-:Y:S01]  /*7dc0*/  ISETP.NE.AND P0, PT, RZ, UR4, PT ;  /* 0x00000004ff007c0c */ /* 0x000fe2000bf05270 */
[----:B------:R-:W-:Y:S01]  /*7dd0*/  BSSY B0, `(.L_x_2413) ;  /* 0x00003ce000007945 */ /* 0x000fe20003800000 */
[C---:B-1----:R-:W-:Y:S02]  /*7de0*/  VIADD R21, R20.reuse, 0xffffff80 ;  /* 0xffffff8014157836 */ /* 0x042fe40000000000 */
[----:B------:R-:W-:-:S05]  /*7df0*/  VIADD R20, R20, 0xffffff80 ;  /* 0xffffff8014147836 */ /* 0x000fca0000000000 */
[----:B------:R-:W-:-:S04]  /*7e00*/  LEA.HI R20, R20, R21, RZ, 0x1 ;  /* 0x0000001514147211 */ /* 0x000fc800078f08ff */
[----:B------:R-:W-:-:S05]  /*7e10*/  SHF.R.S32.HI R20, RZ, 0x1, R20 ;  /* 0x00000001ff147819 */ /* 0x000fca0000011414 */
[----:B--2---:R-:W-:Y:S01]  /*7e20*/  IMAD.IADD R10, R20, 0x1, R24 ;  /* 0x00000001140a7824 */ /* 0x004fe200078e0218 */
[----:B------:R-:W-:Y:S06]  /*7e30*/  @!P0 BRA `(.L_x_2414) ;  /* 0x0000001c00688947 */ /* 0x000fec0003800000 */
[----:B------:R-:W1:Y:S01]  /*7e40*/  LDC R17, c[0x0][0x448] ;  /* 0x00011200ff117b82 */ /* 0x000e620000000800 */
[----:B------:R-:W-:Y:S01]  /*7e50*/  ULDC.64 UR4, c[0x0][0x3f8] ;  /* 0x0000fe0000047ab9 */ /* 0x000fe20000000a00 */
[----:B------:R-:W-:Y:S01]  /*7e60*/  ULDC.64 UR6, c[0x0][0x408] ;  /* 0x0001020000067ab9 */ /* 0x000fe20000000a00 */
[----:B------:R-:W-:Y:S02]  /*7e70*/  IMAD.MOV.U32 R6, RZ, RZ, R16 ;  /* 0x000000ffff067224 */ /* 0x000fe400078e0010 */
        /* <DEDUP_REMOVED lines=8> */
[----:B--2---:R-:W-:-:S04]  /*7f00*/  @P0 SHF.R.U32.HI R3, RZ, R5, R0 ;  /* 0x00000005ff030219 */ /* 0x004fc80000011600 */
[----:B------:R-:W-:Y:S01]  /*7f10*/  SHF.R.S32.HI R0, RZ, 0x1f, R3 ;  /* 0x0000001fff007819 */ /* 0x000fe20000011403 */
[----:B------:R-:W-:-:S04]  /*7f20*/  IMAD.WIDE.U32 R6, R3, UR4, R6 ;  /* 0x0000000403067c25 */ /* 0x000fc8000f8e0006 */
[C---:B------:R-:W-:Y:S02]  /*7f30*/  IMAD R4, R0.reuse, UR4, RZ ;  /* 0x0000000400047c24 */ /* 0x040fe4000f8e02ff */
[----:B------:R-:W-:Y:S02]  /*7f40*/  IMAD R0, R0, UR6, RZ ;  /* 0x0000000600007c24 */ /* 0x000fe4000f8e02ff */
[C---:B------:R-:W-:Y:S01]  /*7f50*/  IMAD R13, R3.reuse, UR5, R4 ;  /* 0x00000005030d7c24 */ /* 0x040fe2000f8e0204 */
[----:B------:R-:W-:Y:S01]  /*7f60*/  ULDC.64 UR4, c[0x0][0x3e8] ;  /* 0x0000fa0000047ab9 */ /* 0x000fe20000000a00 */
[----:B------:R-:W-:-:S04]  /*7f70*/  IMAD.WIDE.U32 R8, R3, UR6, R8 ;  /* 0x0000000603087c25 */ /* 0x000fc8000f8e0008 */
[----:B------:R-:W-:Y:S01]  /*7f80*/  IMAD R5, R3, UR7, R0 ;  /* 0x0000000703057c24 */ /* 0x000fe2000f8e0200 */
[----:B------:R-:W-:Y:S01]  /*7f90*/  ULDC.64 UR6, c[0x0][0x400] ;  /* 0x0001000000067ab9 */ /* 0x000fe20000000a00 */
[----:B------:R-:W-:Y:S01]  /*7fa0*/  IMAD.IADD R13, R7, 0x1, R13 ;  /* 0x00000001070d7824 */ /* 0x000fe200078e020d */
[----:B------:R-:W-:Y:S01]  /*7fb0*/  LEA R0, P0, R6, UR4, 0x1 ;  /* 0x0000000406007c11 */ /* 0x000fe2000f8008ff */
[----:B------:R-:W-:Y:S01]  /*7fc0*/  IMAD.IADD R5, R9, 0x1, R5 ;  /* 0x0000000109057824 */ /* 0x000fe200078e0205 */
[----:B------:R-:W-:Y:S01]  /*7fd0*/  LEA R4, P1, R8, UR6, 0x1 ;  /* 0x0000000608047c11 */ /* 0x000fe2000f8208ff */
[----:B------:R-:W-:Y:S01]  /*7fe0*/  UMOV UR4, 0xffffffff ;  /* 0xffffffff00047882 */ /* 0x000fe20000000000 */
[----:B------:R-:W-:Y:S02]  /*7ff0*/  LEA.HI.X R13, R6, UR5, R13, 0x1, P0 ;  /* 0x00000005060d7c11 */ /* 0x000fe400080f0c0d */
[----:B------:R-:W-:Y:S01]  /*8000*/  LEA.HI.X R5, R8, UR7, R5, 0x1, P1 ;  /* 0x0000000708057c11 */ /* 0x000fe200088f0c05 */
[----:B------:R-:W-:Y:S08]  /*8010*/  BRA.DIV UR4, `(.L_x_2415) ;  /* 0x000001ea04a87947 */ /* 0x000ff0000b800000 */
[----:B------:R1:W2:Y:S04]  /*8020*/  SHFL.IDX PT, R3, R13, RZ, 0x1e1f ;  /* 0x001e1fff0d037589 */ /* 0x0002a800000e0000 */
[----:B------:R-:W3:Y:S04]  /*8030*/  SHFL.IDX PT, R0, R0, RZ, 0x1e1f ;  /* 0x001e1fff00007589 */ /* 0x000ee800000e0000 */
[----:B------:R-:W4:Y:S04]  /*8040*/  SHFL.IDX PT, R5, R5, RZ, 0x1e1f ;  /* 0x001e1fff05057589 */ /* 0x000f2800000e0000 */
[----:B-1----:R-:W0:Y:S02]  /*8050*/  SHFL.IDX PT, R4, R4, RZ, 0x1e1f ;  /* 0x001e1fff04047589 */ /* 0x002e2400000e0000 */
.L_x_2672:
[----:B------:R-:W5:Y:S04]  /*8060*/  LDL R6, [R1+0xdc] ;  /* 0x0000dc0001067983 */ /* 0x000f680000100800 */
[----:B------:R-:W2:Y:S01]  /*8070*/  LDL R49, [R1+0x118] ;  /* 0x0001180001317983 */ /* 0x000ea20000100800 */
[----:B------:R-:W-:Y:S01]  /*8080*/  BSSY B1, `(.L_x_2416) ;  /* 0x0000060000017945 */ /* 0x000fe20003800000 */
        /* <DEDUP_REMOVED lines=8> */
[----:B0-----:R-:W-:Y:S01]  /*8110*/  CS2R R14, SRZ ;  /* 0x00000000000e7805 */ /* 0x001fe2000001ff00 */
[----:B-----5:R-:W-:Y:S01]  /*8120*/  IMAD R6, R6, R17, RZ ;  /* 0x0000001106067224 */ /* 0x020fe200078e02ff */
[----:B------:R-:W-:-:S03]  /*8130*/  CS2R R16, SRZ ;  /* 0x0000000000107805 */ /* 0x000fc6000001ff00 */
[----:B------:R-:W-:Y:S01]  /*8140*/  IMAD R105, R105, -0xc0, R6 ;  /* 0xffffff4069697824 */ /* 0x000fe200078e0206 */
[----:B------:R-:W-:Y:S02]  /*8150*/  ISETP.GE.AND P1, PT, R10, R6, PT ;  /* 0x000000060a00720c */ /* 0x000fe40003f26270 */
[----:B------:R-:W-:Y:S02]  /*8160*/  CS2R R10, SRZ ;  /* 0x00000000000a7805 */ /* 0x000fe4000001ff00 */
[----:B--2---:R-:W-:Y:S02]  /*8170*/  LEA.HI R48, R49, R49, RZ, 0x1 ;  /* 0x0000003131307211 */ /* 0x004fe400078f08ff */
[----:B------:R-:W-:-:S04]  /*8180*/  VIMNMX R105, R105, 0xc0, PT ;  /* 0x000000c069697848 */ /* 0x000fc80003fe0100 */
[----:B------:R-:W-:Y:S02]  /*8190*/  ISETP.GE.AND P0, PT, R20, R105, PT ;  /* 0x000000691400720c */ /* 0x000fe40003f06270 */
[----:B------:R-:W-:Y:S01]  /*81a0*/  CS2R R20, SRZ ;  /* 0x0000000000147805 */ /* 0x000fe2000001ff00 */
[----:B------:R-:W-:Y:S10]  /*81b0*/  @P1 BRA `(.L_x_2417) ;  /* 0x0000000400301947 */ /* 0x000ff40003800000 */
[----:B------:R-:W2:Y:S01]  /*81c0*/  LDL R7, [R1+0xe0] ;  /* 0x0000e00001077983 */ /* 0x000ea20000100800 */
[----:B------:R-:W-:-:S03]  /*81d0*/  ULDC UR4, c[0x0][0x3f4] ;  /* 0x0000fd0000047ab9 */ /* 0x000fc60000000800 */
[----:B------:R-:W3:Y:S04]  /*81e0*/  LDL R40, [R1+0xd0] ;  /* 0x0000d00001287983 */ /* 0x000ee80000100800 */
[----:B------:R-:W4:Y:S04]  /*81f0*/  LDL R39, [R1+0xe4] ;  /* 0x0000e40001277983 */ /* 0x000f280000100800 */
[----:B------:R-:W4:Y:S04]  /*8200*/  LDL R38, [R1+0xc8] ;  /* 0x0000c80001267983 */ /* 0x000f280000100800 */
[----:B------:R-:W4:Y:S04]  /*8210*/  LDL.64 R36, [R1+0xb0] ;  /* 0x0000b00001247983 */ /* 0x000f280000100a00 */
        /* <DEDUP_REMOVED lines=15> */
[----:B------:R-:W-:-:S03]  /*8310*/  @!P4 IADD3 R6, P1, R0, R9, RZ ;  /* 0x000000090006c210 */ /* 0x000fc60007f3e0ff */
[--C-:B----4-:R-:W-:Y:S01]  /*8320*/  @!P4 IMAD.X R9, R5, 0x1, R10.reuse, P2 ;  /* 0x000000010509c824 */ /* 0x110fe200010e060a */
        /* <DEDUP_REMOVED lines=14> */
[----:B------:R-:W-:Y:S01]  /*8410*/  SHF.R.S32.HI R12, RZ, 0x1f, R38 ;  /* 0x0000001fff0c7819 */ /* 0x000fe20000011426 */
[----:B0-----:R-:W-:Y:S01]  /*8420*/  IMAD.SHL.U32 R7, R38, 0x2, RZ ;  /* 0x0000000226077824 */ /* 0x001fe200078e00ff */
[----:B------:R-:W-:Y:S01]  /*8430*/  SHF.L.U64.HI R6, R39, 0x1, R11 ;  /* 0x0000000127067819 */ /* 0x000fe2000001020b */
[----:B------:R-:W-:Y:S01]  /*8440*/  @!P3 IMAD.X R47, R3, 0x1, R10, P5 ;  /* 0x00000001032fb824 */ /* 0x000fe200028e060a */
[----:B------:R-:W-:Y:S01]  /*8450*/  @!P2 IADD3 R42, P5, R0, R41, RZ ;  /* 0x00000029002aa210 */ /* 0x000fe20007fbe0ff */
[----:B------:R-:W-:Y:S01]  /*8460*/  IMAD.SHL.U32 R13, R14, 0x2, RZ ;  /* 0x000000020e0d7824 */ /* 0x000fe200078e00ff */
[----:B------:R-:W-:Y:S01]  /*8470*/  SHF.L.U64.HI R12, R38, 0x1, R12 ;  /* 0x00000001260c7819 */ /* 0x000fe2000001020c */
[--C-:B------:R-:W-:Y:S01]  /*8480*/  @!P2 IMAD.X R41, R5, 0x1, R6.reuse, P4 ;  /* 0x000000010529a824 */ /* 0x100fe200020e0606 */
        /* <DEDUP_REMOVED lines=31> */
.L_x_2417:
[----:B------:R-:W-:Y:S05]  /*8680*/  BSYNC B1 ;  /* 0x0000000000017941 */ /* 0x000fea0003800000 */
.L_x_2416:
[----:B---3-5:R-:W-:Y:S01]  /*8690*/  IMAD.MOV.U32 R0, RZ, RZ, R16 ;  /* 0x000000ffff007224 */ /* 0x028fe200078e0010 */
[----:B------:R-:W-:Y:S01]  /*86a0*/  LOP3.LUT R48, R48, 0xfffffffe, RZ, 0xc0, !PT ;  /* 0xfffffffe30307812 */ /* 0x000fe200078ec0ff */
[----:B------:R-:W-:Y:S01]  /*86b0*/  IMAD.MOV.U32 R3, RZ, RZ, R17 ;  /* 0x000000ffff037224 */ /* 0x000fe200078e0011 */
[----:B------:R-:W-:Y:S01]  /*86c0*/  BSSY B1, `(.L_x_2418) ;  /* 0x000002a000017945 */ /* 0x000fe20003800000 */
[----:B0-----:R-:W-:Y:S02]  /*86d0*/  IMAD.MOV.U32 R4, RZ, RZ, R20 ;  /* 0x000000ffff047224 */ /* 0x001fe400078e0014 */
[----:B----4-:R-:W-:Y:S01]  /*86e0*/  IMAD.MOV.U32 R5, RZ, RZ, R27 ;  /* 0x000000ffff057224 */ /* 0x010fe200078e001b */
        /* <DEDUP_REMOVED lines=38> */
[----:B0-----:R-:W-:Y:S06]  /*8950*/  @!P1 BRA `(.L_x_2419) ;  /* 0x000001e000c89947 */ /* 0x001fec0003800000 */
.L_x_2673:
[----:B------:R-:W-:Y:S05]  /*8960*/  BSYNC B1 ;  /* 0x0000000000017941 */ /* 0x000fea0003800000 */
.L_x_2418:
[----:B------:R-:W-:Y:S01]  /*8970*/  PRMT R37, R0, 0x5410, R4 ;  /* 0x0000541000257816 */ /* 0x000fe20000000004 */
[----:B------:R-:W-:Y:S06]  /*8980*/  @P0 BRA `(.L_x_2420) ;  /* 0x0000003000480947 */ /* 0x000fec0003800000 */
[----:B------:R-:W2:Y:S01]  /*8990*/  LDL.64 R48, [R1+0xb0] ;  /* 0x0000b00001307983 */ /* 0x000ea20000100a00 */
[----:B------:R-:W2:Y:S03]  /*89a0*/  LDC R4, c[0x0][0x3f4] ;  /* 0x0000fd00ff047b82 */ /* 0x000ea60000000800 */
[----:B------:R-:W3:Y:S04]  /*89b0*/  LDL R50, [R1+0xfc] ;  /* 0x0000fc0001327983 */ /* 0x000ee80000100800 */
[----:B------:R-:W4:Y:S04]  /*89c0*/  LDL R47, [R1+0xe0] ;  /* 0x0000e000012f7983 */ /* 0x000f280000100800 */
[----:B------:R-:W5:Y:S04]  /*89d0*/  LDL R46, [R1+0xd0] ;  /* 0x0000d000012e7983 */ /* 0x000f680000100800 */
[----:B------:R-:W5:Y:S04]  /*89e0*/  LDL R45, [R1+0xe4] ;  /* 0x0000e400012d7983 */ /* 0x000f680000100800 */
[----:B------:R-:W5:Y:S04]  /*89f0*/  LDL R7, [R1+0xc8] ;  /* 0x0000c80001077983 */ /* 0x000f680000100800 */
[----:B------:R-:W5:Y:S01]  /*8a00*/  LDL R6, [R1+0xe8] ;  /* 0x0000e80001067983 */ /* 0x000f620000100800 */
[----:B------:R-:W-:-:S04]  /*8a10*/  LEA.HI R32, R33, R32, RZ, 0x2 ;  /* 0x0000002021207211 */ /* 0x000fc800078f10ff */
[--C-:B------:R-:W-:Y:S02]  /*8a20*/  SHF.R.S32.HI R0, RZ, 0x2, R32.reuse ;  /* 0x00000002ff007819 */ /* 0x100fe40000011420 */
[----:B0-----:R-:W-:-:S04]  /*8a30*/  SHF.R.S32.HI R3, RZ, 0x1f, R32 ;  /* 0x0000001fff037819 */ /* 0x001fc80000011420 */
[----:B------:R-:W-:-:S04]  /*8a40*/  LEA.HI R3, R3, R0, RZ, 0x2 ;  /* 0x0000000003037211 */ /* 0x000fc800078f10ff */
[----:B------:R-:W-:Y:S01]  /*8a50*/  LOP3.LUT R5, R3, 0xfffffffc, RZ, 0xc0, !PT ;  /* 0xfffffffc03057812 */ /* 0x000fe200078ec0ff */
[----:B------:R-:W-:Y:S04]  /*8a60*/  BSSY B1, `(.L_x_2421) ;  /* 0x0000036000017945 */ /* 0x000fe80003800000 */
[----:B------:R-:W-:-:S05]  /*8a70*/  IMAD.IADD R5, R0, 0x1, -R5 ;  /* 0x0000000100057824 */ /* 0x000fca00078e0a05 */
[----:B------:R-:W-:Y:S02]  /*8a80*/  LOP3.LUT P0, RZ, R5, 0x2, RZ, 0xc0, !PT ;  /* 0x0000000205ff7812 */ /* 0x000fe4000780c0ff */
[----:B--2---:R-:W-:Y:S01]  /*8a90*/  ISETP.GE.AND P6, PT, R48, R4, PT ;  /* 0x000000043000720c */ /* 0x004fe20003fc6270 */
[----:B---3--:R-:W-:-:S04]  /*8aa0*/  IMAD R3, R50, 0x2, R22 ;  /* 0x0000000232037824 */ /* 0x008fc800078e0216 */
[----:B------:R-:W-:Y:S01]  /*8ab0*/  VIADD R0, R3, 0x20 ;  /* 0x0000002003007836 */ /* 0x000fe20000000000 */
[-C--:B----4-:R-:W-:Y:S02]  /*8ac0*/  ISETP.GE.AND P1, PT, R47, R4.reuse, PT ;  /* 0x000000042f00720c */ /* 0x090fe40003f26270 */
[-C--:B-----5:R-:W-:Y:S02]  /*8ad0*/  ISETP.GE.AND P2, PT, R46, R4.reuse, PT ;  /* 0x000000042e00720c */ /* 0x0a0fe40003f46270 */
[-C--:B------:R-:W-:Y:S02]  /*8ae0*/  ISETP.GE.AND P3, PT, R45, R4.reuse, PT ;  /* 0x000000042d00720c */ /* 0x080fe40003f66270 */
[-C--:B------:R-:W-:Y:S02]  /*8af0*/  ISETP.GE.AND P4, PT, R7, R4.reuse, PT ;  /* 0x000000040700720c */ /* 0x080fe40003f86270 */
[----:B------:R-:W-:Y:S01]  /*8b00*/  ISETP.GE.AND P5, PT, R6, R4, PT ;  /* 0x000000040600720c */ /* 0x000fe20003fa6270 */
[----:B------:R-:W-:-:S12]  /*8b10*/  @P6 BRA `(.L_x_2422) ;  /* 0x0000000000a86947 */ /* 0x000fd80003800000 */
[----:B------:R-:W0:Y:S01]  /*8b20*/  LDS.128 R4, [R3+0xda00] ;  /* 0x00da000003047984 */ /* 0x000e220000000c00 */
[--C-:B------:R-:W-:Y:S01]  /*8b30*/  SHF.R.U64 R51, R34, 0x10, R35.reuse ;  /* 0x0000001022337819 */ /* 0x100fe20000001223 */
[--C-:B------:R-:W-:Y:S01]  /*8b40*/  HADD2.F32 R34, -RZ, R44.reuse.H1_H1 ;  /* 0x3000002cff227230 */ /* 0x100fe20000004100 */
[----:B------:R-:W-:Y:S01]  /*8b50*/  SHF.R.U32.HI R35, RZ, 0x10, R35 ;  /* 0x00000010ff237819 */ /* 0x000fe20000011623 */
[----:B------:R-:W-:Y:S01]  /*8b60*/  HADD2.F32 R44, -RZ, R44.H0_H0 ;  /* 0x2000002cff2c7230 */ /* 0x000fe20000004100 */
[--C-:B------:R-:W-:Y:S02]  /*8b70*/  SHF.R.U32.HI R45, RZ, 0x10, R31.reuse ;  /* 0x00000010ff2d7819 */ /* 0x100fe4000001161f */
[----:B------:R-:W-:Y:S01]  /*8b80*/  SHF.R.U64 R49, R30, 0x10, R31 ;  /* 0x000000101e317819 */ /* 0x000fe2000000121f */
[----:B------:R-:W-:Y:S02]  /*8b90*/  HADD2.F32 R35, -RZ, R35.H0_H0 ;  /* 0x20000023ff237230 */ /* 0x000fe40000004100 */
[----:B------:R-:W-:-:S02]  /*8ba0*/  HADD2.F32 R45, -RZ, R45.H0_H0 ;  /* 0x2000002dff2d7230 */ /* 0x000fc40000004100 */
[--C-:B0-----:R-:W-:Y:S02]  /*8bb0*/  HADD2.F32 R32, -RZ, R7.reuse.H0_H0 ;  /* 0x20000007ff207230 */ /* 0x101fe40000004100 */
[----:B------:R-:W-:Y:S02]  /*8bc0*/  HADD2.F32 R33, -RZ, R7.H1_H1 ;  /* 0x30000007ff217230 */ /* 0x000fe40000004100 */
[--C-:B------:R-:W-:Y:S02]  /*8bd0*/  HADD2.F32 R7, -RZ, R4.reuse.H0_H0 ;  /* 0x20000004ff077230 */ /* 0x100fe40000004100 */
[----:B------:R-:W-:Y:S02]  /*8be0*/  HADD2.F32 R4, -RZ, R4.H1_H1 ;  /* 0x30000004ff047230 */ /* 0x000fe40000004100 */
[C---:B------:R-:W-:Y:S01]  /*8bf0*/  FMUL.FTZ R48, R33.reuse, R35 ;  /* 0x0000002321307220 */ /* 0x040fe20000410000 */
[----:B------:R-:W-:Y:S01]  /*8c00*/  FMUL.FTZ R47, R33, R45 ;  /* 0x0000002d212f7220 */ /* 0x000fe20000410000 */
[----:B------:R-:W-:-:S02]  /*8c10*/  HADD2.F32 R30, -RZ, R6.H0_H0 ;  /* 0x20000006ff1e7230 */ /* 0x000fc40000004100 */
[----:B------:R-:W-:Y:S01]  /*8c20*/  FMUL.FTZ R46, R4, R44 ;  /* 0x0000002c042e7220 */ /* 0x000fe20000410000 */
[----:B------:R-:W-:Y:S01]  /*8c30*/  FFMA.FTZ R50, R32, R45, R48 ;  /* 0x0000002d20327223 */ /* 0x000fe20000010030 */
[----:B------:R-:W-:Y:S02]  /*8c40*/  HADD2.F32 R31, -RZ, R6.H1_H1 ;  /* 0x30000006ff1f7230 */ /* 0x000fe40000004100 */
[-C--:B------:R-:W-:Y:S01]  /*8c50*/  FMUL.FTZ R48, R4, R34.reuse ;  /* 0x0000002204307220 */ /* 0x080fe20000410000 */
[C---:B------:R-:W-:Y:S01]  /*8c60*/  FFMA.FTZ R46, R7.reuse, R34, -R46 ;  /* 0x00000022072e7223 */ /* 0x040fe2000001082e */
[----:B------:R-:W-:Y:S02]  /*8c70*/  HADD2.F32 R6, -RZ, R5.H0_H0 ;  /* 0x20000005ff067230 */ /* 0x000fe40000004100 */
[----:B------:R-:W-:Y:S01]  /*8c80*/  FFMA.FTZ R47, R32, R35, -R47 ;  /* 0x00000023202f7223 */ /* 0x000fe2000001082f */
[----:B------:R-:W-:Y:S02]  /*8c90*/  HADD2.F32 R34, -RZ, R53.H0_H0 ;  /* 0x20000035ff227230 */ /* 0x000fe40000004100 */
[----:B------:R-:W-:Y:S01]  /*8ca0*/  FFMA.FTZ R35, R7, R44, R48 ;  /* 0x0000002c07237223 */ /* 0x000fe20000010030 */
[----:B------:R-:W-:-:S02]  /*8cb0*/  HADD2.F32 R5, -RZ, R5.H1_H1 ;  /* 0x30000005ff057230 */ /* 0x000fc40000004100 */
[----:B------:R-:W-:Y:S02]  /*8cc0*/  HADD2.F32 R32, -RZ, R53.H1_H1 ;  /* 0x30000035ff207230 */ /* 0x000fe40000004100 */
[C---:B------:R-:W-:Y:S01]  /*8cd0*/  FMUL.FTZ R45, R31.reuse, R34 ;  /* 0x000000221f2d7220 */ /* 0x040fe20000410000 */
[----:B------:R-:W-:Y:S02]  /*8ce0*/  HADD2.F32 R33, -RZ, R49.H0_H0 ;  /* 0x20000031ff217230 */ /* 0x000fe40000004100 */
[----:B------:R-:W-:Y:S02]  /*8cf0*/  HADD2.F32 R4, -RZ, R51.H0_H0 ;  /* 0x20000033ff047230 */ /* 0x000fe40000004100 */
[-C--:B------:R-:W-:Y:S01]  /*8d00*/  FMUL.FTZ R31, R31, R32.reuse ;  /* 0x000000201f1f7220 */ /* 0x080fe20000410000 */
[C---:B------:R-:W-:Y:S01]  /*8d10*/  FFMA.FTZ R45, R30.reuse, R32, -R45 ;  /* 0x000000201e2d7223 */ /* 0x040fe2000001082d */
[C---:B------:R-:W-:Y:S01]  /*8d20*/  FMUL.FTZ R7, R5.reuse, R33 ;  /* 0x0000002105077220 */ /* 0x040fe20000410000 */
[----:B------:R-:W-:Y:S01]  /*8d30*/  FMUL.FTZ R44, R5, R4 ;  /* 0x00000004052c7220 */ /* 0x000fe20000410000 */
[----:B------:R-:W-:-:S02]  /*8d40*/  FFMA.FTZ R30, R30, R34, R31 ;  /* 0x000000221e1e7223 */ /* 0x000fc4000001001f */
[----:B------:R-:W-:Y:S01]  /*8d50*/  FFMA.FTZ R5, R6, R4, -R7 ;  /* 0x0000000406057223 */ /* 0x000fe20000010807 */
[----:B------:R-:W-:Y:S01]  /*8d60*/  F2FP.F16.F32.PACK_AB R7, R50, R47 ;  /* 0x0000002f3207723e */ /* 0x000fe200000000ff */
[----:B------:R-:W-:Y:S01]  /*8d70*/  FFMA.FTZ R44, R6, R33, R44 ;  /* 0x00000021062c7223 */ /* 0x000fe2000001002c */
[----:B------:R-:W-:Y:S02]  /*8d80*/  F2FP.F16.F32.PACK_AB R4, R35, R46 ;  /* 0x0000002e2304723e */ /* 0x000fe400000000ff */
[----:B------:R-:W-:Y:S02]  /*8d90*/  F2FP.F16.F32.PACK_AB R6, R30, R45 ;  /* 0x0000002d1e06723e */ /* 0x000fe400000000ff */
[----:B------:R-:W-:-:S05]  /*8da0*/  F2FP.F16.F32.PACK_AB R5, R44, R5 ;  /* 0x000000052c05723e */ /* 0x000fca00000000ff */
[----:B------:R0:W-:Y:S02]  /*8db0*/  STS.128 [R3+0xda00], R4 ;  /* 0x00da000403007388 */ /* 0x0001e40000000c00 */
.L_x_2422:
[----:B------:R-:W-:Y:S05]  /*8dc0*/  BSYNC B1 ;  /* 0x0000000000017941 */ /* 0x000fea0003800000 */
.L_x_2421:
        /* <DEDUP_REMOVED lines=45> */
.L_x_2424:
[----:B------:R-:W-:Y:S05]  /*90a0*/  BSYNC B1 ;  /* 0x0000000000017941 */ /* 0x000fea0003800000 */
.L_x_2423:
        /* <DEDUP_REMOVED lines=44> */
.L_x_2426:
[----:B------:R-:W-:Y:S05]  /*9370*/  BSYNC B1 ;  /* 0x0000000000017941 */ /* 0x000fea0003800000 */
.L_x_2425:
        /* <DEDUP_REMOVED lines=44> */
.L_x_2428:
[----:B------:R-:W-:Y:S05]  /*9640*/  BSYNC B1 ;  /* 0x0000000000017941 */ /* 0x000fea0003800000 */
.L_x_2427:
        /* <DEDUP_REMOVED lines=44> */
.L_x_2430:
[----:B------:R-:W-:Y:S05]  /*9910*/  BSYNC B1 ;  /* 0x0000000000017941 */ /* 0x000fea0003800000 */
.L_x_2429:
        /* <DEDUP_REMOVED lines=44> */
.L_x_2414:
        /* <DEDUP_REMOVED lines=30> */
[----:B------:R-:W1:Y:S04]  /*9dc0*/  SHFL.IDX PT, R3, R13, RZ, 0x1e1f ;  /* 0x001e1fff0d037589 */ /* 0x000e6800000e0000 */
[----:B------:R-:W2:Y:S04]  /*9dd0*/  SHFL.IDX PT, R0, R0, RZ, 0x1e1f ;  /* 0x001e1fff00007589 */ /* 0x000ea800000e0000 */
[----:B------:R-:W3:Y:S04]  /*9de0*/  SHFL.IDX PT, R5, R5, RZ, 0x1e1f ;  /* 0x001e1fff05057589 */ /* 0x000ee800000e0000 */
[----:B0-----:R0:W4:Y:S01]  /*9df0*/  SHFL.IDX PT, R14, R4, RZ, 0x1e1f ;  /* 0x001e1fff040e7589 */ /* 0x00112200000e0000 */
[----:B-1----:R-:W-:-:S02]  /*9e00*/  IMAD.MOV.U32 R21, RZ, RZ, R3 ;  /* 0x000000ffff157224 */ /* 0x002fc400078e0003 */
[----:B0-2---:R-:W-:-:S07]  /*9e10*/  IMAD.MOV.U32 R20, RZ, RZ, R0 ;  /* 0x000000ffff147224 */ /* 0x005fce00078e0000 */
.L_x_2679:
[----:B------:R-:W2:Y:S04]  /*9e20*/  LDL R3, [R1+0xdc] ;  /* 0x0000dc0001037983 */ /* 0x000ea80000100800 */
[----:B------:R-:W5:Y:S01]  /*9e30*/  LDL R33, [R1+0x118] ;  /* 0x0001180001217983 */ /* 0x000f620000100800 */
[----:B------:R-:W0:Y:S01]  /*9e40*/  S2R R0, SR_TID.X ;  /* 0x0000000000007919 */ /* 0x000e220000002100 */
[----:B------:R-:W-:Y:S01]  /*9e50*/  BSSY B1, `(.L_x_2432) ;  /* 0x0000046000017945 */ /* 0x000fe20003800000 */
[----:B----4-:R-:W-:Y:S01]  /*9e60*/  IMAD.MOV.U32 R34, RZ, RZ, R14 ;  /* 0x000000ffff227224 */ /* 0x010fe200078e000e */
[----:B------:R-:W-:Y:S01]  /*9e70*/  CS2R R6, SRZ ;  /* 0x0000000000067805 */ /* 0x000fe2000001ff00 */
[----:B---3--:R-:W-:Y:S01]  /*9e80*/  IMAD.MOV.U32 R35, RZ, RZ, R5 ;  /* 0x000000ffff237224 */ /* 0x008fe200078e0005 */
        /* <DEDUP_REMOVED lines=8> */
[----:B------:R-:W-:Y:S01]  /*9f10*/  CS2R R30, SRZ ;  /* 0x00000000001e7805 */ /* 0x000fe2000001ff00 */
[----:B--2---:R-:W-:Y:S02]  /*9f20*/  IMAD R17, R3, R17, RZ ;  /* 0x0000001103117224 */ /* 0x004fe400078e02ff */
[C---:B0-----:R-:W-:Y:S02]  /*9f30*/  VIADD R3, R0.reuse, 0xffffff80 ;  /* 0xffffff8000037836 */ /* 0x041fe40000000000 */
[----:B------:R-:W-:Y:S01]  /*9f40*/  VIADD R0, R0, 0xffffff80 ;  /* 0xffffff8000007836 */ /* 0x000fe20000000000 */
[----:B------:R-:W-:Y:S01]  /*9f50*/  ISETP.GE.AND P1, PT, R10, R17, PT ;  /* 0x000000110a00720c */ /* 0x000fe20003f26270 */
[----:B------:R-:W-:-:S03]  /*9f60*/  IMAD R105, R105, -0xc0, R17 ;  /* 0xffffff4069697824 */ /* 0x000fc600078e0211 */
[----:B------:R-:W-:Y:S02]  /*9f70*/  LEA.HI R0, R0, R3, RZ, 0x1 ;  /* 0x0000000300007211 */ /* 0x000fe400078f08ff */
[----:B------:R-:W-:Y:S02]  /*9f80*/  VIMNMX R105, R105, 0xc0, PT ;  /* 0x000000c069697848 */ /* 0x000fe40003fe0100 */
[----:B------:R-:W-:Y:S02]  /*9f90*/  SHF.R.S32.HI R0, RZ, 0x1, R0 ;  /* 0x00000001ff007819 */ /* 0x000fe40000011400 */
[----:B------:R-:W-:Y:S02]  /*9fa0*/  CS2R R10, SRZ ;  /* 0x00000000000a7805 */ /* 0x000fe4000001ff00 */
[----:B------:R-:W-:Y:S02]  /*9fb0*/  CS2R R16, SRZ ;  /* 0x0000000000107805 */ /* 0x000fe4000001ff00 */
[----:B------:R-:W-:-:S02]  /*9fc0*/  ISETP.GE.AND P0, PT, R0, R105, PT ;  /* 0x000000690000720c */ /* 0x000fc40003f06270 */
[----:B-----5:R-:W-:Y:S01]  /*9fd0*/  LEA.HI R0, R33, R33, RZ, 0x1 ;  /* 0x0000002121007211 */ /* 0x020fe200078f08ff */
[----:B------:R-:W-:Y:S10]  /*9fe0*/  @P1 BRA `(.L_x_2433) ;  /* 0x0000000000b01947 */ /* 0x000ff40003800000 */
[----:B------:R-:W2:Y:S01]  /*9ff0*/  LDL.64 R42, [R1+0x40] ;  /* 0x00004000012a7983 */ /* 0x000ea20000100a00 */
[----:B------:R-:W-:-:S03]  /*a000*/  ULDC UR4, c[0x0][0x3f4] ;  /* 0x0000fd0000047ab9 */ /* 0x000fc60000000800 */
[----:B------:R-:W3:Y:S04]  /*a010*/  LDL R39, [R1+0xd0] ;  /* 0x0000d00001277983 */ /* 0x000ee80000100800 */
[----:B------:R-:W4:Y:S04]  /*a020*/  LDL R38, [R1+0xc8] ;  /* 0x0000c80001267983 */ /* 0x000f280000100800 */
[----:B------:R-:W3:Y:S01]  /*a030*/  LDL.64 R36, [R1+0xb0] ;  /* 0x0000b00001247983 */ /* 0x000ee20000100a00 */
        /* <DEDUP_REMOVED lines=8> */
[----:B--2---:R-:W-:-:S02]  /*a0c0*/  VIADD R3, R42, 0x10 ;  /* 0x000000102a037836 */ /* 0x004fc40000000000 */
[----:B------:R-:W-:-:S03]  /*a0d0*/  VIADD R4, R42, 0x20 ;  /* 0x000000202a047836 */ /* 0x000fc60000000000 */
[----:B------:R-:W-:Y:S02]  /*a0e0*/  ISETP.GE.AND P2, PT, R3, UR4, PT ;  /* 0x0000000403007c0c */ /* 0x000fe4000bf46270 */
[----:B------:R-:W-:Y:S01]  /*a0f0*/  ISETP.GE.AND P1, PT, R42, UR4, PT ;  /* 0x000000042a007c0c */ /* 0x000fe2000bf26270 */
[C---:B---3--:R-:W-:Y:S02]  /*a100*/  IMAD.IADD R5, R36.reuse, 0x1, R39 ;  /* 0x0000000124057824 */ /* 0x048fe400078e0227 */
[----:B----4-:R-:W-:Y:S01]  /*a110*/  IMAD.IADD R3, R36, 0x1, R38 ;  /* 0x0000000124037824 */ /* 0x010fe200078e0226 */
[----:B------:R-:W-:Y:S02]  /*a120*/  ISETP.GE.AND P3, PT, R4, UR4, PT ;  /* 0x0000000404007c0c */ /* 0x000fe4000bf66270 */
[----:B------:R-:W-:Y:S02]  /*a130*/  SHF.R.S32.HI R6, RZ, 0x1f, R5 ;  /* 0x0000001fff067819 */ /* 0x000fe40000011405 */
[----:B------:R-:W-:-:S02]  /*a140*/  SHF.R.S32.HI R4, RZ, 0x1f, R3 ;  /* 0x0000001fff047819 */ /* 0x000fc40000011403 */
[----:B------:R-:W-:Y:S02]  /*a150*/  LEA.HI R6, R6, R5, RZ, 0x3 ;  /* 0x0000000506067211 */ /* 0x000fe400078f18ff */
[----:B------:R-:W-:Y:S02]  /*a160*/  LEA.HI R3, R4, R3, RZ, 0x3 ;  /* 0x0000000304037211 */ /* 0x000fe400078f18ff */
[----:B------:R-:W-:Y:S02]  /*a170*/  SHF.R.S32.HI R8, RZ, 0x3, R6 ;  /* 0x00000003ff087819 */ /* 0x000fe40000011406 */
[----:B------:R-:W-:Y:S01]  /*a180*/  SHF.R.S32.HI R41, RZ, 0x3, R3 ;  /* 0x00000003ff297819 */ /* 0x000fe20000011403 */
[----:B------:R-:W-:-:S04]  /*a190*/  @!P1 IMAD.WIDE R12, R42, 0x2, R20 ;  /* 0x000000022a0c9825 */ /* 0x000fc800078e0214 */
[----:B------:R-:W-:Y:S01]  /*a1a0*/  @!P2 IMAD.SHL.U32 R3, R8, 0x8, RZ ;  /* 0x000000080803a824 */ /* 0x000fe200078e00ff */
[----:B------:R0:W5:Y:S01]  /*a1b0*/  @!P1 LD.E.128 R16, desc[UR60][R12.64] ;  /* 0x0000003c0c109980 */ /* 0x000162000c101d00 */
[----:B------:R-:W-:Y:S01]  /*a1c0*/  @!P3 IMAD.SHL.U32 R41, R41, 0x8, RZ ;  /* 0x000000082929b824 */ /* 0x000fe200078e00ff */
[----:B------:R-:W-:Y:S01]  /*a1d0*/  CS2R R4, SRZ ;  /* 0x0000000000047805 */ /* 0x000fe2000001ff00 */
[--C-:B------:R-:W-:Y:S01]  /*a1e0*/  @!P2 IMAD.WIDE R36, R3, 0x2, R20.reuse ;  /* 0x000000020324a825 */ /* 0x100fe200078e0214 */
[----:B------:R-:W-:Y:S02]  /*a1f0*/  CS2R R6, SRZ ;  /* 0x0000000000067805 */ /* 0x000fe4000001ff00 */
[----:B------:R-:W-:Y:S01]  /*a200*/  CS2R R8, SRZ ;  /* 0x0000000000087805 */ /* 0x000fe2000001ff00 */
[----:B------:R-:W-:Y:S01]  /*a210*/  @!P3 IMAD.WIDE R38, R41, 0x2, R20 ;  /* 0x000000022926b825 */ /* 0x000fe200078e0214 */
[----:B------:R1:W5:Y:S01]  /*a220*/  @!P2 LD.E.128 R24, desc[UR60][R36.64] ;  /* 0x0000003c2418a980 */ /* 0x000362000c101d00 */
[----:B0-----:R-:W-:-:S02]  /*a230*/  CS2R R12, SRZ ;  /* 0x00000000000c7805 */ /* 0x001fc4000001ff00 */
[--C-:B------:R-:W-:Y:S01]  /*a240*/  @!P2 IMAD.WIDE R20, R3, 0x2, R34.reuse ;  /* 0x000000020314a825 */ /* 0x100fe200078e0222 */
[----:B------:R1:W5:Y:S03]  /*a250*/  @!P3 LD.E.128 R28, desc[UR60][R38.64] ;  /* 0x0000003c261cb980 */ /* 0x000366000c101d00 */
[--C-:B------:R-:W-:Y:S01]  /*a260*/  @!P3 IMAD.WIDE R40, R41, 0x2, R34.reuse ;  /* 0x000000022928b825 */ /* 0x100fe200078e0222 */
[----:B------:R1:W5:Y:S03]  /*a270*/  @!P2 LD.E.128 R8, desc[UR60][R20.64] ;  /* 0x0000003c1408a980 */ /* 0x000366000c101d00 */
[----:B------:R-:W-:Y:S01]  /*a280*/  @!P1 IMAD.WIDE R34, R42, 0x2, R34 ;  /* 0x000000022a229825 */ /* 0x000fe200078e0222 */
[----:B------:R1:W5:Y:S04]  /*a290*/  @!P3 LD.E.128 R12, desc[UR60][R40.64] ;  /* 0x0000003c280cb980 */ /* 0x000368000c101d00 */
[----:B------:R1:W5:Y:S02]  /*a2a0*/  @!P1 LD.E.128 R4, desc[UR60][R34.64] ;  /* 0x0000003c22049980 */ /* 0x000364000c101d00 */
.L_x_2433:
[----:B------:R-:W-:Y:S05]  /*a2b0*/  BSYNC B1 ;  /* 0x0000000000017941 */ /* 0x000fea0003800000 */
.L_x_2432:
[----:B------:R-:W-:Y:S01]  /*a2c0*/  LOP3.LUT R0, R0, 0xfffffffe, RZ, 0xc0, !PT ;  /* 0xfffffffe00007812 */ /* 0x000fe200078ec0ff */
[----:B-----5:R-:W-:Y:S01]  /*a2d0*/  IMAD.MOV.U32 R3, RZ, RZ, R4 ;  /* 0x000000ffff037224 */ /* 0x020fe200078e0004 */
[----:B------:R-:W-:Y:S01]  /*a2e0*/  BSSY B1, `(.L_x_2434) ;  /* 0x000002d000017945 */ /* 0x000fe20003800000 */
[----:B-1----:R-:W-:Y:S02]  /*a2f0*/  IMAD.MOV.U32 R20, RZ, RZ, R5 ;  /* 0x000000ffff147224 */ /* 0x002fe400078e0005 */
        /* <DEDUP_REMOVED lines=43> */
.L_x_2680:
[----:B------:R-:W-:Y:S05]  /*a5b0*/  BSYNC B1 ;  /* 0x0000000000017941 */ /* 0x000fea0003800000 */
.L_x_2434:
[----:B------:R-:W-:Y:S01]  /*a5c0*/  PRMT R42, R0, 0x5410, R20 ;  /* 0x00005410002a7816 */ /* 0x000fe20000000014 */
[----:B------:R-:W-:Y:S06]  /*a5d0*/  @P0 BRA `(.L_x_2420) ;  /* 0x0000001400340947 */ /* 0x000fec0003800000 */
[----:B------:R-:W2:Y:S01]  /*a5e0*/  LDL.64 R34, [R1+0x40] ;  /* 0x0000400001227983 */ /* 0x000ea20000100a00 */
[----:B------:R-:W2:Y:S03]  /*a5f0*/  LDC R0, c[0x0][0x3f4] ;  /* 0x0000fd00ff007b82 */ /* 0x000ea60000000800 */
[----:B------:R1:W5:Y:S04]  /*a600*/  LDL R67, [R1+0xb8] ;  /* 0x0000b80001437983 */ /* 0x0003680000100800 */
[----:B------:R1:W5:Y:S04]  /*a610*/  LDL R66, [R1+0x138] ;  /* 0x0001380001427983 */ /* 0x0003680000100800 */
[----:B------:R1:W5:Y:S04]  /*a620*/  LDL R65, [R1+0xc0] ;  /* 0x0000c00001417983 */ /* 0x0003680000100800 */
[----:B------:R1:W5:Y:S01]  /*a630*/  LDL R63, [R1+0xbc] ;  /* 0x0000bc00013f7983 */ /* 0x0003620000100800 */
[----:B------:R-:W-:Y:S01]  /*a640*/  BSSY B1, `(.L_x_2436) ;  /* 0x000006c000017945 */ /* 0x000fe20003800000 */
[C---:B--2---:R-:W-:Y:S01]  /*a650*/  ISETP.GE.AND P0, PT, R34.reuse, R0, PT ;  /* 0x000000002200720c */ /* 0x044fe20003f06270 */
[----:B0-----:R-:W-:-:S02]  /*a660*/  VIADD R3, R34, 0x10 ;  /* 0x0000001022037836 */ /* 0x001fc40000000000 */
[----:B------:R-:W-:-:S03]  /*a670*/  VIADD R33, R34, 0x20 ;  /* 0x0000002022217836 */ /* 0x000fc60000000000 */
[-C--:B------:R-:W-:Y:S02]  /*a680*/  ISETP.GE.AND P1, PT, R3, R0.reuse, PT ;  /* 0x000000000300720c */ /* 0x080fe40003f26270 */
[----:B------:R-:W-:-:S05]  /*a690*/  ISETP.GE.AND P2, PT, R33, R0, PT ;  /* 0x000000002100720c */ /* 0x000fca0003f46270 */
[----:B-1----:R-:W-:Y:S08]  /*a6a0*/  @P0 BRA `(.L_x_2437) ;  /* 0x0000000400940947 */ /* 0x002ff00003800000 */
[----:B------:R-:W-:Y:S01]  /*a6b0*/  LEA.HI R3, R32, R32, RZ, 0x1 ;  /* 0x0000002020037211 */ /* 0x000fe200078f08ff */
[----:B------:R-:W-:Y:S01]  /*a6c0*/  HADD2.F32 R55, -RZ, R55.H0_H0 ;  /* 0x20000037ff377230 */ /* 0x000fe20000004100 */
[--C-:B------:R-:W-:Y:S01]  /*a6d0*/  SHF.R.U64 R16, R16, 0x10, R17.reuse ;  /* 0x0000001010107819 */ /* 0x100fe20000001211 */
[----:B------:R-:W-:Y:S01]  /*a6e0*/  HADD2.F32 R53, -RZ, R53.H0_H0 ;  /* 0x20000035ff357230 */ /* 0x000fe20000004100 */
[----:B------:R-:W-:Y:S01]  /*a6f0*/  LOP3.LUT R3, R3, 0xfffffffe, RZ, 0xc0, !PT ;  /* 0xfffffffe03037812 */ /* 0x000fe200078ec0ff */
[----:B------:R-:W-:Y:S01]  /*a700*/  HADD2.F32 R54, -RZ, R54.H0_H0 ;  /* 0x20000036ff367230 */ /* 0x000fe20000004100 */
[----:B------:R-:W-:Y:S02]  /*a710*/  SHF.R.U32.HI R52, RZ, 0x10, R17 ;  /* 0x00000010ff347819 */ /* 0x000fe40000011611 */
[----:B------:R-:W-:Y:S01]  /*a720*/  SHF.R.U64 R17, R4, 0x10, R5 ;  /* 0x0000001004117819 */ /* 0x000fe20000001205 */
[----:B------:R-:W-:Y:S01]  /*a730*/  IMAD.IADD R3, R32, 0x1, -R3 ;  /* 0x0000000120037824 */ /* 0x000fe200078e0a03 */
[----:B-----5:R-:W-:-:S02]  /*a740*/  LOP3.LUT R32, R67, 0x18, R34, 0xf8, !PT ;  /* 0x0000001843207812 */ /* 0x020fc400078ef822 */
[----:B------:R-:W-:Y:S01]  /*a750*/  SHF.R.U32.HI R56, RZ, 0x10, R5 ;  /* 0x00000010ff387819 */ /* 0x000fe20000011605 */
[----:B------:R-:W-:Y:S01]  /*a760*/  HADD2.F32 R17, -RZ, R17.H0_H0 ;  /* 0x20000011ff117230 */ /* 0x000fe20000004100 */
[----:B------:R-:W-:Y:S02]  /*a770*/  LEA.HI R3, R0, R3, RZ, 0x1d ;  /* 0x0000000300037211 */ /* 0x000fe400078fe8ff */
[----:B------:R-:W-:Y:S01]  /*a780*/  LOP3.LUT R32, R32, R63, RZ, 0x3c, !PT ;  /* 0x0000003f20207212 */ /* 0x000fe200078e3cff */
[----:B------:R-:W-:Y:S01]  /*a790*/  HADD2.F32 R56, -RZ, R56.H0_H0 ;  /* 0x20000038ff387230 */ /* 0x000fe20000004100 */
[----:B------:R-:W-:Y:S02]  /*a7a0*/  SHF.R.S32.HI R20, RZ, 0x1f, R3 ;  /* 0x0000001fff147819 */ /* 0x000fe40000011403 */
[----:B------:R-:W-:Y:S01]  /*a7b0*/  SHF.R.U64 R5, R6, 0x10, R7 ;  /* 0x0000001006057819 */ /* 0x000fe20000001207 */
[----:B------:R-:W-:Y:S01]  /*a7c0*/  IMAD.IADD R33, R65, 0x1, R32 ;  /* 0x0000000141217824 */ /* 0x000fe200078e0220 */
        /* <DEDUP_REMOVED lines=33> */
[C---:B------:R-:W-:Y:S01]  /*a9e0*/  FFMA.FTZ R37, R48.reuse, R53, -R57 ;  /* 0x0000003530257223 */ /* 0x040fe20000010839 */
[----:B------:R-:W-:Y:S02]  /*a9f0*/  HADD2.F32 R53, -RZ, R60.H0_H0 ;  /* 0x2000003cff357230 */ /* 0x000fe40000004100 */
[----:B------:R-:W-:Y:S01]  /*aa00*/  FMUL.FTZ R49, R49, R52 ;  /* 0x0000003431317220 */ /* 0x000fe20000410000 */
[----:B------:R-:W-:Y:S01]  /*aa10*/  FFMA.FTZ R55, R48, R56, R55 ;  /* 0x0000003830377223 */ /* 0x000fe20000010037 */
[----:B------:R-:W-:-:S02]  /*aa20*/  HADD2.F32 R48, -RZ, R62.H0_H0 ;  /* 0x2000003eff307230 */ /* 0x000fc40000004100 */
[C---:B------:R-:W-:Y:S01]  /*aa30*/  FFMA.FTZ R58, R47.reuse, R52, -R58 ;  /* 0x000000342f3a7223 */ /* 0x040fe2000001083a */
[----:B------:R-:W-:Y:S01]  /*aa40*/  FFMA.FTZ R49, R47, R54, R49 ;  /* 0x000000362f317223 */ /* 0x000fe20000010031 */
[--C-:B------:R-:W-:Y:S02]  /*aa50*/  HADD2.F32 R51, -RZ, R39.reuse.H0_H0 ;  /* 0x20000027ff337230 */ /* 0x100fe40000004100 */
[C---:B------:R-:W-:Y:S01]  /*aa60*/  FMUL.FTZ R56, R50.reuse, R53 ;  /* 0x0000003532387220 */ /* 0x040fe20000410000 */
[----:B------:R-:W-:Y:S02]  /*aa70*/  HADD2.F32 R54, -RZ, R60.H1_H1 ;  /* 0x3000003cff367230 */ /* 0x000fe40000004100 */
[-C--:B------:R-:W-:Y:S01]  /*aa80*/  FMUL.FTZ R60, R50, R48.reuse ;  /* 0x00000030323c7220 */ /* 0x080fe20000410000 */
[----:B------:R-:W-:Y:S02]  /*aa90*/  HADD2.F32 R52, -RZ, R62.H1_H1 ;  /* 0x3000003eff347230 */ /* 0x000fe40000004100 */
[----:B------:R-:W-:Y:S01]  /*aaa0*/  FFMA.FTZ R56, R33, R48, -R56 ;  /* 0x0000003021387223 */ /* 0x000fe20000010838 */
[----:B------:R-:W-:-:S02]  /*aab0*/  HADD2.F32 R39, -RZ, R39.H1_H1 ;  /* 0x30000027ff277230 */ /* 0x000fc40000004100 */
        /* <DEDUP_REMOVED lines=8> */
[----:B------:R-:W-:Y:S01]  /*ab40*/  FFMA.FTZ R51, R7, R54, R51 ;  /* 0x0000003607337223 */ /* 0x000fe20000010033 */
[-C--:B------:R-:W-:Y:S01]  /*ab50*/  FMUL.FTZ R52, R39, R48.reuse ;  /* 0x0000003027347220 */ /* 0x080fe20000410000 */
[----:B------:R-:W-:Y:S02]  /*ab60*/  HADD2.F32 R19, -RZ, R5.H0_H0 ;  /* 0x20000005ff137230 */ /* 0x000fe40000004100 */
[----:B------:R-:W-:Y:S01]  /*ab70*/  FFMA.FTZ R60, R33, R53, R60 ;  /* 0x00000035213c7223 */ /* 0x000fe2000001003c */
[----:B------:R-:W-:Y:S02]  /*ab80*/  HADD2.F32 R7, -RZ, R16.H0_H0 ;  /* 0x20000010ff077230 */ /* 0x000fe40000004100 */
[C---:B------:R-:W-:Y:S01]  /*ab90*/  FFMA.FTZ R47, R35.reuse, R48, -R64 ;  /* 0x00000030232f7223 */ /* 0x040fe20000010840 */
[----:B------:R-:W-:Y:S02]  /*aba0*/  HADD2.F32 R5, -RZ, R4.H0_H0 ;  /* 0x20000004ff057230 */ /* 0x000fe40000004100 */
[----:B------:R-:W-:Y:S01]  /*abb0*/  FFMA.FTZ R52, R35, R50, R52 ;  /* 0x0000003223347223 */ /* 0x000fe20000010034 */
[----:B------:R-:W-:-:S02]  /*abc0*/  HADD2.F32 R32, -RZ, R32.H1_H1 ;  /* 0x30000020ff207230 */ /* 0x000fc40000004100 */
[----:B------:R-:W-:Y:S01]  /*abd0*/  FMUL.FTZ R33, R36, R17 ;  /* 0x0000001124217220 */ /* 0x000fe20000410000 */
[----:B------:R-:W-:Y:S02]  /*abe0*/  HADD2.F32 R34, -RZ, R34.H1_H1 ;  /* 0x30000022ff227230 */ /* 0x000fe40000004100 */
[----:B------:R-:W-:Y:S01]  /*abf0*/  FMUL.FTZ R35, R38, R19 ;  /* 0x0000001326237220 */ /* 0x000fe20000410000 */
[----:B------:R-:W-:Y:S01]  /*ac00*/  FMUL.FTZ R36, R36, R7 ;  /* 0x0000000724247220 */ /* 0x000fe20000410000 */
[----:B------:R-:W-:Y:S01]  /*ac10*/  FMUL.FTZ R38, R38, R5 ;  /* 0x0000000526267220 */ /* 0x000fe20000410000 */
[----:B------:R-:W-:Y:S01]  /*ac20*/  FFMA.FTZ R33, R32, R7, -R33 ;  /* 0x0000000720217223 */ /* 0x000fe20000010821 */
[----:B------:R-:W-:Y:S01]  /*ac30*/  FFMA.FTZ R35, R34, R5, -R35 ;  /* 0x0000000522237223 */ /* 0x000fe20000010823 */
[----:B------:R-:W-:Y:S01]  /*ac40*/  FFMA.FTZ R16, R32, R17, R36 ;  /* 0x0000001120107223 */ /* 0x000fe20000010024 */
        /* <DEDUP_REMOVED lines=11> */
.L_x_2437:
[----:B------:R-:W-:Y:S05]  /*ad00*/  BSYNC B1 ;  /* 0x0000000000017941 */ /* 0x000fea0003800000 */
.L_x_2436:
[----:B------:R-:W-:Y:S04]  /*ad10*/  BSSY B1, `(.L_x_2438) ;  /* 0x000006d000017945 */ /* 0x000fe80003800000 */
[----:B------:R-:W-:Y:S05]  /*ad20*/  @P1 BRA `(.L_x_2439) ;  /* 0x0000000400ac1947 */ /* 0x000fea0003800000 */
[----:B0-----:R-:W2:Y:S04]  /*ad30*/  LDL R3, [R1+0xd0] ;  /* 0x0000d00001037983 */ /* 0x001ea80000100800 */
[----:B------:R-:W2:Y:S01]  /*ad40*/  LDL.64 R4, [R1+0xb0] ;  /* 0x0000b00001047983 */ /* 0x000ea20000100a00 */
[----:B------:R-:W-:Y:S01]  /*ad50*/  SHF.R.U64 R51, R8, 0x10, R9 ;  /* 0x0000001008337819 */ /* 0x000fe20000001209 */
[----:B------:R-:W-:Y:S01]  /*ad60*/  HADD2.F32 R35, -RZ, R45.H0_H0 ;  /* 0x2000002dff237230 */ /* 0x000fe20000004100 */
[----:B------:R-:W-:Y:S01]  /*ad70*/  SHF.R.U64 R8, R26, 0x10, R27 ;  /* 0x000000101a087819 */ /* 0x000fe2000000121b */
[----:B------:R-:W-:Y:S01]  /*ad80*/  HADD2.F32 R34, -RZ, R43.H1_H1 ;  /* 0x3000002bff227230 */ /* 0x000fe20000004100 */
[----:B------:R-:W-:Y:S02]  /*ad90*/  SHF.R.U32.HI R36, RZ, 0x10, R9 ;  /* 0x00000010ff247819 */ /* 0x000fe40000011609 */
[----:B------:R-:W-:-:S02]  /*ada0*/  SHF.R.U32.HI R39, RZ, 0x10, R25 ;  /* 0x00000010ff277819 */ /* 0x000fc40000011619 */
[----:B------:R-:W-:Y:S01]  /*adb0*/  SHF.R.U32.HI R52, RZ, 0x10, R27 ;  /* 0x00000010ff347819 */ /* 0x000fe2000001161b */
[----:B------:R-:W-:Y:S01]  /*adc0*/  HADD2.F32 R36, -RZ, R36.H0_H0 ;  /* 0x20000024ff247230 */ /* 0x000fe20000004100 */
[--C-:B------:R-:W-:Y:S02]  /*add0*/  SHF.R.U64 R49, R10, 0x10, R11.reuse ;  /* 0x000000100a317819 */ /* 0x100fe4000000120b */
[----:B------:R-:W-:Y:S02]  /*ade0*/  SHF.R.U32.HI R47, RZ, 0x10, R11 ;  /* 0x00000010ff2f7819 */ /* 0x000fe4000001160b */
[----:B------:R-:W-:Y:S01]  /*adf0*/  SHF.R.U64 R24, R24, 0x10, R25 ;  /* 0x0000001018187819 */ /* 0x000fe20000001219 */
[----:B--2---:R-:W-:-:S05]  /*ae00*/  IMAD.IADD R3, R4, 0x1, R3 ;  /* 0x0000000104037824 */ /* 0x004fca00078e0203 */
[----:B------:R-:W-:-:S04]  /*ae10*/  SHF.R.S32.HI R4, RZ, 0x1f, R3 ;  /* 0x0000001fff047819 */ /* 0x000fc80000011403 */
[CC--:B------:R-:W-:Y:S02]  /*ae20*/  LEA.HI R5, R4.reuse, R3.reuse, RZ, 0x3 ;  /* 0x0000000304057211 */ /* 0x0c0fe400078f18ff */
[----:B------:R-:W-:Y:S02]  /*ae30*/  LEA.HI R4, R4, R3, RZ, 0x5 ;  /* 0x0000000304047211 */ /* 0x000fe400078f28ff */
[--C-:B------:R-:W-:Y:S02]  /*ae40*/  SHF.R.S32.HI R7, RZ, 0x3, R5.reuse ;  /* 0x00000003ff077819 */ /* 0x100fe40000011405 */
        /* <DEDUP_REMOVED lines=32> */
[----:B------:R-:W-:-:S02]  /*b050*/  HADD2.F32 R34, -RZ, R44.H0_H0 ;  /* 0x2000002cff227230 */ /* 0x000fc40000004100 */
[----:B------:R-:W-:Y:S01]  /*b060*/  FFMA.FTZ R48, R9, R35, R48 ;  /* 0x0000002309307223 */ /* 0x000fe20000010030 */
[----:B------:R-:W-:Y:S02]  /*b070*/  HADD2.F32 R9, -RZ, R46.H0_H0 ;  /* 0x2000002eff097230 */ /* 0x000fe40000004100 */
        /* <DEDUP_REMOVED lines=11> */
[----:B------:R-:W-:Y:S02]  /*b130*/  HADD2.F32 R44, -RZ, R44.H1_H1 ;  /* 0x3000002cff2c7230 */ /* 0x000fe40000004100 */
[----:B------:R-:W-:Y:S01]  /*b140*/  FFMA.FTZ R39, R11, R34, R39 ;  /* 0x000000220b277223 */ /* 0x000fe20000010027 */
[----:B------:R-:W-:Y:S02]  /*b150*/  HADD2.F32 R10, -RZ, R45.H1_H1 ;  /* 0x3000002dff0a7230 */ /* 0x000fe40000004100 */
[-C--:B------:R-:W-:Y:S01]  /*b160*/  FFMA.FTZ R36, R25, R26.reuse, -R32 ;  /* 0x0000001a19247223 */ /* 0x080fe20000010820 */
[----:B------:R-:W-:Y:S01]  /*b170*/  FMUL.FTZ R34, R33, R26 ;  /* 0x0000001a21227220 */ /* 0x000fe20000410000 */
[----:B------:R-:W-:Y:S01]  /*b180*/  FMUL.FTZ R32, R17, R44 ;  /* 0x0000002c11207220 */ /* 0x000fe20000410000 */
[----:B------:R-:W-:-:S02]  /*b190*/  HADD2.F32 R19, -RZ, R18.H0_H0 ;  /* 0x20000012ff137230 */ /* 0x000fc40000004100 */
[----:B------:R-:W-:Y:S01]  /*b1a0*/  FMUL.FTZ R17, R17, R10 ;  /* 0x0000000a11117220 */ /* 0x000fe20000410000 */
[----:B------:R-:W-:Y:S02]  /*b1b0*/  HADD2.F32 R26, -RZ, R43.H0_H0 ;  /* 0x2000002bff1a7230 */ /* 0x000fe40000004100 */
[----:B------:R-:W-:Y:S01]  /*b1c0*/  FFMA.FTZ R38, R25, R38, R34 ;  /* 0x0000002619267223 */ /* 0x000fe20000010022 */
[----:B------:R-:W-:Y:S02]  /*b1d0*/  HADD2.F32 R46, -RZ, R46.H1_H1 ;  /* 0x3000002eff2e7230 */ /* 0x000fe40000004100 */
[C---:B------:R-:W-:Y:S01]  /*b1e0*/  FFMA.FTZ R32, R5.reuse, R10, -R32 ;  /* 0x0000000a05207223 */ /* 0x040fe20000010820 */
[----:B------:R-:W-:Y:S01]  /*b1f0*/  FFMA.FTZ R44, R5, R44, R17 ;  /* 0x0000002c052c7223 */ /* 0x000fe20000010011 */
        /* <DEDUP_REMOVED lines=30> */
.L_x_2439:
[----:B------:R-:W-:Y:S05]  /*b3e0*/  BSYNC B1 ;  /* 0x0000000000017941 */ /* 0x000fea0003800000 */
.L_x_2438:
[----:B------:R-:W-:Y:S05]  /*b3f0*/  @P2 BRA `(.L_x_2420) ;  /* 0x0000000400ac2947 */ /* 0x000fea0003800000 */
[----:B01----:R-:W2:Y:S04]  /*b400*/  LDL R3, [R1+0xc8] ;  /* 0x0000c80001037983 */ /* 0x003ea80000100800 */
[----:B------:R-:W2:Y:S01]  /*b410*/  LDL.64 R4, [R1+0xb0] ;  /* 0x0000b00001047983 */ /* 0x000ea20000100a00 */
[----:B------:R-:W-:Y:S01]  /*b420*/  HADD2.F32 R27, -RZ, R21.H1_H1 ;  /* 0x30000015ff1b7230 */ /* 0x000fe20000004100 */
[--C-:B------:R-:W-:Y:S01]  /*b430*/  SHF.R.U32.HI R20, RZ, 0x10, R13.reuse ;  /* 0x00000010ff147819 */ /* 0x100fe2000001160d */
[----:B------:R-:W-:Y:S01]  /*b440*/  HADD2.F32 R25, -RZ, R41.H1_H1 ;  /* 0x30000029ff197230 */ /* 0x000fe20000004100 */
[----:B------:R-:W-:Y:S02]  /*b450*/  SHF.R.U64 R33, R12, 0x10, R13 ;  /* 0x000000100c217819 */ /* 0x000fe4000000120d */
[--C-:B------:R-:W-:Y:S01]  /*b460*/  SHF.R.U64 R35, R28, 0x10, R29.reuse ;  /* 0x000000101c237819 */ /* 0x100fe2000000121d */
[----:B------:R-:W-:Y:S01]  /*b470*/  HADD2.F32 R20, -RZ, R20.H0_H0 ;  /* 0x20000014ff147230 */ /* 0x000fe20000004100 */
[----:B------:R-:W-:-:S02]  /*b480*/  SHF.R.U32.HI R24, RZ, 0x10, R29 ;  /* 0x00000010ff187819 */ /* 0x000fc4000001161d */
[--C-:B------:R-:W-:Y:S02]  /*b490*/  SHF.R.U64 R34, R30, 0x10, R31.reuse ;  /* 0x000000101e227819 */ /* 0x100fe4000000121f */
        /* <DEDUP_REMOVED lines=13> */
[-C--:B------:R-:W-:Y:S02]  /*b570*/  LOP3.LUT R5, R5, R63.reuse, RZ, 0x3c, !PT ;  /* 0x0000003f05057212 */ /* 0x080fe400078e3cff */
        /* <DEDUP_REMOVED lines=83> */
.L_x_2420:
[----:B------:R-:W-:Y:S05]  /*bab0*/  BSYNC B0 ;  /* 0x0000000000007941 */ /* 0x000fea0003800000 */
.L_x_2413:
        /* <DEDUP_REMOVED lines=8> */
.L_x_2411:
[----:B0--3--:R-:W3:Y:S02]  /*bb40*/  LDL R0, [R1+0xac] ;  /* 0x0000ac0001007983 */ /* 0x009ee40000100800 */
[----:B---3--:R-:W-:-:S13]  /*bb50*/  ISETP.NE.AND P0, PT, R0, 0x3, PT ;  /* 0x000000030000780c */ /* 0x008fda0003f05270 */
[----:B------:R-:W-:Y:S05]  /*bb60*/  @!P0 BRA `(.L_x_2440) ;  /* 0x0000000000048947 */ /* 0x000fea0003800000 */
[----:B------:R-:W-:Y:S01]  /*bb70*/  BPT.TRAP 0x1 ;  /* 0x000000040000795c */ /* 0x000fe20000300000 */
.L_x_2440:
[----:B------:R-:W-:Y:S01]  /*bb80*/  IMAD R21, R145, 0x8, R22 ;  /* 0x0000000891157824 */ /* 0x000fe200078e0216 */
[----:B------:R-:W-:-:S04]  /*bb90*/  SHF.L.U32 R0, R150, 0x1f, RZ ;  /* 0x0000001f96007819 */ /* 0x000fc800000006ff */
[----:B------:R0:W3:Y:S01]  /*bba0*/  SYNCS.PHASECHK.TRANS64.TRYWAIT P2, [R21+URZ+0x31c30], R0 ;  /* 0x031c3000150075a7 */ /* 0x0000e2000804017f */
[----:B------:R-:W-:Y:S05]  /*bbb0*/  @!P0 BRA `(.L_x_2441) ;  /* 0x0000000000048947 */ /* 0x000fea0003800000 */
[----:B------:R-:W-:Y:S01]  /*bbc0*/  BPT.TRAP 0x1 ;  /* 0x000000040000795c */ /* 0x000fe20000300000 */
.L_x_2441:
[----:B-12-4-:R-:W1:Y:S02]  /*bbd0*/  S2R R3, SR_TID.X ;  /* 0x0000000000037919 */ /* 0x016e640000002100 */
[----:B-1----:R-:W-:-:S04]  /*bbe0*/  LOP3.LUT R3, R3, 0x7f, RZ, 0xc0, !PT ;  /* 0x0000007f03037812 */ /* 0x002fc800078ec0ff */
[----:B------:R-:W-:Y:S01]  /*bbf0*/  ISETP.NE.AND P1, PT, R3, RZ, PT ;  /* 0x000000ff0300720c */ /* 0x000fe20003f25270 */
[----:B---3--:R-:W-:-:S12]  /*bc00*/  @P2 BRA `(.L_x_2442) ;  /* 0x0000000000082947 */ /* 0x008fd80003800000 */
[----:B------:R-:W1:Y:S02]  /*bc10*/  SYNCS.PHASECHK.TRANS64.TRYWAIT P2, [R21+URZ+0x31c30], R0 ;  /* 0x031c3000150075a7 */ /* 0x000e64000804017f */
[----:B-1----:R-:W-:Y:S05]  /*bc20*/  @!P2 BRA `(.L_x_2443) ;  /* 0x000001b000b0a947 */ /* 0x002fea0003800000 */
.L_x_2442:
[----:B------:R-:W-:Y:S05]  /*bc30*/  WARPSYNC.ALL ;  /* 0x0000000000007948 */ /* 0x000fea0003800000 */
[----:B01----:R-:W-:Y:S02]  /*bc40*/  VIADD R0, R22, 0x16a00 ;  /* 0x00016a0016007836 */ /* 0x003fe40000000000 */
[----:B------:R-:W-:Y:S02]  /*bc50*/  IMAD R2, R2, 0x1000, R22 ;  /* 0x0000100002027824 */ /* 0x000fe400078e0216 */
[----:B------:R-:W-:Y:S01]  /*bc60*/  IMAD.MOV.U32 R15, RZ, RZ, -0x7fffffe0 ;  /* 0x80000020ff0f7424 */ /* 0x000fe200078e00ff */
[----:B------:R-:W-:Y:S01]  /*bc70*/  SHF.R.U32.HI R0, RZ, 0x4, R0 ;  /* 0x00000004ff007819 */ /* 0x000fe20000011600 */
[----:B------:R-:W-:-:S02]  /*bc80*/  VIADD R2, R2, 0xda00 ;  /* 0x0000da0002027836 */ /* 0x000fc40000000000 */
[----:B------:R-:W-:Y:S01]  /*bc90*/  IMAD.MOV.U32 R9, RZ, RZ, -0x7fffffe0 ;  /* 0x80000020ff097424 */ /* 0x000fe200078e00ff */
[----:B------:R-:W-:Y:S01]  /*bca0*/  LOP3.LUT R0, R0, 0x3fff, RZ, 0xc0, !PT ;  /* 0x00003fff00007812 */ /* 0x000fe200078ec0ff */
[----:B------:R-:W-:Y:S01]  /*bcb0*/  WARPGROUP.ARRIVE ;  /* 0x00000000000079c5 */ /* 0x000fe20000000000 */
[----:B------:R-:W-:Y:S01]  /*bcc0*/  SHF.R.U32.HI R2, RZ, 0x4, R2 ;  /* 0x00000004ff027819 */ /* 0x000fe20000011602 */
[----:B------:R-:W-:Y:S01]  /*bcd0*/  IMAD.MOV.U32 R3, RZ, RZ, -0x7fffffe0 ;  /* 0x80000020ff037424 */ /* 0x000fe200078e00ff */
[----:B------:R-:W-:Y:S01]  /*bce0*/  LOP3.LUT R4, R0, 0x10000, RZ, 0xfc, !PT ;  /* 0x0001000000047812 */ /* 0x000fe200078efcff */
[----:B------:R-:W-:Y:S01]  /*bcf0*/  IMAD.MOV.U32 R5, RZ, RZ, -0x7fffffe0 ;  /* 0x80000020ff057424 */ /* 0x000fe200078e00ff */
[----:B------:R-:W-:Y:S01]  /*bd00*/  LOP3.LUT R2, R2, 0x3fff, RZ, 0xc0, !PT ;  /* 0x00003fff02027812 */ /* 0x000fe200078ec0ff */
[----:B------:R-:W-:Y:S01]  /*bd10*/  IMAD.MOV.U32 R7, RZ, RZ, -0x7fffffe0 ;  /* 0x80000020ff077424 */ /* 0x000fe200078e00ff */
[----:B------:R-:W0:Y:S01]  /*bd20*/  LDC R18, c[0x0][0x448] ;  /* 0x00011200ff127b82 */ /* 0x000e220000000800 */
[----:B------:R-:W-:Y:S01]  /*bd30*/  IMAD R14, R145, 0x6c0, R4 ;  /* 0x000006c0910e7824 */ /* 0x000fe200078e0204 */
[----:B------:R-:W-:Y:S01]  /*bd40*/  LOP3.LUT R8, R2, 0x10000, RZ, 0xfc, !PT ;  /* 0x0001000002087812 */ /* 0x000fe200078efcff */
[----:B------:R1:W-:Y:S01]  /*bd50*/  STL [R1+0xd4], R4 ;  /* 0x0000d40401007387 */ /* 0x0003e20000100800 */
[----:B------:R-:W-:-:S02]  /*bd60*/  R2UR UR7, R15 ;  /* 0x000000000f0772ca */ /* 0x000fc400000e0000 */
[C---:B------:R-:W-:Y:S02]  /*bd70*/  R2UR UR6, R14.reuse ;  /* 0x000000000e0672ca */ /* 0x040fe400000e0000 */
[----:B------:R-:W-:Y:S01]  /*bd80*/  R2UR UR5, R9 ;  /* 0x00000000090572ca */ /* 0x000fe200000e0000 */
[----:B------:R-:W-:Y:S01]  /*bd90*/  VIADD R2, R14, 0x40 ;  /* 0x000000400e027836 */ /* 0x000fe20000000000 */
[C---:B------:R-:W-:Y:S02]  /*bda0*/  R2UR UR4, R8.reuse ;  /* 0x00000000080472ca */ /* 0x040fe400000e0000 */
[----:B------:R-:W-:Y:S02]  /*bdb0*/  R2UR UR11, R3 ;  /* 0x00000000030b72ca */ /* 0x000fe400000e0000 */
[----:B------:R-:W-:Y:S02]  /*bdc0*/  R2UR UR8, R8 ;  /* 0x00000000080872ca */ /* 0x000fe400000e0000 */
[----:B------:R-:W-:Y:S01]  /*bdd0*/  R2UR UR9, R9 ;  /* 0x00000000090972ca */ /* 0x000fe200000e0000 */
[----:B-1----:R-:W-:Y:S01]  /*bde0*/  VIADD R4, R14, 0xc0 ;  /* 0x000000c00e047836 */ /* 0x002fe20000000000 */
[----:B------:R-:W-:-:S02]  /*bdf0*/  R2UR UR15, R5 ;  /* 0x00000000050f72ca */ /* 0x000fc400000e0000 */
[----:B------:R-:W-:Y:S01]  /*be00*/  R2UR UR13, R9 ;  /* 0x00000000090d72ca */ /* 0x000fe200000e0000 */
[----:B------:R-:W-:Y:S01]  /*be10*/  VIADD R6, R14, 0x100 ;  /* 0x000001000e067836 */ /* 0x000fe20000000000 */
[----:B------:R-:W-:Y:S01]  /*be20*/  R2UR UR12, R8 ;  /* 0x00000000080c72ca */ /* 0x000fe200000e0000 */
[----:B------:R-:W-:Y:S01]  /*be30*/  HGMMA.64x16x16.F32 R88, gdesc[UR4], RZ, !UPT, gsb0 ;  /* 0x00200000045879f0 */ /* 0x000fe2000c0008ff */
[----:B------:R-:W-:Y:S01]  /*be40*/  R2UR UR10, R2 ;  /* 0x00000000020a72ca */ /* 0x000fe200000e0000 */
[----:B------:R-:W-:Y:S01]  /*be50*/  VIADD R2, R14, 0x80 ;  /* 0x000000800e027836 */ /* 0x000fe20000000000 */
[----:B------:R-:W-:Y:S01]  /*be60*/  R2UR UR19, R7 ;  /* 0x00000000071372ca */ /* 0x000fe200000e0000 */
[----:B------:R-:W-:Y:S01]  /*be70*/  IMAD.MOV.U32 R3, RZ, RZ, -0x7fffffe0 ;  /* 0x80000020ff037424 */ /* 0x000fe200078e00ff */
[----:B------:R-:W-:Y:S02]  /*be80*/  R2UR UR16, R8 ;  /* 0x00000000081072ca */ /* 0x000fe400000e0000 */
[----:B------:R-:W-:-:S02]  /*be90*/  R2UR UR17, R9 ;  /* 0x00000000091172ca */ /* 0x000fc400000e0000 */
[C---:B------:R-:W-:Y:S02]  /*bea0*/  R2UR UR21, R9.reuse ;  /* 0x00000000091572ca */ /* 0x040fe400000e0000 */
[----:B------:R-:W-:Y:S01]  /*beb0*/  R2UR UR25, R9 ;  /* 0x00000000091972ca */ /* 0x000fe200000e0000 */
[----:B------:R-:W-:Y:S01]  /*bec0*/  VIADD R10, R14, 0xc2 ;  /* 0x000000c20e0a7836 */ /* 0x000fe20000000000 */
[C---:B------:R-:W-:Y:S01]  /*bed0*/  R2UR UR20, R8.reuse ;  /* 0x00000000081472ca */ /* 0x040fe200000e0000 */
[----:B------:R-:W-:Y:S01]  /*bee0*/  IMAD.MOV.U32 R11, RZ, RZ, -0x7fffffe0 ;  /* 0x80000020ff0b7424 */ /* 0x000fe200078e00ff */
[C---:B------:R-:W-:Y:S01]  /*bef0*/  R2UR UR24, R8.reuse ;  /* 0x00000000081872ca */ /* 0x040fe200000e0000 */
[----:B------:R-:W-:Y:S02]  /*bf00*/  VIADD R12, R8, 0x300 ;  /* 0x00000300080c7836 */ /* 0x000fe40000000000 */
[----:B------:R-:W-:Y:S02]  /*bf10*/  IMAD.MOV.U32 R13, RZ, RZ, -0x7fffffe0 ;  /* 0x80000020ff0d7424 */ /* 0x000fe400078e00ff */
[----:B------:R-:W-:Y:S01]  /*bf20*/  IMAD.MOV.U32 R17, RZ, RZ, -0x7fffffe0 ;  /* 0x80000020ff117424 */ /* 0x000fe200078e00ff */
[----:B0-----:R-:W-:Y:S01]  /*bf30*/  ISETP.NE.AND P5, PT, R18, 0x1, PT ;  /* 0x000000011200780c */ /* 0x001fe20003fa5270 */
[----:B------:R-:W-:Y:S01]  /*bf40*/  VIADD R16, R14, 0x302 ;  /* 0x000003020e107836 */ /* 0x000fe20000000000 */
[----:B------:R-:W2:Y:S01]  /*bf50*/  LDL.LU R0, [R1] ;  /* 0x0000000001007983 */ /* 0x000ea20000300800 */
[----:B------:R-:W-:Y:S01]  /*bf60*/  R2UR UR6, R2 ;  /* 0x00000000020672ca */ /* 0x000fe200000e0000 */
[----:B------:R-:W-:Y:S01]  /*bf70*/  VIADD R2, R14, 0x140 ;  /* 0x000001400e027836 */ /* 0x000fe20000000000 */
[----:B------:R-:W-:Y:S01]  /*bf80*/  R2UR UR7, R3 ;  /* 0x00000000030772ca */ /* 0x000fe200000e0000 */
[----:B------:R-:W-:Y:S01]  /*bf90*/  IMAD.MOV.U32 R3, RZ, RZ, -0x7fffffe0 ;  /* 0x80000020ff037424 */ /* 0x000fe200078e00ff */
[----:B------:R-:W-:Y:S01]  /*bfa0*/  R2UR UR4, R8 ;  /* 0x00000000080472ca */ /* 0x000fe200000e0000 */
[----:B------:R-:W-:Y:S01]  /*bfb0*/  IMAD.MOV.U32 R5, RZ, RZ, -0x7fffffe0 ;  /* 0x80000020ff057424 */ /* 0x000fe200078e00ff */
        /* <DEDUP_REMOVED lines=10> */
[----:B------:R-:W3:Y:S01]  /*c060*/  LDL R20, [R1+0x100] ;  /* 0x0001000001147983 */ /* 0x000ee20000100800 */
[----:B------:R-:W-:-:S02]  /*c070*/  WARPGROUP.DEPBAR.LE gsb0, 0x0 ;  /* 0x00008000000079c5 */ /* 0x000fc40000010000 */
[----:B------:R-:W-:Y:S01]  /*c080*/  WARPGROUP.ARRIVE ;  /* 0x00000000000079c5 */ /* 0x000fe20000000000 */
[----:B------:R-:W-:Y:S01]  /*c090*/  VIADD R18, R14, 0x500 ;  /* 0x000005000e127836 */ /* 0x000fe20000000000 */
[----:B------:R-:W3:Y:S01]  /*c0a0*/  LDL R100, [R1+0xf4] ;  /* 0x0000f40001647983 */ /* 0x000ee20000100800 */
[----:B------:R-:W-:Y:S01]  /*c0b0*/  IMAD.MOV.U32 R19, RZ, RZ, -0x7fffffe0 ;  /* 0x80000020ff137424 */ /* 0x000fe200078e00ff */
[----:B------:R-:W0:Y:S02]  /*c0c0*/  @P5 LDC R15, c[0x0][0x450] ;  /* 0x00011400ff0f5b82 */ /* 0x000e240000000800 */
[----:B------:R-:W-:Y:S01]  /*c0d0*/  HGMMA.64x16x16.F32 R80, gdesc[UR8], RZ, !UPT, gsb0 ;  /* 0x00200000085079f0 */ /* 0x000fe2000c0008ff */
[----:B------:R-:W-:Y:S01]  /*c0e0*/  R2UR UR10, R2 ;  /* 0x00000000020a72ca */ /* 0x000fe200000e0000 */
[----:B------:R-:W-:Y:S01]  /*c0f0*/  VIADD R2, R14, 0x1c0 ;  /* 0x000001c00e027836 */ /* 0x000fe20000000000 */
[----:B------:R-:W-:Y:S01]  /*c100*/  R2UR UR11, R3 ;  /* 0x00000000030b72ca */ /* 0x000fe200000e0000 */
[----:B------:R-:W-:Y:S01]  /*c110*/  IMAD.MOV.U32 R3, RZ, RZ, -0x7fffffe0 ;  /* 0x80000020ff037424 */ /* 0x000fe200078e00ff */
[----:B------:R-:W-:-:S02]  /*c120*/  R2UR UR8, R8 ;  /* 0x00000000080872ca */ /* 0x000fc400000e0000 */
[----:B------:R-:W-:Y:S02]  /*c130*/  R2UR UR9, R9 ;  /* 0x00000000090972ca */ /* 0x000fe400000e0000 */
[----:B------:R-:W-:Y:S01]  /*c140*/  R2UR UR26, R2 ;  /* 0x00000000021a72ca */ /* 0x000fe200000e0000 */
[----:B------:R-:W-:Y:S01]  /*c150*/  VIADD R2, R14, 0x2 ;  /* 0x000000020e027836 */ /* 0x000fe20000000000 */
[----:B------:R-:W-:Y:S01]  /*c160*/  R2UR UR27, R3 ;  /* 0x00000000031b72ca */ /* 0x000fe200000e0000 */
[----:B------:R-:W-:Y:S01]  /*c170*/  IMAD.MOV.U32 R3, RZ, RZ, -0x7fffffe0 ;  /* 0x80000020ff037424 */ /* 0x000fe200078e00ff */
        /* <DEDUP_REMOVED lines=8> */
[----:B------:R-:W-:Y:S01]  /*c200*/  R2UR UR5, R9 ;  /* 0x00000000090572ca */ /* 0x000fe200000e0000 */
[----:B------:R-:W-:Y:S02]  /*c210*/  WARPGROUP.DEPBAR.LE gsb0, 0x0 ;  /* 0x00008000000079c5 */ /* 0x000fe40000010000 */
[----:B-----5:R-:W-:-:S06]  /*c220*/  WARPGROUP.ARRIVE ;  /* 0x00000000000079c5 */ /* 0x020fcc0000000000 */
        /* <DEDUP_REMOVED lines=8> */
[----:B------:R-:W-:-:S06]  /*c2b0*/  WARPGROUP.ARRIVE ;  /* 0x00000000000079c5 */ /* 0x000fcc0000000000 */
[----:B------:R-:W-:Y:S01]  /*c2c0*/  HGMMA.64x16x16.F32 R56, gdesc[UR16], RZ, !UPT, gsb0 ;  /* 0x00200000103879f0 */ /* 0x000fe2000c0008ff */
        /* <DEDUP_REMOVED lines=11> */
[----:B--2---:R-:W-:-:S04]  /*c380*/  LOP3.LUT R0, R0, 0xfffffff7, RZ, 0xc0, !PT ;  /* 0xfffffff700007812 */ /* 0x004fc800078ec0ff */
[----:B------:R-:W-:Y:S01]  /*c390*/  @P5 LOP3.LUT R0, R0, 0x8, RZ, 0xfc, !PT ;  /* 0x0000000800005812 */ /* 0x000fe200078efcff */
        /* <DEDUP_REMOVED lines=330> */
[----:B------:R1:W-:Y:S01]  /*d840*/  STL [R1], R0 ;  /* 0x0000000001007387 */ /* 0x0003e20000100800 */
[----:B---3--:R-:W-:-:S03]  /*d850*/  IMAD.IADD R97, R20, 0x1, R100 ;  /* 0x0000000114617824 */ /* 0x008fc600078e0264 */
[----:B------:R-:W2:Y:S04]  /*d860*/  LDL R98, [R1+0xec] ;  /* 0x0000ec0001627983 */ /* 0x000ea80000100800 */
[----:B------:R-:W3:Y:S01]  /*d870*/  LDL R20, [R1+0xf0] ;  /* 0x0000f00001147983 */ /* 0x000ee20000100800 */
[----:B------:R-:W-:Y:S02]  /*d880*/  WARPGROUP.DEPBAR.LE gsb0, 0x0 ;  /* 0x00008000000079c5 */ /* 0x000fe40000010000 */
[----:B------:R-:W-:Y:S01]  /*d890*/  WARPGROUP.ARRIVE ;  /* 0x00000000000079c5 */ /* 0x000fe20000000000 */
[----:B------:R-:W4:Y:S01]  /*d8a0*/  LDL R99, [R1+0xdc] ;  /* 0x0000dc0001637983 */ /* 0x000f220000100800 */
[----:B------:R-:W-:Y:S02]  /*d8b0*/  VIADD R18, R14, 0x502 ;  /* 0x000005020e127836 */ /* 0x000fe40000000000 */
[----:B------:R-:W-:Y:S01]  /*d8c0*/  IMAD.MOV.U32 R19, RZ, RZ, -0x7fffffe0 ;  /* 0x80000020ff137424 */ /* 0x000fe200078e00ff */
[----:B------:R-:W-:Y:S01]  /*d8d0*/  R2UR UR8, R2 ;  /* 0x00000000020872ca */ /* 0x000fe200000e0000 */
[----:B------:R-:W-:Y:S01]  /*d8e0*/  HGMMA.64x16x16.F32 R80, gdesc[UR4], R80, gsb0 ;  /* 0x00200000045079f0 */ /* 0x000fe20008000850 */
[----:B------:R-:W-:-:S02]  /*d8f0*/  R2UR UR10, R18 ;  /* 0x00000000120a72ca */ /* 0x000fc400000e0000 */
[----:B------:R-:W-:Y:S01]  /*d900*/  R2UR UR9, R3 ;  /* 0x00000000030972ca */ /* 0x000fe200000e0000 */
[----:B------:R-:W-:Y:S01]  /*d910*/  VIADD R16, R14, 0x542 ;  /* 0x000005420e107836 */ /* 0x000fe20000000000 */
[----:B------:R-:W-:Y:S01]  /*d920*/  R2UR UR11, R19 ;  /* 0x00000000130b72ca */ /* 0x000fe200000e0000 */
[----:B------:R-:W-:Y:S01]  /*d930*/  IMAD.MOV.U32 R17, RZ, RZ, -0x7fffffe0 ;  /* 0x80000020ff117424 */ /* 0x000fe200078e00ff */
[----:B------:R-:W-:Y:S01]  /*d940*/  R2UR UR12, R2 ;  /* 0x00000000020c72ca */ /* 0x000fe200000e0000 */
[----:B-1----:R-:W1:Y:S01]  /*d950*/  @P5 LDC R0, c[0x0][0x44c] ;  /* 0x00011300ff005b82 */ /* 0x002e620000000800 */
[----:B------:R-:W-:Y:S02]  /*d960*/  WARPGROUP.DEPBAR.LE gsb0, 0x0 ;  /* 0x00008000000079c5 */ /* 0x000fe40000010000 */
[----:B------:R-:W-:-:S07]  /*d970*/  WARPGROUP.ARRIVE ;  /* 0x00000000000079c5 */ /* 0x000fce0000000000 */
[----:B------:R-:W-:Y:S01]  /*d980*/  HGMMA.64x16x16.F32 R72, gdesc[UR8], R72, gsb0 ;  /* 0x00200000084879f0 */ /* 0x000fe20008000848 */
        /* <DEDUP_REMOVED lines=17> */
[C---:B------:R-:W-:Y:S02]  /*daa0*/  R2UR UR16, R2.reuse ;  /* 0x00000000021072ca */ /* 0x040fe400000e0000 */
[C---:B------:R-:W-:Y:S02]  /*dab0*/  R2UR UR17, R3.reuse ;  /* 0x00000000031172ca */ /* 0x040fe400000e0000 */
[----:B------:R-:W-:Y:S02]  /*dac0*/  R2UR UR20, R2 ;  /* 0x00000000021472ca */ /* 0x000fe400000e0000 */
[----:B------:R-:W-:Y:S01]  /*dad0*/  R2UR UR21, R3 ;  /* 0x00000000031572ca */ /* 0x000fe200000e0000 */
[----:B-1----:R-:W-:Y:S01]  /*dae0*/  @P5 IMAD.HI.U32 R0, R97, R0, RZ ;  /* 0x0000000061005227 */ /* 0x002fe200078e00ff */
[----:B------:R-:W-:Y:S01]  /*daf0*/  R2UR UR18, R16 ;  /* 0x00000000101272ca */ /* 0x000fe200000e0000 */
[----:B------:R-:W-:Y:S01]  /*db00*/  ULDC UR4, c[0x0][0x988] ;  /* 0x0002620000047ab9 */ /* 0x000fe20000000800 */
[----:B------:R-:W-:Y:S01]  /*db10*/  R2UR UR19, R17 ;  /* 0x00000000111372ca */ /* 0x000fe200000e0000 */
[----:B------:R-:W-:-:S02]  /*db20*/  WARPGROUP.DEPBAR.LE gsb0, 0x0 ;  /* 0x00008000000079c5 */ /* 0x000fc40000010000 */
[----:B------:R-:W-:-:S10]  /*db30*/  WARPGROUP.ARRIVE ;  /* 0x00000000000079c5 */ /* 0x000fd40000000000 */
[----:B------:R-:W-:Y:S01]  /*db40*/  HGMMA.64x16x16.F32 R48, gdesc[UR16], R48, gsb0 ;  /* 0x00200000103079f0 */ /* 0x000fe20008000830 */
[----:B------:R-:W-:Y:S02]  /*db50*/  VIADD R16, R14, 0x602 ;  /* 0x000006020e107836 */ /* 0x000fe40000000000 */
[----:B------:R-:W-:-:S03]  /*db60*/  IMAD.MOV.U32 R17, RZ, RZ, -0x7fffffe0 ;  /* 0x80000020ff117424 */ /* 0x000fc600078e00ff */
[----:B------:R-:W-:Y:S02]  /*db70*/  R2UR UR22, R16 ;  /* 0x00000000101672ca */ /* 0x000fe400000e0000 */
[----:B------:R-:W-:Y:S02]  /*db80*/  R2UR UR23, R17 ;  /* 0x00000000111772ca */ /* 0x000fe400000e0000 */
[----:B0-----:R-:W-:-:S05]  /*db90*/  @P5 SHF.R.U32.HI R97, RZ, R15, R0 ;  /* 0x0000000fff615219 */ /* 0x001fca0000011600 */
[----:B------:R-:W0:Y:S01]  /*dba0*/  SHFL.IDX PT, R0, R97, RZ, 0x1c1f ;  /* 0x001c1fff61007589 */ /* 0x000e2200000e0000 */
[----:B------:R-:W-:Y:S01]  /*dbb0*/  IMAD R15, R96, -0x90, RZ ;  /* 0xffffff70600f7824 */ /* 0x000fe200078e02ff */
[----:B------:R-:W-:Y:S02]  /*dbc0*/  WARPGROUP.DEPBAR.LE gsb0, 0x0 ;  /* 0x00008000000079c5 */ /* 0x000fe40000010000 */
[----:B------:R-:W-:-:S06]  /*dbd0*/  WARPGROUP.ARRIVE ;  /* 0x00000000000079c5 */ /* 0x000fcc0000000000 */
[----:B------:R-:W-:Y:S01]  /*dbe0*/  HGMMA.64x16x16.F32 R40, gdesc[UR20], R40, gsb0 ;  /* 0x00200000142879f0 */ /* 0x000fe20008000828 */
[----:B--2---:R-:W-:Y:S01]  /*dbf0*/  IMAD R17, R96, -0x90, R98 ;  /* 0xffffff7060117824 */ /* 0x004fe200078e0262 */
[----:B---3--:R-:W-:-:S04]  /*dc00*/  IADD3 R15, -R20, 0x91, R15 ;  /* 0x00000091140f7810 */ /* 0x008fc80007ffe10f */
[----:B------:R-:W-:Y:S02]  /*dc10*/  IADD3 R17, -R20, 0x90, R17 ;  /* 0x0000009014117810 */ /* 0x000fe40007ffe111 */
[----:B----4-:R-:W-:Y:S01]  /*dc20*/  IADD3 R16, -R99, R15, R98 ;  /* 0x0000000f63107210 */ /* 0x010fe20007ffe162 */
[----:B------:R-:W-:-:S03]  /*dc30*/  VIADD R18, R14, 0x642 ;  /* 0x000006420e127836 */ /* 0x000fc60000000000 */
[----:B0-----:R-:W-:Y:S01]  /*dc40*/  VIADDMNMX R0, R0, R16, R17, PT ;  /* 0x0000001000007246 */ /* 0x001fe20003800111 */
[----:B------:R-:W-:-:S03]  /*dc50*/  IMAD.MOV.U32 R19, RZ, RZ, -0x7fffffe0 ;  /* 0x80000020ff137424 */ /* 0x000fc600078e00ff */
[C---:B------:R-:W-:Y:S02]  /*dc60*/  ISETP.GT.AND P3, PT, R0.reuse, RZ, PT ;  /* 0x000000ff0000720c */ /* 0x040fe40003f64270 */
[----:B------:R-:W-:Y:S01]  /*dc70*/  ISETP.GT.AND P4, PT, R0, 0x1, PT ;  /* 0x000000010000780c */ /* 0x000fe20003f84270 */
[----:B------:R-:W-:Y:S01]  /*dc80*/  IMAD.MOV.U32 R15, RZ, RZ, -0x7fffffe0 ;  /* 0x80000020ff0f7424 */ /* 0x000fe200078e00ff */
[----:B------:R-:W-:Y:S02]  /*dc90*/  R2UR UR10, R18 ;  /* 0x00000000120a72ca */ /* 0x000fe400000e0000 */
[----:B------:R-:W-:Y:S02]  /*dca0*/  R2UR UR11, R19 ;  /* 0x00000000130b72ca */ /* 0x000fe400000e0000 */
[----:B------:R-:W-:Y:S02]  /*dcb0*/  R2UR UR8, R2 ;  /* 0x00000000020872ca */ /* 0x000fe400000e0000 */
[----:B------:R-:W-:-:S02]  /*dcc0*/  R2UR UR9, R3 ;  /* 0x00000000030972ca */ /* 0x000fc400000e0000 */
[----:B------:R-:W-:Y:S02]  /*dcd0*/  ISETP.GT.AND P2, PT, R0, 0x8, PT ;  /* 0x000000080000780c */ /* 0x000fe40003f44270 */
[----:B------:R-:W-:Y:S02]  /*dce0*/  FSEL R88, R88, -INF , P3 ;  /* 0xff80000058587808 */ /* 0x000fe40001800000 */
[----:B------:R-:W-:Y:S01]  /*dcf0*/  FSEL R89, R89, -INF , P4 ;  /* 0xff80000059597808 */ /* 0x000fe20002000000 */
[----:B------:R-:W-:Y:S01]  /*dd00*/  VIADD R14, R14, 0x682 ;  /* 0x000006820e0e7836 */ /* 0x000fe20000000000 */
[----:B------:R-:W-:Y:S02]  /*dd10*/  R2UR UR15, R15 ;  /* 0x000000000f0f72ca */ /* 0x000fe400000e0000 */
[----:B------:R-:W-:Y:S02]  /*dd20*/  ISETP.GT.AND P3, PT, R0, 0x9, PT ;  /* 0x000000090000780c */ /* 0x000fe40003f64270 */
[----:B------:R-:W-:-:S02]  /*dd30*/  FSEL R92, R92, -INF , P2 ;  /* 0xff8000005c5c7808 */ /* 0x000fc40001000000 */
[----:B------:R-:W-:Y:S02]  /*dd40*/  FMNMX.FTZ R15, R88, R89, !PT ;  /* 0x00000059580f7209 */ /* 0x000fe40007810000 */
[----:B------:R-:W-:Y:S02]  /*dd50*/  R2UR UR14, R14 ;  /* 0x000000000e0e72ca */ /* 0x000fe400000e0000 */
[----:B------:R-:W-:Y:S02]  /*dd60*/  ISETP.GT.AND P2, PT, R0, 0x10, PT ;  /* 0x000000100000780c */ /* 0x000fe40003f44270 */
[----:B------:R-:W-:Y:S02]  /*dd70*/  FSEL R93, R93, -INF , P3 ;  /* 0xff8000005d5d7808 */ /* 0x000fe40001800000 */
[----:B------:R-:W-:Y:S01]  /*dd80*/  FMNMX.FTZ R14, R92, R15, !PT ;  /* 0x0000000f5c0e7209 */ /* 0x000fe20007810000 */
[----:B------:R-:W-:Y:S02]  /*dd90*/  WARPGROUP.DEPBAR.LE gsb0, 0x0 ;  /* 0x00008000000079c5 */ /* 0x000fe40000010000 */
[----:B------:R-:W-:Y:S01]  /*dda0*/  WARPGROUP.ARRIVE ;  /* 0x00000000000079c5 */ /* 0x000fe20000000000 */
[----:B------:R-:W-:-:S02]  /*ddb0*/  ISETP.GT.AND P3, PT, R0, 0x11, PT ;  /* 0x000000110000780c */ /* 0x000fc40003f64270 */
[----:B------:R-:W-:Y:S02]  /*ddc0*/  FSEL R80, R80, -INF , P2 ;  /* 0xff80000050507808 */ /* 0x000fe40001000000 */
[----:B------:R-:W-:Y:S01]  /*ddd0*/  FMNMX.FTZ R15, R93, R14, !PT ;  /* 0x0000000e5d0f7209 */ /* 0x000fe20007810000 */
[----:B------:R-:W-:Y:S01]  /*dde0*/  HGMMA.64x16x16.F32 R32, gdesc[UR8], R32, gsb0 ;  /* 0x00200000082079f0 */ /* 0x000fe20008000820 */
        /* <DEDUP_REMOVED lines=33> */
[----:B------:R-:W-:-:S02]  /*e000*/  R2UR UR12, R2 ;  /* 0x00000000020c72ca */ /* 0x000fc400000e0000 */
[----:B------:R-:W-:Y:S02]  /*e010*/  R2UR UR13, R3 ;  /* 0x00000000030d72ca */ /* 0x000fe400000e0000 */
[----:B------:R-:W-:Y:S02]  /*e020*/  ISETP.GT.AND P3, PT, R0, 0x41, PT ;  /* 0x000000410000780c */ /* 0x000fe40003f64270 */
[----:B------:R-:W-:Y:S02]  /*e030*/  FSEL R56, R56, -INF , P2 ;  /* 0xff80000038387808 */ /* 0x000fe40001000000 */
[----:B------:R-:W-:Y:S01]  /*e040*/  FMNMX.FTZ R15, R69, R14, !PT ;  /* 0x0000000e450f7209 */ /* 0x000fe20007810000 */
[----:B------:R-:W-:Y:S02]  /*e050*/  WARPGROUP.DEPBAR.LE gsb0, 0x0 ;  /* 0x00008000000079c5 */ /* 0x000fe40000010000 */
[----:B------:R-:W-:Y:S01]  /*e060*/  ISETP.GT.AND P2, PT, R0, 0x48, PT ;  /* 0x000000480000780c */ /* 0x000fe20003f44270 */
[----:B------:R-:W-:Y:S01]  /*e070*/  WARPGROUP.ARRIVE ;  /* 0x00000000000079c5 */ /* 0x000fe20000000000 */
[----:B------:R-:W-:-:S02]  /*e080*/  FSEL R57, R57, -INF , P3 ;  /* 0xff80000039397808 */ /* 0x000fc40001800000 */
[----:B------:R-:W-:Y:S02]  /*e090*/  FMNMX.FTZ R14, R56, R15, !PT ;  /* 0x0000000f380e7209 */ /* 0x000fe40007810000 */
[----:B------:R-:W-:Y:S01]  /*e0a0*/  ISETP.GT.AND P3, PT, R0, 0x49, PT ;  /* 0x000000490000780c */ /* 0x000fe20003f64270 */
[----:B------:R-:W-:Y:S01]  /*e0b0*/  HGMMA.64x16x16.F32 R24, gdesc[UR12], R24, gsb0 ;  /* 0x002000000c1879f0 */ /* 0x000fe20008000818 */
        /* <DEDUP_REMOVED lines=40> */
[----:B------:R-:W-:Y:S01]  /*e340*/  FMNMX.FTZ R14, R36, R15, !PT ;  /* 0x0000000f240e7209 */ /* 0x000fe20007810000 */
[----:B------:R-:W-:Y:S02]  /*e350*/  WARPGROUP.DEPBAR.LE gsb0, 0x0 ;  /* 0x00008000000079c5 */ /* 0x000fe40000010000 */
        /* <DEDUP_REMOVED lines=10> */
[----:B------:R-:W-:-:S04]  /*e400*/  FMNMX.FTZ R0, R28, R15, !PT ;  /* 0x0000000f1c007209 */ /* 0x000fc80007810000 */
[----:B------:R-:W-:-:S05]  /*e410*/  FMNMX.FTZ R14, R29, R0, !PT ;  /* 0x000000001d0e7209 */ /* 0x000fca0007810000 */
[----:B------:R-:W0:Y:S04]  /*e420*/  SHFL.BFLY PT, R15, R14, 0x2, 0x1f ;  /* 0x0c401f000e0f7f89 */ /* 0x000e2800000e0000 */
[----:B------:R-:W1:Y:S01]  /*e430*/  SHFL.IDX PT, R97, R97, 0x1, 0x1c1f ;  /* 0x003c1f0061617f89 */ /* 0x000e6200000e0000 */
[----:B0-----:R-:W-:-:S05]  /*e440*/  FMNMX.FTZ R19, R14, R15, !PT ;  /* 0x0000000f0e137209 */ /* 0x001fca0007810000 */
[----:B------:R-:W0:Y:S01]  /*e450*/  SHFL.BFLY PT, R20, R19, 0x1, 0x1f ;  /* 0x0c201f0013147f89 */ /* 0x000e2200000e0000 */
[----:B------:R-:W-:Y:S01]  /*e460*/  IMAD.U32 R0, RZ, RZ, UR4 ;  /* 0x00000004ff007e24 */ /* 0x000fe2000f8e00ff */
[----:B-1----:R-:W-:-:S04]  /*e470*/  VIADDMNMX R16, R97, R16, R17, PT ;  /* 0x0000001061107246 */ /* 0x002fc80003800111 */
[C---:B------:R-:W-:Y:S02]  /*e480*/  ISETP.GT.AND P3, PT, R16.reuse, RZ, PT ;  /* 0x000000ff1000720c */ /* 0x040fe40003f64270 */
[----:B------:R-:W-:Y:S02]  /*e490*/  ISETP.GT.AND P4, PT, R16, 0x1, PT ;  /* 0x000000011000780c */ /* 0x000fe40003f84270 */
[----:B0-----:R-:W-:-:S04]  /*e4a0*/  FMNMX.FTZ R20, R19, R20, !PT ;  /* 0x0000001413147209 */ /* 0x001fc80007810000 */
[C---:B------:R-:W-:Y:S01]  /*e4b0*/  FSETP.NEU.FTZ.AND P2, PT, R20.reuse, -INF , PT ;  /* 0xff8000001400780b */ /* 0x040fe20003f5d000 */
[----:B------:R-:W-:-:S05]  /*e4c0*/  FMUL.FTZ R15, R20, R0 ;  /* 0x00000000140f7220 */ /* 0x000fca0000410000 */
[----:B------:R-:W-:Y:S02]  /*e4d0*/  FSEL R15, R15, RZ, P2 ;  /* 0x000000ff0f0f7208 */ /* 0x000fe40001000000 */
[----:B------:R-:W-:Y:S02]  /*e4e0*/  ISETP.GT.AND P2, PT, R16, 0x8, PT ;  /* 0x000000081000780c */ /* 0x000fe40003f44270 */
[----:B------:R-:W-:Y:S01]  /*e4f0*/  FSEL R90, R90, -INF , P3 ;  /* 0xff8000005a5a7808 */ /* 0x000fe20001800000 */
[----:B------:R-:W-:Y:S01]  /*e500*/  FFMA.FTZ R89, R89, R0, -R15 ;  /* 0x0000000059597223 */ /* 0x000fe2000001080f */
[----:B------:R-:W-:Y:S02]  /*e510*/  FSEL R91, R91, -INF , P4 ;  /* 0xff8000005b5b7808 */ /* 0x000fe40002000000 */
[----:B------:R-:W-:Y:S01]  /*e520*/  ISETP.GT.AND P3, PT, R16, 0x9, PT ;  /* 0x000000091000780c */ /* 0x000fe20003f64270 */
[----:B------:R0:W-:Y:S01]  /*e530*/  MUFU.EX2 R19, R89 ;  /* 0x0000005900137308 */ /* 0x0001e20000000800 */
[----:B------:R-:W-:-:S02]  /*e540*/  FSEL R94, R94, -INF , P2 ;  /* 0xff8000005e5e7808 */ /* 0x000fc40001000000 */
[----:B------:R-:W-:Y:S02]  /*e550*/  FSEL R95, R95, -INF , P3 ;  /* 0xff8000005f5f7808 */ /* 0x000fe40001800000 */
[----:B------:R-:W-:Y:S02]  /*e560*/  ISETP.GT.AND P2, PT, R16, 0x10, PT ;  /* 0x000000101000780c */ /* 0x000fe40003f44270 */
[----:B0-----:R-:W-:-:S04]  /*e570*/  FMNMX.FTZ R89, R90, R91, !PT ;  /* 0x0000005b5a597209 */ /* 0x001fc80007810000 */
[----:B------:R-:W-:Y:S02]  /*e580*/  FMNMX.FTZ R14, R94, R89, !PT ;  /* 0x000000595e0e7209 */ /* 0x000fe40007810000 */
[----:B------:R-:W-:Y:S02]  /*e590*/  ISETP.GT.AND P3, PT, R16, 0x11, PT ;  /* 0x000000111000780c */ /* 0x000fe40003f64270 */
[----:B------:R-:W-:Y:S02]  /*e5a0*/  FSEL R89, R82, -INF , P2 ;  /* 0xff80000052597808 */ /* 0x000fe40001000000 */
[----:B------:R-:W-:Y:S01]  /*e5b0*/  FMNMX.FTZ R14, R95, R14, !PT ;  /* 0x0000000e5f0e7209 */ /* 0x000fe20007810000 */
[-CC-:B------:R-:W-:Y:S01]  /*e5c0*/  FFMA.FTZ R82, R84, R0.reuse, -R15.reuse ;  /* 0x0000000054527223 */ /* 0x180fe2000001080f */
[----:B------:R-:W-:Y:S01]  /*e5d0*/  FSEL R84, R83, -INF , P3 ;  /* 0xff80000053547808 */ /* 0x000fe20001800000 */
[----:B------:R-:W-:Y:S01]  /*e5e0*/  FFMA.FTZ R18, R88, R0, -R15 ;  /* 0x0000000058127223 */ /* 0x000fe2000001080f */
[----:B------:R-:W-:-:S02]  /*e5f0*/  ISETP.GT.AND P2, PT, R16, 0x18, PT ;  /* 0x000000181000780c */ /* 0x000fc40003f44270 */
[----:B------:R-:W-:Y:S01]  /*e600*/  FMNMX.FTZ R83, R89, R14, !PT ;  /* 0x0000000e59537209 */ /* 0x000fe20007810000 */
[-CC-:B------:R-:W-:Y:S01]  /*e610*/  FFMA.FTZ R88, R92, R0.reuse, -R15.reuse ;  /* 0x000000005c587223 */ /* 0x180fe2000001080f */
[----:B------:R-:W-:Y:S01]  /*e620*/  FFMA.FTZ R92, R85, R0, -R15 ;  /* 0x00000000555c7223 */ /* 0x000fe2000001080f */
[----:B------:R-:W-:Y:S02]  /*e630*/  ISETP.GT.AND P3, PT, R16, 0x19, PT ;  /* 0x000000191000780c */ /* 0x000fe40003f64270 */
[----:B------:R-:W-:Y:S02]  /*e640*/  FSEL R86, R86, -INF , P2 ;  /* 0xff80000056567808 */ /* 0x000fe40001000000 */
[----:B------:R-:W-:Y:S02]  /*e650*/  FMNMX.FTZ R85, R84, R83, !PT ;  /* 0x0000005354557209 */ /* 0x000fe40007810000 */
[----:B------:R-:W-:Y:S02]  /*e660*/  FSEL R87, R87, -INF , P3 ;  /* 0xff80000057577808 */ /* 0x000fe40001800000 */
[----:B------:R-:W-:-:S02]  /*e670*/  ISETP.GT.AND P2, PT, R16, 0x20, PT ;  /* 0x000000201000780c */ /* 0x000fc40003f44270 */
        /* <DEDUP_REMOVED lines=15> */
[----:B------:R-:W-:Y:S01]  /*e770*/  FMNMX.FTZ R14, R79, R14, !PT ;  /* 0x0000000e4f0e7209 */ /* 0x000fe20007810000 */
[----:B------:R-:W-:Y:S01]  /*e780*/  FFMA.FTZ R66, R76, R0, -R15 ;  /* 0x000000004c427223 */ /* 0x000fe2000001080f */
[----:B------:R-:W-:Y:S02]  /*e790*/  FSEL R76, R67, -INF , P3 ;  /* 0xff800000434c7808 */ /* 0x000fe40001800000 */
[----:B------:R-:W-:-:S02]  /*e7a0*/  ISETP.GT.AND P2, PT, R16, 0x38, PT ;  /* 0x000000381000780c */ /* 0x000fc40003f44270 */
[----:B------:R-:W-:Y:S01]  /*e7b0*/  FMNMX.FTZ R67, R85, R14, !PT ;  /* 0x0000000e55437209 */ /* 0x000fe20007810000 */
[----:B------:R0:W-:Y:S01]  /*e7c0*/  MUFU.EX2 R83, R92 ;  /* 0x0000005c00537308 */ /* 0x0001e20000000800 */
[----:B------:R-:W-:Y:S02]  /*e7d0*/  ISETP.GT.AND P3, PT, R16, 0x39, PT ;  /* 0x000000391000780c */ /* 0x000fe40003f64270 */
[----:B------:R-:W-:Y:S01]  /*e7e0*/  FSEL R70, R70, -INF , P2 ;  /* 0xff80000046467808 */ /* 0x000fe20001000000 */
[----:B0-----:R-:W-:Y:S01]  /*e7f0*/  FFMA.FTZ R92, R77, R0, -R15 ;  /* 0x000000004d5c7223 */ /* 0x001fe2000001080f */
        /* <DEDUP_REMOVED lines=11> */
[-CC-:B------:R-:W-:Y:S01]  /*e8b0*/  FFMA.FTZ R17, R93, R0.reuse, -R15.reuse ;  /* 0x000000005d117223 */ /* 0x180fe2000001080f */
[----:B------:R-:W-:Y:S01]  /*e8c0*/  ISETP.GT.AND P3, PT, R16, 0x49, PT ;  /* 0x000000491000780c */ /* 0x000fe20003f64270 */
[----:B------:R-:W-:Y:S01]  /*e8d0*/  FFMA.FTZ R93, R65, R0, -R15 ;  /* 0x00000000415d7223 */ /* 0x000fe2000001080f */
[----:B------:R-:W-:Y:S02]  /*e8e0*/  FSEL R62, R62, -INF , P2 ;  /* 0xff8000003e3e7808 */ /* 0x000fe40001000000 */
[----:B------:R-:W-:Y:S01]  /*e8f0*/  FMNMX.FTZ R65, R64, R59, !PT ;  /* 0x0000003b40417209 */ /* 0x000fe20007810000 */
[----:B------:R0:W-:Y:S01]  /*e900*/  MUFU.EX2 R67, R92 ;  /* 0x0000005c00437308 */ /* 0x0001e20000000800 */
[----:B------:R-:W-:Y:S02]  /*e910*/  ISETP.GT.AND P2, PT, R16, 0x50, PT ;  /* 0x000000501000780c */ /* 0x000fe40003f44270 */
[----:B0-----:R-:W-:-:S02]  /*e920*/  FSEL R92, R63, -INF , P3 ;  /* 0xff8000003f5c7808 */ /* 0x001fc40001800000 */
[----:B------:R-:W-:Y:S02]  /*e930*/  FMNMX.FTZ R63, R62, R65, !PT ;  /* 0x000000413e3f7209 */ /* 0x000fe40007810000 */
[----:B------:R-:W-:Y:S02]  /*e940*/  ISETP.GT.AND P3, PT, R16, 0x51, PT ;  /* 0x000000511000780c */ /* 0x000fe40003f64270 */
[----:B------:R-:W-:Y:S02]  /*e950*/  FSEL R65, R50, -INF , P2 ;  /* 0xff80000032417808 */ /* 0x000fe40001000000 */
[----:B------:R-:W-:Y:S02]  /*e960*/  FMNMX.FTZ R14, R92, R63, !PT ;  /* 0x0000003f5c0e7209 */ /* 0x000fe40007810000 */
[----:B------:R-:W-:Y:S02]  /*e970*/  ISETP.GT.AND P2, PT, R16, 0x58, PT ;  /* 0x000000581000780c */ /* 0x000fe40003f44270 */
[----:B------:R-:W-:-:S02]  /*e980*/  FSEL R63, R51, -INF , P3 ;  /* 0xff800000333f7808 */ /* 0x000fc40001800000 */
[----:B------:R-:W-:Y:S01]  /*e990*/  FMNMX.FTZ R14, R65, R14, !PT ;  /* 0x0000000e410e7209 */ /* 0x000fe20007810000 */
[----:B------:R-:W-:Y:S01]  /*e9a0*/  FFMA.FTZ R51, R69, R0, -R15 ;  /* 0x0000000045337223 */ /* 0x000fe2000001080f */
[----:B------:R-:W-:Y:S02]  /*e9b0*/  ISETP.GT.AND P3, PT, R16, 0x59, PT ;  /* 0x000000591000780c */ /* 0x000fe40003f64270 */
[----:B------:R-:W-:Y:S02]  /*e9c0*/  FSEL R54, R54, -INF , P2 ;  /* 0xff80000036367808 */ /* 0x000fe40001000000 */
[----:B------:R-:W-:Y:S02]  /*e9d0*/  FMNMX.FTZ R69, R63, R14, !PT ;  /* 0x0000000e3f457209 */ /* 0x000fe40007810000 */
[----:B------:R-:W-:Y:S02]  /*e9e0*/  FSEL R55, R55, -INF , P3 ;  /* 0xff80000037377808 */ /* 0x000fe40001800000 */
[----:B------:R-:W-:-:S02]  /*e9f0*/  ISETP.GT.AND P2, PT, R16, 0x60, PT ;  /* 0x000000601000780c */ /* 0x000fc40003f44270 */
[----:B------:R-:W-:Y:S01]  /*ea00*/  FMNMX.FTZ R14, R54, R69, !PT ;  /* 0x00000045360e7209 */ /* 0x000fe20007810000 */
[--C-:B------:R-:W-:Y:S01]  /*ea10*/  FFMA.FTZ R50, R68, R0, -R15.reuse ;  /* 0x0000000044327223 */ /* 0x100fe2000001080f */
[----:B------:R-:W-:Y:S02]  /*ea20*/  ISETP.GT.AND P3, PT, R16, 0x61, PT ;  /* 0x000000611000780c */ /* 0x000fe40003f64270 */
[----:B------:R-:W-:Y:S02]  /*ea30*/  FSEL R68, R42, -INF , P2 ;  /* 0xff8000002a447808 */ /* 0x000fe40001000000 */
[----:B------:R-:W-:Y:S01]  /*ea40*/  FMNMX.FTZ R69, R55, R14, !PT ;  /* 0x0000000e37457209 */ /* 0x000fe20007810000 */
[----:B------:R-:W-:Y:S01]  /*ea50*/  FFMA.FTZ R42, R56, R0, -R15 ;  /* 0x00000000382a7223 */ /* 0x000fe2000001080f */
        /* <DEDUP_REMOVED lines=12> */
[----:B------:R-:W-:Y:S02]  /*eb20*/  FMNMX.FTZ R14, R57, R14, !PT ;  /* 0x0000000e390e7209 */ /* 0x000fe40007810000 */
[----:B0-----:R-:W-:Y:S01]  /*eb30*/  FSEL R93, R34, -INF , P2 ;  /* 0xff800000225d7808 */ /* 0x001fe20001000000 */
[----:B------:R-:W-:Y:S01]  /*eb40*/  FFMA.FTZ R34, R60, R0, -R15 ;  /* 0x000000003c227223 */ /* 0x000fe2000001080f */
[----:B------:R-:W-:Y:S02]  /*eb50*/  FSEL R60, R35, -INF , P3 ;  /* 0xff800000233c7808 */ /* 0x000fe40001800000 */
[----:B------:R-:W-:-:S02]  /*eb60*/  ISETP.GT.AND P2, PT, R16, 0x78, PT ;  /* 0x000000781000780c */ /* 0x000fc40003f44270 */
[----:B------:R-:W-:Y:S02]  /*eb70*/  FMNMX.FTZ R35, R93, R14, !PT ;  /* 0x0000000e5d237209 */ /* 0x000fe40007810000 */
[----:B------:R-:W-:Y:S02]  /*eb80*/  ISETP.GT.AND P3, PT, R16, 0x79, PT ;  /* 0x000000791000780c */ /* 0x000fe40003f64270 */
[----:B------:R-:W-:Y:S02]  /*eb90*/  FSEL R97, R38, -INF , P2 ;  /* 0xff80000026617808 */ /* 0x000fe40001000000 */
[----:B------:R-:W-:Y:S01]  /*eba0*/  FMNMX.FTZ R14, R60, R35, !PT ;  /* 0x000000233c0e7209 */ /* 0x000fe20007810000 */
[----:B------:R0:W-:Y:S01]  /*ebb0*/  MUFU.EX2 R43, R46 ;  /* 0x0000002e002b7308 */ /* 0x0001e20000000800 */
[----:B------:R-:W-:Y:S02]  /*ebc0*/  ISETP.GT.AND P2, PT, R16, 0x80, PT ;  /* 0x000000801000780c */ /* 0x000fe40003f44270 */
[----:B------:R-:W-:Y:S01]  /*ebd0*/  FMNMX.FTZ R14, R97, R14, !PT ;  /* 0x0000000e610e7209 */ /* 0x000fe20007810000 */
[----:B0-----:R-:W-:Y:S01]  /*ebe0*/  FFMA.FTZ R46, R61, R0, -R15 ;  /* 0x000000003d2e7223 */ /* 0x001fe2000001080f */
[----:B------:R-:W-:-:S02]  /*ebf0*/  FSEL R61, R39, -INF , P3 ;  /* 0xff800000273d7808 */ /* 0x000fc40001800000 */
[----:B------:R-:W-:Y:S02]  /*ec00*/  ISETP.GT.AND P3, PT, R16, 0x81, PT ;  /* 0x000000811000780c */ /* 0x000fe40003f64270 */
[----:B------:R-:W-:Y:S02]  /*ec10*/  FSEL R26, R26, -INF , P2 ;  /* 0xff8000001a1a7808 */ /* 0x000fe40001000000 */
[----:B------:R-:W-:Y:S02]  /*ec20*/  FMNMX.FTZ R39, R61, R14, !PT ;  /* 0x0000000e3d277209 */ /* 0x000fe40007810000 */
[----:B------:R-:W-:Y:S02]  /*ec30*/  ISETP.GT.AND P2, PT, R16, 0x88, PT ;  /* 0x000000881000780c */ /* 0x000fe40003f44270 */
[----:B------:R-:W-:Y:S02]  /*ec40*/  FSEL R27, R27, -INF , P3 ;  /* 0xff8000001b1b7808 */ /* 0x000fe40001800000 */
[----:B------:R-:W-:-:S02]  /*ec50*/  FMNMX.FTZ R14, R26, R39, !PT ;  /* 0x000000271a0e7209 */ /* 0x000fc40007810000 */
[----:B------:R-:W-:Y:S02]  /*ec60*/  ISETP.GT.AND P3, PT, R16, 0x89, PT ;  /* 0x000000891000780c */ /* 0x000fe40003f64270 */
[----:B------:R-:W-:Y:S02]  /*ec70*/  FSEL R30, R30, -INF , P2 ;  /* 0xff8000001e1e7808 */ /* 0x000fe40001000000 */
[----:B------:R-:W-:Y:S02]  /*ec80*/  FMNMX.FTZ R39, R27, R14, !PT ;  /* 0x0000000e1b277209 */ /* 0x000fe40007810000 */
[----:B------:R-:W-:Y:S02]  /*ec90*/  FSEL R31, R31, -INF , P3 ;  /* 0xff8000001f1f7808 */ /* 0x000fe40001800000 */
[----:B------:R-:W-:-:S04]  /*eca0*/  FMNMX.FTZ R14, R30, R39, !PT ;  /* 0x000000271e0e7209 */ /* 0x000fc80007810000 */
[----:B------:R-:W-:-:S05]  /*ecb0*/  FMNMX.FTZ R14, R31, R14, !PT ;  /* 0x0000000e1f0e7209 */ /* 0x000fca0007810000 */
[----:B------:R-:W0:Y:S01]  /*ecc0*/  SHFL.BFLY PT, R39, R14, 0x2, 0x1f ;  /* 0x0c401f000e277f89 */ /* 0x000e2200000e0000 */
[-CC-:B------:R-:W-:Y:S01]  /*ecd0*/  FFMA.FTZ R38, R48, R0.reuse, -R15.reuse ;  /* 0x0000000030267223 */ /* 0x180fe2000001080f */
[-CC-:B------:R-:W-:Y:S01]  /*ece0*/  FFMA.FTZ R48, R49, R0.reuse, -R15.reuse ;  /* 0x0000000031307223 */ /* 0x180fe2000001080f */
[----:B------:R-:W-:Y:S01]  /*ecf0*/  FFMA.FTZ R49, R53, R0, -R15 ;  /* 0x0000000035317223 */ /* 0x000fe2000001080f */
[----:B0-----:R-:W-:-:S05]  /*ed00*/  FMNMX.FTZ R16, R14, R39, !PT ;  /* 0x000000270e107209 */ /* 0x001fca0007810000 */
[----:B------:R-:W0:Y:S01]  /*ed10*/  SHFL.BFLY PT, R53, R16, 0x1, 0x1f ;  /* 0x0c201f0010357f89 */ /* 0x000e2200000e0000 */
[-CC-:B------:R-:W-:Y:S01]  /*ed20*/  FFMA.FTZ R47, R52, R0.reuse, -R15.reuse ;  /* 0x00000000342f7223 */ /* 0x180fe2000001080f */
[-CC-:B------:R-:W-:Y:S01]  /*ed30*/  FFMA.FTZ R52, R25, R0.reuse, -R15.reuse ;  /* 0x0000000019347223 */ /* 0x180fe2000001080f */
[----:B------:R1:W-:Y:S01]  /*ed40*/  MUFU.EX2 R35, R46 ;  /* 0x0000002e00237308 */ /* 0x0003e20000000800 */
[-CC-:B------:R-:W-:Y:S01]  /*ed50*/  FFMA.FTZ R39, R32, R0.reuse, -R15.reuse ;  /* 0x0000000020277223 */ /* 0x180fe2000001080f */
[-CC-:B------:R-:W-:Y:S01]  /*ed60*/  FFMA.FTZ R32, R28, R0.reuse, -R15.reuse ;  /* 0x000000001c207223 */ /* 0x180fe2000001080f */
[-CC-:B-1----:R-:W-:Y:S01]  /*ed70*/  FFMA.FTZ R46, R40, R0.reuse, -R15.reuse ;  /* 0x00000000282e7223 */ /* 0x182fe2000001080f */
[----:B------:R-:W-:Y:S01]  /*ed80*/  FFMA.FTZ R40, R44, R0, -R15 ;  /* 0x000000002c287223 */ /* 0x000fe2000001080f */
[----:B0-----:R-:W-:-:S04]  /*ed90*/  FMNMX.FTZ R14, R16, R53, !PT ;  /* 0x00000035100e7209 */ /* 0x001fc80007810000 */
[C---:B------:R-:W-:Y:S01]  /*eda0*/  FSETP.NEU.FTZ.AND P2, PT, R14.reuse, -INF , PT ;  /* 0xff8000000e00780b */ /* 0x040fe20003f5d000 */
[-C--:B------:R-:W-:Y:S01]  /*edb0*/  FMUL.FTZ R25, R14, R0.reuse ;  /* 0x000000000e197220 */ /* 0x080fe20000410000 */
[-CC-:B------:R-:W-:Y:S01]  /*edc0*/  FFMA.FTZ R44, R45, R0.reuse, -R15.reuse ;  /* 0x000000002d2c7223 */ /* 0x180fe2000001080f */
[----:B------:R-:W-:-:S03]  /*edd0*/  FFMA.FTZ R45, R33, R0, -R15 ;  /* 0x00000000212d7223 */ /* 0x000fc6000001080f */
[----:B------:R-:W-:Y:S01]  /*ede0*/  FSEL R25, R25, RZ, P2 ;  /* 0x000000ff19197208 */ /* 0x000fe20001000000 */
[----:B------:R-:W-:-:S04]  /*edf0*/  FFMA.FTZ R33, R24, R0, -R15 ;  /* 0x0000000018217223 */ /* 0x000fc8000001080f */
[-CC-:B------:R-:W-:Y:S01]  /*ee00*/  FFMA.FTZ R24, R90, R0.reuse, -R25.reuse ;  /* 0x000000005a187223 */ /* 0x180fe20000010819 */
[-CC-:B------:R-:W-:Y:S01]  /*ee10*/  FFMA.FTZ R28, R91, R0.reuse, -R25.reuse ;  /* 0x000000005b1c7223 */ /* 0x180fe20000010819 */
[----:B------:R-:W0:Y:S01]  /*ee20*/  MUFU.EX2 R18, R18 ;  /* 0x0000001200127308 */ /* 0x000e220000000800 */
[-CC-:B------:R-:W-:Y:S01]  /*ee30*/  FFMA.FTZ R53, R94, R0.reuse, -R25.reuse ;  /* 0x000000005e357223 */ /* 0x180fe20000010819 */
[-C--:B------:R-:W-:Y:S01]  /*ee40*/  FFMA.FTZ R90, R95, R0.reuse, -R25 ;  /* 0x000000005f5a7223 */ /* 0x080fe20000010819 */
[-CC-:B------:R-:W-:Y:S01]  /*ee50*/  FFMA.FTZ R80, R80, R0.reuse, -R15.reuse ;  /* 0x0000000050507223 */ /* 0x180fe2000001080f */
[----:B------:R-:W-:-:S04]  /*ee60*/  FFMA.FTZ R81, R81, R0, -R15 ;  /* 0x0000000051517223 */ /* 0x000fc8000001080f */
[----:B------:R-:W-:Y:S01]  /*ee70*/  MUFU.EX2 R24, R24 ;  /* 0x0000001800187308 */ /* 0x000fe20000000800 */
[-CC-:B------:R-:W-:Y:S01]  /*ee80*/  FFMA.FTZ R72, R72, R0.reuse, -R15.reuse ;  /* 0x0000000048487223 */ /* 0x180fe2000001080f */
[-CC-:B------:R-:W-:Y:S01]  /*ee90*/  FFMA.FTZ R73, R73, R0.reuse, -R15.reuse ;  /* 0x0000000049497223 */ /* 0x180fe2000001080f */
[-CC-:B------:R-:W-:Y:S01]  /*eea0*/  FFMA.FTZ R41, R41, R0.reuse, -R15.reuse ;  /* 0x0000000029297223 */ /* 0x180fe2000001080f */
[----:B------:R-:W-:-:S04]  /*eeb0*/  FFMA.FTZ R36, R36, R0, -R15 ;  /* 0x0000000024247223 */ /* 0x000fc8000001080f */
[----:B------:R-:W1:Y:S01]  /*eec0*/  MUFU.EX2 R28, R28 ;  /* 0x0000001c001c7308 */ /* 0x000e620000000800 */
[-CC-:B------:R-:W-:Y:S01]  /*eed0*/  FFMA.FTZ R37, R37, R0.reuse, -R15.reuse ;  /* 0x0000000025257223 */ /* 0x180fe2000001080f */
[-C--:B------:R-:W-:Y:S01]  /*eee0*/  FFMA.FTZ R15, R29, R0.reuse, -R15 ;  /* 0x000000001d0f7223 */ /* 0x080fe2000001080f */
[----:B------:R-:W-:-:S05]  /*eef0*/  FFMA.FTZ R29, R89, R0, -R25 ;  /* 0x00000000591d7223 */ /* 0x000fca0000010819 */
[----:B------:R-:W2:Y:S01]  /*ef00*/  MUFU.EX2 R88, R88 ;  /* 0x0000005800587308 */ /* 0x000ea20000000800 */
[-CC-:B------:R-:W-:Y:S01]  /*ef10*/  FFMA.FTZ R89, R84, R0.reuse, -R25.reuse ;  /* 0x0000000054597223 */ /* 0x180fe20000010819 */
[-CC-:B------:R-:W-:Y:S01]  /*ef20*/  FFMA.FTZ R84, R86, R0.reuse, -R25.reuse ;  /* 0x0000000056547223 */ /* 0x180fe20000010819 */
[----:B------:R-:W-:-:S05]  /*ef30*/  FFMA.FTZ R86, R75, R0, -R25 ;  /* 0x000000004b567223 */ /* 0x000fca0000010819 */
[----:B------:R-:W3:Y:S01]  /*ef40*/  MUFU.EX2 R53, R53 ;  /* 0x0000003500357308 */ /* 0x000ee20000000800 */
[-CC-:B------:R-:W-:Y:S01]  /*ef50*/  FFMA.FTZ R75, R78, R0.reuse, -R25.reuse ;  /* 0x000000004e4b7223 */ /* 0x180fe20000010819 */
[----:B------:R-:W-:Y:S02]  /*ef60*/  @!P1 VIADD R16, R21, 0x31c40 ;  /* 0x00031c4015109836 */ /* 0x000fe40000000000 */
[----:B------:R-:W-:-:S04]  /*ef70*/  FFMA.FTZ R78, R85, R0, -R25 ;  /* 0x00000000554e7223 */ /* 0x000fc80000010819 */
[----:B------:R-:W4:Y:S01]  /*ef80*/  MUFU.EX2 R17, R17 ;  /* 0x0000001100117308 */ /* 0x000f220000000800 */
[-CC-:B------:R-:W-:Y:S01]  /*ef90*/  FFMA.FTZ R85, R76, R0.reuse, -R25.reuse ;  /* 0x000000004c557223 */ /* 0x180fe20000010819 */
[----:B------:R-:W-:-:S06]  /*efa0*/  FFMA.FTZ R76, R71, R0, -R25 ;  /* 0x00000000474c7223 */ /* 0x000fcc0000010819 */
[----:B------:R-:W4:Y:S01]  /*efb0*/  MUFU.EX2 R90, R90 ;  /* 0x0000005a005a7308 */ /* 0x000f220000000800 */
[-CC-:B------:R-:W-:Y:S01]  /*efc0*/  FFMA.FTZ R71, R77, R0.reuse, -R25.reuse ;  /* 0x000000004d477223 */ /* 0x180fe20000010819 */
[----:B------:R-:W-:Y:S01]  /*efd0*/  FFMA.FTZ R77, R62, R0, -R25 ;  /* 0x000000003e4d7223 */ /* 0x000fe20000010819 */
[----:B------:R-:W-:Y:S01]  /*efe0*/  @!P1 PRMT R16, RZ, 0x654, R16 ;  /* 0x00000654ff109816 */ /* 0x000fe20000000010 */
[----:B0-----:R-:W-:-:S04]  /*eff0*/  FADD.FTZ R91, R18, R19 ;  /* 0x00000013125b7221 */ /* 0x001fc80000010000 */
[----:B------:R-:W0:Y:S01]  /*f000*/  MUFU.EX2 R80, R80 ;  /* 0x0000005000507308 */ /* 0x000e220000000800 */
[-CC-:B------:R-:W-:Y:S01]  /*f010*/  FFMA.FTZ R62, R92, R0.reuse, -R25.reuse ;  /* 0x000000005c3e7223 */ /* 0x180fe20000010819 */
[----:B-1----:R-:W-:Y:S01]  /*f020*/  FADD.FTZ R92, R24, R28 ;  /* 0x0000001c185c7221 */ /* 0x002fe20000010000 */
[----:B------:R-:W-:Y:S01]  /*f030*/  FFMA.FTZ R87, R87, R0, -R25 ;  /* 0x0000000057577223 */ /* 0x000fe20000010819 */
[----:B------:R1:W-:Y:S04]  /*f040*/  @!P1 SYNCS.ARRIVE.TRANS64.RED.A1T0 RZ, [R16+URZ], RZ ;  /* 0x000000ff10ff99a7 */ /* 0x0003e8000810043f */
[----:B------:R-:W0:Y:S01]  /*f050*/  MUFU.EX2 R29, R29 ;  /* 0x0000001d001d7308 */ /* 0x000e220000000800 */
[----:B--2---:R-:W-:-:S07]  /*f060*/  FADD.FTZ R94, R88, R91 ;  /* 0x0000005b585e7221 */ /* 0x004fce0000010000 */
[----:B------:R-:W-:Y:S01]  /*f070*/  MUFU.EX2 R81, R81 ;  /* 0x0000005100517308 */ /* 0x000fe20000000800 */
[----:B-1----:R-:W-:Y:S01]  /*f080*/  F2FP.F16.F32.PACK_AB R16, R19, R18 ;  /* 0x000000121310723e */ /* 0x002fe200000000ff */
[----:B---3--:R-:W-:-:S06]  /*f090*/  FADD.FTZ R19, R53, R92 ;  /* 0x0000005c35137221 */ /* 0x008fcc0000010000 */
[----:B------:R-:W1:Y:S01]  /*f0a0*/  MUFU.EX2 R89, R89 ;  /* 0x0000005900597308 */ /* 0x000e620000000800 */
[----:B------:R-:W-:Y:S01]  /*f0b0*/  FFMA.FTZ R74, R74, R0, -R25 ;  /* 0x000000004a4a7223 */ /* 0x000fe20000010819 */
[C---:B----4-:R-:W-:Y:S01]  /*f0c0*/  FADD.FTZ R91, R17.reuse, R94 ;  /* 0x0000005e115b7221 */ /* 0x050fe20000010000 */
[----:B------:R-:W-:-:S05]  /*f0d0*/  F2FP.F16.F32.PACK_AB R18, R17, R88 ;  /* 0x000000581112723e */ /* 0x000fca00000000ff */
[----:B------:R-:W2:Y:S01]  /*f0e0*/  MUFU.EX2 R82, R82 ;  /* 0x0000005200527308 */ /* 0x000ea20000000800 */
[----:B------:R-:W-:Y:S01]  /*f0f0*/  F2FP.F16.F32.PACK_AB R17, R28, R24 ;  /* 0x000000181c11723e */ /* 0x000fe200000000ff */
[C---:B------:R-:W-:Y:S01]  /*f100*/  FADD.FTZ R24, R90.reuse, R19 ;  /* 0x000000135a187221 */ /* 0x040fe20000010000 */
[----:B------:R-:W-:-:S05]  /*f110*/  F2FP.F16.F32.PACK_AB R19, R90, R53 ;  /* 0x000000355a13723e */ /* 0x000fca00000000ff */
[----:B------:R-:W3:Y:S01]  /*f120*/  MUFU.EX2 R84, R84 ;  /* 0x0000005400547308 */ /* 0x000ee20000000800 */
[-CC-:B------:R-:W-:Y:S01]  /*f130*/  FFMA.FTZ R53, R63, R0.reuse, -R25.reuse ;  /* 0x000000003f357223 */ /* 0x180fe20000010819 */
[----:B------:R-:W-:Y:S01]  /*f140*/  FFMA.FTZ R28, R56, R0, -R25 ;  /* 0x00000000381c7223 */ /* 0x000fe20000010819 */
[----:B0-----:R-:W-:-:S05]  /*f150*/  FADD.FTZ R56, R80, R91 ;  /* 0x0000005b50387221 */ /* 0x001fca0000010000 */
[----:B------:R-:W0:Y:S01]  /*f160*/  MUFU.EX2 R87, R87 ;  /* 0x0000005700577308 */ /* 0x000e220000000800 */
[----:B------:R-:W-:Y:S01]  /*f170*/  FFMA.FTZ R92, R54, R0, -R25 ;  /* 0x00000000365c7223 */ /* 0x000fe20000010819 */
[----:B------:R-:W-:-:S06]  /*f180*/  FADD.FTZ R24, R29, R24 ;  /* 0x000000181d187221 */ /* 0x000fcc0000010000 */
[----:B------:R-:W4:Y:S01]  /*f190*/  MUFU.EX2 R72, R72 ;  /* 0x0000004800487308 */ /* 0x000f220000000800 */
[----:B-1----:R-:W-:Y:S01]  /*f1a0*/  FADD.FTZ R91, R89, R24 ;  /* 0x00000018595b7221 */ /* 0x002fe20000010000 */
[----:B------:R-:W-:-:S06]  /*f1b0*/  FFMA.FTZ R79, R79, R0, -R25 ;  /* 0x000000004f4f7223 */ /* 0x000fcc0000010819 */
[----:B------:R-:W1:Y:S08]  /*f1c0*/  MUFU.EX2 R74, R74 ;  /* 0x0000004a004a7308 */ /* 0x000e700000000800 */
[----:B------:R-:W1:Y:S08]  /*f1d0*/  MUFU.EX2 R73, R73 ;  /* 0x0000004900497308 */ /* 0x000e700000000800 */
[----:B------:R2:W-:Y:S01]  /*f1e0*/  MUFU.EX2 R54, R53 ;  /* 0x0000003500367308 */ /* 0x0005e20000000800 */
[----:B------:R-:W-:-:S07]  /*f1f0*/  FFMA.FTZ R63, R60, R0, -R25 ;  /* 0x000000003c3f7223 */ /* 0x000fce0000010819 */
[----:B------:R-:W1:Y:S01]  /*f200*/  MUFU.EX2 R86, R86 ;  /* 0x0000005600567308 */ /* 0x000e620000000800 */
[----:B--2---:R-:W-:Y:S01]  /*f210*/  FADD.FTZ R53, R81, R56 ;  /* 0x0000003851357221 */ /* 0x004fe20000010000 */
[----:B------:R-:W-:-:S03]  /*f220*/  FFMA.FTZ R56, R27, R0, -R25 ;  /* 0x000000001b387223 */ /* 0x000fc60000010819 */
[----:B------:R-:W-:-:S03]  /*f230*/  FADD.FTZ R24, R82, R53 ;  /* 0x0000003552187221 */ /* 0x000fc60000010000 */
[----:B------:R2:W-:Y:S01]  /*f240*/  MUFU.EX2 R21, R77 ;  /* 0x0000004d00157308 */ /* 0x0005e20000000800 */
[----:B------:R-:W-:Y:S01]  /*f250*/  FADD.FTZ R27, R83, R24 ;  /* 0x00000018531b7221 */ /* 0x000fe20000010000 */
[----:B------:R-:W-:-:S06]  /*f260*/  FFMA.FTZ R70, R70, R0, -R25 ;  /* 0x0000000046467223 */ /* 0x000fcc0000010819 */
[----:B------:R-:W1:Y:S01]  /*f270*/  MUFU.EX2 R66, R66 ;  /* 0x0000004200427308 */ /* 0x000e620000000800 */
[-CC-:B--2---:R-:W-:Y:S01]  /*f280*/  FFMA.FTZ R77, R69, R0.reuse, -R25.reuse ;  /* 0x00000000454d7223 */ /* 0x184fe20000010819 */
[-CC-:B------:R-:W-:Y:S01]  /*f290*/  FFMA.FTZ R69, R57, R0.reuse, -R25.reuse ;  /* 0x0000000039457223 */ /* 0x180fe20000010819 */
[----:B------:R-:W-:Y:S01]  /*f2a0*/  FFMA.FTZ R57, R26, R0, -R25 ;  /* 0x000000001a397223 */ /* 0x000fe20000010819 */
[----:B---3--:R-:W-:-:S04]  /*f2b0*/  FADD.FTZ R26, R84, R91 ;  /* 0x0000005b541a7221 */ /* 0x008fc80000010000 */
        /* <DEDUP_REMOVED lines=10> */
[----:B------:R-:W-:Y:S01]  /*f360*/  FFMA.FTZ R60, R31, R0, -R25 ;  /* 0x000000001f3c7223 */ /* 0x000fe20000010819 */
[----:B0-----:R-:W-:Y:S01]  /*f370*/  FADD.FTZ R25, R87, R26 ;  /* 0x0000001a57197221 */ /* 0x001fe20000010000 */
[----:B----4-:R-:W-:-:S04]  /*f380*/  FADD.FTZ R24, R72, R27 ;  /* 0x0000001b48187221 */ /* 0x010fc80000010000 */
[----:B------:R-:W0:Y:S01]  /*f390*/  MUFU.EX2 R58, R58 ;  /* 0x0000003a003a7308 */ /* 0x000e220000000800 */
[----:B-1----:R-:W-:Y:S01]  /*f3a0*/  FADD.FTZ R25, R74, R25 ;  /* 0x000000194a197221 */ /* 0x002fe20000010000 */
[----:B------:R-:W-:-:S06]  /*f3b0*/  FADD.FTZ R27, R73, R24 ;  /* 0x00000018491b7221 */ /* 0x000fcc0000010000 */
[----:B------:R-:W1:Y:S01]  /*f3c0*/  MUFU.EX2 R78, R78 ;  /* 0x0000004e004e7308 */ /* 0x000e620000000800 */
[----:B------:R-:W-:Y:S01]  /*f3d0*/  FADD.FTZ R24, R86, R25 ;  /* 0x0000001956187221 */ /* 0x000fe20000010000 */
[----:B------:R-:W-:-:S06]  /*f3e0*/  FADD.FTZ R26, R66, R27 ;  /* 0x0000001b421a7221 */ /* 0x000fcc0000010000 */
[----:B------:R-:W4:Y:S01]  /*f3f0*/  MUFU.EX2 R85, R85 ;  /* 0x0000005500557308 */ /* 0x000f220000000800 */
[----:B--2---:R-:W-:Y:S01]  /*f400*/  FADD.FTZ R30, R75, R24 ;  /* 0x000000184b1e7221 */ /* 0x004fe20000010000 */
[----:B------:R2:W-:Y:S01]  /*f410*/  STSM.16.M88.4 [R23+0x24300], R16 ;  /* 0x0243001017007844 */ /* 0x0005e20000000200 */
[----:B------:R-:W-:-:S05]  /*f420*/  FADD.FTZ R27, R67, R26 ;  /* 0x0000001a431b7221 */ /* 0x000fca0000010000 */
[----:B------:R-:W4:Y:S08]  /*f430*/  MUFU.EX2 R50, R50 ;  /* 0x0000003200327308 */ /* 0x000f300000000800 */
[----:B------:R-:W4:Y:S01]  /*f440*/  MUFU.EX2 R70, R70 ;  /* 0x0000004600467308 */ /* 0x000f220000000800 */
[----:B--2---:R-:W-:Y:S01]  /*f450*/  F2FP.F16.F32.PACK_AB R17, R89, R29 ;  /* 0x0000001d5911723e */ /* 0x004fe200000000ff */
[----:B---3--:R-:W-:-:S06]  /*f460*/  FADD.FTZ R29, R79, R30 ;  /* 0x0000001e4f1d7221 */ /* 0x008fcc0000010000 */
[----:B------:R-:W2:Y:S01]  /*f470*/  MUFU.EX2 R51, R51 ;  /* 0x0000003300337308 */ /* 0x000ea20000000800 */
[----:B0-----:R-:W-:Y:S01]  /*f480*/  FADD.FTZ R30, R58, R27 ;  /* 0x0000001b3a1e7221 */ /* 0x001fe20000010000 */
[----:B------:R-:W-:Y:S01]  /*f490*/  F2FP.F16.F32.PACK_AB R24, R73, R72 ;  /* 0x000000484918723e */ /* 0x000fe200000000ff */
[----:B-1----:R-:W-:-:S05]  /*f4a0*/  FADD.FTZ R72, R78, R29 ;  /* 0x0000001d4e487221 */ /* 0x002fca0000010000 */
[----:B------:R-:W0:Y:S01]  /*f4b0*/  MUFU.EX2 R76, R76 ;  /* 0x0000004c004c7308 */ /* 0x000e220000000800 */
[----:B------:R-:W-:Y:S01]  /*f4c0*/  FADD.FTZ R29, R59, R30 ;  /* 0x0000001e3b1d7221 */ /* 0x000fe20000010000 */
[----:B----4-:R-:W-:-:S06]  /*f4d0*/  FADD.FTZ R31, R85, R72 ;  /* 0x00000048551f7221 */ /* 0x010fcc0000010000 */
[----:B------:R-:W1:Y:S01]  /*f4e0*/  MUFU.EX2 R42, R42 ;  /* 0x0000002a002a7308 */ /* 0x000e620000000800 */
[----:B------:R-:W-:-:S07]  /*f4f0*/  FADD.FTZ R30, R50, R29 ;  /* 0x0000001d321e7221 */ /* 0x000fce0000010000 */
[----:B------:R-:W3:Y:S01]  /*f500*/  MUFU.EX2 R71, R71 ;  /* 0x0000004700477308 */ /* 0x000ee20000000800 */
[----:B------:R-:W-:Y:S01]  /*f510*/  F2FP.F16.F32.PACK_AB R16, R81, R80 ;  /* 0x000000505110723e */ /* 0x000fe200000000ff */
[----:B------:R-:W-:-:S06]  /*f520*/  FADD.FTZ R31, R70, R31 ;  /* 0x0000001f461f7221 */ /* 0x000fcc0000010000 */
[----:B------:R-:W4:Y:S08]  /*f530*/  MUFU.EX2 R64, R64 ;  /* 0x0000004000407308 */ /* 0x000f300000000800 */
[----:B------:R-:W4:Y:S01]  /*f540*/  MUFU.EX2 R34, R34 ;  /* 0x0000002200227308 */ /* 0x000f220000000800 */
[----:B------:R-:W-:-:S07]  /*f550*/  F2FP.F16.F32.PACK_AB R26, R67, R66 ;  /* 0x00000042431a723e */ /* 0x000fce00000000ff */
[----:B------:R2:W-:Y:S02]  /*f560*/  MUFU.EX2 R81, R28 ;  /* 0x0000001c00517308 */ /* 0x0005e40000000800 */
[----:B--2---:R-:W-:Y:S01]  /*f570*/  F2FP.F16.F32.PACK_AB R28, R59, R58 ;  /* 0x0000003a3b1c723e */ /* 0x004fe200000000ff */
[----:B------:R-:W-:-:S05]  /*f580*/  FADD.FTZ R59, R51, R30 ;  /* 0x0000001e333b7221 */ /* 0x000fca0000010000 */
[----:B------:R-:W2:Y:S01]  /*f590*/  MUFU.EX2 R62, R62 ;  /* 0x0000003e003e7308 */ /* 0x000ea20000000800 */
[----:B------:R-:W-:Y:S01]  /*f5a0*/  F2FP.F16.F32.PACK_AB R30, R51, R50 ;  /* 0x00000032331e723e */ /* 0x000fe200000000ff */
[----:B0-----:R-:W-:Y:S01]  /*f5b0*/  FADD.FTZ R50, R76, R31 ;  /* 0x0000001f4c327221 */ /* 0x001fe20000010000 */
[----:B-1----:R-:W-:-:S03]  /*f5c0*/  FADD.FTZ R66, R42, R59 ;  /* 0x0000003b2a427221 */ /* 0x002fc60000010000 */
[----:B---3--:R-:W-:Y:S02]  /*f5d0*/  FADD.FTZ R51, R71, R50 ;  /* 0x0000003247337221 */ /* 0x008fe40000010000 */
[----:B------:R-:W0:Y:S01]  /*f5e0*/  MUFU.EX2 R38, R38 ;  /* 0x0000002600267308 */ /* 0x000e220000000800 */
[----:B------:R-:W-:Y:S01]  /*f5f0*/  FADD.FTZ R59, R43, R66 ;  /* 0x000000422b3b7221 */ /* 0x000fe20000010000 */
[----:B------:R-:W-:Y:S01]  /*f600*/  F2FP.F16.F32.PACK_AB R18, R83, R82 ;  /* 0x000000525312723e */ /* 0x000fe200000000ff */
[----:B----4-:R-:W-:-:S05]  /*f610*/  FADD.FTZ R66, R64, R51 ;  /* 0x0000003340427221 */ /* 0x010fca0000010000 */
[----:B------:R-:W1:Y:S01]  /*f620*/  MUFU.EX2 R65, R65 ;  /* 0x0000004100417308 */ /* 0x000e620000000800 */
[----:B------:R-:W-:Y:S02]  /*f630*/  F2FP.F16.F32.PACK_AB R19, R87, R84 ;  /* 0x000000545713723e */ /* 0x000fe400000000ff */
[----:B------:R-:W-:-:S05]  /*f640*/  F2FP.F16.F32.PACK_AB R31, R76, R70 ;  /* 0x000000464c1f723e */ /* 0x000fca00000000ff */
[----:B------:R-:W3:Y:S01]  /*f650*/  MUFU.EX2 R48, R48 ;  /* 0x0000003000307308 */ /* 0x000ee20000000800 */
[----:B------:R-:W-:Y:S01]  /*f660*/  FADD.FTZ R70, R34, R59 ;  /* 0x0000003b22467221 */ /* 0x000fe20000010000 */
[----:B------:R-:W-:Y:S01]  /*f670*/  FADD.FTZ R51, R21, R66 ;  /* 0x0000004215337221 */ /* 0x000fe20000010000 */
[----:B------:R4:W-:Y:S01]  /*f680*/  STSM.16.M88.4 [R23+0x25b00], R16 ;  /* 0x025b001017007844 */ /* 0x0009e20000000200 */
[----:B------:R-:W-:-:S04]  /*f690*/  F2FP.F16.F32.PACK_AB R25, R86, R74 ;  /* 0x0000004a5619723e */ /* 0x000fc800000000ff */
[----:B------:R-:W3:Y:S01]  /*f6a0*/  MUFU.EX2 R47, R47 ;  /* 0x0000002f002f7308 */ /* 0x000ee20000000800 */
[----:B------:R-:W-:-:S07]  /*f6b0*/  F2FP.F16.F32.PACK_AB R27, R79, R75 ;  /* 0x0000004b4f1b723e */ /* 0x000fce00000000ff */
[----:B------:R-:W3:Y:S01]  /*f6c0*/  MUFU.EX2 R55, R92 ;  /* 0x0000005c00377308 */ /* 0x000ee20000000800 */
[----:B----4-:R-:W-:Y:S01]  /*f6d0*/  F2FP.F16.F32.PACK_AB R16, R43, R42 ;  /* 0x0000002a2b10723e */ /* 0x010fe200000000ff */
[----:B------:R-:W-:Y:S01]  /*f6e0*/  FADD.FTZ R43, R35, R70 ;  /* 0x00000046232b7221 */ /* 0x000fe20000010000 */
[----:B--2---:R-:W-:-:S05]  /*f6f0*/  FADD.FTZ R42, R62, R51 ;  /* 0x000000333e2a7221 */ /* 0x004fca0000010000 */
[----:B------:R-:W2:Y:S01]  /*f700*/  MUFU.EX2 R49, R49 ;  /* 0x0000003100317308 */ /* 0x000ea20000000800 */
[----:B------:R-:W-:Y:S01]  /*f710*/  F2FP.F16.F32.PACK_AB R29, R85, R78 ;  /* 0x0000004e551d723e */ /* 0x000fe200000000ff */
[----:B------:R1:W-:Y:S01]  /*f720*/  STSM.16.M88.4 [R23+0x27300], R24 ;  /* 0x0273001817007844 */ /* 0x0003e20000000200 */
[----:B0-----:R-:W-:-:S05]  /*f730*/  FADD.FTZ R43, R38, R43 ;  /* 0x0000002b262b7221 */ /* 0x001fca0000010000 */
[----:B------:R-:W0:Y:S01]  /*f740*/  MUFU.EX2 R68, R90 ;  /* 0x0000005a00447308 */ /* 0x000e220000000800 */
[----:B------:R4:W-:Y:S07]  /*f750*/  STSM.16.M88.4 [R23+0x28b00], R28 ;  /* 0x028b001c17007844 */ /* 0x0009ee0000000200 */
[----:B------:R-:W0:Y:S01]  /*f760*/  MUFU.EX2 R46, R46 ;  /* 0x0000002e002e7308 */ /* 0x000e220000000800 */
[----:B-1----:R-:W-:Y:S01]  /*f770*/  FADD.FTZ R25, R65, R42 ;  /* 0x0000002a41197221 */ /* 0x002fe20000010000 */
[----:B---3--:R-:W-:-:S06]  /*f780*/  FADD.FTZ R26, R48, R43 ;  /* 0x0000002b301a7221 */ /* 0x008fcc0000010000 */
[----:B------:R-:W1:Y:S01]  /*f790*/  MUFU.EX2 R88, R88 ;  /* 0x0000005800587308 */ /* 0x000e620000000800 */
[----:B----4-:R-:W-:Y:S01]  /*f7a0*/  FADD.FTZ R28, R54, R25 ;  /* 0x00000019361c7221 */ /* 0x010fe20000010000 */
[----:B------:R-:W-:Y:S01]  /*f7b0*/  F2FP.F16.F32.PACK_AB R19, R62, R21 ;  /* 0x000000153e13723e */ /* 0x000fe200000000ff */
[----:B------:R-:W-:-:S05]  /*f7c0*/  FADD.FTZ R26, R47, R26 ;  /* 0x0000001a2f1a7221 */ /* 0x000fca0000010000 */
[----:B------:R-:W3:Y:S01]  /*f7d0*/  MUFU.EX2 R41, R41 ;  /* 0x0000002900297308 */ /* 0x000ee20000000800 */
[----:B------:R-:W-:Y:S01]  /*f7e0*/  F2FP.F16.F32.PACK_AB R18, R35, R34 ;  /* 0x000000222312723e */ /* 0x000fe200000000ff */
[----:B------:R-:W-:Y:S01]  /*f7f0*/  FADD.FTZ R21, R55, R28 ;  /* 0x0000001c37157221 */ /* 0x000fe20000010000 */
[----:B------:R-:W4:Y:S05]  /*f800*/  @P5 LDC R35, c[0x0][0x44c] ;  /* 0x00011300ff235b82 */ /* 0x000f2a0000000800 */
[----:B------:R-:W3:Y:S01]  /*f810*/  MUFU.EX2 R40, R40 ;  /* 0x0000002800287308 */ /* 0x000ee20000000800 */
[----:B--2---:R-:W-:Y:S01]  /*f820*/  FADD.FTZ R29, R49, R26 ;  /* 0x0000001a311d7221 */ /* 0x004fe20000010000 */
[----:B0-----:R-:W-:Y:S01]  /*f830*/  FADD.FTZ R21, R68, R21 ;  /* 0x0000001544157221 */ /* 0x001fe20000010000 */
[----:B------:R-:W0:Y:S05]  /*f840*/  @P5 LDC R43, c[0x0][0x450] ;  /* 0x00011400ff2b5b82 */ /* 0x000e2a0000000800 */
[----:B------:R-:W2:Y:S01]  /*f850*/  MUFU.EX2 R77, R77 ;  /* 0x0000004d004d7308 */ /* 0x000ea20000000800 */
[----:B------:R-:W-:Y:S01]  /*f860*/  FADD.FTZ R28, R46, R29 ;  /* 0x0000001d2e1c7221 */ /* 0x000fe20000010000 */
[----:B-1----:R-:W-:-:S06]  /*f870*/  FADD.FTZ R30, R88, R21 ;  /* 0x00000015581e7221 */ /* 0x002fcc0000010000 */
[----:B------:R-:W1:Y:S08]  /*f880*/  MUFU.EX2 R44, R44 ;  /* 0x0000002c002c7308 */ /* 0x000e700000000800 */
[----:B------:R-:W4:Y:S01]  /*f890*/  MUFU.EX2 R58, R69 ;  /* 0x00000045003a7308 */ /* 0x000f220000000800 */
[----:B---3--:R-:W-:Y:S01]  /*f8a0*/  FADD.FTZ R21, R41, R28 ;  /* 0x0000001c29157221 */ /* 0x008fe20000010000 */
[----:B------:R-:W-:-:S06]  /*f8b0*/  FADD.FTZ R30, R81, R30 ;  /* 0x0000001e511e7221 */ /* 0x000fcc0000010000 */
[----:B------:R-:W3:Y:S01]  /*f8c0*/  MUFU.EX2 R39, R39 ;  /* 0x0000002700277308 */ /* 0x000ee20000000800 */
[----:B------:R-:W-:-:S07]  /*f8d0*/  F2FP.F16.F32.PACK_AB R17, R64, R71 ;  /* 0x000000474011723e */ /* 0x000fce00000000ff */
[----:B------:R-:W0:Y:S01]  /*f8e0*/  MUFU.EX2 R93, R93 ;  /* 0x0000005d005d7308 */ /* 0x000e220000000800 */
[----:B------:R-:W-:Y:S01]  /*f8f0*/  FADD.FTZ R21, R40, R21 ;  /* 0x0000001528157221 */ /* 0x000fe20000010000 */
[----:B--2---:R-:W-:-:S06]  /*f900*/  FADD.FTZ R31, R77, R30 ;  /* 0x0000001e4d1f7221 */ /* 0x004fcc0000010000 */
[----:B------:R-:W2:Y:S01]  /*f910*/  MUFU.EX2 R45, R45 ;  /* 0x0000002d002d7308 */ /* 0x000ea20000000800 */
[----:B------:R-:W-:-:S07]  /*f920*/  F2FP.F16.F32.PACK_AB R24, R48, R38 ;  /* 0x000000263018723e */ /* 0x000fce00000000ff */
[----:B------:R-:W2:Y:S01]  /*f930*/  MUFU.EX2 R50, R63 ;  /* 0x0000003f00327308 */ /* 0x000ea20000000800 */
[----:B------:R4:W-:Y:S01]  /*f940*/  STSM.16.M88.4 [R23+0x2a300], R16 ;  /* 0x02a3001017007844 */ /* 0x0009e20000000200 */
[----:B-1----:R-:W-:-:S06]  /*f950*/  FADD.FTZ R38, R44, R21 ;  /* 0x000000152c267221 */ /* 0x002fcc0000010000 */
[----:B------:R-:W1:Y:S08]  /*f960*/  MUFU.EX2 R36, R36 ;  /* 0x0000002400247308 */ /* 0x000e700000000800 */
[----:B------:R-:W1:Y:S01]  /*f970*/  MUFU.EX2 R97, R97 ;  /* 0x0000006100617308 */ /* 0x000e620000000800 */
[----:B----4-:R-:W-:Y:S01]  /*f980*/  FADD.FTZ R16, R58, R31 ;  /* 0x0000001f3a107221 */ /* 0x010fe20000010000 */
[----:B------:R-:W-:Y:S01]  /*f990*/  F2FP.F16.F32.PACK_AB R25, R54, R65 ;  /* 0x000000413619723e */ /* 0x000fe200000000ff */
[----:B---3--:R-:W-:Y:S01]  /*f9a0*/  FADD.FTZ R38, R39, R38 ;  /* 0x0000002627267221 */ /* 0x008fe20000010000 */
[----:B------:R-:W-:-:S04]  /*f9b0*/  F2FP.F16.F32.PACK_AB R26, R49, R47 ;  /* 0x0000002f311a723e */ /* 0x000fc800000000ff */
[----:B------:R-:W3:Y:S01]  /*f9c0*/  MUFU.EX2 R37, R37 ;  /* 0x0000002500257308 */ /* 0x000ee20000000800 */
[----:B------:R-:W-:Y:S01]  /*f9d0*/  F2FP.F16.F32.PACK_AB R27, R68, R55 ;  /* 0x00000037441b723e */ /* 0x000fe200000000ff */
[----:B0-----:R-:W-:-:S06]  /*f9e0*/  FADD.FTZ R17, R93, R16 ;  /* 0x000000105d117221 */ /* 0x001fcc0000010000 */
[----:B------:R-:W0:Y:S01]  /*f9f0*/  MUFU.EX2 R34, R61 ;  /* 0x0000003d00227308 */ /* 0x000e220000000800 */
[----:B------:R-:W-:-:S04]  /*fa00*/  @P5 IMAD.HI.U32 R18, R100, R35, RZ ;  /* 0x0000002364125227 */ /* 0x000fc800078e00ff */
[----:B--2---:R-:W-:Y:S01]  /*fa10*/  FADD.FTZ R19, R45, R38 ;  /* 0x000000262d137221 */ /* 0x004fe20000010000 */
[----:B------:R2:W-:Y:S02]  /*fa20*/  STSM.16.M88.4 [R23+0x2bb00], R24 ;  /* 0x02bb001817007844 */ /* 0x0005e40000000200 */
[----:B------:R-:W4:Y:S01]  /*fa30*/  MUFU.EX2 R33, R33 ;  /* 0x0000002100217308 */ /* 0x000f220000000800 */
[----:B------:R-:W-:-:S07]  /*fa40*/  FADD.FTZ R16, R50, R17 ;  /* 0x0000001132107221 */ /* 0x000fce0000010000 */
[----:B------:R-:W4:Y:S01]  /*fa50*/  MUFU.EX2 R57, R57 ;  /* 0x0000003900397308 */ /* 0x000f220000000800 */
[----:B--2---:R-:W-:Y:S01]  /*fa60*/  IMAD.MOV.U32 R27, RZ, RZ, R100 ;  /* 0x000000ffff1b7224 */ /* 0x004fe200078e0064 */
[----:B------:R-:W-:-:S06]  /*fa70*/  @P5 SHF.R.U32.HI R27, RZ, R43, R18 ;  /* 0x0000002bff1b5219 */ /* 0x000fcc0000011612 */
[----:B------:R-:W2:Y:S01]  /*fa80*/  MUFU.EX2 R52, R52 ;  /* 0x0000003400347308 */ /* 0x000ea20000000800 */
[----:B-1----:R-:W-:Y:S01]  /*fa90*/  FADD.FTZ R18, R36, R19 ;  /* 0x0000001324127221 */ /* 0x002fe20000010000 */
[----:B------:R-:W-:-:S06]  /*faa0*/  FADD.FTZ R19, R97, R16 ;  /* 0x0000001061137221 */ /* 0x000fcc0000010000 */
[----:B------:R-:W-:Y:S01]  /*fab0*/  MUFU.EX2 R56, R56 ;  /* 0x0000003800387308 */ /* 0x000fe20000000800 */
[----:B---3--:R-:W-:Y:S01]  /*fac0*/  FADD.FTZ R24, R37, R18 ;  /* 0x0000001225187221 */ /* 0x008fe20000010000 */
[----:B0-----:R-:W-:-:S06]  /*fad0*/  FADD.FTZ R26, R34, R19 ;  /* 0x00000013221a7221 */ /* 0x001fcc0000010000 */
[----:B------:R-:W-:Y:S08]  /*fae0*/  MUFU.EX2 R32, R32 ;  /* 0x0000002000207308 */ /* 0x000ff00000000800 */
[----:B------:R-:W-:Y:S08]  /*faf0*/  MUFU.EX2 R15, R15 ;  /* 0x0000000f000f7308 */ /* 0x000ff00000000800 */
[----:B------:R-:W-:Y:S08]  /*fb00*/  MUFU.EX2 R53, R53 ;  /* 0x0000003500357308 */ /* 0x000ff00000000800 */
[----:B------:R-:W0:Y:S01]  /*fb10*/  MUFU.EX2 R60, R60 ;  /* 0x0000003c003c7308 */ /* 0x000e220000000800 */
[----:B------:R-:W-:Y:S01]  /*fb20*/  F2FP.F16.F32.PACK_AB R28, R41, R46 ;  /* 0x0000002e291c723e */ /* 0x000fe200000000ff */
[----:B----4-:R-:W-:Y:S01]  /*fb30*/  FADD.FTZ R21, R33, R24 ;  /* 0x0000001821157221 */ /* 0x010fe20000010000 */
[----:B------:R-:W-:Y:S01]  /*fb40*/  F2FP.F16.F32.PACK_AB R29, R81, R88 ;  /* 0x00000058511d723e */ /* 0x000fe200000000ff */
[----:B------:R-:W-:Y:S01]  /*fb50*/  FADD.FTZ R25, R57, R26 ;  /* 0x0000001a39197221 */ /* 0x000fe20000010000 */
[----:B------:R-:W-:-:S02]  /*fb60*/  F2FP.F16.F32.PACK_AB R30, R44, R40 ;  /* 0x000000282c1e723e */ /* 0x000fc400000000ff */
[----:B------:R-:W-:Y:S02]  /*fb70*/  F2FP.F16.F32.PACK_AB R31, R58, R77 ;  /* 0x0000004d3a1f723e */ /* 0x000fe400000000ff */
[----:B------:R-:W-:Y:S01]  /*fb80*/  IADD3 R26, R27, R98, -R99 ;  /* 0x000000621b1a7210 */ /* 0x000fe20007ffe863 */
[----:B--2---:R-:W-:Y:S02]  /*fb90*/  FADD.FTZ R21, R52, R21 ;  /* 0x0000001534157221 */ /* 0x004fe40000010000 */
[----:B------:R1:W-:Y:S01]  /*fba0*/  STSM.16.M88.4 [R23+0x2d300], R28 ;  /* 0x02d3001c17007844 */ /* 0x0003e20000000200 */
[----:B------:R-:W-:Y:S02]  /*fbb0*/  F2FP.F16.F32.PACK_AB R16, R45, R39 ;  /* 0x000000272d10723e */ /* 0x000fe400000000ff */
[----:B------:R-:W-:Y:S02]  /*fbc0*/  F2FP.F16.F32.PACK_AB R17, R50, R93 ;  /* 0x0000005d3211723e */ /* 0x000fe400000000ff */
[----:B------:R-:W-:-:S02]  /*fbd0*/  F2FP.F16.F32.PACK_AB R18, R37, R36 ;  /* 0x000000242512723e */ /* 0x000fc400000000ff */
[----:B------:R-:W-:Y:S02]  /*fbe0*/  F2FP.F16.F32.PACK_AB R19, R34, R97 ;  /* 0x000000612213723e */ /* 0x000fe400000000ff */
[----:B0-----:R-:W-:Y:S01]  /*fbf0*/  F2FP.F16.F32.PACK_AB R27, R60, R53 ;  /* 0x000000353c1b723e */ /* 0x001fe200000000ff */
[----:B-1----:R-:W-:Y:S01]  /*fc00*/  FADD.FTZ R28, R56, R25 ;  /* 0x00000019381c7221 */ /* 0x002fe20000010000 */
[----:B------:R-:W-:Y:S01]  /*fc10*/  IMAD.HI R29, R26, 0x38e38e39, RZ ;  /* 0x38e38e391a1d7827 */ /* 0x000fe200078e02ff */
[----:B------:R-:W-:-:S03]  /*fc20*/  F2FP.F16.F32.PACK_AB R26, R15, R32 ;  /* 0x000000200f1a723e */ /* 0x000fc600000000ff */
[----:B------:R-:W-:Y:S01]  /*fc30*/  FADD.FTZ R32, R32, R21 ;  /* 0x0000001520207221 */ /* 0x000fe20000010000 */
[----:B------:R-:W-:Y:S01]  /*fc40*/  FADD.FTZ R53, R53, R28 ;  /* 0x0000001c35357221 */ /* 0x000fe20000010000 */
[----:B------:R0:W-:Y:S02]  /*fc50*/  STSM.16.M88.4 [R23+0x2eb00], R16 ;  /* 0x02eb001017007844 */ /* 0x0001e40000000200 */
[----:B------:R-:W-:-:S05]  /*fc60*/  FADD.FTZ R15, R15, R32 ;  /* 0x000000200f0f7221 */ /* 0x000fca0000010000 */
[----:B------:R-:W-:Y:S01]  /*fc70*/  STL [R1+0x18], R15 ;  /* 0x0000180f01007387 */ /* 0x000fe20000100800 */
[----:B0-----:R-:W-:-:S05]  /*fc80*/  FADD.FTZ R16, R60, R53 ;  /* 0x000000353c107221 */ /* 0x001fca0000010000 */
[----:B------:R0:W-:Y:S04]  /*fc90*/  STL [R1+0x3c], R16 ;  /* 0x00003c1001007387 */ /* 0x0001e80000100800 */
[----:B------:R1:W-:Y:S04]  /*fca0*/  STL [R1+0x34], RZ ;  /* 0x000034ff01007387 */ /* 0x0003e80000100800 */
        /* <DEDUP_REMOVED lines=13> */
[----:B0-----:R-:W2:Y:S04]  /*fd80*/  LDL R16, [R1+0xf8] ;  /* 0x0000f80001107983 */ /* 0x001ea80000100800 */
[----:B------:R1:W-:Y:S04]  /*fd90*/  STL [R1+0x8c], RZ ;  /* 0x00008cff01007387 */ /* 0x0003e80000100800 */
[----:B------:R1:W-:Y:S04]  /*fda0*/  STL [R1+0x88], RZ ;  /* 0x000088ff01007387 */ /* 0x0003e80000100800 */
[----:B------:R1:W-:Y:S01]  /*fdb0*/  STL [R1+0xc], RZ ;  /* 0x00000cff01007387 */ /* 0x0003e20000100800 */
[----:B------:R-:W-:-:S03]  /*fdc0*/  SHF.R.U32.HI R28, RZ, 0x1f, R29 ;  /* 0x0000001fff1c7819 */ /* 0x000fc6000001161d */
[----:B------:R1:W-:Y:S04]  /*fdd0*/  STL [R1+0x8], RZ ;  /* 0x000008ff01007387 */ /* 0x0003e80000100800 */
[----:B------:R1:W-:Y:S01]  /*fde0*/  STL [R1+0x84], RZ ;  /* 0x000084ff01007387 */ /* 0x0003e20000100800 */
[----:B------:R-:W-:-:S03]  /*fdf0*/  F2FP.F16.F32.PACK_AB R24, R52, R33 ;  /* 0x000000213418723e */ /* 0x000fc600000000ff */
[----:B------:R1:W-:Y:S01]  /*fe00*/  STL [R1+0x80], RZ ;  /* 0x000080ff01007387 */ /* 0x0003e20000100800 */
[----:B------:R-:W-:-:S03]  /*fe10*/  F2FP.F16.F32.PACK_AB R25, R56, R57 ;  /* 0x000000393819723e */ /* 0x000fc600000000ff */
[----:B------:R1:W-:Y:S01]  /*fe20*/  STL [R1+0x4], RZ ;  /* 0x000004ff01007387 */ /* 0x0003e20000100800 */
[----:B------:R-:W-:-:S03]  /*fe30*/  LEA.HI.SX32 R28, R29, R28, 0x1b ;  /* 0x0000001c1d1c7211 */ /* 0x000fc600078fdaff */
[----:B------:R1:W-:Y:S04]  /*fe40*/  STL [R1+0x7c], RZ ;  /* 0x00007cff01007387 */ /* 0x0003e80000100800 */
[----:B------:R1:W-:Y:S04]  /*fe50*/  STL [R1+0x78], RZ ;  /* 0x000078ff01007387 */ /* 0x0003e80000100800 */
[----:B------:R1:W-:Y:S04]  /*fe60*/  STL [R1+0x74], RZ ;  /* 0x000074ff01007387 */ /* 0x0003e80000100800 */
[----:B------:R1:W-:Y:S04]  /*fe70*/  STL [R1+0x70], RZ ;  /* 0x000070ff01007387 */ /* 0x0003e80000100800 */
[----:B------:R1:W-:Y:S04]  /*fe80*/  STL [R1+0x6c], RZ ;  /* 0x00006cff01007387 */ /* 0x0003e80000100800 */
[----:B------:R1:W-:Y:S04]  /*fe90*/  STL [R1+0x68], RZ ;  /* 0x000068ff01007387 */ /* 0x0003e80000100800 */
[----:B------:R1:W-:Y:S04]  /*fea0*/  STSM.16.M88.4 [R23+0x30300], R24 ;  /* 0x0303001817007844 */ /* 0x0003e80000000200 */
[----:B------:R1:W-:Y:S04]  /*feb0*/  STL [R1+0x64], RZ ;  /* 0x000064ff01007387 */ /* 0x0003e80000100800 */
[----:B------:R1:W-:Y:S01]  /*fec0*/  STL [R1+0x60], RZ ;  /* 0x000060ff01007387 */ /* 0x0003e20000100800 */
[----:B------:R0:W-:Y:S06]  /*fed0*/  MEMBAR.ALL.CTA ;  /* 0x0000000000007992 */ /* 0x0001ec0000008000 */
[----:B0-----:R-:W0:Y:S04]  /*fee0*/  FENCE.VIEW.ASYNC.S ;  /* 0x00000000000073c6 */ /* 0x001e280000000000 */
[----:B------:R1:W-:Y:S04]  /*fef0*/  STL [R1+0x5c], RZ ;  /* 0x00005cff01007387 */ /* 0x0003e80000100800 */
[----:B------:R1:W-:Y:S04]  /*ff00*/  STL [R1+0x58], RZ ;  /* 0x000058ff01007387 */ /* 0x0003e80000100800 */
[----:B------:R1:W-:Y:S01]  /*ff10*/  STL [R1+0x54], RZ ;  /* 0x000054ff01007387 */ /* 0x0003e20000100800 */
[----:B------:R-:W-:-:S03]  /*ff20*/  VIADD R15, R96, 0xfffffffe ;  /* 0xfffffffe600f7836 */ /* 0x000fc60000000000 */
[----:B------:R1:W-:Y:S01]  /*ff30*/  STL [R1+0x50], RZ ;  /* 0x000050ff01007387 */ /* 0x0003e20000100800 */
[----:B------:R-:W-:Y:S01]  /*ff40*/  IMAD.MOV.U32 R156, RZ, RZ, RZ ;  /* 0x000000ffff9c7224 */ /* 0x000fe200078e00ff */
[----:B------:R-:W-:Y:S01]  /*ff50*/  CS2R R152, SRZ ;  /* 0x0000000000987805 */ /* 0x000fe2000001ff00 */
[----:B------:R-:W-:Y:S01]  /*ff60*/  IMAD.MOV.U32 R148, RZ, RZ, RZ ;  /* 0x000000ffff947224 */ /* 0x000fe200078e00ff */
[----:B------:R-:W-:Y:S02]  /*ff70*/  CS2R R146, SRZ ;  /* 0x0000000000927805 */ /* 0x000fe4000001ff00 */
[----:B------:R-:W-:Y:S01]  /*ff80*/  CS2R R142, SRZ ;  /* 0x00000000008e7805 */ /* 0x000fe2000001ff00 */
[----:B------:R-:W-:Y:S01]  /*ff90*/  IMAD.MOV.U32 R140, RZ, RZ, RZ ;  /* 0x000000ffff8c7224 */ /* 0x000fe200078e00ff */
[----:B------:R-:W-:Y:S01]  /*ffa0*/  CS2R R106, SRZ ;  /* 0x00000000006a7805 */ /* 0x000fe2000001ff00 */
[----:B------:R-:W-:Y:S02]  /*ffb0*/  IMAD.MOV.U32 R138, RZ, RZ, RZ ;  /* 0x000000ffff8a7224 */ /* 0x000fe400078e00ff */
[----:B------:R-:W-:Y:S01]  /*ffc0*/  IMAD.MOV.U32 R137, RZ, RZ, RZ ;  /* 0x000000ffff897224 */ /* 0x000fe200078e00ff */
[----:B0-----:R-:W-:Y:S01]  /*ffd0*/  NOP ;  /* 0x0000000000007918 */ /* 0x001fe20000000000 */
[----:B--2---:R-:W-:-:S05]  /*ffe0*/  VIMNMX R16, R16, R28, !PT ;  /* 0x0000001c10107248 */ /* 0x004fca0007fe0100 */
[----:B------:R1:W-:Y:S04]  /*fff0*/  STL [R1+0xcc], R16 ;  /* 0x0000cc1001007387 */ /* 0x0003e80000100800 */
[----:B------:R1:W-:Y:S04]  /*10000*/  STL [R1+0x4c], RZ ;  /* 0x00004cff01007387 */ /* 0x0003e80000100800 */
[----:B------:R1:W-:Y:S01]  /*10010*/  STL [R1+0x48], RZ ;  /* 0x000048ff01007387 */ /* 0x0003e20000100800 */
[----:B------:R-:W-:-:S13]  /*10020*/  ISETP.GE.AND P2, PT, R15, R16, PT ;  /* 0x000000100f00720c */ /* 0x000fda0003f46270 */
[----:B-1----:R-:W-:Y:S05]  /*10030*/  @!P2 BRA `(.L_x_2444) ;  /* 0x0000005400cca947 */ /* 0x002fea0003800000 */
        /* <DEDUP_REMOVED lines=24> */
.L_x_2454:
[----:B------:R-:W2:Y:S01]  /*101c0*/  LDL R0, [R1+0xc4] ;  /* 0x0000c40001007983 */ /* 0x000ea20000100800 */
[----:B------:R-:W-:Y:S01]  /*101d0*/  VIADD R21, R145, 0x1 ;  /* 0x0000000191157836 */ /* 0x000fe20000000000 */
[----:B------:R-:W-:Y:S05]  /*101e0*/  YIELD ;  /* 0x0000000000007946 */ /* 0x000fea0003800000 */
[----:B------:R-:W-:-:S04]  /*101f0*/  ISETP.NE.AND P3, PT, R21, 0x2, PT ;  /* 0x000000021500780c */ /* 0x000fc80003f65270 */
[----:B------:R-:W-:Y:S02]  /*10200*/  SEL R17, RZ, 0x1, P3 ;  /* 0x00000001ff117807 */ /* 0x000fe40001800000 */
[----:B------:R-:W-:Y:S02]  /*10210*/  SEL R21, R21, RZ, P3 ;  /* 0x000000ff15157207 */ /* 0x000fe40001800000 */
[----:B--2---:R-:W-:Y:S02]  /*10220*/  ISETP.NE.AND P2, PT, R0, RZ, PT ;  /* 0x000000ff0000720c */ /* 0x004fe40003f45270 */
[----:B------:R-:W-:-:S05]  /*10230*/  LOP3.LUT R0, R150, R17, RZ, 0x3c, !PT ;  /* 0x0000001196007212 */ /* 0x000fca00078e3cff */
[----:B------:R0:W-:Y:S06]  /*10240*/  STL [R1+0x2c], R0 ;  /* 0x00002c0001007387 */ /* 0x0001ec0000100800 */
[----:B------:R-:W-:Y:S05]  /*10250*/  @P2 BRA `(.L_x_2445) ;  /* 0x0000000000302947 */ /* 0x000fea0003800000 */
[----:B------:R-:W-:Y:S05]  /*10260*/  @!P0 BRA `(.L_x_2446) ;  /* 0x0000000000048947 */ /* 0x000fea0003800000 */
[----:B------:R-:W-:Y:S01]  /*10270*/  BPT.TRAP 0x1 ;  /* 0x000000040000795c */ /* 0x000fe20000300000 */
.L_x_2446:
[----:B------:R-:W-:Y:S01]  /*10280*/  IMAD R17, R21, 0x8, R22 ;  /* 0x0000000815117824 */ /* 0x000fe200078e0216 */
[----:B0-----:R-:W-:-:S04]  /*10290*/  SHF.L.U32 R0, R0, 0x1f, RZ ;  /* 0x0000001f00007819 */ /* 0x001fc800000006ff */
[----:B------:R0:W1:Y:S01]  /*102a0*/  SYNCS.PHASECHK.TRANS64.TRYWAIT P3, [R17+URZ+0x31c30], R0 ;  /* 0x031c3000110075a7 */ /* 0x000062000806017f */
[----:B------:R-:W-:Y:S05]  /*102b0*/  @!P0 BRA `(.L_x_2447) ;  /* 0x0000000000048947 */ /* 0x000fea0003800000 */
[----:B------:R-:W-:Y:S01]  /*102c0*/  BPT.TRAP 0x1 ;  /* 0x000000040000795c */ /* 0x000fe20000300000 */
.L_x_2447:
[----:B------:R-:W-:Y:S04]  /*102d0*/  BSSY B0, `(.L_x_2445) ;  /* 0x0000004000007945 */ /* 0x000fe80003800000 */
[----:B-1----:R-:W-:Y:S05]  /*102e0*/  @P3 BRA `(.L_x_2448) ;  /* 0x0000000000083947 */ /* 0x002fea0003800000 */
[----:B------:R-:W1:Y:S02]  /*102f0*/  SYNCS.PHASECHK.TRANS64.TRYWAIT P3, [R17+URZ+0x31c30], R0 ;  /* 0x031c3000110075a7 */ /* 0x000e64000806017f */
[----:B-1----:R-:W-:Y:S05]  /*10300*/  @!P3 BRA `(.L_x_2449) ;  /* 0x0000016c000cb947 */ /* 0x002fea0003800000 */
.L_x_2448:
[----:B------:R-:W-:Y:S05]  /*10310*/  BSYNC B0 ;  /* 0x0000000000007941 */ /* 0x000fea0003800000 */
.L_x_2445:
[----:B------:R-:W2:Y:S01]  /*10320*/  LDL R16, [R1+0xd4] ;  /* 0x0000d40001107983 */ /* 0x000ea20000100800 */
[----:B01----:R-:W0:Y:S01]  /*10330*/  S2R R0, SR_TID.X ;  /* 0x0000000000007919 */ /* 0x003e220000002100 */
[----:B------:R-:W-:Y:S05]  /*10340*/  WARPSYNC.ALL ;  /* 0x0000000000007948 */ /* 0x000fea0003800000 */
[----:B------:R-:W-:Y:S02]  /*10350*/  IMAD.MOV.U32 R79, RZ, RZ, -0x7fffffe0 ;  /* 0x80000020ff4f7424 */ /* 0x000fe400078e00ff */
[----:B------:R-:W-:Y:S02]  /*10360*/  IMAD.MOV.U32 R75, RZ, RZ, -0x7fffffe0 ;  /* 0x80000020ff4b7424 */ /* 0x000fe400078e00ff */
[----:B------:R-:W-:-:S02]  /*10370*/  IMAD.MOV.U32 R17, RZ, RZ, -0x7fffffe0 ;  /* 0x80000020ff117424 */ /* 0x000fc400078e00ff */
[----:B------:R-:W-:Y:S01]  /*10380*/  IMAD.MOV.U32 R73, RZ, RZ, -0x7fffffe0 ;  /* 0x80000020ff497424 */ /* 0x000fe200078e00ff */
[----:B------:R-:W-:Y:S02]  /*10390*/  R2UR UR11, R79 ;  /* 0x000000004f0b72ca */ /* 0x000fe400000e0000 */
[----:B------:R-:W-:Y:S02]  /*103a0*/  R2UR UR13, R75 ;  /* 0x000000004b0d72ca */ /* 0x000fe400000e0000 */
[----:B------:R-:W-:Y:S02]  /*103b0*/  R2UR UR7, R17 ;  /* 0x00000000110772ca */ /* 0x000fe400000e0000 */
[----:B------:R-:W-:Y:S02]  /*103c0*/  R2UR UR9, R73 ;  /* 0x00000000490972ca */ /* 0x000fe400000e0000 */
[----:B0-----:R-:W-:-:S05]  /*103d0*/  SHF.R.U32.HI R0, RZ, 0x7, R0 ;  /* 0x00000007ff007819 */ /* 0x001fca0000011600 */
[----:B------:R-:W-:-:S05]  /*103e0*/  VIADD R0, R0, 0x8 ;  /* 0x0000000800007836 */ /* 0x000fca0000000000 */
[----:B------:R0:W-:Y:S01]  /*103f0*/  BAR.SYNC.DEFER_BLOCKING R0, 0x100 ;  /* 0x000400000000751d */ /* 0x0001e20000010000 */
[----:B------:R-:W-:Y:S01]  /*10400*/  IMAD.MOV.U32 R19, RZ, RZ, -0x7fffffe0 ;  /* 0x80000020ff137424 */ /* 0x000fe200078e00ff */
[----:B------:R-:W-:Y:S02]  /*10410*/  MOV R76, UR11 ;  /* 0x0000000b004c7c02 */ /* 0x000fe40008000f00 */
[----:B------:R-:W-:Y:S02]  /*10420*/  MOV R80, UR7 ;  /* 0x0000000700507c02 */ /* 0x000fe40008000f00 */
[----:B------:R-:W-:Y:S01]  /*10430*/  UMOV UR11, UR13 ;  /* 0x0000000d000b7c82 */ /* 0x000fe20008000000 */
[----:B------:R-:W-:Y:S01]  /*10440*/  UMOV UR7, UR9 ;  /* 0x0000000900077c82 */ /* 0x000fe20008000000 */
[----:B------:R-:W-:Y:S01]  /*10450*/  R2UR UR9, R9 ;  /* 0x00000000090972ca */ /* 0x000fe200000e0000 */
[----:B------:R-:W-:Y:S01]  /*10460*/  WARPGROUP.ARRIVE ;  /* 0x00000000000079c5 */ /* 0x000fe20000000000 */
[----:B------:R-:W-:-:S13]  /*10470*/  R2UR UR5, R73 ;  /* 0x00000000490572ca */ /* 0x000fda00000e0000 */
[----:B------:R-:W-:Y:S02]  /*10480*/  MOV R73, UR5 ;  /* 0x0000000500497c02 */ /* 0x000fe40008000f00 */
[C---:B------:R-:W-:Y:S02]  /*10490*/  R2UR UR5, R17.reuse ;  /* 0x00000000110572ca */ /* 0x040fe400000e0000 */
[C---:B------:R-:W-:Y:S02]  /*104a0*/  R2UR UR59, R17.reuse ;  /* 0x00000000113b72ca */ /* 0x040fe400000e0000 */
[C---:B------:R-:W-:Y:S02]  /*104b0*/  R2UR UR19, R17.reuse ;  /* 0x00000000111372ca */ /* 0x040fe400000e0000 */
[C---:B------:R-:W-:Y:S02]  /*104c0*/  R2UR UR27, R17.reuse ;  /* 0x00000000111b72ca */ /* 0x040fe400000e0000 */
[----:B------:R-:W-:-:S02]  /*104d0*/  R2UR UR39, R17 ;  /* 0x00000000112772ca */ /* 0x000fc400000e0000 */
[----:B------:R-:W-:-:S03]  /*104e0*/  R2UR UR51, R17 ;  /* 0x00000000113372ca */ /* 0x000fc600000e0000 */
[----:B------:R-:W-:Y:S01]  /*104f0*/  IMAD.U32 R17, RZ, RZ, UR5 ;  /* 0x00000005ff117e24 */ /* 0x000fe2000f8e00ff */
        /* <DEDUP_REMOVED lines=8> */
[C---:B------:R-:W-:Y:S02]  /*10580*/  VIADD R16, R18.reuse, 0x140 ;  /* 0x0000014012107836 */ /* 0x040fe40000000000 */
[----:B------:R-:W-:Y:S01]  /*10590*/  VIADD R72, R18, 0x40 ;  /* 0x0000004012487836 */ /* 0x000fe20000000000 */
[----:B------:R-:W-:Y:S02]  /*105a0*/  R2UR UR10, R78 ;  /* 0x000000004e0a72ca */ /* 0x000fe400000e0000 */
[----:B------:R-:W-:-:S02]  /*105b0*/  R2UR UR12, R74 ;  /* 0x000000004a0c72ca */ /* 0x000fc400000e0000 */
[----:B------:R-:W-:Y:S02]  /*105c0*/  R2UR UR6, R16 ;  /* 0x00000000100672ca */ /* 0x000fe400000e0000 */
[----:B------:R-:W-:Y:S01]  /*105d0*/  R2UR UR8, R72 ;  /* 0x00000000480872ca */ /* 0x000fe200000e0000 */
[----:B------:R-:W-:-:S06]  /*105e0*/  VIADD R72, R18, 0x100 ;  /* 0x0000010012487836 */ /* 0x000fcc0000000000 */
[----:B0-----:R-:W-:Y:S02]  /*105f0*/  MOV R0, UR10 ;  /* 0x0000000a00007c02 */ /* 0x001fe40008000f00 */
[----:B------:R-:W-:Y:S01]  /*10600*/  UMOV UR10, UR12 ;  /* 0x0000000c000a7c82 */ /* 0x000fe20008000000 */
[----:B------:R-:W-:Y:S02]  /*10610*/  R2UR UR4, R72 ;  /* 0x00000000480472ca */ /* 0x000fe400000e0000 */
[----:B------:R-:W-:Y:S01]  /*10620*/  MOV R77, UR6 ;  /* 0x00000006004d7c02 */ /* 0x000fe20008000f00 */
[----:B------:R-:W-:Y:S01]  /*10630*/  UMOV UR6, UR8 ;  /* 0x0000000800067c82 */ /* 0x000fe20008000000 */
[----:B------:R-:W-:Y:S02]  /*10640*/  MOV R72, UR11 ;  /* 0x0000000b00487c02 */ /* 0x000fe40008000f00 */
[----:B------:R-:W-:Y:S02]  /*10650*/  MOV R82, UR10 ;  /* 0x0000000a00527c02 */ /* 0x000fe40008000f00 */
[----:B------:R-:W-:-:S02]  /*10660*/  R2UR UR10, R18 ;  /* 0x00000000120a72ca */ /* 0x000fc400000e0000 */
[----:B------:R-:W-:Y:S02]  /*10670*/  R2UR UR11, R19 ;  /* 0x00000000130b72ca */ /* 0x000fe400000e0000 */
[----:B------:R-:W-:Y:S01]  /*10680*/  R2UR UR8, R8 ;  /* 0x00000000080872ca */ /* 0x000fe200000e0000 */
[----:B------:R-:W-:-:S12]  /*10690*/  VIADD R16, R18, 0x200 ;  /* 0x0000020012107836 */ /* 0x000fd80000000000 */
[----:B------:R-:W-:Y:S01]  /*106a0*/  HGMMA.64x16x16.F32 R136, gdesc[UR8], RZ, !UPT, gsb0 ;  /* 0x00200000088879f0 */ /* 0x000fe2000c0008ff */
[----:B------:R-:W-:Y:S01]  /*106b0*/  R2UR UR18, R16 ;  /* 0x00000000101272ca */ /* 0x000fe200000e0000 */
[----:B------:R-:W-:-:S05]  /*106c0*/  VIADD R16, R18, 0x42 ;  /* 0x0000004212107836 */ /* 0x000fca0000000000 */
[----:B------:R-:W-:Y:S01]  /*106d0*/  R2UR UR26, R16 ;  /* 0x00000000101a72ca */ /* 0x000fe200000e0000 */
[----:B------:R-:W-:-:S05]  /*106e0*/  VIADD R16, R18, 0x102 ;  /* 0x0000010212107836 */ /* 0x000fca0000000000 */
[----:B------:R-:W-:Y:S01]  /*106f0*/  R2UR UR38, R16 ;  /* 0x00000000102672ca */ /* 0x000fe200000e0000 */
[----:B------:R-:W-:-:S05]  /*10700*/  VIADD R16, R18, 0x1c2 ;  /* 0x000001c212107836 */ /* 0x000fca0000000000 */
[----:B------:R-:W-:Y:S01]  /*10710*/  R2UR UR50, R16 ;  /* 0x00000000103272ca */ /* 0x000fe200000e0000 */
[----:B------:R-:W-:Y:S01]  /*10720*/  VIADD R16, R18, 0x240 ;  /* 0x0000024012107836 */ /* 0x000fe20000000000 */
[----:B------:R-:W-:-:S04]  /*10730*/  MOV R81, UR4 ;  /* 0x0000000400517c02 */ /* 0x000fc80008000f00 */
[----:B------:R-:W-:-:S13]  /*10740*/  R2UR UR4, R16 ;  /* 0x00000000100472ca */ /* 0x000fda00000e0000 */
[----:B------:R-:W-:Y:S01]  /*10750*/  IMAD.U32 R16, RZ, RZ, UR4 ;  /* 0x00000004ff107e24 */ /* 0x000fe2000f8e00ff */
[----:B------:R-:W-:Y:S01]  /*10760*/  R2UR UR4, R8 ;  /* 0x00000000080472ca */ /* 0x000fe200000e0000 */
[----:B------:R-:W-:Y:S02]  /*10770*/  WARPGROUP.DEPBAR.LE gsb0, 0x0 ;  /* 0x00008000000079c5 */ /* 0x000fe40000010000 */
[----:B------:R-:W-:-:S10]  /*10780*/  WARPGROUP.ARRIVE ;  /* 0x00000000000079c5 */ /* 0x000fd40000000000 */
[----:B------:R-:W-:Y:S03]  /*10790*/  HGMMA.64x16x16.F32 R128, gdesc[UR4], RZ, !UPT, gsb0 ;  /* 0x00200000048079f0 */ /* 0x000fe6000c0008ff */
[----:B------:R-:W-:Y:S02]  /*107a0*/  WARPGROUP.DEPBAR.LE gsb0, 0x0 ;  /* 0x00008000000079c5 */ /* 0x000fe40000010000 */
[----:B------:R-:W-:-:S06]  /*107b0*/  WARPGROUP.ARRIVE ;  /* 0x00000000000079c5 */ /* 0x000fcc0000000000 */
[----:B------:R-:W-:Y:S01]  /*107c0*/  HGMMA.64x16x16.F32 R120, gdesc[UR56], RZ, !UPT, gsb0 ;  /* 0x00200000387879f0 */ /* 0x000fe2000c0008ff */
[----:B------:R-:W-:Y:S02]  /*107d0*/  R2UR UR11, R72 ;  /* 0x00000000480b72ca */ /* 0x000fe400000e0000 */
[----:B------:R-:W-:Y:S02]  /*107e0*/  R2UR UR10, R82 ;  /* 0x00000000520a72ca */ /* 0x000fe400000e0000 */
[----:B------:R-:W-:Y:S02]  /*107f0*/  R2UR UR8, R8 ;  /* 0x00000000080872ca */ /* 0x000fe400000e0000 */
[----:B------:R-:W-:Y:S01]  /*10800*/  R2UR UR9, R9 ;  /* 0x00000000090972ca */ /* 0x000fe200000e0000 */
[----:B------:R-:W-:Y:S02]  /*10810*/  WARPGROUP.DEPBAR.LE gsb0, 0x0 ;  /* 0x00008000000079c5 */ /* 0x000fe40000010000 */
[----:B------:R-:W-:-:S10]  /*10820*/  WARPGROUP.ARRIVE ;  /* 0x00000000000079c5 */ /* 0x000fd40000000000 */
[----:B------:R-:W-:Y:S01]  /*10830*/  HGMMA.64x16x16.F32 R112, gdesc[UR8], RZ, !UPT, gsb0 ;  /* 0x00200000087079f0 */ /* 0x000fe2000c0008ff */
[----:B------:R-:W-:Y:S01]  /*10840*/  R2UR UR5, R73 ;  /* 0x00000000490572ca */ /* 0x000fe200000e0000 */
[----:B------:R-:W-:Y:S02]  /*10850*/  VIADD R72, R18, 0x440 ;  /* 0x0000044012487836 */ /* 0x000fe40000000000 */
[----:B------:R-:W-:Y:S01]  /*10860*/  IMAD.MOV.U32 R73, RZ, RZ, -0x7fffffe0 ;  /* 0x80000020ff497424 */ /* 0x000fe200078e00ff */
[----:B------:R-:W-:Y:S02]  /*10870*/  R2UR UR4, R81 ;  /* 0x00000000510472ca */ /* 0x000fe400000e0000 */
[----:B------:R-:W-:Y:S02]  /*10880*/  R2UR UR58, R72 ;  /* 0x00000000483a72ca */ /* 0x000fe400000e0000 */
[----:B------:R-:W-:Y:S02]  /*10890*/  R2UR UR59, R73 ;  /* 0x00000000493b72ca */ /* 0x000fe400000e0000 */
[----:B------:R-:W-:-:S02]  /*108a0*/  R2UR UR56, R8 ;  /* 0x00000000083872ca */ /* 0x000fc400000e0000 */
[----:B------:R-:W-:-:S07]  /*108b0*/  R2UR UR57, R9 ;  /* 0x00000000093972ca */ /* 0x000fce00000e0000 */
[----:B------:R-:W-:Y:S01]  /*108c0*/  MOV R153, UR58 ;  /* 0x0000003a00997c02 */ /* 0x000fe20008000f00 */
[----:B------:R-:W-:Y:S01]  /*108d0*/  UMOV UR58, UR4 ;  /* 0x00000004003a7c82 */ /* 0x000fe20008000000 */
[----:B------:R-:W-:Y:S01]  /*108e0*/  MOV R154, UR59 ;  /* 0x0000003b009a7c02 */ /* 0x000fe20008000f00 */
[----:B------:R-:W-:Y:S01]  /*108f0*/  UMOV UR59, UR5 ;  /* 0x00000005003b7c82 */ /* 0x000fe20008000000 */
        /* <DEDUP_REMOVED lines=10> */
[----:B------:R-:W-:Y:S02]  /*109a0*/  R2UR UR11, R76 ;  /* 0x000000004c0b72ca */ /* 0x000fe400000e0000 */
[----:B------:R-:W-:Y:S02]  /*109b0*/  R2UR UR10, R0 ;  /* 0x00000000000a72ca */ /* 0x000fe400000e0000 */
[----:B------:R-:W-:Y:S02]  /*109c0*/  R2UR UR8, R8 ;  /* 0x00000000080872ca */ /* 0x000fe400000e0000 */
[----:B------:R-:W-:Y:S01]  /*109d0*/  R2UR UR9, R9 ;  /* 0x00000000090972ca */ /* 0x000fe200000e0000 */
[----:B------:R-:W-:Y:S02]  /*109e0*/  VIADD R72, R18, 0x282 ;  /* 0x0000028212487836 */ /* 0x000fe40000000000 */
[----:B------:R-:W-:-:S03]  /*109f0*/  IMAD.MOV.U32 R73, RZ, RZ, -0x7fffffe0 ;  /* 0x80000020ff497424 */ /* 0x000fc600078e00ff */
[----:B------:R-:W-:Y:S01]  /*10a00*/  R2UR UR12, R72 ;  /* 0x00000000480c72ca */ /* 0x000fe200000e0000 */
[----:B------:R-:W-:Y:S02]  /*10a10*/  WARPGROUP.DEPBAR.LE gsb0, 0x0 ;  /* 0x00008000000079c5 */ /* 0x000fe40000010000 */
[----:B------:R-:W-:-:S06]  /*10a20*/  WARPGROUP.ARRIVE ;  /* 0x00000000000079c5 */ /* 0x000fcc0000000000 */
[----:B------:R-:W-:Y:S01]  /*10a30*/  HGMMA.64x16x16.F32 R88, gdesc[UR8], RZ, !UPT, gsb0 ;  /* 0x00200000085879f0 */ /* 0x000fe2000c0008ff */
[----:B------:R-:W-:Y:S01]  /*10a40*/  R2UR UR13, R73 ;  /* 0x00000000490d72ca */ /* 0x000fe200000e0000 */
[----:B------:R-:W-:Y:S01]  /*10a50*/  VIADD R74, R18, 0x1c0 ;  /* 0x000001c0124a7836 */ /* 0x000fe20000000000 */
[----:B------:R-:W-:Y:S01]  /*10a60*/  R2UR UR15, R75 ;  /* 0x000000004b0f72ca */ /* 0x000fe200000e0000 */
[----:B------:R-:W-:-:S03]  /*10a70*/  IMAD.U32 R146, RZ, RZ, UR12 ;  /* 0x0000000cff927e24 */ /* 0x000fc6000f8e00ff */
[----:B------:R-:W-:Y:S01]  /*10a80*/  R2UR UR14, R74 ;  /* 0x000000004a0e72ca */ /* 0x000fe200000e0000 */
[----:B------:R-:W-:Y:S01]  /*10a90*/  VIADD R74, R18, 0x2 ;  /* 0x00000002124a7836 */ /* 0x000fe20000000000 */
[----:B------:R-:W-:-:S05]  /*10aa0*/  R2UR UR12, R8 ;  /* 0x00000000080c72ca */ /* 0x000fca00000e0000 */
[----:B------:R-:W-:Y:S01]  /*10ab0*/  IMAD.U32 R147, RZ, RZ, UR13 ;  /* 0x0000000dff937e24 */ /* 0x000fe2000f8e00ff */
[----:B------:R-:W-:Y:S02]  /*10ac0*/  R2UR UR13, R9 ;  /* 0x00000000090d72ca */ /* 0x000fe400000e0000 */
        /* <DEDUP_REMOVED lines=8> */
[----:B------:R-:W-:Y:S02]  /*10b50*/  WARPGROUP.DEPBAR.LE gsb0, 0x0 ;  /* 0x00008000000079c5 */ /* 0x000fe40000010000 */
[----:B------:R-:W-:-:S06]  /*10b60*/  WARPGROUP.ARRIVE ;  /* 0x00000000000079c5 */ /* 0x000fcc0000000000 */
[----:B------:R-:W-:Y:S01]  /*10b70*/  HGMMA.64x16x16.F32 R80, gdesc[UR12], RZ, !UPT, gsb0 ;  /* 0x002000000c5079f0 */ /* 0x000fe2000c0008ff */
[----:B------:R-:W-:Y:S01]  /*10b80*/  R2UR UR44, R74 ;  /* 0x000000004a2c72ca */ /* 0x000fe200000e0000 */
[C---:B------:R-:W-:Y:S02]  /*10b90*/  VIADD R74, R18.reuse, 0x380 ;  /* 0x00000380124a7836 */ /* 0x040fe40000000000 */
[----:B------:R-:W-:Y:S01]  /*10ba0*/  VIADD R78, R18, 0x82 ;  /* 0x00000082124e7836 */ /* 0x000fe20000000000 */
[C---:B------:R-:W-:Y:S02]  /*10bb0*/  R2UR UR23, R75.reuse ;  /* 0x000000004b1772ca */ /* 0x040fe400000e0000 */
[C---:B------:R-:W-:Y:S02]  /*10bc0*/  R2UR UR35, R75.reuse ;  /* 0x000000004b2372ca */ /* 0x040fe400000e0000 */
[C---:B------:R-:W-:Y:S02]  /*10bd0*/  R2UR UR43, R75.reuse ;  /* 0x000000004b2b72ca */ /* 0x040fe400000e0000 */
[----:B------:R-:W-:-:S02]  /*10be0*/  R2UR UR49, R75 ;  /* 0x000000004b3172ca */ /* 0x000fc400000e0000 */
[C---:B------:R-:W-:Y:S02]  /*10bf0*/  R2UR UR45, R75.reuse ;  /* 0x000000004b2d72ca */ /* 0x040fe400000e0000 */
        /* <DEDUP_REMOVED lines=11> */
[----:B------:R0:W-:Y:S01]  /*10cb0*/  STL [R1+0x164], R22 ;  /* 0x0001641601007387 */ /* 0x0001e20000100800 */
[----:B------:R-:W-:-:S03]  /*10cc0*/  VIADD R78, R18, 0x202 ;  /* 0x00000202124e7836 */ /* 0x000fc60000000000 */
[----:B------:R1:W-:Y:S02]  /*10cd0*/  STL [R1+0x160], R20 ;  /* 0x0001601401007387 */ /* 0x0003e40000100800 */
[----:B------:R-:W-:Y:S02]  /*10ce0*/  R2UR UR54, R78 ;  /* 0x000000004e3672ca */ /* 0x000fe400000e0000 */
[----:B0-----:R-:W-:Y:S02]  /*10cf0*/  MOV R22, UR61 ;  /* 0x0000003d00167c02 */ /* 0x001fe40008000f00 */
[----:B------:R-:W-:Y:S02]  /*10d00*/  R2UR UR61, R75 ;  /* 0x000000004b3d72ca */ /* 0x000fe400000e0000 */
[----:B-1----:R-:W-:Y:S02]  /*10d10*/  MOV R20, UR60 ;  /* 0x0000003c00147c02 */ /* 0x002fe40008000f00 */
[----:B------:R-:W-:Y:S01]  /*10d20*/  R2UR UR60, R74 ;  /* 0x000000004a3c72ca */ /* 0x000fe200000e0000 */
[----:B------:R-:W-:-:S02]  /*10d30*/  VIADD R78, R18, 0x2c0 ;  /* 0x000002c0124e7836 */ /* 0x000fc40000000000 */
[C---:B------:R-:W-:Y:S02]  /*10d40*/  VIADD R74, R18.reuse, 0x2c2 ;  /* 0x000002c2124a7836 */ /* 0x040fe40000000000 */
[----:B------:R-:W-:Y:S01]  /*10d50*/  VIADD R72, R18, 0x302 ;  /* 0x0000030212487836 */ /* 0x000fe20000000000 */
[----:B------:R-:W-:Y:S01]  /*10d60*/  R2UR UR52, R78 ;  /* 0x000000004e3472ca */ /* 0x000fe200000e0000 */
[----:B------:R-:W-:Y:S02]  /*10d70*/  VIADD R78, R18, 0x340 ;  /* 0x00000340124e7836 */ /* 0x000fe40000000000 */
[----:B------:R-:W-:Y:S02]  /*10d80*/  IMAD.MOV.U32 R75, RZ, RZ, -0x7fffffe0 ;  /* 0x80000020ff4b7424 */ /* 0x000fe400078e00ff */
[----:B------:R-:W-:Y:S01]  /*10d90*/  IMAD.MOV.U32 R73, RZ, RZ, -0x7fffffe0 ;  /* 0x80000020ff497424 */ /* 0x000fe200078e00ff */
[----:B------:R-:W-:Y:S02]  /*10da0*/  MOV R0, UR61 ;  /* 0x0000003d00007c02 */ /* 0x000fe40008000f00 */
[----:B------:R-:W-:-:S02]  /*10db0*/  MOV R157, UR60 ;  /* 0x0000003c009d7c02 */ /* 0x000fc40008000f00 */
[C---:B------:R-:W-:Y:S02]  /*10dc0*/  R2UR UR31, R79.reuse ;  /* 0x000000004f1f72ca */ /* 0x040fe400000e0000 */
[C---:B------:R-:W-:Y:S02]  /*10dd0*/  R2UR UR47, R79.reuse ;  /* 0x000000004f2f72ca */ /* 0x040fe400000e0000 */
[C---:B------:R-:W-:Y:S02]  /*10de0*/  R2UR UR55, R79.reuse ;  /* 0x000000004f3772ca */ /* 0x040fe400000e0000 */
        /* <DEDUP_REMOVED lines=13> */
[----:B------:R-:W-:-:S02]  /*10ec0*/  R2UR UR16, R8 ;  /* 0x00000000081072ca */ /* 0x000fc400000e0000 */
[----:B------:R-:W-:Y:S01]  /*10ed0*/  R2UR UR17, R9 ;  /* 0x00000000091172ca */ /* 0x000fe200000e0000 */
[----:B------:R-:W-:Y:S02]  /*10ee0*/  WARPGROUP.DEPBAR.LE gsb0, 0x0 ;  /* 0x00008000000079c5 */ /* 0x000fe40000010000 */
[----:B------:R-:W-:Y:S02]  /*10ef0*/  R2UR UR24, R78 ;  /* 0x000000004e1872ca */ /* 0x000fe400000e0000 */
[----:B------:R-:W-:Y:S02]  /*10f00*/  R2UR UR25, R79 ;  /* 0x000000004f1972ca */ /* 0x000fe400000e0000 */
[----:B------:R-:W-:Y:S02]  /*10f10*/  R2UR UR20, R74 ;  /* 0x000000004a1472ca */ /* 0x000fe400000e0000 */
[----:B------:R-:W-:Y:S02]  /*10f20*/  R2UR UR21, R75 ;  /* 0x000000004b1572ca */ /* 0x000fe400000e0000 */
[----:B------:R-:W-:-:S02]  /*10f30*/  R2UR UR6, R72 ;  /* 0x00000000480672ca */ /* 0x000fc400000e0000 */
[----:B------:R-:W-:Y:S02]  /*10f40*/  R2UR UR7, R73 ;  /* 0x00000000490772ca */ /* 0x000fe400000e0000 */
[----:B------:R-:W-:-:S06]  /*10f50*/  WARPGROUP.ARRIVE ;  /* 0x00000000000079c5 */ /* 0x000fcc0000000000 */
[----:B------:R-:W-:Y:S01]  /*10f60*/  HGMMA.64x16x16.F32 R72, gdesc[UR16], RZ, !UPT, gsb0 ;  /* 0x00200000104879f0 */ /* 0x000fe2000c0008ff */
[----:B------:R-:W-:Y:S01]  /*10f70*/  UMOV UR12, UR20 ;  /* 0x00000014000c7c82 */ /* 0x000fe20008000000 */
[----:B------:R-:W-:Y:S01]  /*10f80*/  UMOV UR13, UR21 ;  /* 0x00000015000d7c82 */ /* 0x000fe20008000000 */
[----:B------:R-:W-:Y:S02]  /*10f90*/  R2UR UR20, R6 ;  /* 0x00000000061472ca */ /* 0x000fe400000e0000 */
[----:B------:R-:W-:Y:S01]  /*10fa0*/  R2UR UR21, R7 ;  /* 0x00000000071572ca */ /* 0x000fe200000e0000 */
[----:B------:R-:W-:Y:S02]  /*10fb0*/  WARPGROUP.DEPBAR.LE gsb0, 0x0 ;  /* 0x00008000000079c5 */ /* 0x000fe40000010000 */
[----:B------:R-:W-:-:S10]  /*10fc0*/  WARPGROUP.ARRIVE ;  /* 0x00000000000079c5 */ /* 0x000fd40000000000 */
[----:B------:R-:W-:Y:S01]  /*10fd0*/  HGMMA.64x16x16.F32 R136, gdesc[UR20], R136, gsb0 ;  /* 0x00200000148879f0 */ /* 0x000fe20008000888 */
        /* <DEDUP_REMOVED lines=35> */
[----:B------:R-:W-:Y:S01]  /*11210*/  MOV R156, UR7 ;  /* 0x00000007009c7c02 */ /* 0x000fe20008000f00 */
[----:B------:R-:W-:Y:S01]  /*11220*/  UMOV UR7, UR45 ;  /* 0x0000002d00077c82 */ /* 0x000fe20008000000 */
[----:B------:R-:W-:Y:S01]  /*11230*/  MOV R155, UR6 ;  /* 0x00000006009b7c02 */ /* 0x000fe20008000f00 */
        /* <DEDUP_REMOVED lines=17> */
[----:B------:R-:W-:Y:S02]  /*11350*/  VIADD R148, R18, 0x3c2 ;  /* 0x000003c212947836 */ /* 0x000fe40000000000 */
        /* <DEDUP_REMOVED lines=15> */
[----:B------:R-:W-:-:S03]  /*11450*/  IMAD.MOV.U32 R149, RZ, RZ, -0x7fffffe0 ;  /* 0x80000020ff957424 */ /* 0x000fc600078e00ff */
[----:B------:R-:W-:Y:S02]  /*11460*/  R2UR UR30, R148 ;  /* 0x00000000941e72ca */ /* 0x000fe400000e0000 */
[----:B------:R-:W-:Y:S01]  /*11470*/  R2UR UR31, R149 ;  /* 0x00000000951f72ca */ /* 0x000fe200000e0000 */
[----:B------:R0:W-:Y:S01]  /*11480*/  STL [R1+0x15c], R15 ;  /* 0x00015c0f01007387 */ /* 0x0001e20000100800 */
[----:B------:R-:W-:-:S03]  /*11490*/  R2UR UR28, R12 ;  /* 0x000000000c1c72ca */ /* 0x000fc600000e0000 */
[----:B------:R1:W-:Y:S01]  /*114a0*/  STL [R1+0x158], R14 ;  /* 0x0001580e01007387 */ /* 0x0003e20000100800 */
[----:B------:R-:W-:-:S07]  /*114b0*/  R2UR UR29, R13 ;  /* 0x000000000d1d72ca */ /* 0x000fce00000e0000 */
[----:B0-----:R-:W-:Y:S02]  /*114c0*/  MOV R15, UR31 ;  /* 0x0000001f000f7c02 */ /* 0x001fe40008000f00 */
[----:B-1----:R-:W-:Y:S02]  /*114d0*/  MOV R14, UR30 ;  /* 0x0000001e000e7c02 */ /* 0x002fe40008000f00 */
        /* <DEDUP_REMOVED lines=36> */
[----:B------:R-:W-:Y:S01]  /*11720*/  UMOV UR46, UR16 ;  /* 0x00000010002e7c82 */ /* 0x000fe20008000000 */
[----:B------:R-:W-:Y:S01]  /*11730*/  UMOV UR47, UR17 ;  /* 0x00000011002f7c82 */ /* 0x000fe20008000000 */
[----:B------:R-:W-:Y:S02]  /*11740*/  WARPGROUP.DEPBAR.LE gsb0, 0x0 ;  /* 0x00008000000079c5 */ /* 0x000fe40000010000 */
[----:B------:R-:W-:-:S08]  /*11750*/  WARPGROUP.ARRIVE ;  /* 0x00000000000079c5 */ /* 0x000fd00000000000 */
        /* <DEDUP_REMOVED lines=9> */
[----:B------:R-:W-:Y:S02]  /*117f0*/  R2UR UR58, R153 ;  /* 0x00000000993a72ca */ /* 0x000fe400000e0000 */
[----:B------:R-:W-:Y:S02]  /*11800*/  R2UR UR56, R12 ;  /* 0x000000000c3872ca */ /* 0x000fe400000e0000 */
[----:B------:R-:W-:Y:S01]  /*11810*/  R2UR UR57, R13 ;  /* 0x000000000d3972ca */ /* 0x000fe200000e0000 */
[----:B------:R-:W-:Y:S02]  /*11820*/  VIADD R16, R18, 0x4c0 ;  /* 0x000004c012107836 */ /* 0x000fe40000000000 */
        /* <DEDUP_REMOVED lines=8> */
[----:B------:R-:W-:Y:S02]  /*118b0*/  R2UR UR26, R16 ;  /* 0x00000000101a72ca */ /* 0x000fe400000e0000 */
[----:B------:R-:W-:Y:S01]  /*118c0*/  R2UR UR27, R17 ;  /* 0x00000000111b72ca */ /* 0x000fe200000e0000 */
[----:B------:R-:W-:-:S05]  /*118d0*/  VIADD R16, R18, 0x540 ;  /* 0x0000054012107836 */ /* 0x000fca0000000000 */
[----:B------:R-:W-:Y:S01]  /*118e0*/  R2UR UR22, R16 ;  /* 0x00000000101672ca */ /* 0x000fe200000e0000 */
[----:B------:R-:W-:-:S04]  /*118f0*/  IMAD.MOV.U32 R16, RZ, RZ, R0 ;  /* 0x000000ffff107224 */ /* 0x000fc800078e0000 */
[----:B------:R-:W-:Y:S01]  /*11900*/  MOV R148, UR26 ;  /* 0x0000001a00947c02 */ /* 0x000fe20008000f00 */
[----:B------:R-:W-:Y:S01]  /*11910*/  UMOV UR26, UR60 ;  /* 0x0000003c001a7c82 */ /* 0x000fe20008000000 */
[----:B------:R-:W-:Y:S01]  /*11920*/  MOV R149, UR27 ;  /* 0x0000001b00957c02 */ /* 0x000fe20008000f00 */
[----:B------:R-:W-:Y:S01]  /*11930*/  UMOV UR27, UR61 ;  /* 0x0000003d001b7c82 */ /* 0x000fe20008000000 */
[----:B------:R-:W-:Y:S02]  /*11940*/  R2UR UR61, R16 ;  /* 0x00000000103d72ca */ /* 0x000fe400000e0000 */
[----:B------:R-:W-:Y:S02]  /*11950*/  R2UR UR60, R157 ;  /* 0x000000009d3c72ca */ /* 0x000fe400000e0000 */
[----:B------:R-:W-:Y:S02]  /*11960*/  R2UR UR56, R10 ;  /* 0x000000000a3872ca */ /* 0x000fe400000e0000 */
[----:B------:R-:W-:-:S07]  /*11970*/  R2UR UR57, R11 ;  /* 0x000000000b3972ca */ /* 0x000fce00000e0000 */
[----:B------:R-:W-:Y:S02]  /*11980*/  UMOV UR59, UR61 ;  /* 0x0000003d003b7c82 */ /* 0x000fe40008000000 */
[----:B------:R-:W-:Y:S01]  /*11990*/  UMOV UR58, UR60 ;  /* 0x0000003c003a7c82 */ /* 0x000fe20008000000 */
[----:B------:R-:W-:Y:S02]  /*119a0*/  WARPGROUP.DEPBAR.LE gsb0, 0x0 ;  /* 0x00008000000079c5 */ /* 0x000fe40000010000 */
[----:B------:R-:W-:-:S06]  /*119b0*/  WARPGROUP.ARRIVE ;  /* 0x00000000000079c5 */ /* 0x000fcc0000000000 */
[----:B------:R-:W-:Y:S01]  /*119c0*/  HGMMA.64x16x16.F32 R136, gdesc[UR56], R136, gsb0 ;  /* 0x00200000388879f0 */ /* 0x000fe20008000888 */
[----:B------:R-:W-:-:S05]  /*119d0*/  IMAD.MOV.U32 R17, RZ, RZ, -0x7fffffe0 ;  /* 0x80000020ff117424 */ /* 0x000fca00078e00ff */
[----:B------:R-:W-:Y:S02]  /*119e0*/  R2UR UR23, R17 ;  /* 0x00000000111772ca */ /* 0x000fe400000e0000 */
[----:B------:R-:W-:Y:S02]  /*119f0*/  MOV R0, UR22 ;  /* 0x0000001600007c02 */ /* 0x000fe40008000f00 */
[----:B------:R-:W-:Y:S02]  /*11a00*/  R2UR UR22, R146 ;  /* 0x00000000921672ca */ /* 0x000fe400000e0000 */
[----:B------:R-:W-:Y:S02]  /*11a10*/  R2UR UR20, R10 ;  /* 0x000000000a1472ca */ /* 0x000fe400000e0000 */
[----:B------:R-:W-:-:S05]  /*11a20*/  R2UR UR21, R11 ;  /* 0x000000000b1572ca */ /* 0x000fca00000e0000 */
[----:B------:R-:W-:Y:S02]  /*11a30*/  MOV R19, UR23 ;  /* 0x0000001700137c02 */ /* 0x000fe40008000f00 */
        /* <DEDUP_REMOVED lines=10> */
[----:B------:R-:W-:Y:S02]  /*11ae0*/  R2UR UR37, R11 ;  /* 0x000000000b2572ca */ /* 0x000fe400000e0000 */
[----:B------:R-:W-:Y:S01]  /*11af0*/  MOV R152, UR39 ;  /* 0x0000002700987c02 */ /* 0x000fe20008000f00 */
[----:B------:R-:W-:Y:S01]  /*11b00*/  UMOV UR39, UR9 ;  /* 0x0000000900277c82 */ /* 0x000fe20008000000 */
[----:B------:R-:W-:Y:S01]  /*11b10*/  MOV R151, UR38 ;  /* 0x0000002600977c02 */ /* 0x000fe20008000f00 */
[----:B------:R-:W-:Y:S01]  /*11b20*/  UMOV UR38, UR8 ;  /* 0x0000000800267c82 */ /* 0x000fe20008000000 */
[----:B------:R-:W-:Y:S02]  /*11b30*/  WARPGROUP.DEPBAR.LE gsb0, 0x0 ;  /* 0x00008000000079c5 */ /* 0x000fe40000010000 */
[----:B------:R-:W-:-:S06]  /*11b40*/  WARPGROUP.ARRIVE ;  /* 0x00000000000079c5 */ /* 0x000fcc0000000000 */
        /* <DEDUP_REMOVED lines=145> */
[----:B------:R-:W-:Y:S02]  /*12460*/  R2UR UR61, R22 ;  /* 0x00000000163d72ca */ /* 0x000fe400000e0000 */
[----:B------:R0:W5:Y:S01]  /*12470*/  LDL.LU R22, [R1+0x164] ;  /* 0x0001640001167983 */ /* 0x0001620000300800 */
[----:B------:R-:W-:-:S03]  /*12480*/  R2UR UR60, R20 ;  /* 0x00000000143c72ca */ /* 0x000fc600000e0000 */
[----:B------:R0:W5:Y:S04]  /*12490*/  LDL.LU R20, [R1+0x160] ;  /* 0x0001600001147983 */ /* 0x0001680000300800 */
[----:B------:R0:W5:Y:S04]  /*124a0*/  LDL.LU R15, [R1+0x15c] ;  /* 0x00015c00010f7983 */ /* 0x0001680000300800 */
[----:B------:R0:W5:Y:S01]  /*124b0*/  LDL.LU R14, [R1+0x158] ;  /* 0x00015800010e7983 */ /* 0x0001620000300800 */
[----:B------:R-:W-:Y:S02]  /*124c0*/  WARPGROUP.DEPBAR.LE gsb0, 0x0 ;  /* 0x00008000000079c5 */ /* 0x000fe40000010000 */
[----:B------:R-:W-:-:S06]  /*124d0*/  WARPGROUP.ARRIVE ;  /* 0x00000000000079c5 */ /* 0x000fcc0000000000 */
        /* <DEDUP_REMOVED lines=41> */
.L_x_2451:
[----:B------:R-:W-:Y:S01]  /*12770*/  SHF.L.U32 R0, R150, 0x1f, RZ ;  /* 0x0000001f96007819 */ /* 0x000fe200000006ff */
[----:B-----5:R-:W-:-:S04]  /*12780*/  IMAD R16, R145, 0x8, R22 ;  /* 0x0000000891107824 */ /* 0x020fc800078e0216 */
[----:B------:R0:W1:Y:S01]  /*12790*/  SYNCS.PHASECHK.TRANS64.TRYWAIT P2, [R16+URZ+0x31c50], R0 ;  /* 0x031c5000100075a7 */ /* 0x000062000804017f */
[----:B------:R-:W-:Y:S05]  /*127a0*/  @!P0 BRA `(.L_x_2452) ;  /* 0x0000000000048947 */ /* 0x000fea0003800000 */
[----:B------:R-:W-:Y:S01]  /*127b0*/  BPT.TRAP 0x1 ;  /* 0x000000040000795c */ /* 0x000fe20000300000 */
.L_x_2452:
[----:B-1----:R-:W-:Y:S05]  /*127c0*/  @P2 BRA `(.L_x_2450) ;  /* 0x0000000000082947 */ /* 0x002fea0003800000 */
[----:B------:R-:W1:Y:S02]  /*127d0*/  SYNCS.PHASECHK.TRANS64.TRYWAIT P2, [R16+URZ+0x31c50], R0 ;  /* 0x031c5000100075a7 */ /* 0x000e64000804017f */
[----:B-1----:R-:W-:Y:S05]  /*127e0*/  @!P2 BRA `(.L_x_2453) ;  /* 0x0000014400e8a947 */ /* 0x002fea0003800000 */
.L_x_2450:
[----:B------:R-:W2:Y:S01]  /*127f0*/  LDL R148, [R1+0xf4] ;  /* 0x0000f40001947983 */ /* 0x000ea20000100800 */
[----:B------:R-:W3:Y:S03]  /*12800*/  LDC R149, c[0x0][0x448] ;  /* 0x00011200ff957b82 */ /* 0x000ee60000000800 */
[----:B------:R-:W2:Y:S04]  /*12810*/  LDL R17, [R1+0x100] ;  /* 0x0001000001117983 */ /* 0x000ea80000100800 */
[----:B------:R-:W4:Y:S04]  /*12820*/  LDL R147, [R1+0xf0] ;  /* 0x0000f00001937983 */ /* 0x000f280000100800 */
[----:B------:R-:W4:Y:S04]  /*12830*/  LDL R19, [R1+0xec] ;  /* 0x0000ec0001137983 */ /* 0x000f280000100800 */
[----:B------:R-:W4:Y:S04]  /*12840*/  LDL R18, [R1+0xdc] ;  /* 0x0000dc0001127983 */ /* 0x000f280000100800 */
[----:B------:R-:W4:Y:S01]  /*12850*/  LDL.LU R146, [R1] ;  /* 0x0000000001927983 */ /* 0x000f220000300800 */
[----:B------:R-:W-:Y:S05]  /*12860*/  WARPSYNC.ALL ;  /* 0x0000000000007948 */ /* 0x000fea0003800000 */
[----:B---3--:R-:W-:Y:S01]  /*12870*/  ISETP.NE.AND P2, PT, R149, 0x1, PT ;  /* 0x000000019500780c */ /* 0x008fe20003f45270 */
[----:B------:R-:W-:-:S12]  /*12880*/  ULDC UR4, c[0x0][0x988] ;  /* 0x0002620000047ab9 */ /* 0x000fd80000000800 */
[----:B01----:R-:W0:Y:S08]  /*12890*/  @P2 LDC R16, c[0x0][0x44c] ;  /* 0x00011300ff102b82 */ /* 0x003e300000000800 */
[----:B------:R-:W1:Y:S01]  /*128a0*/  @P2 LDC R0, c[0x0][0x450] ;  /* 0x00011400ff002b82 */ /* 0x000e620000000800 */
[----:B--2---:R-:W-:-:S04]  /*128b0*/  IMAD.IADD R17, R17, 0x1, R148 ;  /* 0x0000000111117824 */ /* 0x004fc800078e0294 */
[----:B0-----:R-:W-:-:S05]  /*128c0*/  @P2 IMAD.HI.U32 R16, R17, R16, RZ ;  /* 0x0000001011102227 */ /* 0x001fca00078e00ff */
[----:B-1----:R-:W-:Y:S01]  /*128d0*/  @P2 SHF.R.U32.HI R17, RZ, R0, R16 ;  /* 0x00000000ff112219 */ /* 0x002fe20000011610 */
[----:B-----5:R-:W-:-:S04]  /*128e0*/  IMAD R16, R15, -0x90, RZ ;  /* 0xffffff700f107824 */ /* 0x020fc800078e02ff */
[----:B------:R-:W0:Y:S01]  /*128f0*/  SHFL.IDX PT, R0, R17, RZ, 0x1c1f ;  /* 0x001c1fff11007589 */ /* 0x000e2200000e0000 */
[----:B----4-:R-:W-:Y:S02]  /*12900*/  IADD3 R16, -R147, 0x1, R16 ;  /* 0x0000000193107810 */ /* 0x010fe40007ffe110 */
[----:B------:R-:W-:Y:S01]  /*12910*/  LOP3.LUT R146, R146, 0xffffffbf, RZ, 0xc0, !PT ;  /* 0xffffffbf92927812 */ /* 0x000fe200078ec0ff */
[----:B------:R-:W1:Y:S01]  /*12920*/  SHFL.IDX PT, R17, R17, 0x1, 0x1c1f ;  /* 0x003c1f0011117f89 */ /* 0x000e6200000e0000 */
[----:B------:R-:W-:Y:S02]  /*12930*/  IADD3 R16, -R18, R16, R19 ;  /* 0x0000001012107210 */ /* 0x000fe40007ffe113 */
[----:B------:R-:W-:-:S04]  /*12940*/  @P1 LOP3.LUT R146, R146, 0x40, RZ, 0xfc, !PT ;  /* 0x0000004092921812 */ /* 0x000fc800078efcff */
[----:B------:R-:W-:-:S04]  /*12950*/  LOP3.LUT R146, R146, 0xffffffdf, RZ, 0xc0, !PT ;  /* 0xffffffdf92927812 */ /* 0x000fc800078ec0ff */
[----:B------:R-:W-:-:S05]  /*12960*/  @P0 LOP3.LUT R146, R146, 0x20, RZ, 0xfc, !PT ;  /* 0x0000002092920812 */ /* 0x000fca00078efcff */
[----:B------:R-:W-:Y:S01]  /*12970*/  STL [R1], R146 ;  /* 0x0000009201007387 */ /* 0x000fe20000100800 */
[C---:B0-----:R-:W-:Y:S02]  /*12980*/  IMAD.IADD R0, R16.reuse, 0x1, R0 ;  /* 0x0000000110007824 */ /* 0x041fe400078e0200 */
[----:B-1----:R-:W-:-:S03]  /*12990*/  IMAD.IADD R17, R16, 0x1, R17 ;  /* 0x0000000110117824 */ /* 0x002fc600078e0211 */
[C---:B------:R-:W-:Y:S02]  /*129a0*/  ISETP.GT.AND P2, PT, R0.reuse, RZ, PT ;  /* 0x000000ff0000720c */ /* 0x040fe40003f44270 */
[C---:B------:R-:W-:Y:S02]  /*129b0*/  ISETP.GT.AND P4, PT, R0.reuse, 0x1, PT ;  /* 0x000000010000780c */ /* 0x040fe40003f84270 */
[----:B------:R-:W-:Y:S02]  /*129c0*/  ISETP.GT.AND P3, PT, R0, 0x8, PT ;  /* 0x000000080000780c */ /* 0x000fe40003f64270 */
[----:B------:R-:W-:Y:S02]  /*129d0*/  FSEL R136, R136, -INF , P2 ;  /* 0xff80000088887808 */ /* 0x000fe40001000000 */
[----:B------:R-:W-:Y:S02]  /*129e0*/  FSEL R137, R137, -INF , P4 ;  /* 0xff80000089897808 */ /* 0x000fe40002000000 */
[----:B------:R-:W-:-:S02]  /*129f0*/  FSEL R140, R140, -INF , P3 ;  /* 0xff8000008c8c7808 */ /* 0x000fc40001800000 */
[C---:B------:R-:W-:Y:S02]  /*12a00*/  ISETP.GT.AND P2, PT, R0.reuse, 0x9, PT ;  /* 0x000000090000780c */ /* 0x040fe40003f44270 */
        /* <DEDUP_REMOVED lines=62> */
[----:B------:R-:W-:Y:S02]  /*12df0*/  FMNMX.FTZ R0, R136, R20, !PT ;  /* 0x0000001488007209 */ /* 0x000fe40007810000 */
[----:B------:R-:W-:Y:S02]  /*12e00*/  FSEL R73, R73, -INF , P2 ;  /* 0xff80000049497808 */ /* 0x000fe40001000000 */
[----:B------:R-:W-:-:S02]  /*12e10*/  FMNMX.FTZ R0, R137, R0, !PT ;  /* 0x0000000089007209 */ /* 0x000fc40007810000 */
[----:B------:R-:W-:Y:S02]  /*12e20*/  ISETP.GT.AND P2, PT, R17, RZ, PT ;  /* 0x000000ff1100720c */ /* 0x000fe40003f44270 */
[----:B------:R-:W-:Y:S02]  /*12e30*/  FMNMX.FTZ R0, R140, R0, !PT ;  /* 0x000000008c007209 */ /* 0x000fe40007810000 */
[----:B------:R-:W-:Y:S02]  /*12e40*/  FSEL R138, R138, -INF , P2 ;  /* 0xff8000008a8a7808 */ /* 0x000fe40001000000 */
[----:B------:R-:W-:Y:S02]  /*12e50*/  FMNMX.FTZ R0, R141, R0, !PT ;  /* 0x000000008d007209 */ /* 0x000fe40007810000 */
[----:B------:R-:W-:Y:S02]  /*12e60*/  ISETP.GT.AND P2, PT, R17, 0x1, PT ;  /* 0x000000011100780c */ /* 0x000fe40003f44270 */
[----:B------:R-:W-:-:S02]  /*12e70*/  FMNMX.FTZ R0, R128, R0, !PT ;  /* 0x0000000080007209 */ /* 0x000fc40007810000 */
[----:B------:R-:W-:Y:S02]  /*12e80*/  FSEL R139, R139, -INF , P2 ;  /* 0xff8000008b8b7808 */ /* 0x000fe40001000000 */
[----:B------:R-:W-:Y:S02]  /*12e90*/  FMNMX.FTZ R0, R129, R0, !PT ;  /* 0x0000000081007209 */ /* 0x000fe40007810000 */
[----:B------:R-:W-:Y:S02]  /*12ea0*/  ISETP.GT.AND P2, PT, R17, 0x8, PT ;  /* 0x000000081100780c */ /* 0x000fe40003f44270 */
[----:B------:R-:W-:Y:S02]  /*12eb0*/  FMNMX.FTZ R0, R132, R0, !PT ;  /* 0x0000000084007209 */ /* 0x000fe40007810000 */
[----:B------:R-:W-:Y:S02]  /*12ec0*/  FSEL R142, R142, -INF , P2 ;  /* 0xff8000008e8e7808 */ /* 0x000fe40001000000 */
[----:B------:R-:W-:-:S02]  /*12ed0*/  FMNMX.FTZ R0, R133, R0, !PT ;  /* 0x0000000085007209 */ /* 0x000fc40007810000 */
[----:B------:R-:W-:Y:S02]  /*12ee0*/  ISETP.GT.AND P2, PT, R17, 0x9, PT ;  /* 0x000000091100780c */ /* 0x000fe40003f44270 */
        /* <DEDUP_REMOVED lines=55> */
[C---:B------:R-:W-:Y:S02]  /*13260*/  ISETP.GT.AND P2, PT, R17.reuse, 0x40, PT ;  /* 0x000000401100780c */ /* 0x040fe40003f44270 */
[C---:B------:R-:W-:Y:S01]  /*13270*/  ISETP.GT.AND P1, PT, R17.reuse, 0x71, PT ;  /* 0x000000711100780c */ /* 0x040fe20003f24270 */
[----:B------:R-:W0:Y:S01]  /*13280*/  SHFL.BFLY PT, R18, R0, 0x2, 0x1f ;  /* 0x0c401f0000127f89 */ /* 0x000e2200000e0000 */
[----:B------:R-:W-:Y:S02]  /*13290*/  FSEL R106, R106, -INF , P2 ;  /* 0xff8000006a6a7808 */ /* 0x000fe40001000000 */
[----:B------:R-:W-:-:S02]  /*132a0*/  ISETP.GT.AND P2, PT, R17, 0x41, PT ;  /* 0x000000411100780c */ /* 0x000fc40003f44270 */
[----:B------:R-:W-:Y:S02]  /*132b0*/  ISETP.GT.AND P0, PT, R17, 0x78, PT ;  /* 0x000000781100780c */ /* 0x000fe40003f04270 */
[----:B------:R-:W-:Y:S02]  /*132c0*/  FSEL R107, R107, -INF , P2 ;  /* 0xff8000006b6b7808 */ /* 0x000fe40001000000 */
[C---:B------:R-:W-:Y:S02]  /*132d0*/  ISETP.GT.AND P2, PT, R17.reuse, 0x48, PT ;  /* 0x000000481100780c */ /* 0x040fe40003f44270 */
[C---:B------:R-:W-:Y:S02]  /*132e0*/  ISETP.GT.AND P3, PT, R17.reuse, 0x81, PT ;  /* 0x000000811100780c */ /* 0x040fe40003f64270 */
        /* <DEDUP_REMOVED lines=8> */
[----:B0-----:R-:W-:Y:S01]  /*13370*/  FMNMX.FTZ R18, R0, R18, !PT ;  /* 0x0000001200127209 */ /* 0x001fe20007810000 */
[----:B------:R-:W-:Y:S01]  /*13380*/  IMAD.U32 R0, RZ, RZ, UR4 ;  /* 0x00000004ff007e24 */ /* 0x000fe2000f8e00ff */
[----:B------:R-:W-:Y:S02]  /*13390*/  FSEL R99, R99, -INF , P2 ;  /* 0xff80000063637808 */ /* 0x000fe40001000000 */
[----:B------:R-:W-:Y:S01]  /*133a0*/  ISETP.GT.AND P2, PT, R17, 0x58, PT ;  /* 0x000000581100780c */ /* 0x000fe20003f44270 */
[----:B------:R-:W0:Y:S01]  /*133b0*/  SHFL.BFLY PT, R76, R18, 0x1, 0x1f ;  /* 0x0c201f00124c7f89 */ /* 0x000e2200000e0000 */
[----:B------:R-:W-:Y:S02]  /*133c0*/  FSEL R83, R83, -INF , P1 ;  /* 0xff80000053537808 */ /* 0x000fe40000800000 */
[----:B------:R-:W-:Y:S02]  /*133d0*/  FSEL R102, R102, -INF , P2 ;  /* 0xff80000066667808 */ /* 0x000fe40001000000 */
[----:B------:R-:W-:-:S02]  /*133e0*/  ISETP.GT.AND P2, PT, R17, 0x59, PT ;  /* 0x000000591100780c */ /* 0x000fc40003f44270 */
[----:B------:R-:W-:Y:S02]  /*133f0*/  FSEL R86, R86, -INF , P0 ;  /* 0xff80000056567808 */ /* 0x000fe40000000000 */
[----:B------:R-:W-:Y:S02]  /*13400*/  FSEL R103, R103, -INF , P2 ;  /* 0xff80000067677808 */ /* 0x000fe40001000000 */
[----:B------:R-:W-:Y:S02]  /*13410*/  ISETP.GT.AND P2, PT, R17, 0x60, PT ;  /* 0x000000601100780c */ /* 0x000fe40003f44270 */
[----:B------:R-:W-:Y:S02]  /*13420*/  FSEL R75, R75, -INF , P3 ;  /* 0xff8000004b4b7808 */ /* 0x000fe40001800000 */
[----:B------:R-:W-:Y:S02]  /*13430*/  FSEL R90, R90, -INF , P2 ;  /* 0xff8000005a5a7808 */ /* 0x000fe40001000000 */
[----:B------:R-:W-:-:S02]  /*13440*/  ISETP.GT.AND P2, PT, R17, 0x61, PT ;  /* 0x000000611100780c */ /* 0x000fc40003f44270 */
[----:B------:R-:W-:Y:S02]  /*13450*/  FSEL R78, R78, -INF , P4 ;  /* 0xff8000004e4e7808 */ /* 0x000fe40002000000 */
[----:B------:R-:W-:Y:S02]  /*13460*/  FSEL R91, R91, -INF , P2 ;  /* 0xff8000005b5b7808 */ /* 0x000fe40001000000 */
[C---:B------:R-:W-:Y:S02]  /*13470*/  ISETP.GT.AND P2, PT, R17.reuse, 0x68, PT ;  /* 0x000000681100780c */ /* 0x040fe40003f44270 */
[----:B0-----:R-:W-:Y:S02]  /*13480*/  FMNMX.FTZ R76, R18, R76, !PT ;  /* 0x0000004c124c7209 */ /* 0x001fe40007810000 */
[----:B------:R-:W-:Y:S02]  /*13490*/  FSEL R94, R94, -INF , P2 ;  /* 0xff8000005e5e7808 */ /* 0x000fe40001000000 */
[----:B------:R-:W-:Y:S01]  /*134a0*/  ISETP.GT.AND P2, PT, R17, 0x69, PT ;  /* 0x000000691100780c */ /* 0x000fe20003f44270 */
[C---:B------:R-:W-:Y:S01]  /*134b0*/  FMUL.FTZ R19, R76.reuse, R0 ;  /* 0x000000004c137220 */ /* 0x040fe20000410000 */
[----:B------:R-:W-:-:S02]  /*134c0*/  FSETP.NEU.FTZ.AND P6, PT, R76, -INF , PT ;  /* 0xff8000004c00780b */ /* 0x000fc40003fdd000 */
[----:B------:R-:W-:Y:S02]  /*134d0*/  FSEL R95, R95, -INF , P2 ;  /* 0xff8000005f5f7808 */ /* 0x000fe40001000000 */
[----:B------:R-:W-:Y:S02]  /*134e0*/  ISETP.GT.AND P2, PT, R17, 0x70, PT ;  /* 0x000000701100780c */ /* 0x000fe40003f44270 */
[----:B------:R-:W-:Y:S02]  /*134f0*/  FSEL R18, R76, RZ, P6 ;  /* 0x000000ff4c127208 */ /* 0x000fe40003000000 */
[----:B------:R-:W-:Y:S02]  /*13500*/  FSEL R82, R82, -INF , P2 ;  /* 0xff80000052527808 */ /* 0x000fe40001000000 */
[----:B------:R-:W-:Y:S01]  /*13510*/  FSEL R19, R19, RZ, P6 ;  /* 0x000000ff13137208 */ /* 0x000fe20003000000 */
[----:B------:R-:W-:Y:S01]  /*13520*/  FADD.FTZ R18, -R18, R20 ;  /* 0x0000001412127221 */ /* 0x000fe20000010100 */
[----:B------:R-:W-:-:S02]  /*13530*/  ISETP.GT.AND P2, PT, R17, 0x80, PT ;  /* 0x000000801100780c */ /* 0x000fc40003f44270 */
[----:B------:R-:W-:Y:S02]  /*13540*/  ISETP.GT.AND P6, PT, R17, 0x79, PT ;  /* 0x000000791100780c */ /* 0x000fe40003fc4270 */
[----:B------:R-:W2:Y:S01]  /*13550*/  LDL.LU R17, [R1+0x18] ;  /* 0x0000180001117983 */ /* 0x000ea20000300800 */
[-CC-:B------:R-:W-:Y:S01]  /*13560*/  FFMA.FTZ R136, R136, R0.reuse, -R19.reuse ;  /* 0x0000000088887223 */ /* 0x180fe20000010813 */
[-CC-:B------:R-:W-:Y:S01]  /*13570*/  FFMA.FTZ R148, R120, R0.reuse, -R19.reuse ;  /* 0x0000000078947223 */ /* 0x180fe20000010813 */
[-CC-:B------:R-:W-:Y:S01]  /*13580*/  FFMA.FTZ R120, R108, R0.reuse, -R19.reuse ;  /* 0x000000006c787223 */ /* 0x180fe20000010813 */
[-CC-:B------:R-:W-:Y:S01]  /*13590*/  FFMA.FTZ R108, R88, R0.reuse, -R19.reuse ;  /* 0x00000000586c7223 */ /* 0x180fe20000010813 */
[----:B------:R-:W-:Y:S01]  /*135a0*/  FFMA.FTZ R88, R16, R0, -R19 ;  /* 0x0000000010587223 */ /* 0x000fe20000010813 */
[----:B------:R-:W-:Y:S01]  /*135b0*/  FSEL R79, R79, -INF , P5 ;  /* 0xff8000004f4f7808 */ /* 0x000fe20002800000 */
[----:B------:R0:W-:Y:S01]  /*135c0*/  MUFU.EX2 R16, R136 ;  /* 0x0000008800107308 */ /* 0x0001e20000000800 */
[----:B------:R-:W-:-:S02]  /*135d0*/  LOP3.LUT P1, RZ, R146, 0x40, RZ, 0xc0, !PT ;  /* 0x0000004092ff7812 */ /* 0x000fc4000782c0ff */
[----:B------:R-:W-:Y:S01]  /*135e0*/  LOP3.LUT P0, RZ, R146, 0x20, RZ, 0xc0, !PT ;  /* 0x0000002092ff7812 */ /* 0x000fe2000780c0ff */
[----:B0-----:R-:W3:Y:S01]  /*135f0*/  LDL R136, [R1+0xd8] ;  /* 0x0000d80001887983 */ /* 0x001ee20000100800 */
[-C--:B------:R-:W-:Y:S01]  /*13600*/  FMUL.FTZ R18, R18, R0.reuse ;  /* 0x0000000012127220 */ /* 0x080fe20000410000 */
[----:B------:R-:W-:-:S03]  /*13610*/  FFMA.FTZ R137, R137, R0, -R19 ;  /* 0x0000000089897223 */ /* 0x000fc60000010813 */
[----:B------:R-:W2:Y:S01]  /*13620*/  MUFU.EX2 R20, R18 ;  /* 0x0000001200147308 */ /* 0x000ea20000000800 */
[-CC-:B------:R-:W-:Y:S01]  /*13630*/  FFMA.FTZ R140, R140, R0.reuse, -R19.reuse ;  /* 0x000000008c8c7223 */ /* 0x180fe20000010813 */
[----:B------:R-:W-:-:S06]  /*13640*/  FFMA.FTZ R141, R141, R0, -R19 ;  /* 0x000000008d8d7223 */ /* 0x000fcc0000010813 */
[----:B------:R-:W0:Y:S08]  /*13650*/  MUFU.EX2 R137, R137 ;  /* 0x0000008900897308 */ /* 0x000e300000000800 */
[----:B------:R-:W1:Y:S08]  /*13660*/  MUFU.EX2 R18, R140 ;  /* 0x0000008c00127308 */ /* 0x000e700000000800 */
[----:B------:R-:W4:Y:S01]  /*13670*/  MUFU.EX2 R141, R141 ;  /* 0x0000008d008d7308 */ /* 0x000f220000000800 */
[-CC-:B------:R-:W-:Y:S01]  /*13680*/  FFMA.FTZ R149, R133, R0.reuse, -R19.reuse ;  /* 0x0000000085957223 */ /* 0x180fe20000010813 */
[-CC-:B------:R-:W-:Y:S01]  /*13690*/  FFMA.FTZ R133, R124, R0.reuse, -R19.reuse ;  /* 0x000000007c857223 */ /* 0x180fe20000010813 */
[-CC-:B------:R-:W-:Y:S01]  /*136a0*/  FFMA.FTZ R124, R104, R0.reuse, -R19.reuse ;  /* 0x00000000687c7223 */ /* 0x180fe20000010813 */
[-CC-:B------:R-:W-:Y:S01]  /*136b0*/  FFMA.FTZ R104, R92, R0.reuse, -R19.reuse ;  /* 0x000000005c687223 */ /* 0x180fe20000010813 */
[----:B------:R-:W-:Y:S01]  /*136c0*/  FFMA.FTZ R92, R72, R0, -R19 ;  /* 0x00000000485c7223 */ /* 0x000fe20000010813 */
[----:B------:R-:W-:-:S02]  /*136d0*/  FSEL R87, R87, -INF , P6 ;  /* 0xff80000057577808 */ /* 0x000fc40003000000 */
[----:B------:R-:W-:Y:S01]  /*136e0*/  FSEL R74, R74, -INF , P2 ;  /* 0xff8000004a4a7808 */ /* 0x000fe20001000000 */
        /* <DEDUP_REMOVED lines=23> */
[----:B--2---:R-:W-:-:S04]  /*13860*/  FFMA.FTZ R17, R20, R17, R16 ;  /* 0x0000001114117223 */ /* 0x004fc80000010010 */
[----:B0-----:R-:W-:-:S04]  /*13870*/  FADD.FTZ R17, R137, R17 ;  /* 0x0000001189117221 */ /* 0x001fc80000010000 */
[----:B-1----:R-:W-:-:S04]  /*13880*/  FADD.FTZ R17, R18, R17 ;  /* 0x0000001112117221 */ /* 0x002fc80000010000 */
[----:B----4-:R-:W-:Y:S01]  /*13890*/  FADD.FTZ R72, R141, R17 ;  /* 0x000000118d487221 */ /* 0x010fe20000010000 */
        /* <DEDUP_REMOVED lines=43> */
[----:B------:R-:W-:-:S05]  /*13b50*/  FMUL.FTZ R17, R73, R0 ;  /* 0x0000000049117220 */ /* 0x000fca0000410000 */
[----:B------:R-:W-:-:S05]  /*13b60*/  FSEL R17, R17, RZ, P2 ;  /* 0x000000ff11117208 */ /* 0x000fca0001000000 */
[-CC-:B------:R-:W-:Y:S01]  /*13b70*/  FFMA.FTZ R77, R74, R0.reuse, -R17.reuse ;  /* 0x000000004a4d7223 */ /* 0x180fe20000010811 */
[----:B---3--:R-:W-:Y:S01]  /*13b80*/  LOP3.LUT R74, R136, 0x10000, RZ, 0xfc, !PT ;  /* 0x00010000884a7812 */ /* 0x008fe200078efcff */
[-CC-:B------:R-:W-:Y:S01]  /*13b90*/  FFMA.FTZ R81, R78, R0.reuse, -R17.reuse ;  /* 0x000000004e517223 */ /* 0x180fe20000010811 */
[-CC-:B------:R-:W-:Y:S01]  /*13ba0*/  FFMA.FTZ R138, R138, R0.reuse, -R17.reuse ;  /* 0x000000008a8a7223 */ /* 0x180fe20000010811 */
[-CC-:B------:R-:W-:Y:S01]  /*13bb0*/  FFMA.FTZ R139, R139, R0.reuse, -R17.reuse ;  /* 0x000000008b8b7223 */ /* 0x180fe20000010811 */
[-CC-:B------:R-:W-:Y:S01]  /*13bc0*/  FFMA.FTZ R142, R142, R0.reuse, -R17.reuse ;  /* 0x000000008e8e7223 */ /* 0x180fe20000010811 */
[----:B------:R-:W-:Y:S02]  /*13bd0*/  VIADD R78, R74, 0x180 ;  /* 0x000001804a4e7836 */ /* 0x000fe40000000000 */
[-CC-:B------:R-:W-:Y:S01]  /*13be0*/  FFMA.FTZ R143, R143, R0.reuse, -R17.reuse ;  /* 0x000000008f8f7223 */ /* 0x180fe20000010811 */
[-CC-:B------:R-:W-:Y:S01]  /*13bf0*/  FFMA.FTZ R130, R130, R0.reuse, -R17.reuse ;  /* 0x0000000082827223 */ /* 0x180fe20000010811 */
[-CC-:B------:R-:W-:Y:S01]  /*13c00*/  FFMA.FTZ R131, R131, R0.reuse, -R17.reuse ;  /* 0x0000000083837223 */ /* 0x180fe20000010811 */
[----:B------:R-:W-:Y:S01]  /*13c10*/  FFMA.FTZ R134, R134, R0, -R17 ;  /* 0x0000000086867223 */ /* 0x000fe20000010811 */
[----:B------:R-:W-:Y:S01]  /*13c20*/  R2UR UR8, R78 ;  /* 0x000000004e0872ca */ /* 0x000fe200000e0000 */
[----:B------:R-:W-:-:S02]  /*13c30*/  VIADD R78, R74, 0x300 ;  /* 0x000003004a4e7836 */ /* 0x000fc40000000000 */
[-CC-:B------:R-:W-:Y:S01]  /*13c40*/  FFMA.FTZ R135, R135, R0.reuse, -R17.reuse ;  /* 0x0000000087877223 */ /* 0x180fe20000010811 */
[-CC-:B------:R-:W-:Y:S01]  /*13c50*/  FFMA.FTZ R122, R122, R0.reuse, -R17.reuse ;  /* 0x000000007a7a7223 */ /* 0x180fe20000010811 */
[-CC-:B------:R-:W-:Y:S01]  /*13c60*/  FFMA.FTZ R123, R123, R0.reuse, -R17.reuse ;  /* 0x000000007b7b7223 */ /* 0x180fe20000010811 */
[-CC-:B------:R-:W-:Y:S01]  /*13c70*/  FFMA.FTZ R126, R126, R0.reuse, -R17.reuse ;  /* 0x000000007e7e7223 */ /* 0x180fe20000010811 */
[----:B------:R-:W-:Y:S01]  /*13c80*/  R2UR UR12, R78 ;  /* 0x000000004e0c72ca */ /* 0x000fe200000e0000 */
        /* <DEDUP_REMOVED lines=27> */
[----:B------:R-:W-:Y:S01]  /*13e40*/  VIADD R78, R74, 0x780 ;  /* 0x000007804a4e7836 */ /* 0x000fe20000000000 */
[----:B------:R-:W-:Y:S01]  /*13e50*/  WARPGROUP.ARRIVE ;  /* 0x00000000000079c5 */ /* 0x000fe20000000000 */
[----:B------:R-:W-:Y:S01]  /*13e60*/  VIADD R17, R22, 0x200 ;  /* 0x0000020016117836 */ /* 0x000fe20000000000 */
[----:B------:R-:W2:Y:S02]  /*13e70*/  LDL.LU R136, [R1+0x3c] ;  /* 0x00003c0001887983 */ /* 0x000ea40000300800 */
[----:B------:R-:W-:Y:S01]  /*13e80*/  R2UR UR24, R78 ;  /* 0x000000004e1872ca */ /* 0x000fe200000e0000 */
[C---:B------:R-:W-:Y:S01]  /*13e90*/  VIADD R78, R74.reuse, 0x900 ;  /* 0x000009004a4e7836 */ /* 0x040fe20000000000 */
[----:B------:R-:W-:Y:S01]  /*13ea0*/  SHF.R.U32.HI R17, RZ, 0x4, R17 ;  /* 0x00000004ff117819 */ /* 0x000fe20000011611 */
[----:B------:R-:W-:Y:S01]  /*13eb0*/  IMAD.MOV.U32 R75, RZ, RZ, -0x3ffffff0 ;  /* 0xc0000010ff4b7424 */ /* 0x000fe200078e00ff */
[----:B------:R-:W-:-:S02]  /*13ec0*/  R2UR UR4, R74 ;  /* 0x000000004a0472ca */ /* 0x000fc400000e0000 */
[----:B------:R-:W-:Y:S02]  /*13ed0*/  LOP3.LUT R17, R17, 0x3fff, RZ, 0xc0, !PT ;  /* 0x00003fff11117812 */ /* 0x000fe400078ec0ff */
[----:B------:R-:W-:Y:S01]  /*13ee0*/  R2UR UR28, R78 ;  /* 0x000000004e1c72ca */ /* 0x000fe200000e0000 */
[C---:B------:R-:W-:Y:S01]  /*13ef0*/  VIADD R78, R74.reuse, 0xa80 ;  /* 0x00000a804a4e7836 */ /* 0x040fe20000000000 */
[----:B------:R-:W-:Y:S01]  /*13f00*/  LOP3.LUT R17, R17, 0x2400000, RZ, 0xfc, !PT ;  /* 0x0240000011117812 */ /* 0x000fe200078efcff */
[----:B------:R-:W-:Y:S01]  /*13f10*/  VIADD R74, R74, 0xc00 ;  /* 0x00000c004a4a7836 */ /* 0x000fe20000000000 */
[C---:B------:R-:W-:Y:S02]  /*13f20*/  R2UR UR5, R75.reuse ;  /* 0x000000004b0572ca */ /* 0x040fe400000e0000 */
[----:B------:R-:W-:Y:S01]  /*13f30*/  R2UR UR37, R75 ;  /* 0x000000004b2572ca */ /* 0x000fe200000e0000 */
[----:B------:R-:W-:Y:S01]  /*13f40*/  IMAD.MOV.U32 R75, RZ, RZ, -0x7fffffe0 ;  /* 0x80000020ff4b7424 */ /* 0x000fe200078e00ff */
[----:B------:R-:W-:Y:S01]  /*13f50*/  R2UR UR36, R74 ;  /* 0x000000004a2472ca */ /* 0x000fe200000e0000 */
[----:B------:R-:W-:-:S03]  /*13f60*/  IMAD R74, R145, 0x6c0, R17 ;  /* 0x000006c0914a7824 */ /* 0x000fc600078e0211 */
        /* <DEDUP_REMOVED lines=64> */
[----:B------:R-:W-:Y:S03]  /*14370*/  HGMMA.64x96x16.F32 R24, gdesc[UR32].tnspB, R24, gsb0 ;  /* 0x41600000201879f0 */ /* 0x000fe60008000818 */
[----:B------:R-:W0:Y:S01]  /*14380*/  S2R R153, SR_TID.X ;  /* 0x0000000000997919 */ /* 0x000e220000002100 */
[----:B------:R-:W-:Y:S01]  /*14390*/  FMUL.FTZ R14, R14, R0 ;  /* 0x000000000e0e7220 */ /* 0x000fe20000410000 */
[----:B------:R-:W-:Y:S01]  /*143a0*/  F2FP.F16.F32.PACK_AB R16, R137, R16 ;  /* 0x000000108910723e */ /* 0x000fe200000000ff */
[----:B------:R-:W-:Y:S08]  /*143b0*/  MUFU.EX2 R17, R138 ;  /* 0x0000008a00117308 */ /* 0x000ff00000000800 */
[----:B------:R-:W2:Y:S01]  /*143c0*/  MUFU.EX2 R14, R14 ;  /* 0x0000000e000e7308 */ /* 0x000ea20000000800 */
[----:B------:R-:W-:-:S02]  /*143d0*/  WARPGROUP.DEPBAR.LE gsb0, 0x0 ;  /* 0x00008000000079c5 */ /* 0x000fc40000010000 */
[----:B------:R-:W-:-:S06]  /*143e0*/  WARPGROUP.ARRIVE ;  /* 0x00000000000079c5 */ /* 0x000fcc0000000000 */
[----:B------:R-:W-:Y:S01]  /*143f0*/  HGMMA.64x96x16.F32 R24, gdesc[UR36].tnspB, R24, gsb0 ;  /* 0x41600000241879f0 */ /* 0x000fe20008000818 */
[----:B0-----:R-:W-:Y:S01]  /*14400*/  SHF.R.U32.HI R137, RZ, 0x7, R153 ;  /* 0x00000007ff897819 */ /* 0x001fe20000011699 */
[----:B------:R-:W0:Y:S01]  /*14410*/  MUFU.EX2 R139, R139 ;  /* 0x0000008b008b7308 */ /* 0x000e220000000800 */
[----:B------:R-:W-:-:S03]  /*14420*/  ISETP.GE.U32.AND P2, PT, R153, 0x180, PT ;  /* 0x000001809900780c */ /* 0x000fc60003f46070 */
[----:B------:R-:W-:-:S04]  /*14430*/  VIADD R74, R137, 0x9 ;  /* 0x00000009894a7836 */ /* 0x000fc80000000000 */
[----:B------:R-:W1:Y:S01]  /*14440*/  MUFU.EX2 R19, R142 ;  /* 0x0000008e00137308 */ /* 0x000e620000000800 */
[----:B------:R-:W-:-:S07]  /*14450*/  SEL R74, R74, 0x9, !P2 ;  /* 0x000000094a4a7807 */ /* 0x000fce0005000000 */
[----:B------:R-:W3:Y:S01]  /*14460*/  MUFU.EX2 R143, R143 ;  /* 0x0000008f008f7308 */ /* 0x000ee20000000800 */
[----:B------:R-:W-:Y:S02]  /*14470*/  @!P1 IMAD R75, R21, 0x8, R22 ;  /* 0x00000008154b9824 */ /* 0x000fe400078e0216 */
[----:B--2---:R-:W-:Y:S02]  /*14480*/  FFMA.FTZ R137, R14, R136, R17 ;  /* 0x000000880e897223 */ /* 0x004fe40000010011 */
[----:B------:R-:W-:Y:S02]  /*14490*/  @!P1 VIADD R75, R75, 0x31c40 ;  /* 0x00031c404b4b9836 */ /* 0x000fe40000000000 */
[----:B0-----:R-:W-:Y:S01]  /*144a0*/  FADD.FTZ R137, R139, R137 ;  /* 0x000000898b897221 */ /* 0x001fe20000010000 */
[----:B------:R-:W-:Y:S02]  /*144b0*/  F2FP.F16.F32.PACK_AB R18, R141, R18 ;  /* 0x000000128d12723e */ /* 0x000fe400000000ff */
[----:B------:R-:W-:Y:S01]  /*144c0*/  F2FP.F16.F32.PACK_AB R17, R139, R17 ;  /* 0x000000118b11723e */ /* 0x000fe200000000ff */
[----:B-1----:R-:W-:Y:S01]  /*144d0*/  FADD.FTZ R137, R19, R137 ;  /* 0x0000008913897221 */ /* 0x002fe20000010000 */
[----:B------:R-:W-:-:S02]  /*144e0*/  @!P1 PRMT R75, RZ, 0x654, R75 ;  /* 0x00000654ff4b9816 */ /* 0x000fc4000000004b */
[C---:B---3--:R-:W-:Y:S01]  /*144f0*/  F2FP.F16.F32.PACK_AB R19, R143.reuse, R19 ;  /* 0x000000138f13723e */ /* 0x048fe200000000ff */
[----:B------:R-:W0:Y:S08]  /*14500*/  MUFU.EX2 R130, R130 ;  /* 0x0000008200827308 */ /* 0x000e300000000800 */
[----:B------:R-:W-:Y:S01]  /*14510*/  MUFU.EX2 R131, R131 ;  /* 0x0000008300837308 */ /* 0x000fe20000000800 */
[----:B------:R-:W-:-:S07]  /*14520*/  FADD.FTZ R137, R143, R137 ;  /* 0x000000898f897221 */ /* 0x000fce0000010000 */
[----:B------:R-:W-:Y:S01]  /*14530*/  MUFU.EX2 R134, R134 ;  /* 0x0000008600867308 */ /* 0x000fe20000000800 */
[----:B0-----:R-:W-:-:S07]  /*14540*/  FADD.FTZ R137, R130, R137 ;  /* 0x0000008982897221 */ /* 0x001fce0000010000 */
[----:B------:R-:W-:Y:S01]  /*14550*/  MUFU.EX2 R135, R135 ;  /* 0x0000008700877308 */ /* 0x000fe20000000800 */
[----:B------:R-:W-:Y:S02]  /*14560*/  WARPGROUP.DEPBAR.LE gsb0, 0x0 ;  /* 0x00008000000079c5 */ /* 0x000fe40000010000 */
[----:B------:R0:W-:Y:S06]  /*14570*/  BAR.ARV R74, 0x100 ;  /* 0x0004004a0000751d */ /* 0x0001ec0000002000 */
[----:B------:R1:W-:Y:S01]  /*14580*/  @!P1 SYNCS.ARRIVE.TRANS64.RED.A1T0 RZ, [R75+URZ], RZ ;  /* 0x000000ff4bff99a7 */ /* 0x0003e2000810043f */
[----:B0-----:R-:W-:-:S04]  /*14590*/  @!P1 IMAD R74, R145, 0x8, R22 ;  /* 0x00000008914a9824 */ /* 0x001fc800078e0216 */
[----:B------:R-:W-:-:S05]  /*145a0*/  @!P1 VIADD R74, R74, 0x31c60 ;  /* 0x00031c604a4a9836 */ /* 0x000fca0000000000 */
[----:B------:R-:W-:-:S04]  /*145b0*/  @!P1 PRMT R74, RZ, 0x654, R74 ;  /* 0x00000654ff4a9816 */ /* 0x000fc8000000004a */
[----:B------:R0:W-:Y:S01]  /*145c0*/  @!P1 SYNCS.ARRIVE.TRANS64.RED.A1T0 RZ, [R74+URZ], RZ ;  /* 0x000000ff4aff99a7 */ /* 0x0001e2000810043f */
[----:B------:R2:W-:Y:S02]  /*145d0*/  STSM.16.M88.4 [R23+0x24300], R16 ;  /* 0x0243001017007844 */ /* 0x0005e40000000200 */
[----:B--2---:R-:W2:Y:S08]  /*145e0*/  MUFU.EX2 R16, R152 ;  /* 0x0000009800107308 */ /* 0x004eb00000000800 */
[----:B------:R-:W3:Y:S08]  /*145f0*/  MUFU.EX2 R17, R151 ;  /* 0x0000009700117308 */ /* 0x000ef00000000800 */
[----:B------:R-:W4:Y:S01]  /*14600*/  MUFU.EX2 R18, R150 ;  /* 0x0000009600127308 */ /* 0x000f220000000800 */
[----:B--2---:R-:W-:-:S07]  /*14610*/  FADD.FTZ R72, R16, R72 ;  /* 0x0000004810487221 */ /* 0x004fce0000010000 */
[----:B------:R-:W-:Y:S01]  /*14620*/  MUFU.EX2 R78, R125 ;  /* 0x0000007d004e7308 */ /* 0x000fe20000000800 */
[----:B---3--:R-:W-:-:S07]  /*14630*/  FADD.FTZ R72, R17, R72 ;  /* 0x0000004811487221 */ /* 0x008fce0000010000 */
[----:B------:R-:W2:Y:S08]  /*14640*/  MUFU.EX2 R19, R149 ;  /* 0x0000009500137308 */ /* 0x000eb00000000800 */
[----:B------:R-:W-:Y:S08]  /*14650*/  MUFU.EX2 R125, R89 ;  /* 0x00000059007d7308 */ /* 0x000ff00000000800 */
[----:B------:R-:W-:Y:S08]  /*14660*/  MUFU.EX2 R89, R122 ;  /* 0x0000007a00597308 */ /* 0x000ff00000000800 */
[----:B-1----:R-:W-:Y:S08]  /*14670*/  MUFU.EX2 R75, R128 ;  /* 0x00000080004b7308 */ /* 0x002ff00000000800 */
[----:B------:R-:W1:Y:S08]  /*14680*/  MUFU.EX2 R138, R148 ;  /* 0x00000094008a7308 */ /* 0x000e700000000800 */
[----:B------:R4:W-:Y:S08]  /*14690*/  MUFU.EX2 R128, R88 ;  /* 0x0000005800807308 */ /* 0x0009f00000000800 */
[----:B------:R-:W-:Y:S01]  /*146a0*/  MUFU.EX2 R123, R123 ;  /* 0x0000007b007b7308 */ /* 0x000fe20000000800 */
[----:B----4-:R-:W-:Y:S01]  /*146b0*/  FADD.FTZ R88, R18, R72 ;  /* 0x0000004812587221 */ /* 0x010fe20000010000 */
[----:B------:R-:W-:-:S04]  /*146c0*/  FADD.FTZ R72, R131, R137 ;  /* 0x0000008983487221 */ /* 0x000fc80000010000 */
[----:B------:R-:W-:Y:S02]  /*146d0*/  FADD.FTZ R72, R134, R72 ;  /* 0x0000004886487221 */ /* 0x000fe40000010000 */
[----:B------:R-:W3:Y:S08]  /*146e0*/  MUFU.EX2 R139, R147 ;  /* 0x00000093008b7308 */ /* 0x000ef00000000800 */
[----:B------:R-:W4:Y:S01]  /*146f0*/  MUFU.EX2 R126, R126 ;  /* 0x0000007e007e7308 */ /* 0x000f220000000800 */
[----:B--2---:R-:W-:-:S07]  /*14700*/  FADD.FTZ R88, R19, R88 ;  /* 0x0000005813587221 */ /* 0x004fce0000010000 */
[----:B------:R-:W2:Y:S08]  /*14710*/  MUFU.EX2 R133, R133 ;  /* 0x0000008500857308 */ /* 0x000eb00000000800 */
[----:B0-----:R-:W-:Y:S08]  /*14720*/  MUFU.EX2 R74, R124 ;  /* 0x0000007c004a7308 */ /* 0x001ff00000000800 */
[----:B------:R0:W-:Y:S08]  /*14730*/  MUFU.EX2 R124, R92 ;  /* 0x0000005c007c7308 */ /* 0x0001f00000000800 */
[----:B------:R-:W2:Y:S01]  /*14740*/  MUFU.EX2 R127, R127 ;  /* 0x0000007f007f7308 */ /* 0x000ea20000000800 */
[----:B0-----:R-:W-:Y:S01]  /*14750*/  FADD.FTZ R92, R135, R72 ;  /* 0x00000048875c7221 */ /* 0x001fe20000010000 */
[----:B-1----:R-:W-:-:S06]  /*14760*/  FADD.FTZ R88, R138, R88 ;  /* 0x000000588a587221 */ /* 0x002fcc0000010000 */
[----:B------:R-:W0:Y:S08]  /*14770*/  MUFU.EX2 R136, R146 ;  /* 0x0000009200887308 */ /* 0x000e300000000800 */
[----:B------:R-:W-:Y:S08]  /*14780*/  MUFU.EX2 R79, R93 ;  /* 0x0000005d004f7308 */ /* 0x000ff00000000800 */
[----:B------:R3:W1:Y:S08]  /*14790*/  MUFU.EX2 R93, R114 ;  /* 0x00000072005d7308 */ /* 0x0006700000000800 */
[----:B------:R4:W-:Y:S01]  /*147a0*/  MUFU.EX2 R72, R90 ;  /* 0x0000005a00487308 */ /* 0x0009e20000000800 */
[----:B---3--:R-:W-:Y:S01]  /*147b0*/  FADD.FTZ R114, R139, R88 ;  /* 0x000000588b727221 */ /* 0x008fe20000010000 */
[----:B----4-:R-:W-:-:S06]  /*147c0*/  FADD.FTZ R90, R89, R92 ;  /* 0x0000005c595a7221 */ /* 0x010fcc0000010000 */
[----:B------:R-:W-:Y:S01]  /*147d0*/  MUFU.EX2 R129, R129 ;  /* 0x0000008100817308 */ /* 0x000fe20000000800 */
[----:B------:R-:W-:-:S07]  /*147e0*/  FADD.FTZ R90, R123, R90 ;  /* 0x0000005a7b5a7221 */ /* 0x000fce0000010000 */
[----:B------:R-:W3:Y:S01]  /*147f0*/  MUFU.EX2 R115, R115 ;  /* 0x0000007300737308 */ /* 0x000ee20000000800 */
[----:B------:R-:W-:Y:S01]  /*14800*/  FADD.FTZ R90, R126, R90 ;  /* 0x0000005a7e5a7221 */ /* 0x000fe20000010000 */
[----:B--2---:R-:W-:-:S06]  /*14810*/  FADD.FTZ R114, R133, R114 ;  /* 0x0000007285727221 */ /* 0x004fcc0000010000 */
[----:B------:R-:W-:Y:S01]  /*14820*/  MUFU.EX2 R132, R132 ;  /* 0x0000008400847308 */ /* 0x000fe20000000800 */
[----:B------:R-:W-:-:S07]  /*14830*/  FADD.FTZ R90, R127, R90 ;  /* 0x0000005a7f5a7221 */ /* 0x000fce0000010000 */
[----:B------:R-:W2:Y:S01]  /*14840*/  MUFU.EX2 R118, R118 ;  /* 0x0000007600767308 */ /* 0x000ea20000000800 */
[----:B0-----:R-:W-:Y:S01]  /*14850*/  FADD.FTZ R114, R136, R114 ;  /* 0x0000007288727221 */ /* 0x001fe20000010000 */
[----:B-1----:R-:W-:-:S06]  /*14860*/  FADD.FTZ R90, R93, R90 ;  /* 0x0000005a5d5a7221 */ /* 0x002fcc0000010000 */
[----:B------:R-:W0:Y:S01]  /*14870*/  MUFU.EX2 R119, R119 ;  /* 0x0000007700777308 */ /* 0x000e220000000800 */
[----:B---3--:R-:W-:-:S07]  /*14880*/  FADD.FTZ R90, R115, R90 ;  /* 0x0000005a735a7221 */ /* 0x008fce0000010000 */
[----:B------:R-:W1:Y:S01]  /*14890*/  MUFU.EX2 R106, R106 ;  /* 0x0000006a006a7308 */ /* 0x000e620000000800 */
[----:B--2---:R-:W-:-:S07]  /*148a0*/  FADD.FTZ R90, R118, R90 ;  /* 0x0000005a765a7221 */ /* 0x004fce0000010000 */
[----:B------:R2:W-:Y:S08]  /*148b0*/  MUFU.EX2 R122, R91 ;  /* 0x0000005b007a7308 */ /* 0x0005f00000000800 */
[----:B------:R-:W3:Y:S01]  /*148c0*/  MUFU.EX2 R107, R107 ;  /* 0x0000006b006b7308 */ /* 0x000ee20000000800 */
[----:B--2---:R-:W-:-:S04]  /*148d0*/  FADD.FTZ R91, R129, R114 ;  /* 0x00000072815b7221 */ /* 0x004fc80000010000 */
[----:B------:R-:W-:-:S03]  /*148e0*/  FADD.FTZ R91, R132, R91 ;  /* 0x0000005b845b7221 */ /* 0x000fc60000010000 */
[----:B------:R-:W2:Y:S01]  /*148f0*/  MUFU.EX2 R121, R121 ;  /* 0x0000007900797308 */ /* 0x000ea20000000800 */
[----:B------:R-:W-:Y:S01]  /*14900*/  FADD.FTZ R91, R75, R91 ;  /* 0x0000005b4b5b7221 */ /* 0x000fe20000010000 */
[----:B0-----:R-:W-:-:S06]  /*14910*/  FADD.FTZ R92, R119, R90 ;  /* 0x0000005a775c7221 */ /* 0x001fcc0000010000 */
[----:B------:R-:W0:Y:S01]  /*14920*/  MUFU.EX2 R110, R110 ;  /* 0x0000006e006e7308 */ /* 0x000e220000000800 */
[----:B------:R-:W-:Y:S01]  /*14930*/  FADD.FTZ R91, R78, R91 ;  /* 0x0000005b4e5b7221 */ /* 0x000fe20000010000 */
[----:B-1----:R-:W-:-:S06]  /*14940*/  FADD.FTZ R92, R106, R92 ;  /* 0x0000005c6a5c7221 */ /* 0x002fcc0000010000 */
[----:B------:R-:W-:Y:S01]  /*14950*/  MUFU.EX2 R120, R120 ;  /* 0x0000007800787308 */ /* 0x000fe20000000800 */
[----:B------:R-:W-:-:S07]  /*14960*/  F2FP.F16.F32.PACK_AB R16, R17, R16 ;  /* 0x000000101110723e */ /* 0x000fce00000000ff */
[----:B------:R-:W1:Y:S01]  /*14970*/  MUFU.EX2 R111, R111 ;  /* 0x0000006f006f7308 */ /* 0x000e620000000800 */
[----:B------:R-:W-:Y:S01]  /*14980*/  F2FP.F16.F32.PACK_AB R18, R19, R18 ;  /* 0x000000121312723e */ /* 0x000fe200000000ff */
[----:B------:R-:W-:Y:S01]  /*14990*/  FADD.FTZ R91, R74, R91 ;  /* 0x0000005b4a5b7221 */ /* 0x000fe20000010000 */
[----:B------:R-:W-:-:S05]  /*149a0*/  F2FP.F16.F32.PACK_AB R17, R131, R130 ;  /* 0x000000828311723e */ /* 0x000fca00000000ff */
[----:B------:R-:W-:Y:S01]  /*149b0*/  MUFU.EX2 R117, R117 ;  /* 0x0000007500757308 */ /* 0x000fe20000000800 */
[----:B------:R-:W-:Y:S01]  /*149c0*/  F2FP.F16.F32.PACK_AB R19, R135, R134 ;  /* 0x000000868713723e */ /* 0x000fe200000000ff */
[----:B---3--:R-:W-:-:S06]  /*149d0*/  FADD.FTZ R92, R107, R92 ;  /* 0x0000005c6b5c7221 */ /* 0x008fcc0000010000 */
[----:B------:R-:W3:Y:S01]  /*149e0*/  MUFU.EX2 R98, R98 ;  /* 0x0000006200627308 */ /* 0x000ee20000000800 */
[----:B--2---:R-:W-:Y:S01]  /*149f0*/  FADD.FTZ R91, R121, R91 ;  /* 0x0000005b795b7221 */ /* 0x004fe20000010000 */
[----:B------:R0:W-:Y:S06]  /*14a00*/  STSM.16.M88.4 [R23+0x25b00], R16 ;  /* 0x025b001017007844 */ /* 0x0001ec0000000200 */
[----:B------:R-:W2:Y:S08]  /*14a10*/  MUFU.EX2 R116, R116 ;  /* 0x0000007400747308 */ /* 0x000eb00000000800 */
[----:B------:R-:W4:Y:S01]  /*14a20*/  MUFU.EX2 R99, R99 ;  /* 0x0000006300637308 */ /* 0x000f220000000800 */
[----:B0-----:R-:W-:-:S07]  /*14a30*/  FADD.FTZ R16, R110, R92 ;  /* 0x0000005c6e107221 */ /* 0x001fce0000010000 */
[----:B------:R-:W0:Y:S01]  /*14a40*/  MUFU.EX2 R113, R113 ;  /* 0x0000007100717308 */ /* 0x000e220000000800 */
[----:B-1----:R-:W-:-:S07]  /*14a50*/  FADD.FTZ R16, R111, R16 ;  /* 0x000000106f107221 */ /* 0x002fce0000010000 */
[----:B------:R-:W1:Y:S01]  /*14a60*/  MUFU.EX2 R102, R102 ;  /* 0x0000006600667308 */ /* 0x000e620000000800 */
[----:B---3--:R-:W-:-:S07]  /*14a70*/  FADD.FTZ R16, R98, R16 ;  /* 0x0000001062107221 */ /* 0x008fce0000010000 */
[----:B------:R-:W3:Y:S08]  /*14a80*/  MUFU.EX2 R112, R112 ;  /* 0x0000007000707308 */ /* 0x000ef00000000800 */
[----:B------:R2:W-:Y:S08]  /*14a90*/  MUFU.EX2 R114, R94 ;  /* 0x0000005e00727308 */ /* 0x0005f00000000800 */
[----:B------:R-:W3:Y:S01]  /*14aa0*/  MUFU.EX2 R103, R103 ;  /* 0x0000006700677308 */ /* 0x000ee20000000800 */
[----:B--2---:R-:W-:-:S04]  /*14ab0*/  FADD.FTZ R94, R120, R91 ;  /* 0x0000005b785e7221 */ /* 0x004fc80000010000 */
[----:B------:R-:W-:-:S03]  /*14ac0*/  FADD.FTZ R94, R117, R94 ;  /* 0x0000005e755e7221 */ /* 0x000fc60000010000 */
[----:B------:R-:W2:Y:S01]  /*14ad0*/  MUFU.EX2 R109, R109 ;  /* 0x0000006d006d7308 */ /* 0x000ea20000000800 */
[----:B------:R-:W-:Y:S01]  /*14ae0*/  FADD.FTZ R94, R116, R94 ;  /* 0x0000005e745e7221 */ /* 0x000fe20000010000 */
[----:B----4-:R-:W-:Y:S01]  /*14af0*/  FADD.FTZ R18, R99, R16 ;  /* 0x0000001063127221 */ /* 0x010fe20000010000 */
[----:B------:R-:W-:-:S05]  /*14b00*/  F2FP.F16.F32.PACK_AB R16, R121, R74 ;  /* 0x0000004a7910723e */ /* 0x000fca00000000ff */
[----:B------:R-:W4:Y:S01]  /*14b10*/  MUFU.EX2 R108, R108 ;  /* 0x0000006c006c7308 */ /* 0x000f220000000800 */
[----:B0-----:R-:W-:Y:S01]  /*14b20*/  FADD.FTZ R17, R113, R94 ;  /* 0x0000005e71117221 */ /* 0x001fe20000010000 */
[----:B-1----:R-:W-:Y:S01]  /*14b30*/  FADD.FTZ R74, R102, R18 ;  /* 0x00000012664a7221 */ /* 0x002fe20000010000 */
[----:B------:R-:W-:-:S05]  /*14b40*/  F2FP.F16.F32.PACK_AB R89, R123, R89 ;  /* 0x000000597b59723e */ /* 0x000fca00000000ff */
[----:B------:R-:W0:Y:S01]  /*14b50*/  MUFU.EX2 R105, R105 ;  /* 0x0000006900697308 */ /* 0x000e220000000800 */
[----:B---3--:R-:W-:Y:S01]  /*14b60*/  FADD.FTZ R17, R112, R17 ;  /* 0x0000001170117221 */ /* 0x008fe20000010000 */
[----:B------:R-:W-:-:S06]  /*14b70*/  FADD.FTZ R74, R103, R74 ;  /* 0x0000004a674a7221 */ /* 0x000fcc0000010000 */
[----:B------:R-:W1:Y:S01]  /*14b80*/  MUFU.EX2 R104, R104 ;  /* 0x0000006800687308 */ /* 0x000e620000000800 */
[----:B--2---:R-:W-:Y:S01]  /*14b90*/  FADD.FTZ R19, R109, R17 ;  /* 0x000000116d137221 */ /* 0x004fe20000010000 */
[----:B------:R-:W-:-:S06]  /*14ba0*/  FADD.FTZ R74, R72, R74 ;  /* 0x0000004a484a7221 */ /* 0x000fcc0000010000 */
[----:B------:R2:W-:Y:S01]  /*14bb0*/  MUFU.EX2 R123, R95 ;  /* 0x0000005f007b7308 */ /* 0x0005e20000000800 */
[----:B------:R-:W-:Y:S01]  /*14bc0*/  F2FP.F16.F32.PACK_AB R94, R78, R75 ;  /* 0x0000004b4e5e723e */ /* 0x000fe200000000ff */
[----:B----4-:R-:W-:-:S06]  /*14bd0*/  FADD.FTZ R75, R108, R19 ;  /* 0x000000136c4b7221 */ /* 0x010fcc0000010000 */
[----:B------:R-:W3:Y:S01]  /*14be0*/  MUFU.EX2 R101, R101 ;  /* 0x0000006500657308 */ /* 0x000ee20000000800 */
[----:B------:R-:W-:-:S07]  /*14bf0*/  FADD.FTZ R74, R122, R74 ;  /* 0x0000004a7a4a7221 */ /* 0x000fce0000010000 */
[----:B------:R-:W-:Y:S01]  /*14c00*/  MUFU.EX2 R82, R82 ;  /* 0x0000005200527308 */ /* 0x000fe20000000800 */
[----:B------:R-:W-:Y:S01]  /*14c10*/  F2FP.F16.F32.PACK_AB R88, R139, R138 ;  /* 0x0000008a8b58723e */ /* 0x000fe200000000ff */
[----:B0-----:R-:W-:Y:S01]  /*14c20*/  FADD.FTZ R75, R105, R75 ;  /* 0x0000004b694b7221 */ /* 0x001fe20000010000 */
[----:B------:R-:W-:-:S05]  /*14c30*/  F2FP.F16.F32.PACK_AB R90, R136, R133 ;  /* 0x00000085885a723e */ /* 0x000fca00000000ff */
[----:B------:R-:W0:Y:S01]  /*14c40*/  MUFU.EX2 R100, R100 ;  /* 0x0000006400647308 */ /* 0x000e220000000800 */
[----:B------:R-:W-:Y:S01]  /*14c50*/  F2FP.F16.F32.PACK_AB R91, R127, R126 ;  /* 0x0000007e7f5b723e */ /* 0x000fe200000000ff */
[----:B------:R-:W-:-:S06]  /*14c60*/  FADD.FTZ R74, R114, R74 ;  /* 0x0000004a724a7221 */ /* 0x000fcc0000010000 */
[----:B------:R-:W-:Y:S01]  /*14c70*/  MUFU.EX2 R83, R83 ;  /* 0x0000005300537308 */ /* 0x000fe20000000800 */
[----:B------:R-:W-:Y:S02]  /*14c80*/  F2FP.F16.F32.PACK_AB R92, R132, R129 ;  /* 0x00000081845c723e */ /* 0x000fe400000000ff */
[----:B------:R-:W-:Y:S02]  /*14c90*/  F2FP.F16.F32.PACK_AB R93, R115, R93 ;  /* 0x0000005d735d723e */ /* 0x000fe400000000ff */
[----:B--2---:R-:W-:-:S03]  /*14ca0*/  F2FP.F16.F32.PACK_AB R95, R119, R118 ;  /* 0x00000076775f723e */ /* 0x004fc600000000ff */
[----:B------:R-:W2:Y:S01]  /*14cb0*/  MUFU.EX2 R97, R97 ;  /* 0x0000006100617308 */ /* 0x000ea20000000800 */
[----:B------:R-:W-:Y:S01]  /*14cc0*/  F2FP.F16.F32.PACK_AB R17, R107, R106 ;  /* 0x0000006a6b11723e */ /* 0x000fe200000000ff */
[----:B------:R4:W-:Y:S01]  /*14cd0*/  STSM.16.M88.4 [R23+0x27300], R88 ;  /* 0x0273005817007844 */ /* 0x0009e20000000200 */
[----:B------:R-:W-:Y:S01]  /*14ce0*/  F2FP.F16.F32.PACK_AB R18, R117, R120 ;  /* 0x000000787512723e */ /* 0x000fe200000000ff */
[----:B-1----:R-:W-:Y:S01]  /*14cf0*/  FADD.FTZ R75, R104, R75 ;  /* 0x0000004b684b7221 */ /* 0x002fe20000010000 */
[----:B------:R-:W-:-:S03]  /*14d00*/  F2FP.F16.F32.PACK_AB R19, R111, R110 ;  /* 0x0000006e6f13723e */ /* 0x000fc600000000ff */
[----:B------:R-:W1:Y:S01]  /*14d10*/  MUFU.EX2 R86, R86 ;  /* 0x0000005600567308 */ /* 0x000e620000000800 */
[----:B------:R-:W-:Y:S01]  /*14d20*/  STSM.16.M88.4 [R23+0x28b00], R92 ;  /* 0x028b005c17007844 */ /* 0x000fe20000000200 */
[----:B---3--:R-:W-:-:S06]  /*14d30*/  FADD.FTZ R75, R101, R75 ;  /* 0x0000004b654b7221 */ /* 0x008fcc0000010000 */
[----:B------:R-:W3:Y:S01]  /*14d40*/  MUFU.EX2 R96, R96 ;  /* 0x0000006000607308 */ /* 0x000ee20000000800 */
[----:B----4-:R-:W-:Y:S01]  /*14d50*/  FADD.FTZ R89, R123, R74 ;  /* 0x0000004a7b597221 */ /* 0x010fe20000010000 */
[----:B------:R4:W-:Y:S06]  /*14d60*/  STSM.16.M88.4 [R23+0x2a300], R16 ;  /* 0x02a3001017007844 */ /* 0x0009ec0000000200 */
[----:B------:R-:W3:Y:S01]  /*14d70*/  MUFU.EX2 R87, R87 ;  /* 0x0000005700577308 */ /* 0x000ee20000000800 */
[----:B0-----:R-:W-:-:S07]  /*14d80*/  FADD.FTZ R75, R100, R75 ;  /* 0x0000004b644b7221 */ /* 0x001fce0000010000 */
[----:B------:R-:W0:Y:S01]  /*14d90*/  MUFU.EX2 R77, R77 ;  /* 0x0000004d004d7308 */ /* 0x000e220000000800 */
[----:B----4-:R-:W-:Y:S01]  /*14da0*/  FADD.FTZ R16, R82, R89 ;  /* 0x0000005952107221 */ /* 0x010fe20000010000 */
[----:B--2---:R-:W-:-:S03]  /*14db0*/  FADD.FTZ R75, R97, R75 ;  /* 0x0000004b614b7221 */ /* 0x004fc60000010000 */
[----:B------:R-:W-:-:S03]  /*14dc0*/  FADD.FTZ R17, R83, R16 ;  /* 0x0000001053117221 */ /* 0x000fc60000010000 */
[----:B------:R-:W2:Y:S01]  /*14dd0*/  MUFU.EX2 R80, R80 ;  /* 0x0000005000507308 */ /* 0x000ea20000000800 */
[----:B-1----:R-:W-:Y:S01]  /*14de0*/  FADD.FTZ R16, R86, R17 ;  /* 0x0000001156107221 */ /* 0x002fe20000010000 */
[----:B---3--:R-:W-:-:S03]  /*14df0*/  FADD.FTZ R18, R96, R75 ;  /* 0x0000004b60127221 */ /* 0x008fc60000010000 */
[----:B------:R-:W-:-:S03]  /*14e00*/  FADD.FTZ R16, R87, R16 ;  /* 0x0000001057107221 */ /* 0x000fc60000010000 */
[----:B------:R-:W1:Y:S01]  /*14e10*/  MUFU.EX2 R85, R85 ;  /* 0x0000005500557308 */ /* 0x000e620000000800 */
[----:B------:R-:W-:Y:S01]  /*14e20*/  FADD.FTZ R19, R79, R18 ;  /* 0x000000124f137221 */ /* 0x000fe20000010000 */
[----:B0-----:R-:W-:-:S03]  /*14e30*/  FADD.FTZ R17, R77, R16 ;  /* 0x000000104d117221 */ /* 0x001fc60000010000 */
[----:B------:R-:W-:-:S03]  /*14e40*/  FADD.FTZ R18, R124, R19 ;  /* 0x000000137c127221 */ /* 0x000fc60000010000 */
[----:B------:R-:W-:Y:S01]  /*14e50*/  MUFU.EX2 R81, R81 ;  /* 0x0000005100517308 */ /* 0x000fe20000000800 */
[----:B--2---:R-:W-:Y:S01]  /*14e60*/  FADD.FTZ R16, R80, R17 ;  /* 0x0000001150107221 */ /* 0x004fe20000010000 */
[----:B------:R-:W-:Y:S01]  /*14e70*/  FADD.FTZ R19, R125, R18 ;  /* 0x000000127d137221 */ /* 0x000fe20000010000 */
[----:B------:R-:W2:Y:S05]  /*14e80*/  LDL R17, [R1+0xcc] ;  /* 0x0000cc0001117983 */ /* 0x000eaa0000100800 */
[----:B------:R-:W0:Y:S01]  /*14e90*/  MUFU.EX2 R84, R84 ;  /* 0x0000005400547308 */ /* 0x000e220000000800 */
[----:B------:R-:W-:-:S04]  /*14ea0*/  FADD.FTZ R18, R128, R19 ;  /* 0x0000001380127221 */ /* 0x000fc80000010000 */
[----:B-1----:R-:W-:-:S05]  /*14eb0*/  FADD.FTZ R18, R85, R18 ;  /* 0x0000001255127221 */ /* 0x002fca0000010000 */
[----:B------:R1:W-:Y:S01]  /*14ec0*/  STL [R1+0x18], R18 ;  /* 0x0000181201007387 */ /* 0x0003e20000100800 */
[----:B0-----:R-:W-:Y:S01]  /*14ed0*/  F2FP.F16.F32.PACK_AB R127, R84, R81 ;  /* 0x00000051547f723e */ /* 0x001fe200000000ff */
[----:B------:R-:W-:Y:S02]  /*14ee0*/  FADD.FTZ R81, R81, R16 ;  /* 0x0000001051517221 */ /* 0x000fe40000010000 */
[----:B------:R-:W3:Y:S01]  /*14ef0*/  LDL R16, [R1+0x2c] ;  /* 0x00002c0001107983 */ /* 0x000ee20000100800 */
[----:B------:R-:W-:Y:S02]  /*14f00*/  F2FP.F16.F32.PACK_AB R116, R113, R116 ;  /* 0x000000747174723e */ /* 0x000fe400000000ff */
[----:B------:R-:W-:Y:S02]  /*14f10*/  F2FP.F16.F32.PACK_AB R117, R99, R98 ;  /* 0x000000626375723e */ /* 0x000fe400000000ff */
        /* <DEDUP_REMOVED lines=12> */
[----:B------:R-:W-:Y:S01]  /*14fe0*/  F2FP.F16.F32.PACK_AB R126, R85, R128 ;  /* 0x00000080557e723e */ /* 0x000fe200000000ff */
[----:B------:R0:W-:Y:S04]  /*14ff0*/  STSM.16.M88.4 [R23+0x2bb00], R116 ;  /* 0x02bb007417007844 */ /* 0x0001e80000000200 */
[----:B------:R0:W-:Y:S04]  /*15000*/  STSM.16.M88.4 [R23+0x2d300], R108 ;  /* 0x02d3006c17007844 */ /* 0x0001e80000000200 */
[----:B------:R0:W-:Y:S01]  /*15010*/  STSM.16.M88.4 [R23+0x2eb00], R100 ;  /* 0x02eb006417007844 */ /* 0x0001e20000000200 */
[----:B-1----:R-:W-:-:S03]  /*15020*/  FADD.FTZ R18, R84, R81 ;  /* 0x0000005154127221 */ /* 0x002fc60000010000 */
[----:B------:R0:W-:Y:S01]  /*15030*/  STSM.16.M88.4 [R23+0x30300], R124 ;  /* 0x0303007c17007844 */ /* 0x0001e20000000200 */
[----:B------:R-:W-:Y:S01]  /*15040*/  @!PT LDS RZ, [RZ] ;  /* 0x00000000fffff984 */ /* 0x000fe20000000800 */
[----:B------:R-:W-:Y:S01]  /*15050*/  @!PT LDS RZ, [RZ] ;  /* 0x00000000fffff984 */ /* 0x000fe20000000800 */
[----:B------:R-:W-:Y:S01]  /*15060*/  @!PT LDS RZ, [RZ] ;  /* 0x00000000fffff984 */ /* 0x000fe20000000800 */
[----:B------:R-:W-:Y:S01]  /*15070*/  @!PT LDS RZ, [RZ] ;  /* 0x00000000fffff984 */ /* 0x000fe20000000800 */
[----:B------:R1:W-:Y:S06]  /*15080*/  MEMBAR.ALL.CTA ;  /* 0x0000000000007992 */ /* 0x0003ec0000008000 */
[----:B-1----:R-:W1:Y:S04]  /*15090*/  FENCE.VIEW.ASYNC.S ;  /* 0x00000000000073c6 */ /* 0x002e680000000000 */
[----:B------:R0:W-:Y:S01]  /*150a0*/  STL [R1+0x3c], R18 ;  /* 0x00003c1201007387 */ /* 0x0001e20000100800 */
        /* <DEDUP_REMOVED lines=51> */
[C---:B--2---:R-:W-:Y:S01]  /*153e0*/  ISETP.GT.AND P2, PT, R15.reuse, R17, PT ;  /* 0x000000110f00720c */ /* 0x044fe20003f44270 */
[----:B------:R-:W-:Y:S02]  /*153f0*/  VIADD R15, R15, 0xffffffff ;  /* 0xffffffff0f0f7836 */ /* 0x000fe40000000000 */
[----:B---3--:R-:W-:Y:S01]  /*15400*/  IMAD.MOV.U32 R150, RZ, RZ, R16 ;  /* 0x000000ffff967224 */ /* 0x008fe200078e0010 */
[----:B-1----:R-:W-:-:S09]  /*15410*/  NOP ;  /* 0x0000000000007918 */ /* 0x002fd20000000000 */
[----:B0-----:R-:W-:Y:S05]  /*15420*/  @P2 BRA `(.L_x_2454) ;  /* 0xffffffac00642947 */ /* 0x001fea000383ffff */
[----:B------:R0:W-:Y:S01]  /*15430*/  STL [R1+0x48], R24 ;  /* 0x0000481801007387 */ /* 0x0001e20000100800 */
[----:B------:R-:W-:Y:S02]  /*15440*/  IMAD.MOV.U32 R106, RZ, RZ, R26 ;  /* 0x000000ffff6a7224 */ /* 0x000fe400078e001a */
[----:B------:R-:W-:Y:S01]  /*15450*/  IMAD.MOV.U32 R107, RZ, RZ, R27 ;  /* 0x000000ffff6b7224 */ /* 0x000fe200078e001b */
[----:B------:R0:W-:Y:S01]  /*15460*/  STL [R1+0x4c], R25 ;  /* 0x00004c1901007387 */ /* 0x0001e20000100800 */
[----:B------:R-:W-:Y:S02]  /*15470*/  IMAD.MOV.U32 R137, RZ, RZ, R30 ;  /* 0x000000ffff897224 */ /* 0x000fe400078e001e */
[----:B------:R-:W-:Y:S01]  /*15480*/  IMAD.MOV.U32 R138, RZ, RZ, R31 ;  /* 0x000000ffff8a7224 */ /* 0x000fe200078e001f */
[----:B------:R0:W-:Y:S01]  /*15490*/  STL [R1+0x50], R28 ;  /* 0x0000501c01007387 */ /* 0x0001e20000100800 */
[----:B------:R-:W-:Y:S02]  /*154a0*/  IMAD.MOV.U32 R140, RZ, RZ, R34 ;  /* 0x000000ffff8c7224 */ /* 0x000fe400078e0022 */
[----:B------:R-:W-:Y:S01]  /*154b0*/  IMAD.MOV.U32 R142, RZ, RZ, R35 ;  /* 0x000000ffff8e7224 */ /* 0x000fe200078e0023 */
[----:B------:R0:W-:Y:S01]  /*154c0*/  STL [R1+0x54], R29 ;  /* 0x0000541d01007387 */ /* 0x0001e20000100800 */
[----:B------:R-:W-:-:S02]  /*154d0*/  IMAD.MOV.U32 R143, RZ, RZ, R38 ;  /* 0x000000ffff8f7224 */ /* 0x000fc400078e0026 */
        /* <DEDUP_REMOVED lines=14> */
[----:B------:R-:W-:-:S03]  /*155c0*/  IMAD.MOV.U32 R150, RZ, RZ, R16 ;  /* 0x000000ffff967224 */ /* 0x000fc600078e0010 */
[----:B------:R0:W-:Y:S04]  /*155d0*/  STL [R1+0x6c], R41 ;  /* 0x00006c2901007387 */ /* 0x0001e80000100800 */
        /* <DEDUP_REMOVED lines=24> */
[----:B------:R0:W-:Y:S02]  /*15760*/  STL [R1+0x34], R71 ;  /* 0x0000344701007387 */ /* 0x0001e40000100800 */
.L_x_2444:
[----:B------:R-:W2:Y:S02]  /*15770*/  LDL R16, [R1+0xf8] ;  /* 0x0000f80001107983 */ /* 0x000ea40000100800 */
[----:B--2---:R-:W-:-:S13]  /*15780*/  ISETP.GE.AND P2, PT, R15, R16, PT ;  /* 0x000000100f00720c */ /* 0x004fda0003f46270 */
[----:B------:R-:W-:Y:S05]  /*15790*/  @!P2 BRA `(.L_x_2455) ;  /* 0x0000004c0018a947 */ /* 0x000fea0003800000 */
[----:B------:R-:W-:Y:S02]  /*157a0*/  IMAD.MOV.U32 R17, RZ, RZ, R14 ;  /* 0x000000ffff117224 */ /* 0x000fe400078e000e */
[----:B------:R-:W-:Y:S02]  /*157b0*/  IMAD.MOV.U32 R16, RZ, RZ, R20 ;  /* 0x000000ffff107224 */ /* 0x000fe400078e0014 */
[----:B------:R-:W-:Y:S02]  /*157c0*/  IMAD.MOV.U32 R18, RZ, RZ, R150 ;  /* 0x000000ffff127224 */ /* 0x000fe400078e0096 */
[----:B------:R-:W-:-:S07]  /*157d0*/  IMAD.MOV.U32 R19, RZ, RZ, R145 ;  /* 0x000000ffff137224 */ /* 0x000fce00078e0091 */
.L_x_2466:
[----:B------:R-:W2:Y:S01]  /*157e0*/  LDL R0, [R1+0xc4] ;  /* 0x0000c40001007983 */ /* 0x000ea20000100800 */
[----:B------:R-:W-:Y:S01]  /*157f0*/  VIADD R145, R19, 0x1 ;  /* 0x0000000113917836 */ /* 0x000fe20000000000 */
[----:B------:R-:W-:Y:S05]  /*15800*/  YIELD ;  /* 0x0000000000007946 */ /* 0x000fea0003800000 */
[----:B------:R-:W-:-:S04]  /*15810*/  ISETP.NE.AND P3, PT, R145, 0x2, PT ;  /* 0x000000029100780c */ /* 0x000fc80003f65270 */
[----:B------:R-:W-:Y:S02]  /*15820*/  SEL R21, RZ, 0x1, P3 ;  /* 0x00000001ff157807 */ /* 0x000fe40001800000 */
[----:B------:R-:W-:Y:S02]  /*15830*/  SEL R145, R145, RZ, P3 ;  /* 0x000000ff91917207 */ /* 0x000fe40001800000 */
[----:B------:R-:W-:Y:S02]  /*15840*/  LOP3.LUT R150, R18, R21, RZ, 0x3c, !PT ;  /* 0x0000001512967212 */ /* 0x000fe400078e3cff */
[----:B--2---:R-:W-:-:S13]  /*15850*/  ISETP.NE.AND P2, PT, R0, RZ, PT ;  /* 0x000000ff0000720c */ /* 0x004fda0003f45270 */
[----:B-----5:R-:W-:Y:S05]  /*15860*/  @P2 BRA `(.L_x_2456) ;  /* 0x0000000000302947 */ /* 0x020fea0003800000 */
[----:B------:R-:W-:Y:S05]  /*15870*/  @!P0 BRA `(.L_x_2457) ;  /* 0x0000000000048947 */ /* 0x000fea0003800000 */
[----:B------:R-:W-:Y:S01]  /*15880*/  BPT.TRAP 0x1 ;  /* 0x000000040000795c */ /* 0x000fe20000300000 */
.L_x_2457:
[----:B------:R-:W-:Y:S01]  /*15890*/  IMAD R0, R145, 0x8, R22 ;  /* 0x0000000891007824 */ /* 0x000fe200078e0216 */
[----:B------:R-:W-:-:S04]  /*158a0*/  SHF.L.U32 R21, R150, 0x1f, RZ ;  /* 0x0000001f96157819 */ /* 0x000fc800000006ff */
[----:B------:R1:W2:Y:S01]  /*158b0*/  SYNCS.PHASECHK.TRANS64.TRYWAIT P3, [R0+URZ+0x31c30], R21 ;  /* 0x031c3015000075a7 */ /* 0x0002a2000806017f */
[----:B------:R-:W-:Y:S05]  /*158c0*/  @!P0 BRA `(.L_x_2458) ;  /* 0x0000000000048947 */ /* 0x000fea0003800000 */
[----:B------:R-:W-:Y:S01]  /*158d0*/  BPT.TRAP 0x1 ;  /* 0x000000040000795c */ /* 0x000fe20000300000 */
.L_x_2458:
[----:B------:R-:W-:Y:S04]  /*158e0*/  BSSY B0, `(.L_x_2456) ;  /* 0x0000004000007945 */ /* 0x000fe80003800000 */
[----:B--2---:R-:W-:Y:S05]  /*158f0*/  @P3 BRA `(.L_x_2459) ;  /* 0x0000000000083947 */ /* 0x004fea0003800000 */
[----:B------:R-:W2:Y:S02]  /*15900*/  SYNCS.PHASECHK.TRANS64.TRYWAIT P3, [R0+URZ+0x31c30], R21 ;  /* 0x031c3015000075a7 */ /* 0x000ea4000806017f */
[----:B--2---:R-:W-:Y:S05]  /*15910*/  @!P3 BRA `(.L_x_2460) ;  /* 0x0000011400b0b947 */ /* 0x004fea0003800000 */
.L_x_2459:
[----:B------:R-:W-:Y:S05]  /*15920*/  BSYNC B0 ;  /* 0x0000000000007941 */ /* 0x000fea0003800000 */
.L_x_2456:
[----:B-12---:R-:W1:Y:S02]  /*15930*/  S2R R0, SR_TID.X ;  /* 0x0000000000007919 */ /* 0x006e640000002100 */
[----:B-1----:R-:W-:Y:S02]  /*15940*/  SHF.R.U32.HI R14, RZ, 0x7, R0 ;  /* 0x00000007ff0e7819 */ /* 0x002fe40000011600 */
[----:B------:R-:W2:Y:S01]  /*15950*/  LDL R0, [R1+0xd4] ;  /* 0x0000d40001007983 */ /* 0x000ea20000100800 */
[----:B------:R-:W-:Y:S05]  /*15960*/  WARPSYNC.ALL ;  /* 0x0000000000007948 */ /* 0x000fea0003800000 */
[----:B0-----:R-:W-:Y:S01]  /*15970*/  VIADD R28, R14, 0x8 ;  /* 0x000000080e1c7836 */ /* 0x001fe20000000000 */
[----:B------:R-:W-:Y:S01]  /*15980*/  R2UR UR56, R8 ;  /* 0x00000000083872ca */ /* 0x000fe200000e0000 */
[----:B------:R-:W-:Y:S01]  /*15990*/  IMAD.MOV.U32 R27, RZ, RZ, -0x7fffffe0 ;  /* 0x80000020ff1b7424 */ /* 0x000fe200078e00ff */
[----:B------:R-:W-:Y:S01]  /*159a0*/  R2UR UR57, R9 ;  /* 0x00000000093972ca */ /* 0x000fe200000e0000 */
[----:B------:R-:W-:Y:S01]  /*159b0*/  IMAD.MOV.U32 R21, RZ, RZ, -0x7fffffe0 ;  /* 0x80000020ff157424 */ /* 0x000fe200078e00ff */
[----:B------:R0:W-:Y:S01]  /*159c0*/  BAR.SYNC.DEFER_BLOCKING R28, 0x100 ;  /* 0x0004001c0000751d */ /* 0x0001e20000010000 */
[----:B------:R-:W-:Y:S01]  /*159d0*/  IMAD.MOV.U32 R25, RZ, RZ, -0x7fffffe0 ;  /* 0x80000020ff197424 */ /* 0x000fe200078e00ff */
[C---:B------:R-:W-:Y:S01]  /*159e0*/  R2UR UR11, R27.reuse ;  /* 0x000000001b0b72ca */ /* 0x040fe200000e0000 */
[----:B------:R-:W-:Y:S01]  /*159f0*/  IMAD.MOV.U32 R97, RZ, RZ, -0x7fffffe0 ;  /* 0x80000020ff617424 */ /* 0x000fe200078e00ff */
[----:B------:R-:W-:Y:S01]  /*15a00*/  R2UR UR13, R27 ;  /* 0x000000001b0d72ca */ /* 0x000fe200000e0000 */
[----:B------:R-:W-:Y:S01]  /*15a10*/  IMAD.MOV.U32 R101, RZ, RZ, -0x7fffffe0 ;  /* 0x80000020ff657424 */ /* 0x000fe200078e00ff */
[----:B------:R-:W-:-:S02]  /*15a20*/  R2UR UR7, R21 ;  /* 0x00000000150772ca */ /* 0x000fc400000e0000 */
[C---:B------:R-:W-:Y:S02]  /*15a30*/  R2UR UR9, R25.reuse ;  /* 0x00000000190972ca */ /* 0x040fe400000e0000 */
[----:B------:R-:W-:Y:S02]  /*15a40*/  R2UR UR5, R25 ;  /* 0x00000000190572ca */ /* 0x000fe400000e0000 */
[C---:B------:R-:W-:Y:S02]  /*15a50*/  R2UR UR59, R21.reuse ;  /* 0x00000000153b72ca */ /* 0x040fe400000e0000 */
[C---:B------:R-:W-:Y:S02]  /*15a60*/  R2UR UR19, R21.reuse ;  /* 0x00000000151372ca */ /* 0x040fe400000e0000 */
[----:B0-----:R-:W-:Y:S01]  /*15a70*/  MOV R28, UR11 ;  /* 0x0000000b001c7c02 */ /* 0x001fe20008000f00 */
[----:B------:R-:W-:Y:S01]  /*15a80*/  UMOV UR11, UR13 ;  /* 0x0000000d000b7c82 */ /* 0x000fe20008000000 */
[----:B------:R-:W-:-:S02]  /*15a90*/  R2UR UR27, R21 ;  /* 0x00000000151b72ca */ /* 0x000fc400000e0000 */
[----:B------:R-:W-:Y:S01]  /*15aa0*/  MOV R30, UR7 ;  /* 0x00000007001e7c02 */ /* 0x000fe20008000f00 */
[----:B------:R-:W-:Y:S01]  /*15ab0*/  UMOV UR7, UR9 ;  /* 0x0000000900077c82 */ /* 0x000fe20008000000 */
[----:B------:R-:W-:Y:S02]  /*15ac0*/  MOV R34, UR11 ;  /* 0x0000000b00227c02 */ /* 0x000fe40008000f00 */
[----:B------:R-:W-:Y:S01]  /*15ad0*/  R2UR UR11, R97 ;  /* 0x00000000610b72ca */ /* 0x000fe200000e0000 */
[----:B------:R-:W-:Y:S01]  /*15ae0*/  WARPGROUP.ARRIVE ;  /* 0x00000000000079c5 */ /* 0x000fe20000000000 */
[----:B------:R-:W-:Y:S02]  /*15af0*/  R2UR UR9, R9 ;  /* 0x00000000090972ca */ /* 0x000fe400000e0000 */
[----:B------:R-:W-:Y:S02]  /*15b00*/  MOV R32, UR5 ;  /* 0x0000000500207c02 */ /* 0x000fe40008000f00 */
[----:B------:R-:W-:-:S02]  /*15b10*/  R2UR UR5, R21 ;  /* 0x00000000150572ca */ /* 0x000fc400000e0000 */
[C---:B------:R-:W-:Y:S02]  /*15b20*/  R2UR UR39, R21.reuse ;  /* 0x00000000152772ca */ /* 0x040fe400000e0000 */
[----:B------:R-:W-:Y:S02]  /*15b30*/  R2UR UR51, R21 ;  /* 0x00000000153372ca */ /* 0x000fe400000e0000 */
[C---:B------:R-:W-:Y:S02]  /*15b40*/  R2UR UR15, R25.reuse ;  /* 0x00000000190f72ca */ /* 0x040fe400000e0000 */
[C---:B------:R-:W-:Y:S02]  /*15b50*/  R2UR UR23, R25.reuse ;  /* 0x00000000191772ca */ /* 0x040fe400000e0000 */
[C---:B------:R-:W-:Y:S02]  /*15b60*/  R2UR UR35, R25.reuse ;  /* 0x00000000192372ca */ /* 0x040fe400000e0000 */
[----:B------:R-:W-:Y:S01]  /*15b70*/  R2UR UR43, R25 ;  /* 0x00000000192b72ca */ /* 0x000fe200000e0000 */
[----:B------:R-:W-:Y:S01]  /*15b80*/  IMAD.U32 R21, RZ, RZ, UR5 ;  /* 0x00000005ff157e24 */ /* 0x000fe2000f8e00ff */
[----:B------:R-:W-:-:S02]  /*15b90*/  R2UR UR5, R9 ;  /* 0x00000000090572ca */ /* 0x000fc400000e0000 */
[C---:B------:R-:W-:Y:S02]  /*15ba0*/  R2UR UR55, R25.reuse ;  /* 0x00000000193772ca */ /* 0x040fe400000e0000 */
[C---:B------:R-:W-:Y:S02]  /*15bb0*/  R2UR UR53, R25.reuse ;  /* 0x00000000193572ca */ /* 0x040fe400000e0000 */
[----:B------:R-:W-:Y:S01]  /*15bc0*/  R2UR UR41, R25 ;  /* 0x00000000192972ca */ /* 0x000fe200000e0000 */
[----:B------:R-:W-:Y:S01]  /*15bd0*/  IMAD.MOV.U32 R25, RZ, RZ, -0x7fffffe0 ;  /* 0x80000020ff197424 */ /* 0x000fe200078e00ff */
[C---:B------:R-:W-:Y:S02]  /*15be0*/  R2UR UR31, R27.reuse ;  /* 0x000000001b1f72ca */ /* 0x040fe400000e0000 */
[----:B------:R-:W-:Y:S02]  /*15bf0*/  R2UR UR47, R27 ;  /* 0x000000001b2f72ca */ /* 0x000fe400000e0000 */
[----:B------:R-:W-:Y:S01]  /*15c00*/  R2UR UR25, R25 ;  /* 0x00000000191972ca */ /* 0x000fe200000e0000 */
[----:B------:R-:W-:Y:S01]  /*15c10*/  IMAD.MOV.U32 R25, RZ, RZ, -0x7fffffe0 ;  /* 0x80000020ff197424 */ /* 0x000fe200078e00ff */
[----:B------:R-:W-:-:S02]  /*15c20*/  R2UR UR49, R27 ;  /* 0x000000001b3172ca */ /* 0x000fc400000e0000 */
[C---:B------:R-:W-:Y:S02]  /*15c30*/  R2UR UR45, R27.reuse ;  /* 0x000000001b2d72ca */ /* 0x040fe400000e0000 */
[----:B------:R-:W-:Y:S01]  /*15c40*/  R2UR UR37, R27 ;  /* 0x000000001b2572ca */ /* 0x000fe200000e0000 */
[----:B------:R-:W-:Y:S01]  /*15c50*/  IMAD.MOV.U32 R27, RZ, RZ, -0x7fffffe0 ;  /* 0x80000020ff1b7424 */ /* 0x000fe200078e00ff */
[----:B------:R-:W-:Y:S02]  /*15c60*/  MOV R14, UR60 ;  /* 0x0000003c000e7c02 */ /* 0x000fe40008000f00 */
[----:B------:R-:W-:Y:S02]  /*15c70*/  R2UR UR16, R8 ;  /* 0x00000000081072ca */ /* 0x000fe400000e0000 */
[----:B------:R-:W-:Y:S01]  /*15c80*/  R2UR UR29, R27 ;  /* 0x000000001b1d72ca */ /* 0x000fe200000e0000 */
[----:B------:R-:W-:Y:S01]  /*15c90*/  IMAD.MOV.U32 R27, RZ, RZ, -0x7fffffe0 ;  /* 0x80000020ff1b7424 */ /* 0x000fe200078e00ff */
[----:B------:R-:W-:Y:S01]  /*15ca0*/  R2UR UR17, R9 ;  /* 0x00000000091172ca */ /* 0x000fe200000e0000 */
[----:B--2---:R-:W-:Y:S01]  /*15cb0*/  IMAD R96, R145, 0x6c0, R0 ;  /* 0x000006c091607824 */ /* 0x004fe200078e0200 */
[----:B------:R-:W-:-:S02]  /*15cc0*/  MOV R0, UR61 ;  /* 0x0000003d00007c02 */ /* 0x000fc40008000f00 */
[----:B------:R-:W-:Y:S01]  /*15cd0*/  R2UR UR61, R27 ;  /* 0x000000001b3d72ca */ /* 0x000fe200000e0000 */
        /* <DEDUP_REMOVED lines=22> */
[C---:B------:R-:W-:Y:S01]  /*15e40*/  VIADD R26, R96.reuse, 0x280 ;  /* 0x00000280601a7836 */ /* 0x040fe20000000000 */
[----:B------:R-:W-:Y:S01]  /*15e50*/  MOV R29, UR10 ;  /* 0x0000000a001d7c02 */ /* 0x000fe20008000f00 */
[----:B------:R-:W-:Y:S01]  /*15e60*/  UMOV UR10, UR12 ;  /* 0x0000000c000a7c82 */ /* 0x000fe20008000000 */
[----:B------:R-:W-:Y:S01]  /*15e70*/  MOV R31, UR6 ;  /* 0x00000006001f7c02 */ /* 0x000fe20008000f00 */
[----:B------:R-:W-:Y:S01]  /*15e80*/  UMOV UR6, UR8 ;  /* 0x0000000800067c82 */ /* 0x000fe20008000000 */
[----:B------:R-:W-:Y:S01]  /*15e90*/  MOV R35, UR10 ;  /* 0x0000000a00237c02 */ /* 0x000fe20008000f00 */
[----:B------:R-:W-:Y:S01]  /*15ea0*/  IMAD.MOV.U32 R27, RZ, RZ, -0x7fffffe0 ;  /* 0x80000020ff1b7424 */ /* 0x000fe200078e00ff */
[C---:B------:R-:W-:Y:S01]  /*15eb0*/  R2UR UR10, R96.reuse ;  /* 0x00000000600a72ca */ /* 0x040fe200000e0000 */
[----:B------:R-:W-:Y:S01]  /*15ec0*/  VIADD R100, R96, 0x3c2 ;  /* 0x000003c260647836 */ /* 0x000fe20000000000 */
[----:B------:R-:W-:-:S02]  /*15ed0*/  R2UR UR8, R8 ;  /* 0x00000000080872ca */ /* 0x000fc400000e0000 */
[----:B------:R-:W-:Y:S01]  /*15ee0*/  R2UR UR26, R20 ;  /* 0x00000000141a72ca */ /* 0x000fe200000e0000 */
[----:B------:R-:W-:Y:S01]  /*15ef0*/  VIADD R20, R96, 0x102 ;  /* 0x0000010260147836 */ /* 0x000fe20000000000 */
[----:B------:R-:W-:Y:S02]  /*15f00*/  MOV R33, UR4 ;  /* 0x0000000400217c02 */ /* 0x000fe40008000f00 */
        /* <DEDUP_REMOVED lines=9> */
[----:B------:R-:W-:Y:S01]  /*15fa0*/  VIADD R20, R96, 0x240 ;  /* 0x0000024060147836 */ /* 0x000fe20000000000 */
[----:B------:R-:W-:Y:S01]  /*15fb0*/  R2UR UR11, R34 ;  /* 0x00000000220b72ca */ /* 0x000fe200000e0000 */
[----:B------:R-:W-:Y:S01]  /*15fc0*/  VIADD R24, R96, 0x142 ;  /* 0x0000014260187836 */ /* 0x000fe20000000000 */
[----:B------:R-:W-:-:S02]  /*15fd0*/  R2UR UR10, R35 ;  /* 0x00000000230a72ca */ /* 0x000fc400000e0000 */
[----:B------:R-:W-:Y:S02]  /*15fe0*/  R2UR UR4, R20 ;  /* 0x00000000140472ca */ /* 0x000fe400000e0000 */
[----:B------:R-:W-:Y:S02]  /*15ff0*/  R2UR UR8, R8 ;  /* 0x00000000080872ca */ /* 0x000fe400000e0000 */
[----:B------:R-:W-:Y:S02]  /*16000*/  R2UR UR9, R9 ;  /* 0x00000000090972ca */ /* 0x000fe400000e0000 */
[----:B------:R-:W-:Y:S01]  /*16010*/  R2UR UR42, R24 ;  /* 0x00000000182a72ca */ /* 0x000fe200000e0000 */
[----:B------:R-:W-:Y:S01]  /*16020*/  VIADD R24, R96, 0x202 ;  /* 0x0000020260187836 */ /* 0x000fe20000000000 */
[----:B------:R-:W-:Y:S01]  /*16030*/  R2UR UR44, R26 ;  /* 0x000000001a2c72ca */ /* 0x000fe200000e0000 */
[----:B------:R-:W-:Y:S01]  /*16040*/  VIADD R26, R96, 0x380 ;  /* 0x00000380601a7836 */ /* 0x000fe20000000000 */
[----:B------:R-:W-:-:S02]  /*16050*/  MOV R97, UR61 ;  /* 0x0000003d00617c02 */ /* 0x000fc40008000f00 */
        /* <DEDUP_REMOVED lines=12> */
[----:B------:R-:W-:-:S02]  /*16120*/  R2UR UR21, R27 ;  /* 0x000000001b1572ca */ /* 0x000fc400000e0000 */
[----:B------:R-:W-:Y:S01]  /*16130*/  R2UR UR40, R24 ;  /* 0x00000000182872ca */ /* 0x000fe200000e0000 */
[----:B------:R-:W-:Y:S01]  /*16140*/  VIADD R24, R96, 0x3c0 ;  /* 0x000003c060187836 */ /* 0x000fe20000000000 */
[----:B------:R-:W-:Y:S01]  /*16150*/  R2UR UR60, R26 ;  /* 0x000000001a3c72ca */ /* 0x000fe200000e0000 */
[----:B------:R-:W-:-:S03]  /*16160*/  VIADD R26, R96, 0x2c2 ;  /* 0x000002c2601a7836 */ /* 0x000fc60000000000 */
[----:B------:R-:W-:Y:S01]  /*16170*/  R2UR UR24, R24 ;  /* 0x00000000181872ca */ /* 0x000fe200000e0000 */
[----:B------:R-:W-:-:S08]  /*16180*/  VIADD R24, R96, 0x440 ;  /* 0x0000044060187836 */ /* 0x000fd00000000000 */
[----:B------:R-:W-:Y:S02]  /*16190*/  MOV R102, UR60 ;  /* 0x0000003c00667c02 */ /* 0x000fe40008000f00 */
[----:B------:R-:W-:Y:S01]  /*161a0*/  R2UR UR60, R26 ;  /* 0x000000001a3c72ca */ /* 0x000fe200000e0000 */
[----:B------:R-:W-:Y:S01]  /*161b0*/  VIADD R26, R96, 0x342 ;  /* 0x00000342601a7836 */ /* 0x000fe20000000000 */
[----:B------:R-:W-:Y:S02]  /*161c0*/  WARPGROUP.DEPBAR.LE gsb0, 0x0 ;  /* 0x00008000000079c5 */ /* 0x000fe40000010000 */
[----:B------:R-:W-:Y:S02]  /*161d0*/  WARPGROUP.ARRIVE ;  /* 0x00000000000079c5 */ /* 0x000fe40000000000 */
[----:B------:R-:W-:-:S04]  /*161e0*/  R2UR UR20, R26 ;  /* 0x000000001a1472ca */ /* 0x000fc800000e0000 */
[----:B------:R-:W-:Y:S01]  /*161f0*/  HGMMA.64x16x16.F32 R80, gdesc[UR4], RZ, !UPT, gsb0 ;  /* 0x00200000045079f0 */ /* 0x000fe2000c0008ff */
[----:B------:R-:W-:Y:S02]  /*16200*/  R2UR UR5, R32 ;  /* 0x00000000200572ca */ /* 0x000fe400000e0000 */
[----:B------:R-:W-:Y:S02]  /*16210*/  R2UR UR4, R33 ;  /* 0x00000000210472ca */ /* 0x000fe400000e0000 */
        /* <DEDUP_REMOVED lines=14> */
[----:B------:R-:W-:-:S02]  /*16300*/  IMAD.MOV.U32 R25, RZ, RZ, -0x7fffffe0 ;  /* 0x80000020ff197424 */ /* 0x000fc400078e00ff */
[----:B------:R-:W-:Y:S01]  /*16310*/  MOV R103, UR58 ;  /* 0x0000003a00677c02 */ /* 0x000fe20008000f00 */
[----:B------:R-:W-:Y:S01]  /*16320*/  UMOV UR58, UR4 ;  /* 0x00000004003a7c82 */ /* 0x000fe20008000000 */
[----:B------:R-:W-:Y:S01]  /*16330*/  MOV R104, UR59 ;  /* 0x0000003b00687c02 */ /* 0x000fe20008000f00 */
[----:B------:R-:W-:Y:S01]  /*16340*/  UMOV UR59, UR5 ;  /* 0x00000005003b7c82 */ /* 0x000fe20008000000 */
[C---:B------:R-:W-:Y:S02]  /*16350*/  R2UR UR4, R8.reuse ;  /* 0x00000000080472ca */ /* 0x040fe400000e0000 */
[C---:B------:R-:W-:Y:S02]  /*16360*/  R2UR UR5, R9.reuse ;  /* 0x00000000090572ca */ /* 0x040fe400000e0000 */
[----:B------:R-:W-:Y:S01]  /*16370*/  IMAD.U32 R98, RZ, RZ, UR12 ;  /* 0x0000000cff627e24 */ /* 0x000fe2000f8e00ff */
[----:B------:R-:W-:Y:S01]  /*16380*/  R2UR UR12, R8 ;  /* 0x00000000080c72ca */ /* 0x000fe200000e0000 */
[----:B------:R-:W-:Y:S01]  /*16390*/  IMAD.U32 R99, RZ, RZ, UR13 ;  /* 0x0000000dff637e24 */ /* 0x000fe2000f8e00ff */
[----:B------:R-:W-:-:S02]  /*163a0*/  R2UR UR13, R9 ;  /* 0x00000000090d72ca */ /* 0x000fc400000e0000 */
[----:B------:R-:W-:Y:S01]  /*163b0*/  R2UR UR32, R24 ;  /* 0x00000000182072ca */ /* 0x000fe200000e0000 */
[----:B------:R-:W-:Y:S01]  /*163c0*/  VIADD R24, R96, 0x382 ;  /* 0x0000038260187836 */ /* 0x000fe20000000000 */
[----:B------:R-:W-:Y:S01]  /*163d0*/  R2UR UR33, R25 ;  /* 0x00000000192172ca */ /* 0x000fe200000e0000 */
[----:B------:R-:W-:Y:S01]  /*163e0*/  IMAD.MOV.U32 R25, RZ, RZ, -0x7fffffe0 ;  /* 0x80000020ff197424 */ /* 0x000fe200078e00ff */
        /* <DEDUP_REMOVED lines=10> */
[----:B------:R-:W-:Y:S01]  /*16490*/  UMOV UR56, UR40 ;  /* 0x0000002800387c82 */ /* 0x000fe20008000000 */
[----:B------:R-:W-:Y:S01]  /*164a0*/  UMOV UR57, UR41 ;  /* 0x0000002900397c82 */ /* 0x000fe20008000000 */
[C---:B------:R-:W-:Y:S01]  /*164b0*/  R2UR UR40, R6.reuse ;  /* 0x00000000062872ca */ /* 0x040fe200000e0000 */
[----:B------:R-:W-:Y:S01]  /*164c0*/  UMOV UR58, UR48 ;  /* 0x00000030003a7c82 */ /* 0x000fe20008000000 */
[C---:B------:R-:W-:Y:S01]  /*164d0*/  R2UR UR41, R7.reuse ;  /* 0x00000000072972ca */ /* 0x040fe200000e0000 */
[----:B------:R-:W-:Y:S01]  /*164e0*/  UMOV UR59, UR49 ;  /* 0x00000031003b7c82 */ /* 0x000fe20008000000 */
[----:B------:R-:W-:Y:S02]  /*164f0*/  R2UR UR48, R6 ;  /* 0x00000000063072ca */ /* 0x000fe400000e0000 */
[----:B------:R-:W-:Y:S01]  /*16500*/  R2UR UR49, R7 ;  /* 0x00000000073172ca */ /* 0x000fe200000e0000 */
        /* <DEDUP_REMOVED lines=51> */
[----:B------:R-:W-:Y:S01]  /*16840*/  UMOV UR22, UR28 ;  /* 0x0000001c00167c82 */ /* 0x000fe20008000000 */
[----:B------:R-:W-:Y:S01]  /*16850*/  UMOV UR23, UR29 ;  /* 0x0000001d00177c82 */ /* 0x000fe20008000000 */
[----:B------:R-:W-:Y:S02]  /*16860*/  R2UR UR28, R6 ;  /* 0x00000000061c72ca */ /* 0x000fe400000e0000 */
[----:B------:R-:W-:Y:S02]  /*16870*/  R2UR UR29, R7 ;  /* 0x00000000071d72ca */ /* 0x000fe400000e0000 */
[----:B------:R-:W-:Y:S02]  /*16880*/  R2UR UR20, R10 ;  /* 0x000000000a1472ca */ /* 0x000fe400000e0000 */
[----:B------:R-:W-:Y:S01]  /*16890*/  R2UR UR21, R11 ;  /* 0x000000000b1572ca */ /* 0x000fe200000e0000 */
[----:B------:R-:W-:-:S02]  /*168a0*/  WARPGROUP.DEPBAR.LE gsb0, 0x0 ;  /* 0x00008000000079c5 */ /* 0x000fc40000010000 */
[----:B------:R-:W-:-:S06]  /*168b0*/  WARPGROUP.ARRIVE ;  /* 0x00000000000079c5 */ /* 0x000fcc0000000000 */
[----:B------:R-:W-:Y:S01]  /*168c0*/  HGMMA.64x16x16.F32 R80, gdesc[UR24], R80, gsb0 ;  /* 0x00200000185079f0 */ /* 0x000fe20008000850 */
        /* <DEDUP_REMOVED lines=8> */
[----:B------:R-:W-:-:S07]  /*16950*/  R2UR UR29, R13 ;  /* 0x000000000d1d72ca */ /* 0x000fce00000e0000 */
[----:B------:R-:W-:Y:S02]  /*16960*/  MOV R101, UR30 ;  /* 0x0000001e00657c02 */ /* 0x000fe40008000f00 */
[----:B------:R-:W-:Y:S02]  /*16970*/  MOV R100, UR31 ;  /* 0x0000001f00647c02 */ /* 0x000fe40008000f00 */
[----:B------:R-:W-:Y:S01]  /*16980*/  R2UR UR30, R20 ;  /* 0x00000000141e72ca */ /* 0x000fe200000e0000 */
[----:B------:R-:W-:Y:S01]  /*16990*/  VIADD R20, R96, 0x4c0 ;  /* 0x000004c060147836 */ /* 0x000fe20000000000 */
[----:B------:R-:W-:Y:S01]  /*169a0*/  R2UR UR31, R21 ;  /* 0x00000000151f72ca */ /* 0x000fe200000e0000 */
[----:B------:R-:W-:Y:S01]  /*169b0*/  IMAD.MOV.U32 R21, RZ, RZ, -0x7fffffe0 ;  /* 0x80000020ff157424 */ /* 0x000fe200078e00ff */
[----:B------:R-:W-:Y:S02]  /*169c0*/  WARPGROUP.DEPBAR.LE gsb0, 0x0 ;  /* 0x00008000000079c5 */ /* 0x000fe40000010000 */
        /* <DEDUP_REMOVED lines=17> */
[----:B------:R-:W-:Y:S01]  /*16ae0*/  VIADD R20, R96, 0x540 ;  /* 0x0000054060147836 */ /* 0x000fe20000000000 */
[----:B------:R-:W-:Y:S01]  /*16af0*/  R2UR UR27, R21 ;  /* 0x00000000151b72ca */ /* 0x000fe200000e0000 */
[----:B------:R-:W-:Y:S01]  /*16b00*/  IMAD.MOV.U32 R21, RZ, RZ, -0x7fffffe0 ;  /* 0x80000020ff157424 */ /* 0x000fe200078e00ff */
[----:B------:R-:W-:-:S03]  /*16b10*/  R2UR UR37, R11 ;  /* 0x000000000b2572ca */ /* 0x000fc600000e0000 */
[----:B------:R-:W-:Y:S01]  /*16b20*/  MOV R110, UR38 ;  /* 0x00000026006e7c02 */ /* 0x000fe20008000f00 */
[----:B------:R-:W-:Y:S01]  /*16b30*/  UMOV UR38, UR8 ;  /* 0x0000000800267c82 */ /* 0x000fe20008000000 */
[----:B------:R-:W-:Y:S01]  /*16b40*/  MOV R109, UR39 ;  /* 0x00000027006d7c02 */ /* 0x000fe20008000f00 */
[----:B------:R-:W-:Y:S01]  /*16b50*/  UMOV UR39, UR9 ;  /* 0x0000000900277c82 */ /* 0x000fe20008000000 */
[----:B------:R-:W-:Y:S02]  /*16b60*/  R2UR UR8, R10 ;  /* 0x000000000a0872ca */ /* 0x000fe400000e0000 */
[----:B------:R-:W-:Y:S01]  /*16b70*/  MOV R112, UR26 ;  /* 0x0000001a00707c02 */ /* 0x000fe20008000f00 */
[----:B------:R-:W-:Y:S01]  /*16b80*/  UMOV UR26, UR60 ;  /* 0x0000003c001a7c82 */ /* 0x000fe20008000000 */
[----:B------:R-:W-:Y:S01]  /*16b90*/  MOV R111, UR27 ;  /* 0x0000001b006f7c02 */ /* 0x000fe20008000f00 */
[----:B------:R-:W-:Y:S01]  /*16ba0*/  UMOV UR27, UR61 ;  /* 0x0000003d001b7c82 */ /* 0x000fe20008000000 */
[----:B------:R-:W-:Y:S01]  /*16bb0*/  R2UR UR61, R97 ;  /* 0x00000000613d72ca */ /* 0x000fe200000e0000 */
[----:B------:R-:W-:Y:S01]  /*16bc0*/  IMAD.MOV.U32 R97, RZ, RZ, -0x7fffffe0 ;  /* 0x80000020ff617424 */ /* 0x000fe200078e00ff */
[----:B------:R-:W-:-:S02]  /*16bd0*/  R2UR UR60, R102 ;  /* 0x00000000663c72ca */ /* 0x000fc400000e0000 */
[----:B------:R-:W-:Y:S01]  /*16be0*/  R2UR UR9, R11 ;  /* 0x000000000b0972ca */ /* 0x000fe200000e0000 */
[----:B------:R-:W-:Y:S02]  /*16bf0*/  WARPGROUP.DEPBAR.LE gsb0, 0x0 ;  /* 0x00008000000079c5 */ /* 0x000fe40000010000 */
[----:B------:R-:W-:-:S06]  /*16c00*/  WARPGROUP.ARRIVE ;  /* 0x00000000000079c5 */ /* 0x000fcc0000000000 */
[----:B------:R-:W-:Y:S01]  /*16c10*/  HGMMA.64x16x16.F32 R48, gdesc[UR40], R48, gsb0 ;  /* 0x00200000283079f0 */ /* 0x000fe20008000830 */
[----:B------:R-:W-:Y:S01]  /*16c20*/  R2UR UR40, R12 ;  /* 0x000000000c2872ca */ /* 0x000fe200000e0000 */
[----:B------:R-:W-:Y:S01]  /*16c30*/  UMOV UR42, UR22 ;  /* 0x00000016002a7c82 */ /* 0x000fe20008000000 */
[----:B------:R-:W-:Y:S01]  /*16c40*/  R2UR UR41, R13 ;  /* 0x000000000d2972ca */ /* 0x000fe200000e0000 */
[----:B------:R-:W-:Y:S01]  /*16c50*/  UMOV UR43, UR23 ;  /* 0x00000017002b7c82 */ /* 0x000fe20008000000 */
[----:B------:R-:W-:Y:S01]  /*16c60*/  R2UR UR22, R20 ;  /* 0x00000000141672ca */ /* 0x000fe200000e0000 */
[----:B------:R-:W-:Y:S01]  /*16c70*/  VIADD R20, R96, 0x580 ;  /* 0x0000058060147836 */ /* 0x000fe20000000000 */
[----:B------:R-:W-:Y:S01]  /*16c80*/  R2UR UR23, R21 ;  /* 0x00000000151772ca */ /* 0x000fe200000e0000 */
[----:B------:R-:W-:-:S10]  /*16c90*/  IMAD.MOV.U32 R21, RZ, RZ, -0x7fffffe0 ;  /* 0x80000020ff157424 */ /* 0x000fd400078e00ff */
[----:B------:R-:W-:Y:S02]  /*16ca0*/  MOV R114, UR22 ;  /* 0x0000001600727c02 */ /* 0x000fe40008000f00 */
[----:B------:R-:W-:Y:S02]  /*16cb0*/  MOV R113, UR23 ;  /* 0x0000001700717c02 */ /* 0x000fe40008000f00 */
[----:B------:R-:W-:Y:S02]  /*16cc0*/  R2UR UR22, R98 ;  /* 0x00000000621672ca */ /* 0x000fe400000e0000 */
        /* <DEDUP_REMOVED lines=8> */
[----:B------:R-:W-:Y:S02]  /*16d50*/  R2UR UR16, R10 ;  /* 0x000000000a1072ca */ /* 0x000fe400000e0000 */
[----:B------:R-:W-:Y:S01]  /*16d60*/  R2UR UR17, R11 ;  /* 0x000000000b1172ca */ /* 0x000fe200000e0000 */
[----:B------:R-:W-:Y:S02]  /*16d70*/  WARPGROUP.DEPBAR.LE gsb0, 0x0 ;  /* 0x00008000000079c5 */ /* 0x000fe40000010000 */
[----:B------:R-:W-:-:S06]  /*16d80*/  WARPGROUP.ARRIVE ;  /* 0x00000000000079c5 */ /* 0x000fcc0000000000 */
[----:B------:R-:W-:Y:S01]  /*16d90*/  HGMMA.64x16x16.F32 R32, gdesc[UR48], R32, gsb0 ;  /* 0x00200000302079f0 */ /* 0x000fe20008000820 */
[----:B------:R-:W-:Y:S01]  /*16da0*/  UMOV UR50, UR4 ;  /* 0x0000000400327c82 */ /* 0x000fe20008000000 */
[----:B------:R-:W-:Y:S01]  /*16db0*/  UMOV UR51, UR5 ;  /* 0x0000000500337c82 */ /* 0x000fe20008000000 */
[C---:B------:R-:W-:Y:S02]  /*16dc0*/  R2UR UR4, R12.reuse ;  /* 0x000000000c0472ca */ /* 0x040fe400000e0000 */
[C---:B------:R-:W-:Y:S02]  /*16dd0*/  R2UR UR5, R13.reuse ;  /* 0x000000000d0572ca */ /* 0x040fe400000e0000 */
[----:B------:R-:W-:Y:S02]  /*16de0*/  R2UR UR48, R12 ;  /* 0x000000000c3072ca */ /* 0x000fe400000e0000 */
[----:B------:R-:W-:Y:S01]  /*16df0*/  R2UR UR49, R13 ;  /* 0x000000000d3172ca */ /* 0x000fe200000e0000 */
[----:B------:R-:W-:-:S02]  /*16e00*/  WARPGROUP.DEPBAR.LE gsb0, 0x0 ;  /* 0x00008000000079c5 */ /* 0x000fc40000010000 */
        /* <DEDUP_REMOVED lines=11> */
[C---:B------:R-:W-:Y:S01]  /*16ec0*/  R2UR UR28, R10.reuse ;  /* 0x000000000a1c72ca */ /* 0x040fe200000e0000 */
[----:B------:R-:W-:Y:S01]  /*16ed0*/  UMOV UR30, UR12 ;  /* 0x0000000c001e7c82 */ /* 0x000fe20008000000 */
[C---:B------:R-:W-:Y:S01]  /*16ee0*/  R2UR UR29, R11.reuse ;  /* 0x000000000b1d72ca */ /* 0x040fe200000e0000 */
        /* <DEDUP_REMOVED lines=170> */
[----:B------:R-:W-:Y:S01]  /*17990*/  VIADD R96, R96, 0x682 ;  /* 0x0000068260607836 */ /* 0x000fe20000000000 */
        /* <DEDUP_REMOVED lines=49> */
[----:B------:R-:W-:Y:S05]  /*17cb0*/  @P2 BRA `(.L_x_2461) ;  /* 0x0000000000302947 */ /* 0x000fea0003800000 */
[----:B------:R-:W-:Y:S05]  /*17cc0*/  @!P0 BRA `(.L_x_2462) ;  /* 0x0000000000048947 */ /* 0x000fea0003800000 */
[----:B------:R-:W-:Y:S01]  /*17cd0*/  BPT.TRAP 0x1 ;  /* 0x000000040000795c */ /* 0x000fe20000300000 */
.L_x_2462:
[----:B------:R-:W-:Y:S01]  /*17ce0*/  SHF.L.U32 R0, R18, 0x1f, RZ ;  /* 0x0000001f12007819 */ /* 0x000fe200000006ff */
[----:B------:R-:W-:-:S04]  /*17cf0*/  IMAD R14, R19, 0x8, R22 ;  /* 0x00000008130e7824 */ /* 0x000fc800078e0216 */
[----:B------:R0:W1:Y:S01]  /*17d00*/  SYNCS.PHASECHK.TRANS64.TRYWAIT P2, [R14+URZ+0x31c50], R0 ;  /* 0x031c50000e0075a7 */ /* 0x000062000804017f */
[----:B------:R-:W-:Y:S05]  /*17d10*/  @!P0 BRA `(.L_x_2463) ;  /* 0x0000000000048947 */ /* 0x000fea0003800000 */
[----:B------:R-:W-:Y:S01]  /*17d20*/  BPT.TRAP 0x1 ;  /* 0x000000040000795c */ /* 0x000fe20000300000 */
.L_x_2463:
[----:B------:R-:W-:Y:S04]  /*17d30*/  BSSY B0, `(.L_x_2461) ;  /* 0x0000004000007945 */ /* 0x000fe80003800000 */
[----:B-1----:R-:W-:Y:S05]  /*17d40*/  @P2 BRA `(.L_x_2464) ;  /* 0x0000000000082947 */ /* 0x002fea0003800000 */
[----:B------:R-:W1:Y:S02]  /*17d50*/  SYNCS.PHASECHK.TRANS64.TRYWAIT P2, [R14+URZ+0x31c50], R0 ;  /* 0x031c50000e0075a7 */ /* 0x000e64000804017f */
[----:B-1----:R-:W-:Y:S05]  /*17d60*/  @!P2 BRA `(.L_x_2465) ;  /* 0x000000f000b0a947 */ /* 0x002fea0003800000 */
.L_x_2464:
[----:B------:R-:W-:Y:S05]  /*17d70*/  BSYNC B0 ;  /* 0x0000000000007941 */ /* 0x000fea0003800000 */
.L_x_2461:
[----:B------:R-:W2:Y:S01]  /*17d80*/  LDL.LU R108, [R1+0x18] ;  /* 0x00001800016c7983 */ /* 0x000ea20000300800 */
[----:B01----:R-:W-:Y:S01]  /*17d90*/  FMNMX.FTZ R0, R88, R16, !PT ;  /* 0x0000001058007209 */ /* 0x003fe20007810000 */
[----:B------:R-:W-:Y:S05]  /*17da0*/  WARPSYNC.ALL ;  /* 0x0000000000007948 */ /* 0x000fea0003800000 */
[----:B------:R-:W-:Y:S01]  /*17db0*/  FMNMX.FTZ R0, R89, R0, !PT ;  /* 0x0000000059007209 */ /* 0x000fe20007810000 */
[----:B------:R-:W-:Y:S01]  /*17dc0*/  ULDC UR4, c[0x0][0x988] ;  /* 0x0002620000047ab9 */ /* 0x000fe20000000800 */
[----:B------:R-:W-:Y:S02]  /*17dd0*/  STL [R1+0x158], R2 ;  /* 0x0001580201007387 */ /* 0x000fe40000100800 */
        /* <DEDUP_REMOVED lines=36> */
[----:B------:R-:W-:-:S04]  /*18020*/  IMAD.U32 R0, RZ, RZ, UR4 ;  /* 0x00000004ff007e24 */ /* 0x000fc8000f8e00ff */
[----:B------:R-:W0:Y:S02]  /*18030*/  SHFL.BFLY PT, R20, R14, 0x1, 0x1f ;  /* 0x0c201f000e147f89 */ /* 0x000e2400000e0000 */
[----:B0-----:R-:W-:-:S05]  /*18040*/  FMNMX.FTZ R20, R14, R20, !PT ;  /* 0x000000140e147209 */ /* 0x001fca0007810000 */
[C---:B------:R-:W-:Y:S01]  /*18050*/  FMUL.FTZ R103, R20.reuse, R0 ;  /* 0x0000000014677220 */ /* 0x040fe20000410000 */
[----:B------:R-:W-:-:S03]  /*18060*/  FADD.FTZ R96, -R20, R16 ;  /* 0x0000001014607221 */ /* 0x000fc60000010100 */
[-CC-:B------:R-:W-:Y:S01]  /*18070*/  FFMA.FTZ R101, R28, R0.reuse, -R103.reuse ;  /* 0x000000001c657223 */ /* 0x180fe20000010867 */
[-CC-:B------:R-:W-:Y:S01]  /*18080*/  FFMA.FTZ R18, R92, R0.reuse, -R103.reuse ;  /* 0x000000005c127223 */ /* 0x180fe20000010867 */
[----:B------:R-:W3:Y:S01]  /*18090*/  LDL R28, [R1+0xd8] ;  /* 0x0000d800011c7983 */ /* 0x000ee20000100800 */
[-CC-:B------:R-:W-:Y:S01]  /*180a0*/  FFMA.FTZ R14, R88, R0.reuse, -R103.reuse ;  /* 0x00000000580e7223 */ /* 0x180fe20000010867 */
        /* <DEDUP_REMOVED lines=39> */
[C---:B0-----:R-:W-:Y:S01]  /*18320*/  FADD.FTZ R24, R16.reuse, R24 ;  /* 0x0000001810187221 */ /* 0x041fe20000010000 */
[----:B------:R-:W-:Y:S02]  /*18330*/  F2FP.F16.F32.PACK_AB R16, R16, R14 ;  /* 0x0000000e1010723e */ /* 0x000fe400000000ff */
        /* <DEDUP_REMOVED lines=31> */
[----:B------:R-:W0:Y:S03]  /*18530*/  MUFU.EX2 R104, R104 ;  /* 0x0000006800687308 */ /* 0x000e260000000800 */
[----:B------:R-:W-:-:S04]  /*18540*/  FMNMX.FTZ R14, R39, R14, !PT ;  /* 0x0000000e270e7209 */ /* 0x000fc80007810000 */
[----:B------:R-:W-:-:S04]  /*18550*/  FMNMX.FTZ R14, R26, R14, !PT ;  /* 0x0000000e1a0e7209 */ /* 0x000fc80007810000 */
[----:B------:R-:W-:Y:S01]  /*18560*/  FMNMX.FTZ R14, R27, R14, !PT ;  /* 0x0000000e1b0e7209 */ /* 0x000fe20007810000 */
[----:B------:R-:W-:-:S03]  /*18570*/  FADD.FTZ R24, R18, R24 ;  /* 0x0000001812187221 */ /* 0x000fc60000010000 */
[----:B------:R-:W-:-:S04]  /*18580*/  FMNMX.FTZ R14, R30, R14, !PT ;  /* 0x0000000e1e0e7209 */ /* 0x000fc80007810000 */
[----:B------:R-:W-:Y:S01]  /*18590*/  FMNMX.FTZ R14, R31, R14, !PT ;  /* 0x0000000e1f0e7209 */ /* 0x000fe20007810000 */
[----:B0-----:R-:W-:-:S04]  /*185a0*/  FADD.FTZ R2, R104, R24 ;  /* 0x0000001868027221 */ /* 0x001fc80000010000 */
[----:B------:R-:W0:Y:S02]  /*185b0*/  SHFL.BFLY PT, R24, R14, 0x2, 0x1f ;  /* 0x0c401f000e187f89 */ /* 0x000e2400000e0000 */
[----:B0-----:R-:W-:-:S05]  /*185c0*/  FMNMX.FTZ R14, R14, R24, !PT ;  /* 0x000000180e0e7209 */ /* 0x001fca0007810000 */
[----:B------:R-:W0:Y:S02]  /*185d0*/  SHFL.BFLY PT, R24, R14, 0x1, 0x1f ;  /* 0x0c201f000e187f89 */ /* 0x000e2400000e0000 */
[----:B0-----:R-:W-:Y:S01]  /*185e0*/  FMNMX.FTZ R14, R14, R24, !PT ;  /* 0x000000180e0e7209 */ /* 0x001fe20007810000 */
[----:B------:R-:W-:-:S05]  /*185f0*/  VIADD R24, R22, 0x200 ;  /* 0x0000020016187836 */ /* 0x000fca0000000000 */
[----:B------:R-:W-:-:S04]  /*18600*/  SHF.R.U32.HI R24, RZ, 0x4, R24 ;  /* 0x00000004ff187819 */ /* 0x000fc80000011618 */
[----:B------:R-:W-:-:S04]  /*18610*/  LOP3.LUT R24, R24, 0x3fff, RZ, 0xc0, !PT ;  /* 0x00003fff18187812 */ /* 0x000fc800078ec0ff */
[----:B------:R-:W-:Y:S01]  /*18620*/  LOP3.LUT R24, R24, 0x2400000, RZ, 0xfc, !PT ;  /* 0x0240000018187812 */ /* 0x000fe200078efcff */
[----:B------:R-:W-:-:S04]  /*18630*/  FMUL.FTZ R25, R14, R0 ;  /* 0x000000000e197220 */ /* 0x000fc80000410000 */
[----:B------:R-:W-:Y:S02]  /*18640*/  IMAD R24, R19, 0x6c0, R24 ;  /* 0x000006c013187824 */ /* 0x000fe400078e0218 */
[----:B------:R-:W-:Y:S02]  /*18650*/  FFMA.FTZ R127, R26, R0, -R25 ;  /* 0x000000001a7f7223 */ /* 0x000fe40000010819 */
        /* <DEDUP_REMOVED lines=11> */
[----:B------:R-:W-:Y:S01]  /*18710*/  R2UR UR6, R24 ;  /* 0x00000000180672ca */ /* 0x000fe200000e0000 */
[-CC-:B------:R-:W-:Y:S01]  /*18720*/  FFMA.FTZ R90, R90, R0.reuse, -R25.reuse ;  /* 0x000000005a5a7223 */ /* 0x180fe20000010819 */
[-CC-:B------:R-:W-:Y:S02]  /*18730*/  FFMA.FTZ R91, R91, R0.reuse, -R25.reuse ;  /* 0x000000005b5b7223 */ /* 0x180fe40000010819 */
[----:B------:R-:W-:Y:S01]  /*18740*/  R2UR UR30, R26 ;  /* 0x000000001a1e72ca */ /* 0x000fe200000e0000 */
[----:B------:R-:W-:Y:S02]  /*18750*/  VIADD R26, R24, 0x1c0 ;  /* 0x000001c0181a7836 */ /* 0x000fe40000000000 */
        /* <DEDUP_REMOVED lines=34> */
[----:B------:R-:W-:Y:S01]  /*18980*/  IMAD.MOV.U32 R25, RZ, RZ, -0x7fffffe0 ;  /* 0x80000020ff197424 */ /* 0x000fe200078e00ff */
[----:B------:R-:W-:Y:S02]  /*18990*/  F2FP.F16.F32.PACK_AB R18, R104, R18 ;  /* 0x000000126812723e */ /* 0x000fe400000000ff */
[----:B------:R-:W-:Y:S02]  /*189a0*/  R2UR UR38, R24 ;  /* 0x00000000182672ca */ /* 0x000fe400000e0000 */
[C---:B------:R-:W-:Y:S01]  /*189b0*/  R2UR UR7, R25.reuse ;  /* 0x00000000190772ca */ /* 0x040fe200000e0000 */
[----:B------:R-:W2:Y:S01]  /*189c0*/  LDL.LU R24, [R1+0x48] ;  /* 0x0000480001187983 */ /* 0x000ea20000300800 */
[----:B------:R-:W-:Y:S02]  /*189d0*/  R2UR UR39, R25 ;  /* 0x00000000192772ca */ /* 0x000fe400000e0000 */
[----:B---3--:R-:W-:Y:S01]  /*189e0*/  LOP3.LUT R104, R28, 0x10000, RZ, 0xfc, !PT ;  /* 0x000100001c687812 */ /* 0x008fe200078efcff */
[----:B------:R-:W2:Y:S04]  /*189f0*/  LDL.LU R25, [R1+0x4c] ;  /* 0x00004c0001197983 */ /* 0x000ea80000300800 */
        /* <DEDUP_REMOVED lines=32> */
[----:B------:R-:W2:Y:S01]  /*18c00*/  LDL.LU R71, [R1+0x34] ;  /* 0x0000340001477983 */ /* 0x000ea20000300800 */
[----:B------:R-:W-:-:S02]  /*18c10*/  IMAD.MOV.U32 R27, RZ, RZ, -0x7fffffe0 ;  /* 0x80000020ff1b7424 */ /* 0x000fc400078e00ff */
[----:B------:R-:W-:Y:S01]  /*18c20*/  IMAD.MOV.U32 R105, RZ, RZ, -0x3ffffff0 ;  /* 0xc0000010ff697424 */ /* 0x000fe200078e00ff */
[----:B------:R-:W-:Y:S01]  /*18c30*/  R2UR UR34, R26 ;  /* 0x000000001a2272ca */ /* 0x000fe200000e0000 */
[----:B------:R-:W-:Y:S01]  /*18c40*/  IMAD.MOV.U32 R26, RZ, RZ, R106 ;  /* 0x000000ffff1a7224 */ /* 0x000fe200078e006a */
[C---:B------:R-:W-:Y:S01]  /*18c50*/  R2UR UR11, R27.reuse ;  /* 0x000000001b0b72ca */ /* 0x040fe200000e0000 */
        /* <DEDUP_REMOVED lines=11> */
[----:B------:R-:W-:Y:S01]  /*18d10*/  R2UR UR35, R27 ;  /* 0x000000001b2372ca */ /* 0x000fe200000e0000 */
[----:B------:R-:W-:Y:S01]  /*18d20*/  IMAD.MOV.U32 R27, RZ, RZ, R107 ;  /* 0x000000ffff1b7224 */ /* 0x000fe200078e006b */
[----:B------:R-:W-:Y:S01]  /*18d30*/  R2UR UR4, R104 ;  /* 0x00000000680472ca */ /* 0x000fe200000e0000 */
[----:B------:R-:W-:Y:S01]  /*18d40*/  IMAD.MOV.U32 R42, RZ, RZ, R147 ;  /* 0x000000ffff2a7224 */ /* 0x000fe200078e0093 */
[----:B------:R-:W-:Y:S01]  /*18d50*/  R2UR UR5, R105 ;  /* 0x00000000690572ca */ /* 0x000fe200000e0000 */
[----:B------:R-:W-:-:S02]  /*18d60*/  IMAD.MOV.U32 R43, RZ, RZ, R148 ;  /* 0x000000ffff2b7224 */ /* 0x000fc400078e0094 */
[----:B------:R-:W-:Y:S02]  /*18d70*/  IMAD.MOV.U32 R46, RZ, RZ, R152 ;  /* 0x000000ffff2e7224 */ /* 0x000fe400078e0098 */
[----:B------:R-:W-:Y:S02]  /*18d80*/  IMAD.MOV.U32 R47, RZ, RZ, R153 ;  /* 0x000000ffff2f7224 */ /* 0x000fe400078e0099 */
[----:B------:R-:W-:Y:S02]  /*18d90*/  IMAD.MOV.U32 R50, RZ, RZ, R156 ;  /* 0x000000ffff327224 */ /* 0x000fe400078e009c */
[----:B------:R-:W-:Y:S02]  /*18da0*/  VIADD R106, R104, 0x180 ;  /* 0x00000180686a7836 */ /* 0x000fe40000000000 */
[----:B------:R-:W-:-:S03]  /*18db0*/  IMAD.MOV.U32 R107, RZ, RZ, -0x3ffffff0 ;  /* 0xc0000010ff6b7424 */ /* 0x000fc600078e00ff */
[----:B------:R-:W-:Y:S02]  /*18dc0*/  R2UR UR8, R106 ;  /* 0x000000006a0872ca */ /* 0x000fe400000e0000 */
[----:B------:R-:W-:Y:S01]  /*18dd0*/  R2UR UR9, R107 ;  /* 0x000000006b0972ca */ /* 0x000fe200000e0000 */
[----:B------:R-:W-:Y:S02]  /*18de0*/  VIADD R106, R104, 0x300 ;  /* 0x00000300686a7836 */ /* 0x000fe40000000000 */
[----:B------:R-:W-:-:S03]  /*18df0*/  IMAD.MOV.U32 R107, RZ, RZ, -0x3ffffff0 ;  /* 0xc0000010ff6b7424 */ /* 0x000fc600078e00ff */
[----:B------:R-:W-:Y:S02]  /*18e00*/  R2UR UR12, R106 ;  /* 0x000000006a0c72ca */ /* 0x000fe400000e0000 */
[----:B------:R-:W-:Y:S01]  /*18e10*/  R2UR UR13, R107 ;  /* 0x000000006b0d72ca */ /* 0x000fe200000e0000 */
[----:B--2---:R-:W-:-:S06]  /*18e20*/  WARPGROUP.ARRIVE ;  /* 0x00000000000079c5 */ /* 0x004fcc0000000000 */
[----:B------:R-:W-:Y:S03]  /*18e30*/  HGMMA.64x96x16.F32 R24, gdesc[UR4].tnspB, R24, gsb0 ;  /* 0x41600000041879f0 */ /* 0x000fe60008000818 */
        /* <DEDUP_REMOVED lines=25> */
[----:B------:R-:W-:Y:S02]  /*18fd0*/  IMAD.MOV.U32 R107, RZ, RZ, -0x3ffffff0 ;  /* 0xc0000010ff6b7424 */ /* 0x000fe400078e00ff */
[----:B------:R-:W-:Y:S01]  /*18fe0*/  IMAD.MOV.U32 R137, RZ, RZ, R2 ;  /* 0x000000ffff897224 */ /* 0x000fe200078e0002 */
[----:B------:R-:W-:Y:S01]  /*18ff0*/  R2UR UR28, R106 ;  /* 0x000000006a1c72ca */ /* 0x000fe200000e0000 */
[----:B------:R1:W5:Y:S01]  /*19000*/  LDL.LU R2, [R1+0x158] ;  /* 0x0001580001027983 */ /* 0x0003620000300800 */
[----:B------:R-:W-:-:S03]  /*19010*/  R2UR UR29, R107 ;  /* 0x000000006b1d72ca */ /* 0x000fc600000e0000 */
[----:B------:R-:W2:Y:S01]  /*19020*/  LDL.LU R138, [R1+0x3c] ;  /* 0x00003c00018a7983 */ /* 0x000ea20000300800 */
        /* <DEDUP_REMOVED lines=18> */
[----:B------:R-:W-:-:S04]  /*19150*/  FADD.FTZ R17, -R14, R17 ;  /* 0x000000110e117221 */ /* 0x000fc80000010100 */
[----:B------:R-:W-:-:S04]  /*19160*/  FMUL.FTZ R17, R17, R0 ;  /* 0x0000000011117220 */ /* 0x000fc80000410000 */
[----:B------:R-:W-:Y:S08]  /*19170*/  MUFU.EX2 R104, R17 ;  /* 0x0000001100687308 */ /* 0x000ff00000000800 */
[----:B------:R3:W2:Y:S01]  /*19180*/  MUFU.EX2 R17, R90 ;  /* 0x0000005a00117308 */ /* 0x0006a20000000800 */
[----:B------:R-:W-:Y:S02]  /*19190*/  WARPGROUP.DEPBAR.LE gsb0, 0x0 ;  /* 0x00008000000079c5 */ /* 0x000fe40000010000 */
[----:B------:R-:W-:-:S06]  /*191a0*/  WARPGROUP.ARRIVE ;  /* 0x00000000000079c5 */ /* 0x000fcc0000000000 */
[----:B------:R-:W-:Y:S01]  /*191b0*/  HGMMA.64x96x16.F32 R24, gdesc[UR36].tnspB, R24, gsb0 ;  /* 0x41600000241879f0 */ /* 0x000fe20008000818 */
[----:B------:R-:W4:Y:S01]  /*191c0*/  MUFU.EX2 R91, R91 ;  /* 0x0000005b005b7308 */ /* 0x000f220000000800 */
[----:B0-----:R-:W-:Y:S02]  /*191d0*/  SHF.R.U32.HI R140, RZ, 0x7, R142 ;  /* 0x00000007ff8c7819 */ /* 0x001fe4000001168e */
[----:B------:R-:W-:-:S03]  /*191e0*/  ISETP.GE.U32.AND P2, PT, R142, 0x180, PT ;  /* 0x000001808e00780c */ /* 0x000fc60003f46070 */
[----:B---3--:R-:W-:Y:S02]  /*191f0*/  VIADD R90, R140, 0x9 ;  /* 0x000000098c5a7836 */ /* 0x008fe40000000000 */
[----:B------:R2:W-:Y:S03]  /*19200*/  MUFU.EX2 R106, R95 ;  /* 0x0000005f006a7308 */ /* 0x0005e60000000800 */
[----:B------:R-:W-:Y:S01]  /*19210*/  SEL R90, R90, 0x9, !P2 ;  /* 0x000000095a5a7807 */ /* 0x000fe20005000000 */
[----:B--2---:R-:W-:Y:S01]  /*19220*/  FFMA.FTZ R95, R104, R138, R17 ;  /* 0x0000008a685f7223 */ /* 0x004fe20000010011 */
[C---:B----4-:R-:W-:Y:S01]  /*19230*/  F2FP.F16.F32.PACK_AB R17, R91.reuse, R17 ;  /* 0x000000115b11723e */ /* 0x050fe200000000ff */
[----:B------:R-:W-:Y:S02]  /*19240*/  WARPGROUP.DEPBAR.LE gsb0, 0x0 ;  /* 0x00008000000079c5 */ /* 0x000fe40000010000 */
[----:B------:R0:W-:Y:S06]  /*19250*/  BAR.ARV R90, 0x100 ;  /* 0x0004005a0000751d */ /* 0x0001ec0000002000 */
[----:B0-----:R-:W-:Y:S01]  /*19260*/  FADD.FTZ R90, R91, R95 ;  /* 0x0000005f5b5a7221 */ /* 0x001fe20000010000 */
[----:B------:R-:W-:-:S02]  /*19270*/  @!P1 IMAD R91, R19, 0x8, R22 ;  /* 0x00000008135b9824 */ /* 0x000fc400078e0216 */
[----:B------:R-:W-:Y:S02]  /*19280*/  @!P1 IMAD R95, R145, 0x8, R22 ;  /* 0x00000008915f9824 */ /* 0x000fe400078e0216 */
[----:B------:R-:W-:Y:S02]  /*19290*/  @!P1 VIADD R91, R91, 0x31c60 ;  /* 0x00031c605b5b9836 */ /* 0x000fe40000000000 */
[----:B------:R-:W-:-:S03]  /*192a0*/  @!P1 VIADD R95, R95, 0x31c40 ;  /* 0x00031c405f5f9836 */ /* 0x000fc60000000000 */
[----:B------:R-:W-:Y:S02]  /*192b0*/  @!P1 PRMT R91, RZ, 0x654, R91 ;  /* 0x00000654ff5b9816 */ /* 0x000fe4000000005b */
[----:B------:R-:W-:-:S04]  /*192c0*/  @!P1 PRMT R95, RZ, 0x654, R95 ;  /* 0x00000654ff5f9816 */ /* 0x000fc8000000005f */
[----:B------:R-:W-:Y:S01]  /*192d0*/  @!P1 SYNCS.ARRIVE.TRANS64.RED.A1T0 RZ, [R95+URZ], RZ ;  /* 0x000000ff5fff99a7 */ /* 0x000fe2000810043f */
[-C--:B------:R-:W-:Y:S01]  /*192e0*/  FMUL.FTZ R24, R24, R92.reuse ;  /* 0x0000005c18187220 */ /* 0x080fe20000410000 */
[----:B------:R0:W-:Y:S02]  /*192f0*/  @!P1 SYNCS.ARRIVE.TRANS64.RED.A1T0 RZ, [R91+URZ], RZ ;  /* 0x000000ff5bff99a7 */ /* 0x0001e4000810043f */
[----:B0-----:R-:W-:Y:S08]  /*19300*/  MUFU.EX2 R91, R21 ;  /* 0x00000015005b7308 */ /* 0x001ff00000000800 */
[----:B------:R-:W-:Y:S01]  /*19310*/  MUFU.EX2 R21, R73 ;  /* 0x0000004900157308 */ /* 0x000fe20000000800 */
[----:B------:R0:W-:Y:S07]  /*19320*/  STL [R1+0x48], R24 ;  /* 0x0000481801007387 */ /* 0x0001ee0000100800 */
[----:B------:R-:W-:Y:S08]  /*19330*/  MUFU.EX2 R73, R74 ;  /* 0x0000004a00497308 */ /* 0x000ff00000000800 */
[----:B------:R-:W-:Y:S01]  /*19340*/  MUFU.EX2 R74, R75 ;  /* 0x0000004b004a7308 */ /* 0x000fe20000000800 */
[----:B0-----:R-:W-:-:S07]  /*19350*/  FMUL.FTZ R24, R29, R92 ;  /* 0x0000005c1d187220 */ /* 0x001fce0000410000 */
[----:B------:R0:W-:Y:S02]  /*19360*/  MUFU.EX2 R75, R78 ;  /* 0x0000004e004b7308 */ /* 0x0001e40000000800 */
[-C--:B0-----:R-:W-:Y:S01]  /*19370*/  FMUL.FTZ R78, R25, R92.reuse ;  /* 0x0000005c194e7220 */ /* 0x081fe20000410000 */
[-C--:B------:R-:W-:Y:S01]  /*19380*/  FMUL.FTZ R25, R28, R92.reuse ;  /* 0x0000005c1c197220 */ /* 0x080fe20000410000 */
[----:B------:R-:W-:-:S03]  /*19390*/  FMUL.FTZ R28, R32, R92 ;  /* 0x0000005c201c7220 */ /* 0x000fc60000410000 */
[----:B------:R-:W-:Y:S04]  /*193a0*/  STL [R1+0x4c], R78 ;  /* 0x00004c4e01007387 */ /* 0x000fe80000100800 */
[----:B------:R0:W-:Y:S04]  /*193b0*/  STL [R1+0x50], R25 ;  /* 0x0000501901007387 */ /* 0x0001e80000100800 */
[----:B------:R2:W-:Y:S01]  /*193c0*/  STL [R1+0x54], R24 ;  /* 0x0000541801007387 */ /* 0x0005e20000100800 */
[----:B0-----:R-:W-:-:S03]  /*193d0*/  FMUL.FTZ R25, R33, R92 ;  /* 0x0000005c21197220 */ /* 0x001fc60000410000 */
[----:B------:R0:W-:Y:S01]  /*193e0*/  STL [R1+0x58], R28 ;  /* 0x0000581c01007387 */ /* 0x0001e20000100800 */
[----:B--2---:R-:W-:-:S03]  /*193f0*/  FMUL.FTZ R24, R36, R92 ;  /* 0x0000005c24187220 */ /* 0x004fc60000410000 */
[----:B------:R2:W-:Y:S01]  /*19400*/  STL [R1+0x5c], R25 ;  /* 0x00005c1901007387 */ /* 0x0005e20000100800 */
[----:B0-----:R-:W-:-:S03]  /*19410*/  FMUL.FTZ R28, R37, R92 ;  /* 0x0000005c251c7220 */ /* 0x001fc60000410000 */
[----:B------:R0:W-:Y:S01]  /*19420*/  STL [R1+0x60], R24 ;  /* 0x0000601801007387 */ /* 0x0001e20000100800 */
[----:B--2---:R-:W-:-:S03]  /*19430*/  FMUL.FTZ R25, R40, R92 ;  /* 0x0000005c28197220 */ /* 0x004fc60000410000 */
[----:B------:R2:W-:Y:S04]  /*19440*/  STL [R1+0x64], R28 ;  /* 0x0000641c01007387 */ /* 0x0005e80000100800 */
[----:B------:R3:W-:Y:S01]  /*19450*/  STL [R1+0x68], R25 ;  /* 0x0000681901007387 */ /* 0x0007e20000100800 */
[-C--:B0-----:R-:W-:Y:S01]  /*19460*/  FMUL.FTZ R24, R41, R92.reuse ;  /* 0x0000005c29187220 */ /* 0x081fe20000410000 */
[----:B--2---:R-:W-:-:S04]  /*19470*/  FMUL.FTZ R28, R44, R92 ;  /* 0x0000005c2c1c7220 */ /* 0x004fc80000410000 */
[----:B------:R0:W-:Y:S01]  /*19480*/  STL [R1+0x6c], R24 ;  /* 0x00006c1801007387 */ /* 0x0001e20000100800 */
[----:B---3--:R-:W-:-:S03]  /*19490*/  FMUL.FTZ R25, R45, R92 ;  /* 0x0000005c2d197220 */ /* 0x008fc60000410000 */
        /* <DEDUP_REMOVED lines=12> */
[----:B------:R2:W-:Y:S01]  /*19560*/  STL [R1+0x88], R28 ;  /* 0x0000881c01007387 */ /* 0x0005e20000100800 */
[----:B------:R-:W-:-:S03]  /*19570*/  FMUL.FTZ R29, R65, R92 ;  /* 0x0000005c411d7220 */ /* 0x000fc60000410000 */
[----:B------:R3:W-:Y:S01]  /*19580*/  STL [R1+0x8c], R25 ;  /* 0x00008c1901007387 */ /* 0x0007e20000100800 */
[-C--:B0-----:R-:W-:Y:S01]  /*19590*/  FMUL.FTZ R24, R60, R92.reuse ;  /* 0x0000005c3c187220 */ /* 0x081fe20000410000 */
[----:B--2---:R-:W-:-:S04]  /*195a0*/  FMUL.FTZ R28, R61, R92 ;  /* 0x0000005c3d1c7220 */ /* 0x004fc80000410000 */
[----:B------:R-:W-:Y:S01]  /*195b0*/  STL [R1+0x90], R24 ;  /* 0x0000901801007387 */ /* 0x000fe20000100800 */
[----:B---3--:R-:W-:-:S03]  /*195c0*/  FMUL.FTZ R25, R64, R92 ;  /* 0x0000005c40197220 */ /* 0x008fc60000410000 */
[----:B------:R-:W-:Y:S04]  /*195d0*/  STL [R1+0x94], R28 ;  /* 0x0000941c01007387 */ /* 0x000fe80000100800 */
[----:B------:R-:W-:Y:S04]  /*195e0*/  STL [R1+0x98], R25 ;  /* 0x0000981901007387 */ /* 0x000fe80000100800 */
[----:B------:R0:W-:Y:S04]  /*195f0*/  STL [R1+0x9c], R29 ;  /* 0x00009c1d01007387 */ /* 0x0001e80000100800 */
[----:B0-----:R-:W2:Y:S01]  /*19600*/  LDL R29, [R1+0xf8] ;  /* 0x0000f800011d7983 */ /* 0x001ea20000100800 */
[----:B------:R-:W0:Y:S08]  /*19610*/  MUFU.EX2 R94, R94 ;  /* 0x0000005e005e7308 */ /* 0x000e300000000800 */
[----:B------:R-:W3:Y:S01]  /*19620*/  MUFU.EX2 R157, R157 ;  /* 0x0000009d009d7308 */ /* 0x000ee20000000800 */
[----:B0-----:R-:W-:-:S05]  /*19630*/  F2FP.F16.F32.PACK_AB R19, R106, R94 ;  /* 0x0000005e6a13723e */ /* 0x001fca00000000ff */
[----:B------:R0:W-:Y:S02]  /*19640*/  STSM.16.M88.4 [R23+0x24300], R16 ;  /* 0x0243001017007844 */ /* 0x0001e40000000200 */
[----:B------:R-:W-:Y:S01]  /*19650*/  MUFU.EX2 R154, R154 ;  /* 0x0000009a009a7308 */ /* 0x000fe20000000800 */
[----:B------:R-:W-:Y:S01]  /*19660*/  FMUL.FTZ R28, R68, R92 ;  /* 0x0000005c441c7220 */ /* 0x000fe20000410000 */
[----:B---3--:R-:W-:-:S06]  /*19670*/  FADD.FTZ R24, R157, R137 ;  /* 0x000000899d187221 */ /* 0x008fcc0000010000 */
[----:B0-----:R-:W0:Y:S01]  /*19680*/  MUFU.EX2 R16, R155 ;  /* 0x0000009b00107308 */ /* 0x001e220000000800 */
[----:B------:R-:W-:-:S07]  /*19690*/  FMUL.FTZ R25, R69, R92 ;  /* 0x0000005c45197220 */ /* 0x000fce0000410000 */
[----:B------:R-:W3:Y:S08]  /*196a0*/  MUFU.EX2 R18, R151 ;  /* 0x0000009700127308 */ /* 0x000ef00000000800 */
[----:B------:R-:W4:Y:S01]  /*196b0*/  MUFU.EX2 R17, R82 ;  /* 0x0000005200117308 */ /* 0x000f220000000800 */
[----:B0-----:R-:W-:-:S07]  /*196c0*/  FADD.FTZ R24, R16, R24 ;  /* 0x0000001810187221 */ /* 0x001fce0000010000 */
[----:B------:R-:W0:Y:S01]  /*196d0*/  MUFU.EX2 R149, R149 ;  /* 0x0000009500957308 */ /* 0x000e220000000800 */
[----:B------:R-:W-:Y:S01]  /*196e0*/  FADD.FTZ R90, R94, R90 ;  /* 0x0000005a5e5a7221 */ /* 0x000fe20000010000 */
[----:B------:R-:W-:Y:S06]  /*196f0*/  STL [R1+0xa0], R28 ;  /* 0x0000a01c01007387 */ /* 0x000fec0000100800 */
[----:B------:R-:W-:Y:S01]  /*19700*/  MUFU.EX2 R105, R72 ;  /* 0x0000004800697308 */ /* 0x000fe20000000800 */
[----:B------:R1:W-:Y:S07]  /*19710*/  STL [R1+0xa4], R25 ;  /* 0x0000a41901007387 */ /* 0x0003ee0000100800 */
[----:B------:R-:W0:Y:S01]  /*19720*/  MUFU.EX2 R72, R83 ;  /* 0x0000005300487308 */ /* 0x000e220000000800 */
[----:B------:R-:W-:Y:S01]  /*19730*/  FADD.FTZ R90, R106, R90 ;  /* 0x0000005a6a5a7221 */ /* 0x000fe20000010000 */
[----:B-1----:R-:W-:-:S06]  /*19740*/  FADD.FTZ R25, R154, R24 ;  /* 0x000000189a197221 */ /* 0x002fcc0000010000 */
[----:B------:R-:W1:Y:S01]  /*19750*/  MUFU.EX2 R141, R141 ;  /* 0x0000008d008d7308 */ /* 0x000e620000000800 */
[----:B---3--:R-:W-:-:S07]  /*19760*/  FADD.FTZ R25, R18, R25 ;  /* 0x0000001912197221 */ /* 0x008fce0000010000 */
[----:B------:R-:W3:Y:S01]  /*19770*/  MUFU.EX2 R19, R86 ;  /* 0x0000005600137308 */ /* 0x000ee20000000800 */
[----:B----4-:R-:W-:-:S07]  /*19780*/  FADD.FTZ R90, R17, R90 ;  /* 0x0000005a115a7221 */ /* 0x010fce0000010000 */
[----:B------:R-:W4:Y:S01]  /*19790*/  MUFU.EX2 R139, R139 ;  /* 0x0000008b008b7308 */ /* 0x000f220000000800 */
[----:B0-----:R-:W-:-:S07]  /*197a0*/  FADD.FTZ R25, R149, R25 ;  /* 0x0000001995197221 */ /* 0x001fce0000010000 */
[----:B------:R-:W0:Y:S01]  /*197b0*/  MUFU.EX2 R87, R87 ;  /* 0x0000005700577308 */ /* 0x000e220000000800 */
[----:B------:R-:W-:-:S07]  /*197c0*/  FADD.FTZ R24, R72, R90 ;  /* 0x0000005a48187221 */ /* 0x000fce0000010000 */
[----:B------:R-:W0:Y:S01]  /*197d0*/  MUFU.EX2 R136, R136 ;  /* 0x0000008800887308 */ /* 0x000e220000000800 */
[----:B-1----:R-:W-:-:S07]  /*197e0*/  FADD.FTZ R25, R141, R25 ;  /* 0x000000198d197221 */ /* 0x002fce0000010000 */
[----:B------:R-:W1:Y:S01]  /*197f0*/  MUFU.EX2 R135, R135 ;  /* 0x0000008700877308 */ /* 0x000e620000000800 */
[----:B---3--:R-:W-:Y:S01]  /*19800*/  FADD.FTZ R24, R19, R24 ;  /* 0x0000001813187221 */ /* 0x008fe20000010000 */
[----:B----4-:R-:W-:-:S06]  /*19810*/  FADD.FTZ R25, R139, R25 ;  /* 0x000000198b197221 */ /* 0x010fcc0000010000 */
[----:B------:R-:W3:Y:S01]  /*19820*/  MUFU.EX2 R134, R134 ;  /* 0x0000008600867308 */ /* 0x000ee20000000800 */
[----:B0-----:R-:W-:Y:S01]  /*19830*/  FADD.FTZ R24, R87, R24 ;  /* 0x0000001857187221 */ /* 0x001fe20000010000 */
[----:B------:R-:W-:-:S06]  /*19840*/  FADD.FTZ R25, R136, R25 ;  /* 0x0000001988197221 */ /* 0x000fcc0000010000 */
[----:B------:R-:W0:Y:S01]  /*19850*/  MUFU.EX2 R133, R133 ;  /* 0x0000008500857308 */ /* 0x000e220000000800 */
[----:B------:R-:W-:-:S07]  /*19860*/  FADD.FTZ R24, R73, R24 ;  /* 0x0000001849187221 */ /* 0x000fce0000010000 */
[----:B------:R-:W4:Y:S01]  /*19870*/  MUFU.EX2 R79, R79 ;  /* 0x0000004f004f7308 */ /* 0x000f220000000800 */
[----:B-1----:R-:W-:-:S07]  /*19880*/  FADD.FTZ R25, R135, R25 ;  /* 0x0000001987197221 */ /* 0x002fce0000010000 */
[----:B------:R-:W1:Y:S01]  /*19890*/  MUFU.EX2 R132, R132 ;  /* 0x0000008400847308 */ /* 0x000e620000000800 */
[----:B------:R-:W-:-:S07]  /*198a0*/  FADD.FTZ R28, R74, R24 ;  /* 0x000000184a1c7221 */ /* 0x000fce0000010000 */
[----:B------:R-:W-:Y:S01]  /*198b0*/  MUFU.EX2 R95, R81 ;  /* 0x00000051005f7308 */ /* 0x000fe20000000800 */
[----:B---3--:R-:W-:-:S07]  /*198c0*/  FADD.FTZ R24, R134, R25 ;  /* 0x0000001986187221 */ /* 0x008fce0000010000 */
[----:B------:R-:W3:Y:S01]  /*198d0*/  MUFU.EX2 R81, R103 ;  /* 0x0000006700517308 */ /* 0x000ee20000000800 */
[----:B------:R-:W-:-:S07]  /*198e0*/  FADD.FTZ R25, R75, R28 ;  /* 0x0000001c4b197221 */ /* 0x000fce0000010000 */
[----:B------:R-:W3:Y:S01]  /*198f0*/  MUFU.EX2 R131, R131 ;  /* 0x0000008300837308 */ /* 0x000ee20000000800 */
[----:B0-----:R-:W-:-:S07]  /*19900*/  FADD.FTZ R24, R133, R24 ;  /* 0x0000001885187221 */ /* 0x001fce0000010000 */
[----:B------:R-:W0:Y:S01]  /*19910*/  MUFU.EX2 R108, R108 ;  /* 0x0000006c006c7308 */ /* 0x000e220000000800 */
[----:B----4-:R-:W-:-:S07]  /*19920*/  FADD.FTZ R25, R79, R25 ;  /* 0x000000194f197221 */ /* 0x010fce0000010000 */
[----:B------:R-:W4:Y:S01]  /*19930*/  MUFU.EX2 R83, R109 ;  /* 0x0000006d00537308 */ /* 0x000f220000000800 */
[----:B-1----:R-:W-:Y:S01]  /*19940*/  FADD.FTZ R24, R132, R24 ;  /* 0x0000001884187221 */ /* 0x002fe20000010000 */
[----:B---3--:R-:W-:-:S06]  /*19950*/  FADD.FTZ R25, R81, R25 ;  /* 0x0000001951197221 */ /* 0x008fcc0000010000 */
[----:B------:R-:W1:Y:S01]  /*19960*/  MUFU.EX2 R110, R110 ;  /* 0x0000006e006e7308 */ /* 0x000e620000000800 */
[----:B------:R-:W-:Y:S01]  /*19970*/  FADD.FTZ R24, R131, R24 ;  /* 0x0000001883187221 */ /* 0x000fe20000010000 */
[----:B0-----:R-:W-:-:S06]  /*19980*/  FADD.FTZ R25, R108, R25 ;  /* 0x000000196c197221 */ /* 0x001fcc0000010000 */
[----:B------:R-:W0:Y:S01]  /*19990*/  MUFU.EX2 R111, R111 ;  /* 0x0000006f006f7308 */ /* 0x000e220000000800 */
[----:B------:R-:W-:-:S07]  /*199a0*/  FADD.FTZ R24, R91, R24 ;  /* 0x000000185b187221 */ /* 0x000fce0000010000 */
[----:B------:R-:W3:Y:S01]  /*199b0*/  MUFU.EX2 R76, R76 ;  /* 0x0000004c004c7308 */ /* 0x000ee20000000800 */
[----:B----4-:R-:W-:-:S07]  /*199c0*/  FADD.FTZ R25, R83, R25 ;  /* 0x0000001953197221 */ /* 0x010fce0000010000 */
[----:B------:R-:W4:Y:S01]  /*199d0*/  MUFU.EX2 R112, R112 ;  /* 0x0000007000707308 */ /* 0x000f220000000800 */
[----:B------:R-:W-:-:S07]  /*199e0*/  FADD.FTZ R24, R105, R24 ;  /* 0x0000001869187221 */ /* 0x000fce0000010000 */
[----:B------:R-:W4:Y:S01]  /*199f0*/  MUFU.EX2 R77, R77 ;  /* 0x0000004d004d7308 */ /* 0x000f220000000800 */
[----:B-1----:R-:W-:-:S07]  /*19a00*/  FADD.FTZ R25, R110, R25 ;  /* 0x000000196e197221 */ /* 0x002fce0000010000 */
[----:B------:R-:W1:Y:S01]  /*19a10*/  MUFU.EX2 R113, R113 ;  /* 0x0000007100717308 */ /* 0x000e620000000800 */
[----:B------:R-:W-:-:S07]  /*19a20*/  FADD.FTZ R24, R21, R24 ;  /* 0x0000001815187221 */ /* 0x000fce0000010000 */
[----:B------:R-:W1:Y:S01]  /*19a30*/  MUFU.EX2 R94, R80 ;  /* 0x00000050005e7308 */ /* 0x000e620000000800 */
[----:B0-----:R-:W-:-:S07]  /*19a40*/  FADD.FTZ R25, R111, R25 ;  /* 0x000000196f197221 */ /* 0x001fce0000010000 */
[----:B------:R-:W0:Y:S01]  /*19a50*/  MUFU.EX2 R114, R114 ;  /* 0x0000007200727308 */ /* 0x000e220000000800 */
[----:B---3--:R-:W-:Y:S01]  /*19a60*/  FADD.FTZ R24, R76, R24 ;  /* 0x000000184c187221 */ /* 0x008fe20000010000 */
[----:B----4-:R-:W-:-:S06]  /*19a70*/  FADD.FTZ R25, R112, R25 ;  /* 0x0000001970197221 */ /* 0x010fcc0000010000 */
[----:B------:R-:W3:Y:S01]  /*19a80*/  MUFU.EX2 R115, R115 ;  /* 0x0000007300737308 */ /* 0x000ee20000000800 */
[----:B------:R-:W-:-:S07]  /*19a90*/  FADD.FTZ R24, R77, R24 ;  /* 0x000000184d187221 */ /* 0x000fce0000010000 */
[----:B------:R-:W4:Y:S01]  /*19aa0*/  MUFU.EX2 R84, R84 ;  /* 0x0000005400547308 */ /* 0x000f220000000800 */
[----:B-1----:R-:W-:-:S07]  /*19ab0*/  FADD.FTZ R25, R113, R25 ;  /* 0x0000001971197221 */ /* 0x002fce0000010000 */
[----:B------:R-:W1:Y:S01]  /*19ac0*/  MUFU.EX2 R116, R116 ;  /* 0x0000007400747308 */ /* 0x000e620000000800 */
[----:B------:R-:W-:-:S07]  /*19ad0*/  FADD.FTZ R24, R94, R24 ;  /* 0x000000185e187221 */ /* 0x000fce0000010000 */
[----:B------:R-:W2:Y:S01]  /*19ae0*/  MUFU.EX2 R85, R85 ;  /* 0x0000005500557308 */ /* 0x000ea20000000800 */
[----:B0-----:R-:W-:-:S07]  /*19af0*/  FADD.FTZ R25, R114, R25 ;  /* 0x0000001972197221 */ /* 0x001fce0000010000 */
[----:B------:R-:W0:Y:S01]  /*19b00*/  MUFU.EX2 R117, R117 ;  /* 0x0000007500757308 */ /* 0x000e220000000800 */
[----:B------:R-:W-:-:S07]  /*19b10*/  FADD.FTZ R24, R95, R24 ;  /* 0x000000185f187221 */ /* 0x000fce0000010000 */
[----:B------:R-:W0:Y:S01]  /*19b20*/  MUFU.EX2 R88, R88 ;  /* 0x0000005800587308 */ /* 0x000e220000000800 */
[----:B---3--:R-:W-:-:S07]  /*19b30*/  FADD.FTZ R25, R115, R25 ;  /* 0x0000001973197221 */ /* 0x008fce0000010000 */
[----:B------:R-:W3:Y:S01]  /*19b40*/  MUFU.EX2 R118, R118 ;  /* 0x0000007600767308 */ /* 0x000ee20000000800 */
[----:B----4-:R-:W-:-:S07]  /*19b50*/  FADD.FTZ R24, R84, R24 ;  /* 0x0000001854187221 */ /* 0x010fce0000010000 */
[----:B------:R-:W4:Y:S01]  /*19b60*/  MUFU.EX2 R89, R89 ;  /* 0x0000005900597308 */ /* 0x000f220000000800 */
[----:B-1----:R-:W-:-:S07]  /*19b70*/  FADD.FTZ R25, R116, R25 ;  /* 0x0000001974197221 */ /* 0x002fce0000010000 */
[----:B------:R-:W1:Y:S01]  /*19b80*/  MUFU.EX2 R119, R119 ;  /* 0x0000007700777308 */ /* 0x000e620000000800 */
[----:B------:R-:W-:Y:S01]  /*19b90*/  F2FP.F16.F32.PACK_AB R19, R87, R19 ;  /* 0x000000135713723e */ /* 0x000fe200000000ff */
[----:B--2---:R-:W-:-:S06]  /*19ba0*/  FADD.FTZ R24, R85, R24 ;  /* 0x0000001855187221 */ /* 0x004fcc0000010000 */
[----:B------:R-:W2:Y:S01]  /*19bb0*/  MUFU.EX2 R93, R93 ;  /* 0x0000005d005d7308 */ /* 0x000ea20000000800 */
[----:B0-----:R-:W-:-:S07]  /*19bc0*/  FADD.FTZ R25, R117, R25 ;  /* 0x0000001975197221 */ /* 0x001fce0000010000 */
[----:B------:R-:W0:Y:S01]  /*19bd0*/  MUFU.EX2 R120, R120 ;  /* 0x0000007800787308 */ /* 0x000e220000000800 */
[----:B------:R-:W-:Y:S01]  /*19be0*/  FADD.FTZ R24, R88, R24 ;  /* 0x0000001858187221 */ /* 0x000fe20000010000 */
[----:B------:R-:W-:-:S06]  /*19bf0*/  F2FP.F16.F32.PACK_AB R16, R16, R157 ;  /* 0x0000009d1010723e */ /* 0x000fcc00000000ff */
[----:B------:R-:W0:Y:S01]  /*19c00*/  MUFU.EX2 R96, R96 ;  /* 0x0000006000607308 */ /* 0x000e220000000800 */
[----:B------:R-:W-:Y:S01]  /*19c10*/  F2FP.F16.F32.PACK_AB R17, R72, R17 ;  /* 0x000000114811723e */ /* 0x000fe200000000ff */
[----:B---3--:R-:W-:Y:S01]  /*19c20*/  FADD.FTZ R25, R118, R25 ;  /* 0x0000001976197221 */ /* 0x008fe20000010000 */
[----:B------:R-:W-:-:S05]  /*19c30*/  F2FP.F16.F32.PACK_AB R18, R18, R154 ;  /* 0x0000009a1212723e */ /* 0x000fca00000000ff */
[----:B------:R-:W3:Y:S01]  /*19c40*/  MUFU.EX2 R87, R121 ;  /* 0x0000007900577308 */ /* 0x000ee20000000800 */
[----:B----4-:R-:W-:-:S07]  /*19c50*/  FADD.FTZ R24, R89, R24 ;  /* 0x0000001859187221 */ /* 0x010fce0000010000 */
[----:B------:R-:W4:Y:S01]  /*19c60*/  MUFU.EX2 R97, R97 ;  /* 0x0000006100617308 */ /* 0x000f220000000800 */
[----:B------:R2:W-:Y:S01]  /*19c70*/  STSM.16.M88.4 [R23+0x25b00], R16 ;  /* 0x025b001017007844 */ /* 0x0005e20000000200 */
[----:B-1----:R-:W-:-:S06]  /*19c80*/  FADD.FTZ R25, R119, R25 ;  /* 0x0000001977197221 */ /* 0x002fcc0000010000 */
[----:B------:R-:W1:Y:S01]  /*19c90*/  MUFU.EX2 R122, R122 ;  /* 0x0000007a007a7308 */ /* 0x000e620000000800 */
[----:B------:R-:W-:Y:S02]  /*19ca0*/  F2FP.F16.F32.PACK_AB R73, R74, R73 ;  /* 0x000000494a49723e */ /* 0x000fe400000000ff */
[----:B------:R-:W-:-:S05]  /*19cb0*/  F2FP.F16.F32.PACK_AB R72, R141, R149 ;  /* 0x000000958d48723e */ /* 0x000fca00000000ff */
[----:B------:R-:W1:Y:S01]  /*19cc0*/  MUFU.EX2 R98, R98 ;  /* 0x0000006200627308 */ /* 0x000e620000000800 */
[----:B--2---:R-:W-:Y:S01]  /*19cd0*/  F2FP.F16.F32.PACK_AB R18, R21, R105 ;  /* 0x000000691512723e */ /* 0x004fe200000000ff */
[----:B------:R-:W-:Y:S01]  /*19ce0*/  FADD.FTZ R21, R93, R24 ;  /* 0x000000185d157221 */ /* 0x000fe20000010000 */
[----:B------:R-:W-:Y:S02]  /*19cf0*/  F2FP.F16.F32.PACK_AB R74, R136, R139 ;  /* 0x0000008b884a723e */ /* 0x000fe400000000ff */
[----:B------:R-:W-:-:S03]  /*19d00*/  F2FP.F16.F32.PACK_AB R75, R79, R75 ;  /* 0x0000004b4f4b723e */ /* 0x000fc600000000ff */
[----:B------:R-:W2:Y:S01]  /*19d10*/  MUFU.EX2 R123, R123 ;  /* 0x0000007b007b7308 */ /* 0x000ea20000000800 */
[----:B------:R-:W-:Y:S01]  /*19d20*/  F2FP.F16.F32.PACK_AB R80, R134, R135 ;  /* 0x000000878650723e */ /* 0x000fe200000000ff */
[----:B0-----:R-:W-:Y:S01]  /*19d30*/  FADD.FTZ R24, R120, R25 ;  /* 0x0000001978187221 */ /* 0x001fe20000010000 */
[----:B------:R-:W-:Y:S02]  /*19d40*/  F2FP.F16.F32.PACK_AB R81, R108, R81 ;  /* 0x000000516c51723e */ /* 0x000fe400000000ff */
[----:B------:R-:W-:-:S03]  /*19d50*/  F2FP.F16.F32.PACK_AB R82, R132, R133 ;  /* 0x000000858452723e */ /* 0x000fc600000000ff */
[----:B------:R-:W0:Y:S01]  /*19d60*/  MUFU.EX2 R99, R99 ;  /* 0x0000006300637308 */ /* 0x000e220000000800 */
[----:B------:R-:W-:Y:S02]  /*19d70*/  F2FP.F16.F32.PACK_AB R83, R110, R83 ;  /* 0x000000536e53723e */ /* 0x000fe400000000ff */
[----:B------:R-:W-:Y:S02]  /*19d80*/  F2FP.F16.F32.PACK_AB R16, R91, R131 ;  /* 0x000000835b10723e */ /* 0x000fe400000000ff */
[----:B------:R-:W-:Y:S02]  /*19d90*/  F2FP.F16.F32.PACK_AB R17, R112, R111 ;  /* 0x0000006f7011723e */ /* 0x000fe400000000ff */
[----:B------:R-:W-:Y:S01]  /*19da0*/  F2FP.F16.F32.PACK_AB R19, R114, R113 ;  /* 0x000000717213723e */ /* 0x000fe200000000ff */
[----:B------:R-:W0:Y:S01]  /*19db0*/  MUFU.EX2 R124, R124 ;  /* 0x0000007c007c7308 */ /* 0x000e220000000800 */
[----:B------:R-:W-:Y:S01]  /*19dc0*/  FADD.FTZ R28, R96, R21 ;  /* 0x00000015601c7221 */ /* 0x000fe20000010000 */
[----:B------:R-:W-:Y:S01]  /*19dd0*/  STSM.16.M88.4 [R23+0x27300], R72 ;  /* 0x0273004817007844 */ /* 0x000fe20000000200 */
[----:B---3--:R-:W-:-:S05]  /*19de0*/  FADD.FTZ R21, R87, R24 ;  /* 0x0000001857157221 */ /* 0x008fca0000010000 */
[----:B------:R-:W3:Y:S01]  /*19df0*/  MUFU.EX2 R100, R100 ;  /* 0x0000006400647308 */ /* 0x000ee20000000800 */
[----:B------:R-:W-:Y:S04]  /*19e00*/  STSM.16.M88.4 [R23+0x28b00], R80 ;  /* 0x028b005017007844 */ /* 0x000fe80000000200 */
[----:B------:R4:W-:Y:S03]  /*19e10*/  STSM.16.M88.4 [R23+0x2a300], R16 ;  /* 0x02a3001017007844 */ /* 0x0009e60000000200 */
[----:B------:R-:W3:Y:S08]  /*19e20*/  MUFU.EX2 R125, R125 ;  /* 0x0000007d007d7308 */ /* 0x000ef00000000800 */
[----:B------:R-:W3:Y:S01]  /*19e30*/  MUFU.EX2 R101, R101 ;  /* 0x0000006500657308 */ /* 0x000ee20000000800 */
[----:B----4-:R-:W-:Y:S01]  /*19e40*/  FADD.FTZ R17, R97, R28 ;  /* 0x0000001c61117221 */ /* 0x010fe20000010000 */
[----:B-1----:R-:W-:-:S06]  /*19e50*/  FADD.FTZ R16, R122, R21 ;  /* 0x000000157a107221 */ /* 0x002fcc0000010000 */
[----:B------:R-:W1:Y:S01]  /*19e60*/  MUFU.EX2 R126, R126 ;  /* 0x0000007e007e7308 */ /* 0x000e620000000800 */
[----:B------:R-:W-:Y:S01]  /*19e70*/  FADD.FTZ R18, R98, R17 ;  /* 0x0000001162127221 */ /* 0x000fe20000010000 */
[----:B--2---:R-:W-:-:S06]  /*19e80*/  FADD.FTZ R17, R123, R16 ;  /* 0x000000107b117221 */ /* 0x004fcc0000010000 */
[----:B------:R-:W2:Y:S01]  /*19e90*/  MUFU.EX2 R102, R102 ;  /* 0x0000006600667308 */ /* 0x000ea20000000800 */
[----:B0-----:R-:W-:Y:S01]  /*19ea0*/  FADD.FTZ R19, R99, R18 ;  /* 0x0000001263137221 */ /* 0x001fe20000010000 */
[----:B------:R-:W-:-:S06]  /*19eb0*/  FADD.FTZ R18, R124, R17 ;  /* 0x000000117c127221 */ /* 0x000fcc0000010000 */
[----:B------:R-:W-:Y:S01]  /*19ec0*/  MUFU.EX2 R127, R127 ;  /* 0x0000007f007f7308 */ /* 0x000fe20000000800 */
[----:B---3--:R-:W-:-:S07]  /*19ed0*/  FADD.FTZ R24, R100, R19 ;  /* 0x0000001364187221 */ /* 0x008fce0000010000 */
[----:B------:R-:W0:Y:S08]  /*19ee0*/  MUFU.EX2 R128, R128 ;  /* 0x0000008000807308 */ /* 0x000e300000000800 */
[----:B------:R-:W-:Y:S08]  /*19ef0*/  MUFU.EX2 R129, R129 ;  /* 0x0000008100817308 */ /* 0x000ff00000000800 */
[----:B------:R-:W3:Y:S01]  /*19f00*/  MUFU.EX2 R130, R130 ;  /* 0x0000008200827308 */ /* 0x000ee20000000800 */
[----:B------:R-:W-:Y:S01]  /*19f10*/  FADD.FTZ R19, R125, R18 ;  /* 0x000000127d137221 */ /* 0x000fe20000010000 */
[----:B------:R-:W-:Y:S01]  /*19f20*/  F2FP.F16.F32.PACK_AB R76, R77, R76 ;  /* 0x0000004c4d4c723e */ /* 0x000fe200000000ff */
[----:B------:R-:W-:Y:S01]  /*19f30*/  FADD.FTZ R21, R101, R24 ;  /* 0x0000001865157221 */ /* 0x000fe20000010000 */
[----:B------:R-:W-:Y:S01]  /*19f40*/  F2FP.F16.F32.PACK_AB R77, R116, R115 ;  /* 0x00000073744d723e */ /* 0x000fe200000000ff */
[----:B-1----:R-:W-:Y:S01]  /*19f50*/  FADD.FTZ R24, R126, R19 ;  /* 0x000000137e187221 */ /* 0x002fe20000010000 */
[----:B------:R-:W-:-:S02]  /*19f60*/  F2FP.F16.F32.PACK_AB R78, R95, R94 ;  /* 0x0000005e5f4e723e */ /* 0x000fc400000000ff */
[----:B------:R-:W-:Y:S02]  /*19f70*/  F2FP.F16.F32.PACK_AB R79, R118, R117 ;  /* 0x00000075764f723e */ /* 0x000fe400000000ff */
[----:B------:R-:W-:Y:S02]  /*19f80*/  F2FP.F16.F32.PACK_AB R84, R85, R84 ;  /* 0x000000545554723e */ /* 0x000fe400000000ff */
[----:B------:R-:W-:Y:S02]  /*19f90*/  F2FP.F16.F32.PACK_AB R85, R120, R119 ;  /* 0x000000777855723e */ /* 0x000fe400000000ff */
[----:B------:R-:W-:Y:S02]  /*19fa0*/  F2FP.F16.F32.PACK_AB R86, R89, R88 ;  /* 0x000000585956723e */ /* 0x000fe400000000ff */
[----:B------:R-:W-:Y:S01]  /*19fb0*/  F2FP.F16.F32.PACK_AB R87, R122, R87 ;  /* 0x000000577a57723e */ /* 0x000fe200000000ff */
[----:B--2---:R-:W-:Y:S01]  /*19fc0*/  FADD.FTZ R25, R102, R21 ;  /* 0x0000001566197221 */ /* 0x004fe20000010000 */
[----:B------:R-:W-:-:S02]  /*19fd0*/  F2FP.F16.F32.PACK_AB R16, R96, R93 ;  /* 0x0000005d6010723e */ /* 0x000fc400000000ff */
[----:B------:R-:W-:Y:S02]  /*19fe0*/  F2FP.F16.F32.PACK_AB R17, R124, R123 ;  /* 0x0000007b7c11723e */ /* 0x000fe400000000ff */
[----:B------:R-:W-:Y:S02]  /*19ff0*/  F2FP.F16.F32.PACK_AB R18, R98, R97 ;  /* 0x000000616212723e */ /* 0x000fe400000000ff */
[----:B------:R-:W-:Y:S01]  /*1a000*/  F2FP.F16.F32.PACK_AB R19, R126, R125 ;  /* 0x0000007d7e13723e */ /* 0x000fe200000000ff */
[----:B------:R-:W-:Y:S01]  /*1a010*/  STSM.16.M88.4 [R23+0x2bb00], R76 ;  /* 0x02bb004c17007844 */ /* 0x000fe20000000200 */
[----:B------:R-:W-:Y:S02]  /*1a020*/  F2FP.F16.F32.PACK_AB R102, R102, R101 ;  /* 0x000000656666723e */ /* 0x000fe400000000ff */
[----:B------:R-:W-:Y:S01]  /*1a030*/  F2FP.F16.F32.PACK_AB R100, R100, R99 ;  /* 0x000000636464723e */ /* 0x000fe200000000ff */
[----:B------:R-:W-:Y:S01]  /*1a040*/  STSM.16.M88.4 [R23+0x2d300], R84 ;  /* 0x02d3005417007844 */ /* 0x000fe20000000200 */
[----:B0-----:R-:W-:-:S02]  /*1a050*/  F2FP.F16.F32.PACK_AB R101, R128, R127 ;  /* 0x0000007f8065723e */ /* 0x001fc400000000ff */
[----:B---3--:R-:W-:Y:S01]  /*1a060*/  F2FP.F16.F32.PACK_AB R103, R130, R129 ;  /* 0x000000818267723e */ /* 0x008fe200000000ff */
[----:B------:R0:W-:Y:S04]  /*1a070*/  STSM.16.M88.4 [R23+0x2eb00], R16 ;  /* 0x02eb001017007844 */ /* 0x0001e80000000200 */
[----:B------:R-:W-:Y:S01]  /*1a080*/  STSM.16.M88.4 [R23+0x30300], R100 ;  /* 0x0303006417007844 */ /* 0x000fe20000000200 */
[----:B------:R-:W-:Y:S01]  /*1a090*/  @!PT LDS RZ, [RZ] ;  /* 0x00000000fffff984 */ /* 0x000fe20000000800 */
[----:B------:R-:W-:Y:S01]  /*1a0a0*/  @!PT LDS RZ, [RZ] ;  /* 0x00000000fffff984 */ /* 0x000fe20000000800 */
[----:B------:R-:W-:Y:S01]  /*1a0b0*/  @!PT LDS RZ, [RZ] ;  /* 0x00000000fffff984 */ /* 0x000fe20000000800 */
[----:B------:R-:W-:Y:S01]  /*1a0c0*/  @!PT LDS RZ, [RZ] ;  /* 0x00000000fffff984 */ /* 0x000fe20000000800 */
[----:B------:R1:W-:Y:S06]  /*1a0d0*/  MEMBAR.ALL.CTA ;  /* 0x0000000000007992 */ /* 0x0003ec0000008000 */
[----:B-1----:R-:W1:Y:S04]  /*1a0e0*/  FENCE.VIEW.ASYNC.S ;  /* 0x00000000000073c6 */ /* 0x002e680000000000 */
[----:B------:R-:W-:Y:S01]  /*1a0f0*/  STL [R1+0x18], R25 ;  /* 0x0000181901007387 */ /* 0x000fe20000100800 */
[-C--:B0-----:R-:W-:Y:S01]  /*1a100*/  FMUL.FTZ R16, R51, R104.reuse ;  /* 0x0000006833107220 */ /* 0x081fe20000410000 */
[-C--:B------:R-:W-:Y:S01]  /*1a110*/  FMUL.FTZ R18, R54, R104.reuse ;  /* 0x0000006836127220 */ /* 0x080fe20000410000 */
[----:B------:R-:W-:-:S03]  /*1a120*/  FMUL.FTZ R17, R55, R104 ;  /* 0x0000006837117220 */ /* 0x000fc60000410000 */
[----:B------:R0:W-:Y:S01]  /*1a130*/  STL [R1+0x4], R16 ;  /* 0x0000041001007387 */ /* 0x0001e20000100800 */
[----:B------:R-:W-:-:S03]  /*1a140*/  FADD.FTZ R21, R127, R24 ;  /* 0x000000187f157221 */ /* 0x000fc60000010000 */
[----:B------:R-:W-:Y:S01]  /*1a150*/  STL [R1+0x8], R18 ;  /* 0x0000081201007387 */ /* 0x000fe20000100800 */
[----:B0-----:R-:W-:-:S03]  /*1a160*/  FMUL.FTZ R16, R58, R104 ;  /* 0x000000683a107220 */ /* 0x001fc60000410000 */
[----:B------:R0:W-:Y:S04]  /*1a170*/  STL [R1+0xc], R17 ;  /* 0x00000c1101007387 */ /* 0x0001e80000100800 */
[----:B------:R2:W-:Y:S01]  /*1a180*/  STL [R1+0x10], R16 ;  /* 0x0000101001007387 */ /* 0x0005e20000100800 */
[----:B------:R-:W-:Y:S01]  /*1a190*/  ISETP.GT.AND P2, PT, R15, R29, PT ;  /* 0x0000001d0f00720c */ /* 0x000fe20003f44270 */
[-C--:B0-----:R-:W-:Y:S01]  /*1a1a0*/  FMUL.FTZ R17, R59, R104.reuse ;  /* 0x000000683b117220 */ /* 0x081fe20000410000 */
[-C--:B--2---:R-:W-:Y:S01]  /*1a1b0*/  FMUL.FTZ R16, R62, R104.reuse ;  /* 0x000000683e107220 */ /* 0x084fe20000410000 */
[----:B------:R-:W-:Y:S01]  /*1a1c0*/  FADD.FTZ R128, R128, R21 ;  /* 0x0000001580807221 */ /* 0x000fe20000010000 */
[-C--:B------:R-:W-:Y:S02]  /*1a1d0*/  FMUL.FTZ R18, R63, R104.reuse ;  /* 0x000000683f127220 */ /* 0x080fe40000410000 */
[----:B------:R0:W-:Y:S04]  /*1a1e0*/  STL [R1+0x14], R17 ;  /* 0x0000141101007387 */ /* 0x0001e80000100800 */
[----:B------:R2:W-:Y:S01]  /*1a1f0*/  STL [R1+0x1c], R16 ;  /* 0x00001c1001007387 */ /* 0x0005e20000100800 */
[----:B------:R-:W-:Y:S01]  /*1a200*/  FADD.FTZ R129, R129, R128 ;  /* 0x0000008081817221 */ /* 0x000fe20000010000 */
[----:B0-----:R-:W-:-:S02]  /*1a210*/  FMUL.FTZ R17, R66, R104 ;  /* 0x0000006842117220 */ /* 0x001fc40000410000 */
[----:B------:R0:W-:Y:S01]  /*1a220*/  STL [R1+0x20], R18 ;  /* 0x0000201201007387 */ /* 0x0001e20000100800 */
[----:B--2---:R-:W-:-:S03]  /*1a230*/  FMUL.FTZ R16, R67, R104 ;  /* 0x0000006843107220 */ /* 0x004fc60000410000 */
[----:B------:R2:W-:Y:S04]  /*1a240*/  STL [R1+0x24], R17 ;  /* 0x0000241101007387 */ /* 0x0005e80000100800 */
[----:B------:R3:W-:Y:S01]  /*1a250*/  STL [R1+0x30], R16 ;  /* 0x0000301001007387 */ /* 0x0007e20000100800 */
[-C--:B0-----:R-:W-:Y:S01]  /*1a260*/  FMUL.FTZ R18, R70, R104.reuse ;  /* 0x0000006846127220 */ /* 0x081fe20000410000 */
[----:B--2---:R-:W-:-:S04]  /*1a270*/  FMUL.FTZ R17, R71, R104 ;  /* 0x0000006847117220 */ /* 0x004fc80000410000 */
[----:B------:R0:W-:Y:S01]  /*1a280*/  STL [R1+0x38], R18 ;  /* 0x0000381201007387 */ /* 0x0001e20000100800 */
[----:B---3--:R-:W-:-:S03]  /*1a290*/  FADD.FTZ R16, R130, R129 ;  /* 0x0000008182107221 */ /* 0x008fc60000010000 */
[----:B------:R2:W-:Y:S01]  /*1a2a0*/  STL [R1+0x34], R17 ;  /* 0x0000341101007387 */ /* 0x0005e20000100800 */
[----:B------:R-:W-:Y:S02]  /*1a2b0*/  VIADD R15, R15, 0xffffffff ;  /* 0xffffffff0f0f7836 */ /* 0x000fe40000000000 */
[-C--:B------:R-:W-:Y:S01]  /*1a2c0*/  FMUL.FTZ R106, R26, R104.reuse ;  /* 0x000000681a6a7220 */ /* 0x080fe20000410000 */
[-C--:B------:R-:W-:Y:S01]  /*1a2d0*/  FMUL.FTZ R107, R27, R104.reuse ;  /* 0x000000681b6b7220 */ /* 0x080fe20000410000 */
        /* <DEDUP_REMOVED lines=12> */
[----:B0-----:R-:W-:-:S02]  /*1a3a0*/  IMAD.MOV.U32 R18, RZ, RZ, R150 ;  /* 0x000000ffff127224 */ /* 0x001fc400078e0096 */
[----:B------:R-:W-:Y:S02]  /*1a3b0*/  IMAD.MOV.U32 R19, RZ, RZ, R145 ;  /* 0x000000ffff137224 */ /* 0x000fe400078e0091 */
[----:B--2---:R-:W-:Y:S02]  /*1a3c0*/  IMAD.MOV.U32 R17, RZ, RZ, R14 ;  /* 0x000000ffff117224 */ /* 0x004fe400078e000e */
[----:B---3--:R-:W-:Y:S01]  /*1a3d0*/  IMAD.MOV.U32 R16, RZ, RZ, R20 ;  /* 0x000000ffff107224 */ /* 0x008fe200078e0014 */
[----:B-1----:R-:W-:Y:S01]  /*1a3e0*/  NOP ;  /* 0x0000000000007918 */ /* 0x002fe20000000000 */
[----:B------:R-:W-:Y:S05]  /*1a3f0*/  @P2 BRA `(.L_x_2466) ;  /* 0xffffffb000f82947 */ /* 0x000fea000383ffff */
.L_x_2455:
[----:B------:R-:W-:Y:S05]  /*1a400*/  WARPSYNC.ALL ;  /* 0x0000000000007948 */ /* 0x000fea0003800000 */
[----:B------:R-:W-:Y:S06]  /*1a410*/  BAR.ARV 0x8, 0x200 ;  /* 0x0208000000007b1d */ /* 0x000fec0000002000 */
[----:B------:R-:W-:Y:S05]  /*1a420*/  @!P0 BRA `(.L_x_2467) ;  /* 0x0000000000048947 */ /* 0x000fea0003800000 */
[----:B------:R-:W-:Y:S01]  /*1a430*/  BPT.TRAP 0x1 ;  /* 0x000000040000795c */ /* 0x000fe20000300000 */
.L_x_2467:
[----:B------:R-:W-:Y:S01]  /*1a440*/  IMAD R6, R145, 0x8, R22 ;  /* 0x0000000891067824 */ /* 0x000fe200078e0216 */
[----:B------:R-:W-:-:S04]  /*1a450*/  SHF.L.U32 R3, R150, 0x1f, RZ ;  /* 0x0000001f96037819 */ /* 0x000fc800000006ff */
[----:B------:R1:W2:Y:S01]  /*1a460*/  SYNCS.PHASECHK.TRANS64.TRYWAIT P2, [R6+URZ+0x31c50], R3 ;  /* 0x031c5003060075a7 */ /* 0x0002a2000804017f */
[----:B------:R-:W-:Y:S05]  /*1a470*/  @!P0 BRA `(.L_x_2468) ;  /* 0x0000000000048947 */ /* 0x000fea0003800000 */
[----:B------:R-:W-:Y:S01]  /*1a480*/  BPT.TRAP 0x1 ;  /* 0x000000040000795c */ /* 0x000fe20000300000 */
.L_x_2468:
[----:B-----5:R-:W3:Y:S01]  /*1a490*/  LDL.LU R2, [R1+0xd8] ;  /* 0x0000d80001027983 */ /* 0x020ee20000300800 */
[----:B------:R-:W-:-:S05]  /*1a4a0*/  VIADD R22, R22, 0x200 ;  /* 0x0000020016167836 */ /* 0x000fca0000000000 */
[----:B------:R-:W-:-:S04]  /*1a4b0*/  SHF.R.U32.HI R22, RZ, 0x4, R22 ;  /* 0x00000004ff167819 */ /* 0x000fc80000011616 */
[----:B------:R-:W-:-:S04]  /*1a4c0*/  LOP3.LUT R22, R22, 0x3fff, RZ, 0xc0, !PT ;  /* 0x00003fff16167812 */ /* 0x000fc800078ec0ff */
[----:B------:R-:W-:Y:S02]  /*1a4d0*/  LOP3.LUT R22, R22, 0x2400000, RZ, 0xfc, !PT ;  /* 0x0240000016167812 */ /* 0x000fe400078efcff */
[----:B---3--:R-:W-:Y:S01]  /*1a4e0*/  LOP3.LUT R4, R2, 0x10000, RZ, 0xfc, !PT ;  /* 0x0001000002047812 */ /* 0x008fe200078efcff */
[----:B--2---:R-:W-:Y:S06]  /*1a4f0*/  @P2 BRA `(.L_x_2469) ;  /* 0x0000000000082947 */ /* 0x004fec0003800000 */
[----:B------:R-:W2:Y:S02]  /*1a500*/  SYNCS.PHASECHK.TRANS64.TRYWAIT P0, [R6+URZ+0x31c50], R3 ;  /* 0x031c5003060075a7 */ /* 0x000ea4000800017f */
[----:B--2---:R-:W-:Y:S05]  /*1a510*/  @!P0 BRA `(.L_x_2470) ;  /* 0x000000c800d88947 */ /* 0x004fea0003800000 */
.L_x_2469:
[----:B0-----:R-:W3:Y:S01]  /*1a520*/  LDL.LU R24, [R1+0x48] ;  /* 0x0000480001187983 */ /* 0x001ee20000300800 */
[----:B------:R-:W-:Y:S01]  /*1a530*/  IMAD.MOV.U32 R5, RZ, RZ, -0x3ffffff0 ;  /* 0xc0000010ff057424 */ /* 0x000fe200078e00ff */
[----:B------:R-:W-:Y:S05]  /*1a540*/  WARPSYNC.ALL ;  /* 0x0000000000007948 */ /* 0x000fea0003800000 */
[----:B------:R-:W3:Y:S01]  /*1a550*/  LDL.LU R25, [R1+0x4c] ;  /* 0x00004c0001197983 */ /* 0x000ee20000300800 */
[----:B------:R-:W-:Y:S01]  /*1a560*/  IMAD R2, R145, 0x6c0, R22 ;  /* 0x000006c091027824 */ /* 0x000fe200078e0216 */
[----:B------:R-:W-:Y:S01]  /*1a570*/  R2UR UR4, R4 ;  /* 0x00000000040472ca */ /* 0x000fe200000e0000 */
[----:B-12---:R-:W-:Y:S01]  /*1a580*/  IMAD.MOV.U32 R3, RZ, RZ, -0x7fffffe0 ;  /* 0x80000020ff037424 */ /* 0x006fe200078e00ff */
[----:B------:R-:W3:Y:S01]  /*1a590*/  LDL.LU R28, [R1+0x50] ;  /* 0x00005000011c7983 */ /* 0x000ee20000300800 */
[----:B------:R-:W-:Y:S01]  /*1a5a0*/  R2UR UR5, R5 ;  /* 0x00000000050572ca */ /* 0x000fe200000e0000 */
[----:B------:R-:W-:Y:S01]  /*1a5b0*/  IMAD.MOV.U32 R26, RZ, RZ, R106 ;  /* 0x000000ffff1a7224 */ /* 0x000fe200078e006a */
[----:B------:R-:W-:Y:S01]  /*1a5c0*/  R2UR UR6, R2 ;  /* 0x00000000020672ca */ /* 0x000fe200000e0000 */
[----:B------:R-:W3:Y:S01]  /*1a5d0*/  LDL.LU R29, [R1+0x54] ;  /* 0x00005400011d7983 */ /* 0x000ee20000300800 */
[----:B------:R-:W-:-:S03]  /*1a5e0*/  R2UR UR7, R3 ;  /* 0x00000000030772ca */ /* 0x000fc600000e0000 */
[----:B------:R-:W3:Y:S04]  /*1a5f0*/  LDL.LU R32, [R1+0x58] ;  /* 0x0000580001207983 */ /* 0x000ee80000300800 */
        /* <DEDUP_REMOVED lines=29> */
[----:B------:R-:W3:Y:S01]  /*1a7d0*/  LDL.LU R71, [R1+0x34] ;  /* 0x0000340001477983 */ /* 0x000ee20000300800 */
[----:B------:R-:W-:-:S02]  /*1a7e0*/  IMAD.MOV.U32 R27, RZ, RZ, R107 ;  /* 0x000000ffff1b7224 */ /* 0x000fc400078e006b */
[----:B------:R-:W-:Y:S01]  /*1a7f0*/  IMAD.MOV.U32 R30, RZ, RZ, R137 ;  /* 0x000000ffff1e7224 */ /* 0x000fe200078e0089 */
[----:B------:R-:W2:Y:S01]  /*1a800*/  LDL.LU R12, [R1+0x18] ;  /* 0x00001800010c7983 */ /* 0x000ea20000300800 */
[----:B------:R-:W-:Y:S02]  /*1a810*/  IMAD.MOV.U32 R31, RZ, RZ, R138 ;  /* 0x000000ffff1f7224 */ /* 0x000fe400078e008a */
[----:B------:R-:W-:Y:S01]  /*1a820*/  IMAD.MOV.U32 R34, RZ, RZ, R140 ;  /* 0x000000ffff227224 */ /* 0x000fe200078e008c */
[----:B------:R-:W4:Y:S01]  /*1a830*/  LDL.LU R7, [R1+0x3c] ;  /* 0x00003c0001077983 */ /* 0x000f220000300800 */
[----:B------:R-:W-:Y:S02]  /*1a840*/  IMAD.MOV.U32 R35, RZ, RZ, R142 ;  /* 0x000000ffff237224 */ /* 0x000fe400078e008e */
[----:B------:R-:W-:Y:S02]  /*1a850*/  IMAD.MOV.U32 R38, RZ, RZ, R143 ;  /* 0x000000ffff267224 */ /* 0x000fe400078e008f */
[----:B------:R-:W-:-:S02]  /*1a860*/  IMAD.MOV.U32 R39, RZ, RZ, R146 ;  /* 0x000000ffff277224 */ /* 0x000fc400078e0092 */
[----:B------:R-:W-:Y:S02]  /*1a870*/  IMAD.MOV.U32 R42, RZ, RZ, R147 ;  /* 0x000000ffff2a7224 */ /* 0x000fe400078e0093 */
[----:B------:R-:W-:Y:S02]  /*1a880*/  IMAD.MOV.U32 R43, RZ, RZ, R148 ;  /* 0x000000ffff2b7224 */ /* 0x000fe400078e0094 */
[----:B------:R-:W-:Y:S02]  /*1a890*/  IMAD.MOV.U32 R46, RZ, RZ, R152 ;  /* 0x000000ffff2e7224 */ /* 0x000fe400078e0098 */
[----:B------:R-:W-:Y:S02]  /*1a8a0*/  IMAD.MOV.U32 R47, RZ, RZ, R153 ;  /* 0x000000ffff2f7224 */ /* 0x000fe400078e0099 */
[----:B------:R-:W-:Y:S02]  /*1a8b0*/  IMAD.MOV.U32 R50, RZ, RZ, R156 ;  /* 0x000000ffff327224 */ /* 0x000fe400078e009c */
[----:B------:R-:W-:-:S02]  /*1a8c0*/  VIADD R8, R4, 0x180 ;  /* 0x0000018004087836 */ /* 0x000fc40000000000 */
[----:B------:R-:W-:Y:S02]  /*1a8d0*/  VIADD R10, R2, 0x40 ;  /* 0x00000040020a7836 */ /* 0x000fe40000000000 */
[----:B------:R-:W-:Y:S02]  /*1a8e0*/  IMAD.MOV.U32 R9, RZ, RZ, -0x3ffffff0 ;  /* 0xc0000010ff097424 */ /* 0x000fe400078e00ff */
[----:B------:R-:W-:Y:S01]  /*1a8f0*/  IMAD.MOV.U32 R11, RZ, RZ, -0x7fffffe0 ;  /* 0x80000020ff0b7424 */ /* 0x000fe200078e00ff */
[----:B---3--:R-:W-:-:S06]  /*1a900*/  WARPGROUP.ARRIVE ;  /* 0x00000000000079c5 */ /* 0x008fcc0000000000 */
[----:B------:R-:W-:Y:S01]  /*1a910*/  HGMMA.64x96x16.F32 R24, gdesc[UR4].tnspB, R24, gsb0 ;  /* 0x41600000041879f0 */ /* 0x000fe20008000818 */
        /* <DEDUP_REMOVED lines=70> */
[----:B------:R-:W-:Y:S01]  /*1ad80*/  VIADD R2, R2, 0x200 ;  /* 0x0000020002027836 */ /* 0x000fe20000000000 */
[----:B------:R-:W-:Y:S02]  /*1ad90*/  WARPGROUP.DEPBAR.LE gsb0, 0x0 ;  /* 0x00008000000079c5 */ /* 0x000fe40000010000 */
[----:B------:R-:W-:-:S09]  /*1ada0*/  WARPGROUP.ARRIVE ;  /* 0x00000000000079c5 */ /* 0x000fd20000000000 */
[----:B------:R-:W-:Y:S01]  /*1adb0*/  HGMMA.64x96x16.F32 R24, gdesc[UR4].tnspB, R24, gsb0 ;  /* 0x41600000041879f0 */ /* 0x000fe20008000818 */
[----:B------:R-:W-:Y:S02]  /*1adc0*/  R2UR UR6, R2 ;  /* 0x00000000020672ca */ /* 0x000fe400000e0000 */
[----:B--2---:R-:W0:Y:S02]  /*1add0*/  SHFL.BFLY PT, R2, R12, 0x2, 0x1f ;  /* 0x0c401f000c027f89 */ /* 0x004e2400000e0000 */
[----:B0-----:R-:W-:Y:S02]  /*1ade0*/  FADD.FTZ R2, R2, R12 ;  /* 0x0000000c02027221 */ /* 0x001fe40000010000 */
[----:B------:R-:W2:Y:S01]  /*1adf0*/  LDL.LU R12, [R1+0x118] ;  /* 0x00011800010c7983 */ /* 0x000ea20000300800 */
[----:B------:R-:W-:Y:S02]  /*1ae00*/  VIADD R4, R4, 0xc00 ;  /* 0x00000c0004047836 */ /* 0x000fe40000000000 */
[----:B------:R-:W-:-:S02]  /*1ae10*/  IMAD.MOV.U32 R5, RZ, RZ, -0x3ffffff0 ;  /* 0xc0000010ff057424 */ /* 0x000fc400078e00ff */
[----:B------:R-:W-:Y:S01]  /*1ae20*/  IMAD.MOV.U32 R3, RZ, RZ, -0x7fffffe0 ;  /* 0x80000020ff037424 */ /* 0x000fe200078e00ff */
[----:B------:R-:W-:Y:S02]  /*1ae30*/  R2UR UR4, R4 ;  /* 0x00000000040472ca */ /* 0x000fe400000e0000 */
[----:B------:R-:W-:Y:S02]  /*1ae40*/  R2UR UR5, R5 ;  /* 0x00000000050572ca */ /* 0x000fe400000e0000 */
[----:B------:R-:W-:Y:S02]  /*1ae50*/  R2UR UR7, R3 ;  /* 0x00000000030772ca */ /* 0x000fe400000e0000 */
[----:B----4-:R-:W0:Y:S01]  /*1ae60*/  SHFL.BFLY PT, R3, R7, 0x2, 0x1f ;  /* 0x0c401f0007037f89 */ /* 0x010e2200000e0000 */
[----:B------:R-:W-:Y:S02]  /*1ae70*/  WARPGROUP.DEPBAR.LE gsb0, 0x0 ;  /* 0x00008000000079c5 */ /* 0x000fe40000010000 */
[----:B------:R-:W-:-:S08]  /*1ae80*/  WARPGROUP.ARRIVE ;  /* 0x00000000000079c5 */ /* 0x000fd00000000000 */
[----:B------:R-:W-:Y:S01]  /*1ae90*/  HGMMA.64x96x16.F32 R24, gdesc[UR4].tnspB, R24, gsb0 ;  /* 0x41600000041879f0 */ /* 0x000fe20008000818 */
[----:B0-----:R-:W-:Y:S02]  /*1aea0*/  FADD.FTZ R4, R3, R7 ;  /* 0x0000000703047221 */ /* 0x001fe40000010000 */
[----:B------:R-:W0:Y:S04]  /*1aeb0*/  SHFL.BFLY PT, R3, R2, 0x1, 0x1f ;  /* 0x0c201f0002037f89 */ /* 0x000e2800000e0000 */
[----:B------:R-:W1:Y:S01]  /*1aec0*/  SHFL.BFLY PT, R5, R4, 0x1, 0x1f ;  /* 0x0c201f0004057f89 */ /* 0x000e6200000e0000 */
[----:B------:R-:W-:Y:S02]  /*1aed0*/  @!P1 VIADD R6, R6, 0x31c60 ;  /* 0x00031c6006069836 */ /* 0x000fe40000000000 */
[----:B0-----:R-:W-:Y:S01]  /*1aee0*/  FADD.FTZ R10, R2, R3 ;  /* 0x00000003020a7221 */ /* 0x001fe20000010000 */
[----:B-1----:R-:W-:-:S04]  /*1aef0*/  FADD.FTZ R11, R4, R5 ;  /* 0x00000005040b7221 */ /* 0x002fc80000010000 */
[----:B------:R-:W-:Y:S02]  /*1af00*/  FSETP.NE.FTZ.AND P0, PT, R10, RZ, PT ;  /* 0x000000ff0a00720b */ /* 0x000fe40003f15000 */
[----:B------:R-:W-:Y:S02]  /*1af10*/  FSETP.NE.FTZ.AND P3, PT, R11, RZ, PT ;  /* 0x000000ff0b00720b */ /* 0x000fe40003f75000 */
[----:B------:R-:W-:Y:S02]  /*1af20*/  CS2R R4, SRZ ;  /* 0x0000000000047805 */ /* 0x000fe4000001ff00 */
[----:B------:R-:W-:-:S07]  /*1af30*/  @!P1 PRMT R6, RZ, 0x654, R6 ;  /* 0x00000654ff069816 */ /* 0x000fce0000000006 */
[----:B------:R-:W0:Y:S01]  /*1af40*/  @P0 MUFU.LG2 R8, R10 ;  /* 0x0000000a00080308 */ /* 0x000e220000000c00 */
[----:B------:R-:W-:-:S07]  /*1af50*/  VIADD R145, R145, 0x1 ;  /* 0x0000000191917836 */ /* 0x000fce0000000000 */
[----:B------:R-:W1:Y:S01]  /*1af60*/  @P3 MUFU.LG2 R9, R11 ;  /* 0x0000000b00093308 */ /* 0x000e620000000c00 */
[----:B------:R-:W-:-:S07]  /*1af70*/  ISETP.NE.AND P2, PT, R145, 0x2, PT ;  /* 0x000000029100780c */ /* 0x000fce0003f45270 */
[----:B------:R-:W3:Y:S08]  /*1af80*/  @P0 MUFU.RCP R5, R10 ;  /* 0x0000000a00050308 */ /* 0x000ef00000001000 */
[----:B------:R-:W4:Y:S01]  /*1af90*/  @P3 MUFU.RCP R4, R11 ;  /* 0x0000000b00043308 */ /* 0x000f220000001000 */
[----:B------:R-:W-:Y:S01]  /*1afa0*/  SEL R3, RZ, 0x1, P2 ;  /* 0x00000001ff037807 */ /* 0x000fe20001000000 */
[----:B------:R-:W-:Y:S01]  /*1afb0*/  @P0 FMUL.FTZ R7, R0, 0.69314718246459960938 ;  /* 0x3f31721800070820 */ /* 0x000fe20000410000 */
[----:B0-----:R-:W-:Y:S01]  /*1afc0*/  @P0 FMUL.FTZ R8, R8, 0.69314718246459960938 ;  /* 0x3f31721808080820 */ /* 0x001fe20000410000 */
[----:B------:R-:W-:Y:S01]  /*1afd0*/  @P3 FMUL.FTZ R0, R0, 0.69314718246459960938 ;  /* 0x3f31721800003820 */ /* 0x000fe20000410000 */
[----:B-1----:R-:W-:Y:S01]  /*1afe0*/  @P3 FMUL.FTZ R9, R9, 0.69314718246459960938 ;  /* 0x3f31721809093820 */ /* 0x002fe20000410000 */
[----:B------:R-:W-:Y:S01]  /*1aff0*/  LOP3.LUT R150, R150, R3, RZ, 0x3c, !PT ;  /* 0x0000000396967212 */ /* 0x000fe200078e3cff */
[----:B------:R-:W-:-:S02]  /*1b000*/  IMAD.MOV.U32 R2, RZ, RZ, -0x800000 ;  /* 0xff800000ff027424 */ /* 0x000fc400078e00ff */
[----:B------:R-:W-:Y:S01]  /*1b010*/  @P0 FFMA.FTZ R2, R7, R20, R8 ;  /* 0x0000001407020223 */ /* 0x000fe20000010008 */
[----:B------:R-:W-:Y:S02]  /*1b020*/  IMAD.MOV.U32 R3, RZ, RZ, -0x800000 ;  /* 0xff800000ff037424 */ /* 0x000fe400078e00ff */
[----:B------:R-:W-:Y:S01]  /*1b030*/  @P3 FFMA.FTZ R3, R0, R14, R9 ;  /* 0x0000000e00033223 */ /* 0x000fe20000010009 */
[----:B------:R-:W-:Y:S01]  /*1b040*/  PLOP3.LUT P0, PT, PT, PT, PT, 0x8, 0x0 ;  /* 0x000000000000781c */ /* 0x000fe20003f0e170 */
        /* <DEDUP_REMOVED lines=26> */
[-C--:B----4-:R-:W-:Y:S01]  /*1b1f0*/  FMUL.FTZ R26, R26, R4.reuse ;  /* 0x000000041a1a7220 */ /* 0x090fe20000410000 */
        /* <DEDUP_REMOVED lines=23> */
[----:B------:R-:W-:Y:S01]  /*1b370*/  SEL R145, R145, RZ, P2 ;  /* 0x000000ff91917207 */ /* 0x000fe20001000000 */
[----:B--2---:R-:W-:-:S05]  /*1b380*/  VIADD R12, R12, 0x1 ;  /* 0x000000010c0c7836 */ /* 0x004fca0000000000 */
[----:B------:R0:W-:Y:S02]  /*1b390*/  STL [R1+0x118], R12 ;  /* 0x0001180c01007387 */ /* 0x0001e40000100800 */
.L_x_2403:
[----:B------:R-:W-:Y:S05]  /*1b3a0*/  WARPSYNC.ALL ;  /* 0x0000000000007948 */ /* 0x000fea0003800000 */
[----:B------:R-:W1:Y:S08]  /*1b3b0*/  S2UR UR5, SR_CgaCtaId ;  /* 0x00000000000579c3 */ /* 0x000e700000008800 */
[----:B------:R-:W-:Y:S06]  /*1b3c0*/  BAR.SYNC.DEFER_BLOCKING 0x5, 0x200 ;  /* 0x0148000000007b1d */ /* 0x000fec0000010000 */
[----:B------:R-:W-:Y:S01]  /*1b3d0*/  UMOV UR4, 0x400 ;  /* 0x0000040000047882 */ /* 0x000fe20000000000 */
[----:B------:R-:W-:Y:S01]  /*1b3e0*/  BSSY B0, `(.L_x_2471) ;  /* 0x00002ba000007945 */ /* 0x000fe20003800000 */
[----:B-1----:R-:W-:-:S06]  /*1b3f0*/  ULEA UR4, UR5, UR4, 0x18 ;  /* 0x0000000405047291 */ /* 0x002fcc000f8ec03f */
[----:B------:R-:W-:-:S05]  /*1b400*/  IMAD.U32 R22, RZ, RZ, UR4 ;  /* 0x00000004ff167e24 */ /* 0x000fca000f8e00ff */
[----:B------:R1:W2:Y:S01]  /*1b410*/  LDS.128 R104, [R22+0x31cd0] ;  /* 0x031cd00016687984 */ /* 0x0002a20000000c00 */
[----:B------:R-:W-:Y:S06]  /*1b420*/  BAR.ARV 0x4, 0x200 ;  /* 0x0108000000007b1d */ /* 0x000fec0000002000 */
[----:B------:R-:W-:Y:S05]  /*1b430*/  @P0 BRA `(.L_x_2472) ;  /* 0x0000001c00f00947 */ /* 0x000fea0003800000 */
[----:B------:R-:W3:Y:S01]  /*1b440*/  LDL R0, [R1+0x154] ;  /* 0x0001540001007983 */ /* 0x000ee20000100800 */
[----:B------:R-:W-:Y:S01]  /*1b450*/  ULDC UR4, c[0x0][0xad4] ;  /* 0x0002b50000047ab9 */ /* 0x000fe20000000800 */
[----:B------:R-:W4:Y:S02]  /*1b460*/  S2R R5, SR_SWINHI ;  /* 0x0000000000057919 */ /* 0x000f240000002f00 */
[----:B------:R-:W2:Y:S04]  /*1b470*/  LDL.LU R18, [R1+0x108] ;  /* 0x0001080001127983 */ /* 0x000ea80000300800 */
[----:B------:R-:W2:Y:S01]  /*1b480*/  LDL.LU R78, [R1+0x110] ;  /* 0x00011000014e7983 */ /* 0x000ea20000300800 */
[----:B------:R-:W-:Y:S02]  /*1b490*/  MOV R20, R22 ;  /* 0x0000001600147202 */ /* 0x000fe40000000f00 */
[----:B----4-:R-:W-:-:S03]  /*1b4a0*/  MOV R21, R5 ;  /* 0x0000000500157202 */ /* 0x010fc60000000f00 */
[----:B---3--:R-:W-:-:S03]  /*1b4b0*/  IMAD.WIDE R4, R0, 0x2, R20 ;  /* 0x0000000200047825 */ /* 0x008fc600078e0214 */
[----:B------:R-:W-:-:S04]  /*1b4c0*/  IADD3 R77, P0, R4, 0x6020, RZ ;  /* 0x00006020044d7810 */ /* 0x000fc80007f1e0ff */
[----:B------:R-:W-:-:S04]  /*1b4d0*/  LOP3.LUT R10, R77, 0x180, RZ, 0xc0, !PT ;  /* 0x000001804d0a7812 */ /* 0x000fc800078ec0ff */
[----:B------:R-:W-:-:S04]  /*1b4e0*/  SHF.R.U64 R10, R10, 0x3, RZ ;  /* 0x000000030a0a7819 */ /* 0x000fc800000012ff */
[----:B------:R-:W-:Y:S02]  /*1b4f0*/  LOP3.LUT R10, R10, R77, RZ, 0x3c, !PT ;  /* 0x0000004d0a0a7212 */ /* 0x000fe400078e3cff */
[----:B------:R-:W3:Y:S01]  /*1b500*/  LDL.LU R77, [R1+0x114] ;  /* 0x00011400014d7983 */ /* 0x000ee20000300800 */
[----:B------:R-:W-:Y:S01]  /*1b510*/  IMAD.X R11, RZ, RZ, R5, P0 ;  /* 0x000000ffff0b7224 */ /* 0x000fe200000e0605 */
[----:B--2---:R-:W-:Y:S02]  /*1b520*/  ISETP.NE.AND P0, PT, R18, RZ, PT ;  /* 0x000000ff1200720c */ /* 0x004fe40003f05270 */
[----:B------:R-:W-:Y:S02]  /*1b530*/  IADD3 R19, P4, R4, 0x20, RZ ;  /* 0x0000002004137810 */ /* 0x000fe40007f9e0ff */
[----:B------:R-:W-:Y:S01]  /*1b540*/  SEL R76, R18, UR4, P0 ;  /* 0x00000004124c7c07 */ /* 0x000fe20008000000 */
[----:B------:R-:W-:Y:S05]  /*1b550*/  WARPSYNC.ALL ;  /* 0x0000000000007948 */ /* 0x000fea0003800000 */
[----:B------:R-:W-:-:S02]  /*1b560*/  LOP3.LUT R0, R19, 0x180, RZ, 0xc0, !PT ;  /* 0x0000018013007812 */ /* 0x000fc400078ec0ff */
[C---:B------:R-:W-:Y:S02]  /*1b570*/  LOP3.LUT R7, R4.reuse, 0x180, RZ, 0xc0, !PT ;  /* 0x0000018004077812 */ /* 0x040fe400078ec0ff */
[C---:B------:R-:W-:Y:S02]  /*1b580*/  IADD3 R73, P3, R4.reuse, 0x3000, RZ ;  /* 0x0000300004497810 */ /* 0x040fe40007f7e0ff */
[C---:B------:R-:W-:Y:S02]  /*1b590*/  IADD3 R75, P2, R4.reuse, 0x3020, RZ ;  /* 0x00003020044b7810 */ /* 0x040fe40007f5e0ff */
[----:B------:R-:W-:Y:S01]  /*1b5a0*/  IADD3 R8, P1, R4, 0x6000, RZ ;  /* 0x0000600004087810 */ /* 0x000fe20007f3e0ff */
[----:B------:R-:W-:Y:S01]  /*1b5b0*/  IMAD.X R13, RZ, RZ, R5, P4 ;  /* 0x000000ffff0d7224 */ /* 0x000fe200020e0605 */
[----:B------:R-:W-:Y:S01]  /*1b5c0*/  SHF.R.U64 R0, R0, 0x3, RZ ;  /* 0x0000000300007819 */ /* 0x000fe200000012ff */
[----:B------:R-:W-:Y:S01]  /*1b5d0*/  ULDC.64 UR6, c[0x0][0xc08] ;  /* 0x0003020000067ab9 */ /* 0x000fe20000000a00 */
[----:B------:R-:W-:Y:S01]  /*1b5e0*/  SHF.R.U64 R7, R7, 0x3, RZ ;  /* 0x0000000307077819 */ /* 0x000fe200000012ff */
[----:B------:R-:W-:Y:S01]  /*1b5f0*/  ULDC.64 UR4, c[0x0][0xc00] ;  /* 0x0003000000047ab9 */ /* 0x000fe20000000a00 */
[----:B0-----:R-:W-:-:S02]  /*1b600*/  LOP3.LUT R12, R0, R19, RZ, 0x3c, !PT ;  /* 0x00000013000c7212 */ /* 0x001fc400078e3cff */
[----:B------:R-:W-:Y:S02]  /*1b610*/  LOP3.LUT R0, R73, 0x180, RZ, 0xc0, !PT ;  /* 0x0000018049007812 */ /* 0x000fe400078ec0ff */
[----:B------:R-:W-:Y:S02]  /*1b620*/  LOP3.LUT R4, R7, R4, RZ, 0x3c, !PT ;  /* 0x0000000407047212 */ /* 0x000fe400078e3cff */
[----:B------:R-:W-:Y:S02]  /*1b630*/  LOP3.LUT R6, R75, 0x180, RZ, 0xc0, !PT ;  /* 0x000001804b067812 */ /* 0x000fe400078ec0ff */
[----:B------:R-:W-:Y:S02]  /*1b640*/  LOP3.LUT R7, R8, 0x180, RZ, 0xc0, !PT ;  /* 0x0000018008077812 */ /* 0x000fe400078ec0ff */
[----:B------:R-:W-:Y:S01]  /*1b650*/  SHF.R.U64 R0, R0, 0x3, RZ ;  /* 0x0000000300007819 */ /* 0x000fe200000012ff */
[----:B------:R-:W-:Y:S01]  /*1b660*/  IMAD.X R15, RZ, RZ, R5, P3 ;  /* 0x000000ffff0f7224 */ /* 0x000fe200018e0605 */
[----:B------:R-:W-:-:S02]  /*1b670*/  SHF.R.U64 R6, R6, 0x3, RZ ;  /* 0x0000000306067819 */ /* 0x000fc400000012ff */
[----:B------:R-:W-:Y:S02]  /*1b680*/  SHF.R.U64 R7, R7, 0x3, RZ ;  /* 0x0000000307077819 */ /* 0x000fe400000012ff */
[----:B------:R-:W-:Y:S01]  /*1b690*/  LOP3.LUT R14, R0, R73, RZ, 0x3c, !PT ;  /* 0x00000049000e7212 */ /* 0x000fe200078e3cff */
[--C-:B------:R-:W-:Y:S01]  /*1b6a0*/  IMAD.X R17, RZ, RZ, R5.reuse, P2 ;  /* 0x000000ffff117224 */ /* 0x100fe200010e0605 */
[----:B------:R-:W-:Y:S01]  /*1b6b0*/  LOP3.LUT R16, R6, R75, RZ, 0x3c, !PT ;  /* 0x0000004b06107212 */ /* 0x000fe200078e3cff */
[----:B------:R-:W-:Y:S01]  /*1b6c0*/  IMAD.X R9, RZ, RZ, R5, P1 ;  /* 0x000000ffff097224 */ /* 0x000fe200008e0605 */
[----:B------:R-:W-:Y:S02]  /*1b6d0*/  LOP3.LUT R8, R7, R8, RZ, 0x3c, !PT ;  /* 0x0000000807087212 */ /* 0x000fe400078e3cff */
[----:B------:R-:W-:Y:S02]  /*1b6e0*/  MOV R0, R4 ;  /* 0x0000000400007202 */ /* 0x000fe40000000f00 */
[----:B------:R-:W-:-:S02]  /*1b6f0*/  F2FP.F16.F32.PACK_AB R4, R25, R24 ;  /* 0x000000181904723e */ /* 0x000fc400000000ff */
[----:B------:R-:W-:Y:S02]  /*1b700*/  F2FP.F16.F32.PACK_AB R5, R27, R26 ;  /* 0x0000001a1b05723e */ /* 0x000fe400000000ff */
[----:B------:R-:W-:Y:S02]  /*1b710*/  F2FP.F16.F32.PACK_AB R6, R29, R28 ;  /* 0x0000001c1d06723e */ /* 0x000fe400000000ff */
[----:B------:R-:W-:Y:S01]  /*1b720*/  F2FP.F16.F32.PACK_AB R7, R31, R30 ;  /* 0x0000001e1f07723e */ /* 0x000fe200000000ff */
[----:B------:R-:W-:Y:S01]  /*1b730*/  BAR.SYNC.DEFER_BLOCKING 0x1, 0x180 ;  /* 0x0046000000007b1d */ /* 0x000fe20000010000 */
[----:B------:R-:W-:Y:S02]  /*1b740*/  MOV R75, R12 ;  /* 0x0000000c004b7202 */ /* 0x000fe40000000f00 */
[----:B------:R-:W-:Y:S02]  /*1b750*/  MOV R73, R14 ;  /* 0x0000000e00497202 */ /* 0x000fe40000000f00 */
[----:B------:R-:W-:-:S02]  /*1b760*/  F2FP.F16.F32.PACK_AB R12, R33, R32 ;  /* 0x00000020210c723e */ /* 0x000fc400000000ff */
[----:B------:R-:W-:Y:S02]  /*1b770*/  F2FP.F16.F32.PACK_AB R13, R35, R34 ;  /* 0x00000022230d723e */ /* 0x000fe400000000ff */
[----:B------:R-:W-:Y:S02]  /*1b780*/  F2FP.F16.F32.PACK_AB R14, R37, R36 ;  /* 0x00000024250e723e */ /* 0x000fe400000000ff */
[----:B------:R-:W-:Y:S02]  /*1b790*/  F2FP.F16.F32.PACK_AB R15, R39, R38 ;  /* 0x00000026270f723e */ /* 0x000fe400000000ff */
[----:B------:R-:W-:Y:S02]  /*1b7a0*/  MOV R74, R16 ;  /* 0x00000010004a7202 */ /* 0x000fe40000000f00 */
[----:B------:R-:W-:Y:S02]  /*1b7b0*/  F2FP.F16.F32.PACK_AB R16, R41, R40 ;  /* 0x000000282910723e */ /* 0x000fe400000000ff */
[----:B------:R-:W-:-:S02]  /*1b7c0*/  F2FP.F16.F32.PACK_AB R17, R43, R42 ;  /* 0x0000002a2b11723e */ /* 0x000fc400000000ff */
[----:B------:R-:W-:Y:S02]  /*1b7d0*/  F2FP.F16.F32.PACK_AB R18, R45, R44 ;  /* 0x0000002c2d12723e */ /* 0x000fe400000000ff */
[----:B------:R-:W-:Y:S02]  /*1b7e0*/  F2FP.F16.F32.PACK_AB R19, R47, R46 ;  /* 0x0000002e2f13723e */ /* 0x000fe400000000ff */
[----:B------:R-:W-:Y:S01]  /*1b7f0*/  MOV R72, R8 ;  /* 0x0000000800487202 */ /* 0x000fe20000000f00 */
[----:B------:R0:W-:Y:S01]  /*1b800*/  STSM.16.M88.4 [R0], R4 ;  /* 0x0000000400007844 */ /* 0x0001e20000000200 */
[----:B------:R-:W-:Y:S02]  /*1b810*/  F2FP.F16.F32.PACK_AB R8, R57, R56 ;  /* 0x000000383908723e */ /* 0x000fe400000000ff */
[----:B------:R-:W-:Y:S01]  /*1b820*/  F2FP.F16.F32.PACK_AB R9, R59, R58 ;  /* 0x0000003a3b09723e */ /* 0x000fe200000000ff */
[----:B------:R2:W-:Y:S01]  /*1b830*/  STSM.16.M88.4 [R75], R12 ;  /* 0x0000000c4b007844 */ /* 0x0005e20000000200 */
[----:B------:R-:W-:-:S03]  /*1b840*/  ISETP.NE.U32.AND P3, PT, RZ, UR6, PT ;  /* 0x00000006ff007c0c */ /* 0x000fc6000bf65070 */
[----:B------:R4:W-:Y:S01]  /*1b850*/  STSM.16.M88.4 [R73], R16 ;  /* 0x0000001049007844 */ /* 0x0009e20000000200 */
[----:B0-----:R-:W-:Y:S02]  /*1b860*/  MOV R0, R10 ;  /* 0x0000000a00007202 */ /* 0x001fe40000000f00 */
[----:B------:R-:W-:Y:S02]  /*1b870*/  F2FP.F16.F32.PACK_AB R4, R49, R48 ;  /* 0x000000303104723e */ /* 0x000fe400000000ff */
[----:B------:R-:W-:Y:S02]  /*1b880*/  F2FP.F16.F32.PACK_AB R5, R51, R50 ;  /* 0x000000323305723e */ /* 0x000fe400000000ff */
        /* <DEDUP_REMOVED lines=8> */
[----:B------:R-:W-:Y:S04]  /*1b910*/  STSM.16.M88.4 [R74], R4 ;  /* 0x000000044a007844 */ /* 0x000fe80000000200 */
[----:B------:R0:W-:Y:S01]  /*1b920*/  STSM.16.M88.4 [R72], R8 ;  /* 0x0000000848007844 */ /* 0x0001e20000000200 */
[----:B------:R-:W-:-:S03]  /*1b930*/  ISETP.NE.AND.EX P3, PT, RZ, UR7, PT, P3 ;  /* 0x00000007ff007c0c */ /* 0x000fc6000bf65330 */
[----:B------:R2:W-:Y:S01]  /*1b940*/  STSM.16.M88.4 [R0], R12 ;  /* 0x0000000c00007844 */ /* 0x0005e20000000200 */
[----:B------:R-:W-:Y:S01]  /*1b950*/  BAR.SYNC.DEFER_BLOCKING 0x1, 0x180 ;  /* 0x0046000000007b1d */ /* 0x000fe20000010000 */
[----:B------:R-:W-:Y:S02]  /*1b960*/  ISETP.NE.U32.AND P0, PT, RZ, UR4, PT ;  /* 0x00000004ff007c0c */ /* 0x000fe4000bf05070 */
[----:B----4-:R-:W-:Y:S02]  /*1b970*/  IADD3 R16, P1, R78, UR4, RZ ;  /* 0x000000044e107c10 */ /* 0x010fe4000ff3e0ff */
[----:B------:R-:W-:Y:S01]  /*1b980*/  ISETP.NE.AND.EX P0, PT, RZ, UR5, PT, P0 ;  /* 0x00000005ff007c0c */ /* 0x000fe2000bf05300 */
[----:B------:R-:W-:Y:S01]  /*1b990*/  IMAD.MOV.U32 R73, RZ, RZ, RZ ;  /* 0x000000ffff497224 */ /* 0x000fe200078e00ff */
[----:B------:R-:W-:Y:S01]  /*1b9a0*/  ISETP.GT.AND P2, PT, R76, 0x1, PT ;  /* 0x000000014c00780c */ /* 0x000fe20003f44270 */
[----:B0-----:R-:W-:Y:S01]  /*1b9b0*/  IMAD.MOV.U32 R10, RZ, RZ, 0x9b8 ;  /* 0x000009b8ff0a7424 */ /* 0x001fe200078e00ff */
[----:B--2---:R-:W0:Y:S01]  /*1b9c0*/  LDC R0, c[0x0][0xbe8] ;  /* 0x0002fa00ff007b82 */ /* 0x004e220000000800 */
[----:B---3--:R-:W-:-:S02]  /*1b9d0*/  IADD3.X R17, R77, UR5, RZ, P1, !PT ;  /* 0x000000054d117c10 */ /* 0x008fc40008ffe4ff */
[----:B------:R-:W-:Y:S01]  /*1b9e0*/  @P3 IADD3 R18, P1, R78, UR6, RZ ;  /* 0x000000064e123c10 */ /* 0x000fe2000ff3e0ff */
[----:B------:R-:W-:Y:S02]  /*1b9f0*/  ULDC UR6, c[0x0][0xa88] ;  /* 0x0002a20000067ab9 */ /* 0x000fe40000000800 */
[----:B------:R-:W-:Y:S01]  /*1ba00*/  IMAD.U32 R75, RZ, RZ, UR6 ;  /* 0x00000006ff4b7e24 */ /* 0x000fe2000f8e00ff */
[----:B------:R-:W-:Y:S02]  /*1ba10*/  @P3 IADD3.X R19, R77, UR7, RZ, P1, !PT ;  /* 0x000000074d133c10 */ /* 0x000fe40008ffe4ff */
[----:B------:R2:W5:Y:S04]  /*1ba20*/  @P0 LDG.E R73, desc[UR60][R16.64] ;  /* 0x0000003c10490981 */ /* 0x000568000c1e1900 */
[----:B------:R2:W5:Y:S01]  /*1ba30*/  @P3 LDG.E R75, desc[UR60][R18.64] ;  /* 0x0000003c124b3981 */ /* 0x000562000c1e1900 */
[----:B------:R-:W-:-:S04]  /*1ba40*/  SEL R10, R10, 0x978, P2 ;  /* 0x000009780a0a7807 */ /* 0x000fc80001000000 */
[----:B------:R2:W3:Y:S08]  /*1ba50*/  LDC.64 R4, c[0x0][R10+0x220] ;  /* 0x000088000a047b82 */ /* 0x0004f00000000a00 */
[----:B------:R2:W4:Y:S08]  /*1ba60*/  LDC.64 R6, c[0x0][R10+0x218] ;  /* 0x000086000a067b82 */ /* 0x0005300000000a00 */
[----:B------:R2:W1:Y:S01]  /*1ba70*/  LDC.64 R8, c[0x0][R10+0x228] ;  /* 0x00008a000a087b82 */ /* 0x0004620000000a00 */
[----:B0-----:R-:W-:Y:S01]  /*1ba80*/  ISETP.NE.AND P1, PT, R0, 0x1, PT ;  /* 0x000000010000780c */ /* 0x001fe20003f25270 */
[----:B------:R-:W-:-:S12]  /*1ba90*/  @P3 BRA `(.L_x_2473) ;  /* 0x0000000000103947 */ /* 0x000fd80003800000 */
[----:B------:R-:W-:Y:S05]  /*1baa0*/  @!P0 BRA `(.L_x_2473) ;  /* 0x00000000000c8947 */ /* 0x000fea0003800000 */
[----:B------:R-:W2:Y:S04]  /*1bab0*/  LDG.E R12, desc[UR60][R16.64] ;  /* 0x0000003c100c7981 */ /* 0x000ea8000c1e1900 */
[----:B-----5:R-:W2:Y:S02]  /*1bac0*/  LDG.E R75, desc[UR60][R16.64+0x4] ;  /* 0x0000043c104b7981 */ /* 0x020ea4000c1e1900 */
[----:B--2---:R-:W-:-:S07]  /*1bad0*/  IMAD.IADD R75, R75, 0x1, -R12 ;  /* 0x000000014b4b7824 */ /* 0x004fce00078e0a0c */
.L_x_2473:
[----:B------:R-:W3:Y:S01]  /*1bae0*/  LDL.LU R12, [R1+0x10c] ;  /* 0x00010c00010c7983 */ /* 0x000ee20000300800 */
[----:B--2---:R-:W0:Y:S03]  /*1baf0*/  LDC.64 R10, c[0x0][R10+0x210] ;  /* 0x000084000a0a7b82 */ /* 0x004e260000000a00 */
[----:B------:R-:W2:Y:S04]  /*1bb00*/  LDL.LU R17, [R1+0x134] ;  /* 0x0001340001117983 */ /* 0x000ea80000300800 */
[----:B------:R-:W4:Y:S01]  /*1bb10*/  LDL R74, [R1+0x104] ;  /* 0x00010400014a7983 */ /* 0x000f220000100800 */
[----:B------:R-:W-:Y:S01]  /*1bb20*/  ISETP.NE.U32.AND P0, PT, RZ, UR4, PT ;  /* 0x00000004ff007c0c */ /* 0x000fe2000bf05070 */
[----:B------:R-:W1:Y:S02]  /*1bb30*/  @P1 LDC R14, c[0x0][0xbec] ;  /* 0x0002fb00ff0e1b82 */ /* 0x000e640000000800 */
[----:B------:R-:W4:Y:S04]  /*1bb40*/  LDL R16, [R1+0x100] ;  /* 0x0001000001107983 */ /* 0x000f280000100800 */
[----:B------:R-:W4:Y:S02]  /*1bb50*/  LDL R76, [R1+0xf4] ;  /* 0x0000f400014c7983 */ /* 0x000f240000100800 */
[----:B------:R-:W0:Y:S02]  /*1bb60*/  @P1 LDC R81, c[0x0][0xbf0] ;  /* 0x0002fc00ff511b82 */ /* 0x000e240000000800 */
[----:B------:R-:W4:Y:S04]  /*1bb70*/  LDL R72, [R1+0x120] ;  /* 0x0001200001487983 */ /* 0x000f280000100800 */
[----:B------:R-:W4:Y:S04]  /*1bb80*/  LDL R78, [R1+0x150] ;  /* 0x00015000014e7983 */ /* 0x000f280000100800 */
[----:B------:R-:W4:Y:S01]  /*1bb90*/  LDL R18, [R1+0x13c] ;  /* 0x00013c0001127983 */ /* 0x000f220000100800 */
[----:B------:R-:W-:-:S04]  /*1bba0*/  ISETP.NE.AND.EX P0, PT, RZ, UR5, PT, P0 ;  /* 0x00000005ff007c0c */ /* 0x000fc8000bf05300 */
[----:B---3--:R-:W-:Y:S02]  /*1bbb0*/  SEL R15, R12, RZ, !P0 ;  /* 0x000000ff0c0f7207 */ /* 0x008fe40004000000 */
[----:B------:R-:W3:Y:S01]  /*1bbc0*/  LDC.64 R12, c[0x0][0xba8] ;  /* 0x0002ea00ff0c7b82 */ /* 0x000ee20000000a00 */
[----:B--2---:R-:W-:Y:S02]  /*1bbd0*/  SEL R17, R17, RZ, !P0 ;  /* 0x000000ff11117207 */ /* 0x004fe40004000000 */
[----:B------:R-:W-:Y:S02]  /*1bbe0*/  IMAD R5, R5, R15, RZ ;  /* 0x0000000f05057224 */ /* 0x000fe400078e02ff */
[-C--:B----4-:R-:W-:Y:S02]  /*1bbf0*/  IMAD R77, R7, R74.reuse, RZ ;  /* 0x0000004a074d7224 */ /* 0x090fe400078e02ff */
[----:B------:R-:W-:Y:S02]  /*1bc00*/  IMAD R79, R4, R17, R5 ;  /* 0x00000011044f7224 */ /* 0x000fe400078e0205 */
[----:B------:R-:W-:-:S04]  /*1bc10*/  IMAD.WIDE.U32 R6, R6, R74, RZ ;  /* 0x0000004a06067225 */ /* 0x000fc800078e00ff */
[----:B------:R-:W-:-:S04]  /*1bc20*/  IMAD.WIDE.U32 R4, R4, R15, RZ ;  /* 0x0000000f04047225 */ /* 0x000fc800078e00ff */
[----:B------:R-:W-:Y:S01]  /*1bc30*/  IMAD.IADD R17, R16, 0x1, R76 ;  /* 0x0000000110117824 */ /* 0x000fe200078e024c */
[----:B-----5:R-:W-:-:S03]  /*1bc40*/  IADD3 R6, P0, P3, R4, R6, R73 ;  /* 0x0000000604067210 */ /* 0x020fc60007b1e049 */
[----:B-1----:R-:W-:Y:S01]  /*1bc50*/  @P1 IMAD.HI.U32 R4, R17, R14, RZ ;  /* 0x0000000e11041227 */ /* 0x002fe200078e00ff */
[----:B------:R-:W-:Y:S01]  /*1bc60*/  SEL R19, R72, RZ, P2 ;  /* 0x000000ff48137207 */ /* 0x000fe20001000000 */
[----:B---3--:R-:W1:Y:S02]  /*1bc70*/  @!P2 LDC R12, c[0x0][0xb50] ;  /* 0x0002d400ff0cab82 */ /* 0x008e640000000800 */
[----:B------:R-:W-:Y:S02]  /*1bc80*/  IMAD.IADD R79, R5, 0x1, R79 ;  /* 0x00000001054f7824 */ /* 0x000fe400078e024f */
[----:B------:R-:W-:Y:S01]  /*1bc90*/  IMAD.MOV.U32 R5, RZ, RZ, R17 ;  /* 0x000000ffff057224 */ /* 0x000fe200078e0011 */
[----:B0-----:R-:W-:Y:S01]  /*1bca0*/  @P1 SHF.R.U32.HI R5, RZ, R81, R4 ;  /* 0x00000051ff051219 */ /* 0x001fe20000011604 */
[----:B------:R-:W-:Y:S01]  /*1bcb0*/  IMAD.IADD R7, R7, 0x1, R77 ;  /* 0x0000000107077824 */ /* 0x000fe200078e024d */
[----:B------:R-:W-:Y:S01]  /*1bcc0*/  SHF.R.S32.HI R14, RZ, 0x1f, R73 ;  /* 0x0000001fff0e7819 */ /* 0x000fe20000011449 */
[-C--:B------:R-:W-:Y:S01]  /*1bcd0*/  IMAD R77, R9, R19.reuse, RZ ;  /* 0x00000013094d7224 */ /* 0x080fe200078e02ff */
[----:B------:R-:W0:Y:S01]  /*1bce0*/  @!P2 LDC R13, c[0x0][0xb54] ;  /* 0x0002d500ff0dab82 */ /* 0x000e220000000800 */
[----:B------:R-:W-:Y:S01]  /*1bcf0*/  IMAD.WIDE.U32 R8, R8, R19, RZ ;  /* 0x0000001308087225 */ /* 0x000fe200078e00ff */
[----:B------:R-:W-:-:S03]  /*1bd00*/  IADD3.X R7, R79, R7, R14, P0, P3 ;  /* 0x000000074f077210 */ /* 0x000fc600007e640e */
[----:B------:R-:W-:Y:S01]  /*1bd10*/  IMAD.MOV R16, RZ, RZ, -R5 ;  /* 0x000000ffff107224 */ /* 0x000fe200078e0a05 */
[----:B------:R-:W-:Y:S01]  /*1bd20*/  IADD3 R8, P0, P3, R5, R6, R8 ;  /* 0x0000000605087210 */ /* 0x000fe20007b1e008 */
[----:B------:R-:W-:Y:S01]  /*1bd30*/  IMAD.IADD R77, R9, 0x1, R77 ;  /* 0x00000001094d7824 */ /* 0x000fe200078e024d */
[----:B------:R-:W-:Y:S01]  /*1bd40*/  SHF.R.S32.HI R4, RZ, 0x1f, R5 ;  /* 0x0000001fff047819 */ /* 0x000fe20000011405 */
[----:B------:R-:W-:-:S03]  /*1bd50*/  IMAD R5, R0, R16, R17 ;  /* 0x0000001000057224 */ /* 0x000fc600078e0211 */
[----:B------:R-:W-:Y:S01]  /*1bd60*/  IADD3.X R9, R4, R7, R77, P0, P3 ;  /* 0x0000000704097210 */ /* 0x000fe200007e644d */
[-C--:B------:R-:W-:Y:S01]  /*1bd70*/  IMAD R4, R11, R5.reuse, RZ ;  /* 0x000000050b047224 */ /* 0x080fe200078e02ff */
[----:B------:R-:W-:Y:S01]  /*1bd80*/  SHF.R.S32.HI R7, RZ, 0x1f, R5 ;  /* 0x0000001fff077819 */ /* 0x000fe20000011405 */
[----:B------:R-:W-:-:S04]  /*1bd90*/  IMAD.WIDE.U32 R8, R10, R5, R8 ;  /* 0x000000050a087225 */ /* 0x000fc800078e0008 */
[----:B------:R-:W-:Y:S01]  /*1bda0*/  IMAD R7, R10, R7, R4 ;  /* 0x000000070a077224 */ /* 0x000fe200078e0204 */
[----:B-1----:R-:W-:-:S03]  /*1bdb0*/  LEA R12, P0, R8, R12, 0x2 ;  /* 0x0000000c080c7211 */ /* 0x002fc600078010ff */
[----:B------:R-:W-:-:S05]  /*1bdc0*/  IMAD.IADD R4, R9, 0x1, R7 ;  /* 0x0000000109047824 */ /* 0x000fca00078e0207 */
[----:B0-----:R-:W-:Y:S01]  /*1bdd0*/  LEA.HI.X R13, R8, R13, R4, 0x2, P0 ;  /* 0x0000000d080d7211 */ /* 0x001fe200000f1404 */
[----:B------:R-:W-:Y:S01]  /*1bde0*/  SHFL.IDX PT, R6, R12, 0x1, 0x1c1f ;  /* 0x003c1f000c067f89 */ /* 0x000fe200000e0000 */
[----:B------:R-:W-:-:S03]  /*1bdf0*/  IMAD.IADD R19, R78, 0x1, R76 ;  /* 0x000000014e137824 */ /* 0x000fc600078e024c */
        /* <DEDUP_REMOVED lines=11> */
[----:B------:R-:W0:Y:S01]  /*1beb0*/  S2R R18, SR_TID.X ;  /* 0x0000000000127919 */ /* 0x000e220000002100 */
[----:B------:R-:W1:Y:S01]  /*1bec0*/  @P1 LDC R13, c[0x0][0xbec] ;  /* 0x0002fb00ff0d1b82 */ /* 0x000e620000000800 */
[----:B------:R-:W-:-:S07]  /*1bed0*/  ULDC.64 UR4, c[0x0][0xaa0] ;  /* 0x0002a80000047ab9 */ /* 0x000fce0000000a00 */
[----:B------:R-:W2:Y:S01]  /*1bee0*/  @P1 LDC R41, c[0x0][0xbf0] ;  /* 0x0002fc00ff291b82 */ /* 0x000ea20000000800 */
[----:B0-----:R-:W-:-:S05]  /*1bef0*/  VIADD R2, R18, 0xffffff80 ;  /* 0xffffff8012027836 */ /* 0x001fca0000000000 */
        /* <DEDUP_REMOVED lines=8> */
[----:B------:R-:W-:Y:S01]  /*1bf80*/  IADD3 R3, P5, R20, 0x7800, RZ ;  /* 0x0000780014037810 */ /* 0x000fe20007fbe0ff */
[----:B------:R-:W-:Y:S01]  /*1bf90*/  IMAD R14, R14, UR4, RZ ;  /* 0x000000040e0e7c24 */ /* 0x000fe2000f8e02ff */
[----:B------:R-:W-:Y:S02]  /*1bfa0*/  LOP3.LUT R5, R20, 0x180, RZ, 0xc0, !PT ;  /* 0x0000018014057812 */ /* 0x000fe400078ec0ff */
[----:B------:R-:W-:Y:S01]  /*1bfb0*/  LOP3.LUT R2, R3, 0x180, RZ, 0xc0, !PT ;  /* 0x0000018003027812 */ /* 0x000fe200078ec0ff */
[----:B------:R-:W-:Y:S01]  /*1bfc0*/  IMAD R11, R73, UR5, R14 ;  /* 0x00000005490b7c24 */ /* 0x000fe2000f8e020e */
[----:B------:R-:W-:Y:S01]  /*1bfd0*/  SHF.R.U64 R5, R5, 0x3, RZ ;  /* 0x0000000305057819 */ /* 0x000fe200000012ff */
[----:B------:R-:W-:Y:S01]  /*1bfe0*/  IMAD.X R37, RZ, RZ, R21, P5 ;  /* 0x000000ffff257224 */ /* 0x000fe200028e0615 */
[----:B------:R-:W-:Y:S02]  /*1bff0*/  SHF.R.U64 R2, R2, 0x3, RZ ;  /* 0x0000000302027819 */ /* 0x000fe400000012ff */
[----:B------:R-:W-:-:S02]  /*1c000*/  IADD3 R17, P0, R20, 0x1800, RZ ;  /* 0x0000180014117810 */ /* 0x000fc40007f1e0ff */
[----:B------:R-:W-:Y:S01]  /*1c010*/  LOP3.LUT R36, R2, R3, RZ, 0x3c, !PT ;  /* 0x0000000302247212 */ /* 0x000fe200078e3cff */
[----:B------:R-:W-:Y:S01]  /*1c020*/  IMAD.WIDE.U32 R2, R73, UR4, RZ ;  /* 0x0000000449027c25 */ /* 0x000fe2000f8e00ff */
[C---:B------:R-:W-:Y:S01]  /*1c030*/  IADD3 R25, P2, R20.reuse, 0x3000, RZ ;  /* 0x0000300014197810 */ /* 0x040fe20007f5e0ff */
[----:B------:R-:W-:Y:S01]  /*1c040*/  ULDC.64 UR4, c[0x0][0xae8] ;  /* 0x0002ba0000047ab9 */ /* 0x000fe20000000a00 */
[C---:B------:R-:W-:Y:S02]  /*1c050*/  IADD3 R29, P3, R20.reuse, 0x4800, RZ ;  /* 0x00004800141d7810 */ /* 0x040fe40007f7e0ff */
[----:B------:R-:W-:Y:S01]  /*1c060*/  IADD3 R33, P4, R20, 0x6000, RZ ;  /* 0x0000600014217810 */ /* 0x000fe20007f9e0ff */
[----:B------:R-:W-:Y:S01]  /*1c070*/  IMAD.IADD R3, R3, 0x1, R11 ;  /* 0x0000000103037824 */ /* 0x000fe200078e020b */
[----:B------:R-:W-:Y:S01]  /*1c080*/  LOP3.LUT R20, R5, R20, RZ, 0x3c, !PT ;  /* 0x0000001405147212 */ /* 0x000fe200078e3cff */
[----:B------:R-:W-:Y:S01]  /*1c090*/  IMAD R11, R43, 0x60, R10 ;  /* 0x000000602b0b7824 */ /* 0x000fe200078e020a */
[----:B------:R-:W-:Y:S01]  /*1c0a0*/  LOP3.LUT R16, R17, 0x180, RZ, 0xc0, !PT ;  /* 0x0000018011107812 */ /* 0x000fe200078ec0ff */
[----:B------:R-:W5:Y:S01]  /*1c0b0*/  LD.E.128 R36, desc[UR60][R36.64] ;  /* 0x0000003c24247980 */ /* 0x000f62000c101d00 */
[----:B------:R-:W-:-:S02]  /*1c0c0*/  LOP3.LUT R24, R25, 0x180, RZ, 0xc0, !PT ;  /* 0x0000018019187812 */ /* 0x000fc400078ec0ff */
[----:B------:R-:W-:Y:S01]  /*1c0d0*/  LOP3.LUT R28, R29, 0x180, RZ, 0xc0, !PT ;  /* 0x000001801d1c7812 */ /* 0x000fe200078ec0ff */
[----:B------:R0:W5:Y:S01]  /*1c0e0*/  LD.E.128 R4, desc[UR60][R20.64] ;  /* 0x0000003c14047980 */ /* 0x000162000c101d00 */
[----:B------:R-:W-:Y:S02]  /*1c0f0*/  LOP3.LUT R32, R33, 0x180, RZ, 0xc0, !PT ;  /* 0x0000018021207812 */ /* 0x000fe400078ec0ff */
[----:B------:R-:W-:Y:S02]  /*1c100*/  SHF.R.U64 R16, R16, 0x3, RZ ;  /* 0x0000000310107819 */ /* 0x000fe400000012ff */
[----:B------:R-:W-:Y:S02]  /*1c110*/  SHF.R.U64 R24, R24, 0x3, RZ ;  /* 0x0000000318187819 */ /* 0x000fe400000012ff */
[----:B------:R-:W-:Y:S02]  /*1c120*/  SHF.R.U64 R28, R28, 0x3, RZ ;  /* 0x000000031c1c7819 */ /* 0x000fe400000012ff */
[----:B------:R-:W-:Y:S01]  /*1c130*/  SHF.R.U64 R32, R32, 0x3, RZ ;  /* 0x0000000320207819 */ /* 0x000fe200000012ff */
[----:B0-----:R-:W-:Y:S01]  /*1c140*/  IMAD.IADD R20, R76, 0x1, R11 ;  /* 0x000000014c147824 */ /* 0x001fe200078e020b */
[----:B------:R-:W-:Y:S01]  /*1c150*/  LOP3.LUT R16, R16, R17, RZ, 0x3c, !PT ;  /* 0x0000001110107212 */ /* 0x000fe200078e3cff */
[----:B------:R-:W-:Y:S01]  /*1c160*/  IMAD.WIDE.U32 R2, R74, UR4, R2 ;  /* 0x000000044a027c25 */ /* 0x000fe2000f8e0002 */
[----:B------:R-:W-:-:S02]  /*1c170*/  LOP3.LUT R24, R24, R25, RZ, 0x3c, !PT ;  /* 0x0000001918187212 */ /* 0x000fc400078e3cff */
[----:B------:R-:W-:Y:S01]  /*1c180*/  LOP3.LUT R28, R28, R29, RZ, 0x3c, !PT ;  /* 0x0000001d1c1c7212 */ /* 0x000fe200078e3cff */
[----:B-1----:R-:W-:Y:S01]  /*1c190*/  @P1 IMAD.HI.U32 R12, R20, R13, RZ ;  /* 0x0000000d140c1227 */ /* 0x002fe200078e00ff */
[----:B------:R-:W-:Y:S02]  /*1c1a0*/  LOP3.LUT R32, R32, R33, RZ, 0x3c, !PT ;  /* 0x0000002120207212 */ /* 0x000fe400078e3cff */
[----:B------:R-:W-:Y:S01]  /*1c1b0*/  SHF.R.S32.HI R14, RZ, 0x1f, R15 ;  /* 0x0000001fff0e7819 */ /* 0x000fe2000001140f */
[--C-:B------:R-:W-:Y:S02]  /*1c1c0*/  IMAD.X R17, RZ, RZ, R21.reuse, P0 ;  /* 0x000000ffff117224 */ /* 0x100fe400000e0615 */
[--C-:B------:R-:W-:Y:S02]  /*1c1d0*/  IMAD.X R25, RZ, RZ, R21.reuse, P2 ;  /* 0x000000ffff197224 */ /* 0x100fe400010e0615 */
[--C-:B------:R-:W-:Y:S02]  /*1c1e0*/  IMAD.X R29, RZ, RZ, R21.reuse, P3 ;  /* 0x000000ffff1d7224 */ /* 0x100fe400018e0615 */
[----:B------:R-:W-:Y:S01]  /*1c1f0*/  IMAD.X R33, RZ, RZ, R21, P4 ;  /* 0x000000ffff217224 */ /* 0x000fe200020e0615 */
[----:B------:R-:W5:Y:S01]  /*1c200*/  LD.E.128 R16, desc[UR60][R16.64] ;  /* 0x0000003c10107980 */ /* 0x000f62000c101d00 */
[----:B------:R-:W-:Y:S01]  /*1c210*/  IMAD R3, R74, UR5, R3 ;  /* 0x000000054a037c24 */ /* 0x000fe2000f8e0203 */
[----:B------:R-:W-:Y:S01]  /*1c220*/  ULDC.64 UR4, c[0x0][0xaf0] ;  /* 0x0002bc0000047ab9 */ /* 0x000fe20000000a00 */
[----:B------:R-:W-:Y:S01]  /*1c230*/  IMAD.MOV.U32 R11, RZ, RZ, R20 ;  /* 0x000000ffff0b7224 */ /* 0x000fe200078e0014 */
[----:B--2---:R-:W-:Y:S01]  /*1c240*/  @P1 SHF.R.U32.HI R11, RZ, R41, R12 ;  /* 0x00000029ff0b1219 */ /* 0x004fe2000001160c */
        /* <DEDUP_REMOVED lines=8> */
[----:B------:R-:W-:Y:S01]  /*1c2d0*/  IMAD.MOV R15, RZ, RZ, -R11 ;  /* 0x000000ffff0f7224 */ /* 0x000fe200078e0a0b */
[----:B------:R-:W-:Y:S01]  /*1c2e0*/  @!PT LDS RZ, [RZ] ;  /* 0x00000000fffff984 */ /* 0x000fe20000000800 */
[----:B------:R-:W-:Y:S01]  /*1c2f0*/  @!PT LDS RZ, [RZ] ;  /* 0x00000000fffff984 */ /* 0x000fe20000000800 */
[----:B------:R-:W-:Y:S01]  /*1c300*/  @!PT LDS RZ, [RZ] ;  /* 0x00000000fffff984 */ /* 0x000fe20000000800 */
[----:B------:R-:W-:Y:S01]  /*1c310*/  @!PT LDS RZ, [RZ] ;  /* 0x00000000fffff984 */ /* 0x000fe20000000800 */
[----:B------:R0:W-:Y:S06]  /*1c320*/  MEMBAR.ALL.CTA ;  /* 0x0000000000007992 */ /* 0x0001ec0000008000 */
[----:B0-----:R-:W0:Y:S01]  /*1c330*/  FENCE.VIEW.ASYNC.S ;  /* 0x00000000000073c6 */ /* 0x001e220000000000 */
[----:B------:R-:W-:-:S02]  /*1c340*/  IMAD.IADD R3, R3, 0x1, R13 ;  /* 0x0000000103037824 */ /* 0x000fc400078e020d */
[----:B------:R-:W-:Y:S02]  /*1c350*/  IMAD R12, R12, UR4, RZ ;  /* 0x000000040c0c7c24 */ /* 0x000fe4000f8e02ff */
        /* <DEDUP_REMOVED lines=24> */
.L_x_2683:
        /* <DEDUP_REMOVED lines=9> */
[CC--:B--2---:R-:W-:Y:S02]  /*1c570*/  @!P1 LEA R12, P3, R40.reuse, R14.reuse, 0x1 ;  /* 0x0000000e280c9211 */ /* 0x0c4fe400078608ff */
[----:B------:R-:W-:Y:S01]  /*1c580*/  @!P2 LEA R20, P4, R43, R14, 0x1 ;  /* 0x0000000e2b14a211 */ /* 0x000fe200078808ff */
[----:B------:R-:W-:Y:S01]  /*1c590*/  @!P0 IMAD.WIDE R10, R9, 0x2, R14 ;  /* 0x00000002090a8825 */ /* 0x000fe200078e020e */
[-C--:B------:R-:W-:Y:S02]  /*1c5a0*/  @!P1 LEA.HI.X R13, R40, R3.reuse, R42, 0x1, P3 ;  /* 0x00000003280d9211 */ /* 0x080fe400018f0c2a */
[----:B------:R-:W-:Y:S02]  /*1c5b0*/  @!P2 LEA.HI.X R21, R43, R3, R44, 0x1, P4 ;  /* 0x000000032b15a211 */ /* 0x000fe400020f0c2c */
[----:B-----5:R3:W-:Y:S04]  /*1c5c0*/  @!P0 ST.E.128 desc[UR60][R10.64], R4 ;  /* 0x000000040a008985 */ /* 0x0207e8000c101d3c */
[----:B------:R3:W-:Y:S04]  /*1c5d0*/  @!P1 ST.E.128 desc[UR60][R12.64], R24 ;  /* 0x000000180c009985 */ /* 0x0007e8000c101d3c */
[----:B------:R3:W-:Y:S02]  /*1c5e0*/  @!P2 ST.E.128 desc[UR60][R20.64], R32 ;  /* 0x000000201400a985 */ /* 0x0007e4000c101d3c */
.L_x_2477:
[----:B------:R-:W-:Y:S05]  /*1c5f0*/  BSYNC B1 ;  /* 0x0000000000017941 */ /* 0x000fea0003800000 */
.L_x_2476:
[----:B------:R-:W-:-:S03]  /*1c600*/  UMOV UR4, 0xffffffff ;  /* 0xffffffff00047882 */ /* 0x000fc60000000000 */
[----:B------:R-:W-:Y:S05]  /*1c610*/  BRA.DIV UR4, `(.L_x_2478) ;  /* 0x000000aa04e07947 */ /* 0x000fea000b800000 */
[----:B-1----:R1:W4:Y:S04]  /*1c620*/  SHFL.IDX PT, R3, R2, 0x1, 0x1c1f ;  /* 0x003c1f0002037f89 */ /* 0x00232800000e0000 */
[----:B--2---:R1:W2:Y:S02]  /*1c630*/  SHFL.IDX PT, R14, R0, 0x1, 0x1c1f ;  /* 0x003c1f00000e7f89 */ /* 0x0042a400000e0000 */
.L_x_2687:
[----:B---3-5:R-:W-:-:S05]  /*1c640*/  VIADD R5, R41, 0x60 ;  /* 0x0000006029057836 */ /* 0x028fca0000000000 */
[----:B------:R-:W-:-:S13]  /*1c650*/  ISETP.GE.AND P0, PT, R5, R8, PT ;  /* 0x000000080500720c */ /* 0x000fda0003f06270 */
[----:B------:R-:W-:Y:S05]  /*1c660*/  @P0 BRA `(.L_x_2479) ;  /* 0x0000001800440947 */ /* 0x000fea0003800000 */
[----:B------:R-:W-:Y:S02]  /*1c670*/  ULDC UR4, c[0x0][0xac8] ;  /* 0x0002b20000047ab9 */ /* 0x000fe40000000800 */
[----:B------:R-:W-:Y:S02]  /*1c680*/  ISETP.GE.AND P1, PT, R9, UR4, PT ;  /* 0x0000000409007c0c */ /* 0x000fe4000bf26270 */
[----:B------:R-:W-:-:S11]  /*1c690*/  ISETP.GE.AND P2, PT, R40, UR4, PT ;  /* 0x0000000428007c0c */ /* 0x000fd6000bf46270 */
[----:B012---:R-:W-:Y:S02]  /*1c6a0*/  @!P1 IMAD.MOV.U32 R2, RZ, RZ, R14 ;  /* 0x000000ffff029224 */ /* 0x007fe400078e000e */
[C---:B------:R-:W-:Y:S02]  /*1c6b0*/  @!P2 LEA R6, P0, R40.reuse, R14, 0x1 ;  /* 0x0000000e2806a211 */ /* 0x040fe400078008ff */
        /* <DEDUP_REMOVED lines=10> */
.L_x_2474:
[----:B------:R-:W-:Y:S01]  /*1c760*/  ULDC.64 UR4, c[0x0][0xb08] ;  /* 0x0002c20000047ab9 */ /* 0x000fe20000000a00 */
[----:B0-----:R-:W0:Y:S01]  /*1c770*/  @P1 LDC R6, c[0x0][0xbec] ;  /* 0x0002fb00ff061b82 */ /* 0x001e220000000800 */
[----:B------:R-:W-:Y:S01]  /*1c780*/  IMAD R14, R14, UR4, RZ ;  /* 0x000000040e0e7c24 */ /* 0x000fe2000f8e02ff */
[----:B------:R-:W-:Y:S01]  /*1c790*/  SHF.R.S32.HI R4, RZ, 0x1f, R15 ;  /* 0x0000001fff047819 */ /* 0x000fe2000001140f */
[----:B------:R-:W-:-:S04]  /*1c7a0*/  IMAD.WIDE.U32 R2, R73, UR4, RZ ;  /* 0x0000000449027c25 */ /* 0x000fc8000f8e00ff */
[----:B------:R-:W-:Y:S01]  /*1c7b0*/  IMAD R73, R73, UR5, R14 ;  /* 0x0000000549497c24 */ /* 0x000fe2000f8e020e */
[----:B------:R-:W1:Y:S01]  /*1c7c0*/  @P1 LDC R11, c[0x0][0xbf0] ;  /* 0x0002fc00ff0b1b82 */ /* 0x000e620000000800 */
[----:B------:R-:W-:Y:S01]  /*1c7d0*/  ULDC.64 UR4, c[0x0][0xb38] ;  /* 0x0002ce0000047ab9 */ /* 0x000fe20000000a00 */
[----:B------:R-:W-:Y:S02]  /*1c7e0*/  IMAD.MOV.U32 R5, RZ, RZ, R17 ;  /* 0x000000ffff057224 */ /* 0x000fe400078e0011 */
[----:B------:R-:W-:Y:S02]  /*1c7f0*/  IMAD.IADD R3, R3, 0x1, R73 ;  /* 0x0000000103037824 */ /* 0x000fe400078e0249 */
        /* <DEDUP_REMOVED lines=20> */
[----:B------:R-:W-:Y:S01]  /*1c940*/  IMAD.WIDE.U32 R2, R5, UR4, R2 ;  /* 0x0000000405027c25 */ /* 0x000fe2000f8e0002 */
[----:B------:R-:W-:-:S03]  /*1c950*/  SHF.R.S32.HI R0, RZ, 0x1f, R7 ;  /* 0x0000001fff007819 */ /* 0x000fc60000011407 */
[----:B------:R-:W-:Y:S01]  /*1c960*/  IMAD R11, R5, UR5, R4 ;  /* 0x00000005050b7c24 */ /* 0x000fe2000f8e0204 */
[----:B------:R-:W-:Y:S02]  /*1c970*/  ULDC.64 UR4, c[0x0][0xb28] ;  /* 0x0002ca0000047ab9 */ /* 0x000fe40000000a00 */
[----:B------:R-:W-:Y:S02]  /*1c980*/  IMAD R0, R0, UR4, RZ ;  /* 0x0000000400007c24 */ /* 0x000fe4000f8e02ff */
[----:B------:R-:W-:Y:S02]  /*1c990*/  IMAD.IADD R3, R3, 0x1, R11 ;  /* 0x0000000103037824 */ /* 0x000fe400078e020b */
        /* <DEDUP_REMOVED lines=10> */
.L_x_2690:
        /* <DEDUP_REMOVED lines=23> */
[-C--:B------:R-:W-:Y:S01]  /*1cbb0*/  @!P0 LEA.HI.X R7, R21, R3.reuse, R76, 0x2, P2 ;  /* 0x0000000315078211 */ /* 0x080fe200010f144c */
[----:B------:R-:W-:Y:S01]  /*1cbc0*/  VIADD R15, R72, 0x30 ;  /* 0x00000030480f7836 */ /* 0x000fe20000000000 */
[----:B------:R-:W-:Y:S02]  /*1cbd0*/  ISETP.GE.AND P2, PT, R74, UR4, PT ;  /* 0x000000044a007c0c */ /* 0x000fe4000bf46270 */
[----:B------:R-:W-:Y:S02]  /*1cbe0*/  @!P3 LEA.HI.X R11, R18, R3, R20, 0x2, P1 ;  /* 0x00000003120bb211 */ /* 0x000fe400008f1414 */
[----:B------:R-:W-:Y:S01]  /*1cbf0*/  ISETP.GE.AND P1, PT, R73, UR4, PT ;  /* 0x0000000449007c0c */ /* 0x000fe2000bf26270 */
[----:B------:R-:W-:Y:S01]  /*1cc00*/  @!P0 ST.E.64 desc[UR60][R6.64], R28 ;  /* 0x0000001c06008985 */ /* 0x000fe2000c101b3c */
[----:B------:R-:W-:Y:S01]  /*1cc10*/  @!P4 LEA R12, P5, R16, R14, 0x2 ;  /* 0x0000000e100cc211 */ /* 0x000fe200078a10ff */
[----:B------:R-:W-:Y:S01]  /*1cc20*/  VIADD R21, R72, 0x38 ;  /* 0x0000003848157836 */ /* 0x000fe20000000000 */
[----:B------:R-:W-:-:S02]  /*1cc30*/  ISETP.GE.AND P0, PT, R15, UR4, PT ;  /* 0x000000040f007c0c */ /* 0x000fc4000bf06270 */
[-C--:B------:R-:W-:Y:S01]  /*1cc40*/  @!P4 LEA.HI.X R13, R16, R3.reuse, R17, 0x2, P5 ;  /* 0x00000003100dc211 */ /* 0x080fe200028f1411 */
[----:B------:R-:W-:Y:S01]  /*1cc50*/  @!P3 ST.E.64 desc[UR60][R10.64], R32 ;  /* 0x000000200a00b985 */ /* 0x000fe2000c101b3c */
[----:B------:R-:W-:Y:S01]  /*1cc60*/  ISETP.GE.AND P3, PT, R21, UR4, PT ;  /* 0x0000000415007c0c */ /* 0x000fe2000bf66270 */
[----:B-1----:R-:W-:Y:S01]  /*1cc70*/  VIADD R25, R72, 0x40 ;  /* 0x0000004048197836 */ /* 0x002fe20000000000 */
[CC--:B------:R-:W-:Y:S01]  /*1cc80*/  @!P2 LEA R16, P5, R74.reuse, R14.reuse, 0x2 ;  /* 0x0000000e4a10a211 */ /* 0x0c0fe200078a10ff */
[----:B------:R1:W-:Y:S01]  /*1cc90*/  @!P4 ST.E.64 desc[UR60][R12.64], R36 ;  /* 0x000000240c00c985 */ /* 0x0003e2000c101b3c */
[----:B------:R-:W-:Y:S02]  /*1cca0*/  SHF.R.S32.HI R20, RZ, 0x1f, R73 ;  /* 0x0000001fff147819 */ /* 0x000fe40000011449 */
[----:B------:R-:W-:Y:S02]  /*1ccb0*/  @!P1 LEA R18, P4, R73, R14, 0x2 ;  /* 0x0000000e49129211 */ /* 0x000fe400078810ff */
[----:B------:R-:W-:-:S02]  /*1ccc0*/  @!P2 LEA.HI.X R17, R74, R3, R75, 0x2, P5 ;  /* 0x000000034a11a211 */ /* 0x000fc400028f144b */
[-C--:B------:R-:W-:Y:S02]  /*1ccd0*/  @!P1 LEA.HI.X R19, R73, R3.reuse, R20, 0x2, P4 ;  /* 0x0000000349139211 */ /* 0x080fe400020f1414 */
[----:B------:R-:W-:Y:S02]  /*1cce0*/  SHF.R.S32.HI R24, RZ, 0x1f, R15 ;  /* 0x0000001fff187819 */ /* 0x000fe4000001140f */
[----:B------:R-:W-:Y:S02]  /*1ccf0*/  @!P0 LEA R4, P5, R15, R14, 0x2 ;  /* 0x0000000e0f048211 */ /* 0x000fe400078a10ff */
[----:B------:R-:W-:Y:S01]  /*1cd00*/  ISETP.GE.AND P4, PT, R25, UR4, PT ;  /* 0x0000000419007c0c */ /* 0x000fe2000bf86270 */
[C---:B-1----:R-:W-:Y:S01]  /*1cd10*/  VIADD R13, R72.reuse, 0x48 ;  /* 0x00000048480d7836 */ /* 0x042fe20000000000 */
[----:B------:R1:W-:Y:S01]  /*1cd20*/  @!P2 ST.E.64 desc[UR60][R16.64], R40 ;  /* 0x000000281000a985 */ /* 0x0003e2000c101b3c */
[----:B------:R-:W-:Y:S01]  /*1cd30*/  @!P0 LEA.HI.X R5, R15, R3, R24, 0x2, P5 ;  /* 0x000000030f058211 */ /* 0x000fe200028f1418 */
[----:B------:R-:W-:Y:S01]  /*1cd40*/  VIADD R15, R72, 0x50 ;  /* 0x00000050480f7836 */ /* 0x000fe20000000000 */
[----:B------:R-:W-:Y:S01]  /*1cd50*/  SHF.R.S32.HI R20, RZ, 0x1f, R21 ;  /* 0x0000001fff147819 */ /* 0x000fe20000011415 */
[----:B------:R2:W-:Y:S01]  /*1cd60*/  @!P1 ST.E.64 desc[UR60][R18.64], R44 ;  /* 0x0000002c12009985 */ /* 0x0005e2000c101b3c */
[----:B------:R-:W-:-:S02]  /*1cd70*/  ISETP.GE.AND P2, PT, R13, UR4, PT ;  /* 0x000000040d007c0c */ /* 0x000fc4000bf46270 */
[----:B------:R-:W-:-:S04]  /*1cd80*/  @!P3 LEA R6, P1, R21, R14, 0x2 ;  /* 0x0000000e1506b211 */ /* 0x000fc800078210ff */
[-C--:B------:R-:W-:Y:S01]  /*1cd90*/  @!P3 LEA.HI.X R7, R21, R3.reuse, R20, 0x2, P1 ;  /* 0x000000031507b211 */ /* 0x080fe200008f1414 */
[----:B------:R-:W-:Y:S01]  /*1cda0*/  VIADD R20, R72, 0x58 ;  /* 0x0000005848147836 */ /* 0x000fe20000000000 */
[----:B------:R-:W-:Y:S01]  /*1cdb0*/  ISETP.GE.AND P1, PT, R15, UR4, PT ;  /* 0x000000040f007c0c */ /* 0x000fe2000bf26270 */
[----:B------:R3:W-:Y:S01]  /*1cdc0*/  @!P0 ST.E.64 desc[UR60][R4.64], R48 ;  /* 0x0000003004008985 */ /* 0x0007e2000c101b3c */
[----:B------:R-:W-:Y:S02]  /*1cdd0*/  SHF.R.S32.HI R12, RZ, 0x1f, R25 ;  /* 0x0000001fff0c7819 */ /* 0x000fe40000011419 */
[C---:B------:R-:W-:Y:S02]  /*1cde0*/  @!P4 LEA R10, P5, R25.reuse, R14, 0x2 ;  /* 0x0000000e190ac211 */ /* 0x040fe400078a10ff */
[----:B------:R-:W-:Y:S02]  /*1cdf0*/  ISETP.GE.AND P0, PT, R20, UR4, PT ;  /* 0x0000000414007c0c */ /* 0x000fe4000bf06270 */
[----:B------:R-:W-:-:S02]  /*1ce00*/  @!P4 LEA.HI.X R11, R25, R3, R12, 0x2, P5 ;  /* 0x00000003190bc211 */ /* 0x000fc400028f140c */
[----:B-1----:R-:W-:Y:S02]  /*1ce10*/  SHF.R.S32.HI R16, RZ, 0x1f, R13 ;  /* 0x0000001fff107819 */ /* 0x002fe4000001140d */
[CC--:B------:R-:W-:Y:S02]  /*1ce20*/  @!P2 LEA R12, P5, R13.reuse, R14.reuse, 0x2 ;  /* 0x0000000e0d0ca211 */ /* 0x0c0fe400078a10ff */
[----:B--2---:R-:W-:Y:S02]  /*1ce30*/  SHF.R.S32.HI R18, RZ, 0x1f, R15 ;  /* 0x0000001fff127819 */ /* 0x004fe4000001140f */
[----:B------:R-:W-:Y:S02]  /*1ce40*/  @!P2 LEA.HI.X R13, R13, R3, R16, 0x2, P5 ;  /* 0x000000030d0da211 */ /* 0x000fe400028f1410 */
        /* <DEDUP_REMOVED lines=10> */
.L_x_2482:
[----:B------:R-:W-:Y:S05]  /*1cef0*/  BSYNC B1 ;  /* 0x0000000000017941 */ /* 0x000fea0003800000 */
.L_x_2481:
[----:B------:R-:W-:-:S03]  /*1cf00*/  UMOV UR4, 0xffffffff ;  /* 0xffffffff00047882 */ /* 0x000fc60000000000 */
[----:B------:R-:W-:Y:S05]  /*1cf10*/  BRA.DIV UR4, `(.L_x_2483) ;  /* 0x000000a6041c7947 */ /* 0x000fea000b800000 */
[----:B-1----:R1:W4:Y:S04]  /*1cf20*/  SHFL.IDX PT, R3, R2, 0x1, 0x1c1f ;  /* 0x003c1f0002037f89 */ /* 0x00232800000e0000 */
[----:B--23--:R1:W2:Y:S02]  /*1cf30*/  SHFL.IDX PT, R14, R0, 0x1, 0x1c1f ;  /* 0x003c1f00000e7f89 */ /* 0x00c2a400000e0000 */
.L_x_2694:
[----:B------:R-:W-:-:S13]  /*1cf40*/  ISETP.GE.AND P0, PT, R9, R8, PT ;  /* 0x000000080900720c */ /* 0x000fda0003f06270 */
[----:B------:R-:W-:Y:S05]  /*1cf50*/  @P0 BRA `(.L_x_2479) ;  /* 0x0000001000080947 */ /* 0x000fea0003800000 */
[----:B------:R-:W3:Y:S01]  /*1cf60*/  LDL R10, [R1+0x130] ;  /* 0x00013000010a7983 */ /* 0x000ee20000100800 */
[----:B------:R-:W-:-:S03]  /*1cf70*/  ULDC UR4, c[0x0][0xac8] ;  /* 0x0002b20000047ab9 */ /* 0x000fc60000000800 */
[----:B------:R-:W5:Y:S04]  /*1cf80*/  LDL R19, [R1+0xf0] ;  /* 0x0000f00001137983 */ /* 0x000f680000100800 */
[----:B------:R-:W4:Y:S04]  /*1cf90*/  LDL R12, [R1+0x12c] ;  /* 0x00012c00010c7983 */ /* 0x000f280000100800 */
[----:B------:R-:W2:Y:S04]  /*1cfa0*/  LDL R11, [R1+0x14c] ;  /* 0x00014c00010b7983 */ /* 0x000ea80000100800 */
[----:B------:R-:W2:Y:S04]  /*1cfb0*/  LDL R16, [R1+0x128] ;  /* 0x0001280001107983 */ /* 0x000ea80000100800 */
[----:B01----:R-:W2:Y:S04]  /*1cfc0*/  LDL R0, [R1+0x124] ;  /* 0x0001240001007983 */ /* 0x003ea80000100800 */
[----:B------:R-:W2:Y:S04]  /*1cfd0*/  LDL R13, [R1+0x148] ;  /* 0x00014800010d7983 */ /* 0x000ea80000100800 */
[----:B------:R-:W2:Y:S04]  /*1cfe0*/  LDL R20, [R1+0x11c] ;  /* 0x00011c0001147983 */ /* 0x000ea80000100800 */
[----:B------:R-:W2:Y:S04]  /*1cff0*/  LDL R18, [R1+0x144] ;  /* 0x0001440001127983 */ /* 0x000ea80000100800 */
[----:B------:R-:W2:Y:S01]  /*1d000*/  LDL R15, [R1+0x140] ;  /* 0x00014000010f7983 */ /* 0x000ea20000100800 */
[----:B---3--:R-:W-:-:S02]  /*1d010*/  ISETP.GE.AND P1, PT, R10, UR4, PT ;  /* 0x000000040a007c0c */ /* 0x008fc4000bf26270 */
[----:B-----5:R-:W-:Y:S02]  /*1d020*/  ISETP.GE.AND P5, PT, R19, UR4, PT ;  /* 0x0000000413007c0c */ /* 0x020fe4000bfa6270 */
[----:B----4-:R-:W-:-:S09]  /*1d030*/  ISETP.GE.AND P0, PT, R12, UR4, PT ;  /* 0x000000040c007c0c */ /* 0x010fd2000bf06270 */
        /* <DEDUP_REMOVED lines=17> */
[-C--:B------:R-:W-:Y:S02]  /*1d150*/  @!P3 LEA.HI.X R11, R16, R3.reuse, R18, 0x2, P5 ;  /* 0x00000003100bb211 */ /* 0x080fe400028f1412 */
[----:B------:R-:W-:Y:S01]  /*1d160*/  @!P4 LEA.HI.X R13, R0, R3, R15, 0x2, P2 ;  /* 0x00000003000dc211 */ /* 0x000fe200010f140f */
[C---:B------:R-:W-:Y:S01]  /*1d170*/  VIADD R0, R19.reuse, 0x40 ;  /* 0x0000004013007836 */ /* 0x040fe20000000000 */
[----:B------:R-:W-:Y:S01]  /*1d180*/  ISETP.GE.AND P2, PT, R2, UR4, PT ;  /* 0x0000000402007c0c */ /* 0x000fe2000bf46270 */
[----:B------:R3:W-:Y:S01]  /*1d190*/  @!P3 ST.E.64 desc[UR60][R10.64], R38 ;  /* 0x000000260a00b985 */ /* 0x0007e2000c101b3c */
[----:B------:R-:W-:Y:S01]  /*1d1a0*/  SHF.R.S32.HI R16, RZ, 0x1f, R20 ;  /* 0x0000001fff107819 */ /* 0x000fe20000011414 */
[----:B------:R-:W-:Y:S01]  /*1d1b0*/  VIADD R15, R19, 0x48 ;  /* 0x00000048130f7836 */ /* 0x000fe20000000000 */
[----:B------:R-:W-:Y:S01]  /*1d1c0*/  ISETP.GE.AND P3, PT, R0, UR4, PT ;  /* 0x0000000400007c0c */ /* 0x000fe2000bf66270 */
[----:B------:R4:W-:Y:S01]  /*1d1d0*/  @!P4 ST.E.64 desc[UR60][R12.64], R42 ;  /* 0x0000002a0c00c985 */ /* 0x0009e2000c101b3c */
[----:B0-----:R-:W-:-:S02]  /*1d1e0*/  @!P1 LEA R4, P4, R20, R14, 0x2 ;  /* 0x0000000e14049211 */ /* 0x001fc400078810ff */
[----:B------:R-:W-:Y:S02]  /*1d1f0*/  SHF.R.S32.HI R18, RZ, 0x1f, R17 ;  /* 0x0000001fff127819 */ /* 0x000fe40000011411 */
[C---:B-1----:R-:W-:Y:S02]  /*1d200*/  @!P0 LEA R6, P5, R17.reuse, R14, 0x2 ;  /* 0x0000000e11068211 */ /* 0x042fe400078a10ff */
[-C--:B------:R-:W-:Y:S02]  /*1d210*/  @!P1 LEA.HI.X R5, R20, R3.reuse, R16, 0x2, P4 ;  /* 0x0000000314059211 */ /* 0x080fe400020f1410 */
[----:B------:R-:W-:Y:S01]  /*1d220*/  @!P0 LEA.HI.X R7, R17, R3, R18, 0x2, P5 ;  /* 0x0000000311078211 */ /* 0x000fe200028f1412 */
[----:B------:R-:W-:Y:S01]  /*1d230*/  VIADD R17, R19, 0x50 ;  /* 0x0000005013117836 */ /* 0x000fe20000000000 */
[----:B------:R-:W-:Y:S01]  /*1d240*/  ISETP.GE.AND P5, PT, R15, UR4, PT ;  /* 0x000000040f007c0c */ /* 0x000fe2000bfa6270 */
[----:B------:R0:W-:Y:S01]  /*1d250*/  @!P1 ST.E.64 desc[UR60][R4.64], R46 ;  /* 0x0000002e04009985 */ /* 0x0001e2000c101b3c */
[----:B--2---:R-:W-:-:S02]  /*1d260*/  SHF.R.S32.HI R9, RZ, 0x1f, R2 ;  /* 0x0000001fff097819 */ /* 0x004fc40000011402 */
[CC--:B------:R-:W-:Y:S02]  /*1d270*/  @!P2 LEA R8, P4, R2.reuse, R14.reuse, 0x2 ;  /* 0x0000000e0208a211 */ /* 0x0c0fe400078810ff */
[----:B------:R-:W-:Y:S02]  /*1d280*/  ISETP.GE.AND P1, PT, R17, UR4, PT ;  /* 0x0000000411007c0c */ /* 0x000fe4000bf26270 */
[----:B------:R-:W-:Y:S02]  /*1d290*/  @!P2 LEA.HI.X R9, R2, R3, R9, 0x2, P4 ;  /* 0x000000030209a211 */ /* 0x000fe400020f1409 */
[----:B------:R-:W-:Y:S02]  /*1d2a0*/  SHF.R.S32.HI R2, RZ, 0x1f, R0 ;  /* 0x0000001fff027819 */ /* 0x000fe40000011400 */
[----:B---3--:R-:W-:-:S04]  /*1d2b0*/  @!P3 LEA R10, P4, R0, R14, 0x2 ;  /* 0x0000000e000ab211 */ /* 0x008fc800078810ff */
[----:B------:R-:W-:Y:S02]  /*1d2c0*/  @!P3 LEA.HI.X R11, R0, R3, R2, 0x2, P4 ;  /* 0x00000003000bb211 */ /* 0x000fe400020f1402 */
[----:B------:R-:W-:Y:S02]  /*1d2d0*/  SHF.R.S32.HI R0, RZ, 0x1f, R15 ;  /* 0x0000001fff007819 */ /* 0x000fe4000001140f */
[----:B----4-:R-:W-:-:S04]  /*1d2e0*/  @!P5 LEA R12, P4, R15, R14, 0x2 ;  /* 0x0000000e0f0cd211 */ /* 0x010fc800078810ff */
        /* <DEDUP_REMOVED lines=17> */
.L_x_2472:
        /* <DEDUP_REMOVED lines=15> */
[----:B0-----:R-:W-:Y:S01]  /*1d4f0*/  IMAD.U32 R6, RZ, RZ, UR4 ;  /* 0x00000004ff067e24 */ /* 0x001fe2000f8e00ff */
        /* <DEDUP_REMOVED lines=11> */
[----:B0-----:R-:W2:Y:S04]  /*1d5b0*/  LDG.E R5, desc[UR60][R2.64] ;  /* 0x0000003c02057981 */ /* 0x001ea8000c1e1900 */
[----:B-----5:R-:W2:Y:S02]  /*1d5c0*/  LDG.E R6, desc[UR60][R2.64+0x4] ;  /* 0x0000043c02067981 */ /* 0x020ea4000c1e1900 */
[----:B--2---:R-:W-:-:S07]  /*1d5d0*/  IMAD.IADD R6, R6, 0x1, -R5 ;  /* 0x0000000106067824 */ /* 0x004fce00078e0a05 */
.L_x_2484:
[----:B------:R-:W2:Y:S04]  /*1d5e0*/  LDL.LU R0, [R1+0x134] ;  /* 0x0001340001007983 */ /* 0x000ea80000300800 */
[----:B0-----:R-:W3:Y:S01]  /*1d5f0*/  LDL.LU R2, [R1+0x10c] ;  /* 0x00010c0001027983 */ /* 0x001ee20000300800 */
[----:B------:R-:W-:Y:S01]  /*1d600*/  BSSY B1, `(.L_x_2485) ;  /* 0x0000038000017945 */ /* 0x000fe20003800000 */
[----:B-----5:R-:W-:Y:S02]  /*1d610*/  SHF.R.S32.HI R18, RZ, 0x1f, R7 ;  /* 0x0000001fff127819 */ /* 0x020fe40000011407 */
[----:B--2---:R-:W-:Y:S02]  /*1d620*/  SEL R20, R0, RZ, !P0 ;  /* 0x000000ff00147207 */ /* 0x004fe40004000000 */
[----:B---3--:R-:W-:Y:S01]  /*1d630*/  SEL R25, R2, RZ, !P0 ;  /* 0x000000ff02197207 */ /* 0x008fe20004000000 */
[----:B------:R-:W-:Y:S06]  /*1d640*/  @P3 BRA `(.L_x_2486) ;  /* 0x0000000000cc3947 */ /* 0x000fec0003800000 */
[----:B------:R-:W2:Y:S01]  /*1d650*/  LDL R2, [R1+0xf4] ;  /* 0x0000f40001027983 */ /* 0x000ea20000100800 */
        /* <DEDUP_REMOVED lines=13> */
[----:B------:R-:W1:Y:S08]  /*1d730*/  LDC.64 R10, c[0x0][R16+0x220] ;  /* 0x00008800100a7b82 */ /* 0x000e700000000a00 */
[----:B------:R-:W2:Y:S08]  /*1d740*/  LDC.64 R8, c[0x0][R16+0x218] ;  /* 0x0000860010087b82 */ /* 0x000eb00000000a00 */
[----:B------:R-:W4:Y:S08]  /*1d750*/  LDC.64 R12, c[0x0][R16+0x228] ;  /* 0x00008a00100c7b82 */ /* 0x000f300000000a00 */
[----:B------:R-:W5:Y:S08]  /*1d760*/  @P1 LDC R0, c[0x0][0xbec] ;  /* 0x0002fb00ff001b82 */ /* 0x000f700000000800 */
[----:B------:R-:W4:Y:S08]  /*1d770*/  LDC.64 R4, c[0x0][R16+0x210] ;  /* 0x0000840010047b82 */ /* 0x000f300000000a00 */
[----:B------:R-:W4:Y:S01]  /*1d780*/  @P1 LDC R21, c[0x0][0xbf0] ;  /* 0x0002fc00ff151b82 */ /* 0x000f220000000800 */
[----:B-----5:R-:W-:-:S07]  /*1d790*/  @P1 IMAD.HI.U32 R0, R27, R0, RZ ;  /* 0x000000001b001227 */ /* 0x020fce00078e00ff */
[----:B0-----:R-:W0:Y:S01]  /*1d7a0*/  @!P0 LDC R2, c[0x0][0xb50] ;  /* 0x0002d400ff028b82 */ /* 0x001e220000000800 */
[----:B-1----:R-:W-:-:S07]  /*1d7b0*/  IMAD R11, R11, R25, RZ ;  /* 0x000000190b0b7224 */ /* 0x002fce00078e02ff */
[----:B------:R-:W1:Y:S01]  /*1d7c0*/  @!P0 LDC R3, c[0x0][0xb54] ;  /* 0x0002d500ff038b82 */ /* 0x000e620000000800 */
[----:B----4-:R-:W-:Y:S01]  /*1d7d0*/  @P1 SHF.R.U32.HI R17, RZ, R21, R0 ;  /* 0x00000015ff111219 */ /* 0x010fe20000011600 */
        /* <DEDUP_REMOVED lines=26> */
.L_x_2486:
[----:B------:R-:W-:Y:S05]  /*1d980*/  BSYNC B1 ;  /* 0x0000000000017941 */ /* 0x000fea0003800000 */
.L_x_2485:
[----:B------:R-:W-:Y:S05]  /*1d990*/  @P2 BRA `(.L_x_2479) ;  /* 0x0000000400782947 */ /* 0x000fea0003800000 */
[----:B------:R-:W2:Y:S01]  /*1d9a0*/  LDL.LU R10, [R1+0x104] ;  /* 0x00010400010a7983 */ /* 0x000ea20000300800 */
[----:B------:R-:W1:Y:S01]  /*1d9b0*/  LDC R17, c[0x0][0xbe8] ;  /* 0x0002fa00ff117b82 */ /* 0x000e620000000800 */
[----:B0-----:R-:W-:Y:S01]  /*1d9c0*/  SHF.R.S32.HI R3, RZ, 0x1f, R24 ;  /* 0x0000001fff037819 */ /* 0x001fe20000011418 */
[----:B------:R-:W-:Y:S01]  /*1d9d0*/  ULDC.64 UR4, c[0x0][0xaa0] ;  /* 0x0002a80000047ab9 */ /* 0x000fe20000000a00 */
[----:B------:R-:W3:Y:S01]  /*1d9e0*/  LDL R16, [R1+0xf4] ;  /* 0x0000f40001107983 */ /* 0x000ee20000100800 */
        /* <DEDUP_REMOVED lines=13> */
[----:B-1----:R-:W-:-:S13]  /*1dac0*/  ISETP.NE.AND P0, PT, R17, 0x1, PT ;  /* 0x000000011100780c */ /* 0x002fda0003f05270 */
[----:B------:R-:W0:Y:S08]  /*1dad0*/  @P0 LDC R8, c[0x0][0xbec] ;  /* 0x0002fb00ff080b82 */ /* 0x000e300000000800 */
[----:B------:R-:W1:Y:S01]  /*1dae0*/  @P0 LDC R11, c[0x0][0xbf0] ;  /* 0x0002fc00ff0b0b82 */ /* 0x000e620000000800 */
[----:B--2---:R-:W-:-:S04]  /*1daf0*/  IMAD.WIDE.U32 R2, R10, UR4, R2 ;  /* 0x000000040a027c25 */ /* 0x004fc8000f8e0002 */
[----:B---3--:R-:W-:Y:S02]  /*1db00*/  IMAD.IADD R9, R16, 0x1, R0 ;  /* 0x0000000110097824 */ /* 0x008fe400078e0200 */
[----:B------:R-:W-:Y:S01]  /*1db10*/  IMAD R3, R10, UR5, R3 ;  /* 0x000000050a037c24 */ /* 0x000fe2000f8e0203 */
[----:B------:R-:W-:Y:S01]  /*1db20*/  ULDC.64 UR4, c[0x0][0xae0] ;  /* 0x0002b80000047ab9 */ /* 0x000fe20000000a00 */
[----:B0-----:R-:W-:-:S04]  /*1db30*/  @P0 IMAD.HI.U32 R0, R9, R8, RZ ;  /* 0x0000000809000227 */ /* 0x001fc800078e00ff */
[----:B------:R-:W-:Y:S01]  /*1db40*/  IMAD.MOV.U32 R5, RZ, RZ, R9 ;  /* 0x000000ffff057224 */ /* 0x000fe200078e0009 */
[----:B-1----:R-:W-:Y:S01]  /*1db50*/  @P0 SHF.R.U32.HI R5, RZ, R11, R0 ;  /* 0x0000000bff050219 */ /* 0x002fe20000011600 */
        /* <DEDUP_REMOVED lines=25> */
[----:B------:R0:W1:Y:S04]  /*1dcf0*/  SHFL.IDX PT, R3, R2, RZ, 0x1c1f ;  /* 0x001c1fff02037589 */ /* 0x00006800000e0000 */
[----:B------:R0:W2:Y:S02]  /*1dd00*/  SHFL.IDX PT, R14, R0, RZ, 0x1c1f ;  /* 0x001c1fff000e7589 */ /* 0x0000a400000e0000 */
.L_x_2697:
        /* <DEDUP_REMOVED lines=15> */
[----:B------:R3:W-:Y:S04]  /*1de00*/  @!P2 ST.E.128 desc[UR60][R12.64], RZ ;  /* 0x000000ff0c00a985 */ /* 0x0007e8000c101d3c */
[----:B------:R3:W-:Y:S04]  /*1de10*/  @!P3 ST.E.128 desc[UR60][R18.64], RZ ;  /* 0x000000ff1200b985 */ /* 0x0007e8000c101d3c */
[----:B------:R3:W-:Y:S02]  /*1de20*/  @!P4 ST.E.128 desc[UR60][R20.64], RZ ;  /* 0x000000ff1400c985 */ /* 0x0007e4000c101d3c */
.L_x_2489:
[----:B------:R-:W-:Y:S05]  /*1de30*/  BSYNC B1 ;  /* 0x0000000000017941 */ /* 0x000fea0003800000 */
.L_x_2488:
[----:B------:R-:W-:-:S03]  /*1de40*/  UMOV UR4, 0xffffffff ;  /* 0xffffffff00047882 */ /* 0x000fc60000000000 */
[----:B------:R-:W-:Y:S05]  /*1de50*/  BRA.DIV UR4, `(.L_x_2490) ;  /* 0x0000009604c87947 */ /* 0x000fea000b800000 */
[----:B-1----:R1:W4:Y:S04]  /*1de60*/  SHFL.IDX PT, R3, R2, 0x1, 0x1c1f ;  /* 0x003c1f0002037f89 */ /* 0x00232800000e0000 */
[----:B--2---:R1:W2:Y:S02]  /*1de70*/  SHFL.IDX PT, R14, R0, 0x1, 0x1c1f ;  /* 0x003c1f00000e7f89 */ /* 0x0042a400000e0000 */
.L_x_2701:
[----:B01----:R-:W-:-:S05]  /*1de80*/  VIADD R0, R4, 0x60 ;  /* 0x0000006004007836 */ /* 0x003fca0000000000 */
[----:B------:R-:W-:-:S13]  /*1de90*/  ISETP.GE.AND P0, PT, R0, R17, PT ;  /* 0x000000110000720c */ /* 0x000fda0003f06270 */
[----:B------:R-:W-:Y:S05]  /*1dea0*/  @P0 BRA `(.L_x_2479) ;  /* 0x0000000000340947 */ /* 0x000fea0003800000 */
[----:B------:R-:W-:Y:S02]  /*1deb0*/  ULDC UR4, c[0x0][0xac8] ;  /* 0x0002b20000047ab9 */ /* 0x000fe40000000800 */
[----:B------:R-:W-:Y:S02]  /*1dec0*/  ISETP.GE.AND P2, PT, R5, UR4, PT ;  /* 0x0000000405007c0c */ /* 0x000fe4000bf46270 */
[----:B------:R-:W-:Y:S02]  /*1ded0*/  ISETP.GE.AND P3, PT, R9, UR4, PT ;  /* 0x0000000409007c0c */ /* 0x000fe4000bf66270 */
[----:B------:R-:W-:-:S09]  /*1dee0*/  ISETP.GE.AND P4, PT, R8, UR4, PT ;  /* 0x0000000408007c0c */ /* 0x000fd2000bf86270 */
[----:B----4-:R-:W-:Y:S02]  /*1def0*/  @!P2 IMAD.MOV.U32 R15, RZ, RZ, R3 ;  /* 0x000000ffff0fa224 */ /* 0x010fe400078e0003 */
[-C--:B--23--:R-:W-:Y:S02]  /*1df00*/  @!P3 LEA R12, P0, R9, R14.reuse, 0x1 ;  /* 0x0000000e090cb211 */ /* 0x08cfe400078008ff */
[C---:B------:R-:W-:Y:S01]  /*1df10*/  @!P4 LEA R2, P1, R8.reuse, R14, 0x1 ;  /* 0x0000000e0802c211 */ /* 0x040fe200078208ff */
[----:B------:R-:W-:Y:S01]  /*1df20*/  @!P2 IMAD.WIDE R4, R5, 0x2, R14 ;  /* 0x000000020504a825 */ /* 0x000fe200078e020e */
[-C--:B------:R-:W-:Y:S02]  /*1df30*/  @!P3 LEA.HI.X R13, R9, R3.reuse, R10, 0x1, P0 ;  /* 0x00000003090db211 */ /* 0x080fe400000f0c0a */
[----:B------:R-:W-:Y:S02]  /*1df40*/  @!P4 LEA.HI.X R3, R8, R3, R7, 0x1, P1 ;  /* 0x000000030803c211 */ /* 0x000fe400008f0c07 */
[----:B------:R1:W-:Y:S04]  /*1df50*/  @!P2 ST.E.128 desc[UR60][R4.64], RZ ;  /* 0x000000ff0400a985 */ /* 0x0003e8000c101d3c */
[----:B------:R1:W-:Y:S04]  /*1df60*/  @!P3 ST.E.128 desc[UR60][R12.64], RZ ;  /* 0x000000ff0c00b985 */ /* 0x0003e8000c101d3c */
[----:B------:R1:W-:Y:S02]  /*1df70*/  @!P4 ST.E.128 desc[UR60][R2.64], RZ ;  /* 0x000000ff0200c985 */ /* 0x0003e4000c101d3c */
.L_x_2479:
[----:B------:R-:W-:Y:S05]  /*1df80*/  BSYNC B0 ;  /* 0x0000000000007941 */ /* 0x000fea0003800000 */
.L_x_2471:
[----:B------:R-:W-:Y:S02]  /*1df90*/  ULDC UR4, c[0x0][0xc3c] ;  /* 0x00030f0000047ab9 */ /* 0x000fe40000000800 */
[----:B------:R-:W-:-:S13]  /*1dfa0*/  ISETP.GE.AND P0, PT, R107, UR4, PT ;  /* 0x000000046b007c0c */ /* 0x000fda000bf06270 */
[----:B------:R-:W-:Y:S05]  /*1dfb0*/  @!P0 BRA `(.L_x_2491) ;  /* 0xfffffe3000ec8947 */ /* 0x000fea000383ffff */
[----:B------:R-:W-:Y:S05]  /*1dfc0*/  BRA `(.L_x_2333) ;  /* 0x00000088003c7947 */ /* 0x000fea0003800000 */
.L_x_2331:
[----:B------:R-:W-:-:S08]  /*1dfd0*/  NOP ;  /* 0x0000000000007918 */ /* 0x000fd00000000000 */
[----:B--2---:R-:W0:-:S00]  /*1dfe0*/  USETMAXREG.DEALLOC.CTAPOOL 0x20 ;  /* 0x00000020000079c8 */ /* 0x004e0000080e0500 */
        /* <DEDUP_REMOVED lines=16> */
.L_x_2492:
        /* <DEDUP_REMOVED lines=44> */
.L_x_2496:
        /* <DEDUP_REMOVED lines=37> */
.L_x_2494:
        /* <DEDUP_REMOVED lines=13> */
.L_x_2497:
        /* <DEDUP_REMOVED lines=61> */
.L_x_2498:
        /* <DEDUP_REMOVED lines=60> */
.L_x_2499:
[----:B------:R-:W-:-:S05]  /*1ee60*/  LOP3.LUT R2, RZ, R2, RZ, 0x33, !PT ;  /* 0x00000002ff027212 */ /* 0x000fca00078e33ff */
[----:B------:R-:W-:Y:S01]  /*1ee70*/  IMAD.IADD R25, R25, 0x1, R2 ;  /* 0x0000000119197824 */ /* 0x000fe200078e0202 */
[----:B------:R-:W-:Y:S06]  /*1ee80*/  BRA `(.L_x_2500) ;  /* 0x00000000000c7947 */ /* 0x000fec0003800000 */
.L_x_2495:
[----:B------:R-:W-:Y:S02]  /*1ee90*/  IMAD.MOV.U32 R25, RZ, RZ, RZ ;  /* 0x000000ffff197224 */ /* 0x000fe400078e00ff */
[----:B------:R-:W-:Y:S02]  /*1eea0*/  IMAD.U32 R24, RZ, RZ, UR6 ;  /* 0x00000006ff187e24 */ /* 0x000fe4000f8e00ff */
[----:B------:R-:W-:-:S07]  /*1eeb0*/  IMAD.MOV.U32 R26, RZ, RZ, RZ ;  /* 0x000000ffff1a7224 */ /* 0x000fce00078e00ff */
.L_x_2500:
[----:B------:R-:W-:-:S13]  /*1eec0*/  ISETP.NE.AND P0, PT, R0, RZ, PT ;  /* 0x000000ff0000720c */ /* 0x000fda0003f05270 */
[----:B------:R-:W0:Y:S01]  /*1eed0*/  @!P0 S2R R3, SR_CgaCtaId ;  /* 0x0000000000038919 */ /* 0x000e220000008800 */
[----:B------:R-:W-:-:S04]  /*1eee0*/  @!P0 MOV R0, 0x400 ;  /* 0x0000040000008802 */ /* 0x000fc80000000f00 */
[----:B0-----:R-:W-:-:S05]  /*1eef0*/  @!P0 LEA R0, R3, R0, 0x18 ;  /* 0x0000000003008211 */ /* 0x001fca00078ec0ff */
[----:B------:R2:W-:Y:S01]  /*1ef00*/  @!P0 STS.128 [R0+0x31cd0], R24 ;  /* 0x031cd01800008388 */ /* 0x0005e20000000c00 */
[----:B------:R-:W-:Y:S06]  /*1ef10*/  BAR.ARV 0x5, 0x200 ;  /* 0x0148000000007b1d */ /* 0x000fec0000002000 */
.L_x_2493:
        /* <DEDUP_REMOVED lines=30> */
[----:B------:R-:W-:Y:S02]  /*1f100*/  STL [R1+0x4], R5 ;  /* 0x0000040501007387 */ /* 0x000fe40000100800 */
[----:B------:R-:W-:Y:S01]  /*1f110*/  LOP3.LUT R4, R4, 0x60, R2, 0xf8, !PT ;  /* 0x0000006004047812 */ /* 0x000fe200078ef802 */
[----:B------:R-:W-:-:S05]  /*1f120*/  IMAD R2, R3, 0x2, R16 ;  /* 0x0000000203027824 */ /* 0x000fca00078e0210 */
[----:B------:R0:W-:Y:S02]  /*1f130*/  STL [R1+0x10], R2 ;  /* 0x0000100201007387 */ /* 0x0001e40000100800 */
[C---:B0-----:R-:W-:Y:S02]  /*1f140*/  LOP3.LUT R2, R0.reuse, 0x20, RZ, 0xfc, !PT ;  /* 0x0000002000027812 */ /* 0x041fe400078efcff */
[----:B------:R-:W-:-:S07]  /*1f150*/  LOP3.LUT R0, R0, 0x40, RZ, 0xfc, !PT ;  /* 0x0000004000007812 */ /* 0x000fce00078efcff */
.L_x_2649:
        /* <DEDUP_REMOVED lines=14> */
[----:B---3--:R-:W-:Y:S01]  /*1f240*/  @P0 LEA.HI.X R5, R14, UR5, R0, 0x2, P1 ;  /* 0x000000050e050c11 */ /* 0x008fe200088f1400 */
[----:B------:R-:W-:Y:S01]  /*1f250*/  ULDC.64 UR4, c[0x0][0xa08] ;  /* 0x0002820000047ab9 */ /* 0x000fe20000000a00 */
[----:B------:R-:W-:Y:S01]  /*1f260*/  ISETP.NE.U32.AND P1, PT, RZ, UR6, PT ;  /* 0x00000006ff007c0c */ /* 0x000fe2000bf25070 */
[----:B------:R0:W-:Y:S01]  /*1f270*/  STL [R1+0x38], R0 ;  /* 0x0000380001007387 */ /* 0x0001e20000100800 */
[----:B------:R-:W-:-:S03]  /*1f280*/  IADD3 R2, P2, R19, UR6, RZ ;  /* 0x0000000613027c10 */ /* 0x000fc6000ff5e0ff */
[----:B-1----:R1:W5:Y:S01]  /*1f290*/  @P0 LDG.E R9, desc[UR60][R4.64] ;  /* 0x0000003c04090981 */ /* 0x002362000c1e1900 */
        /* <DEDUP_REMOVED lines=34> */
[----:B--2---:R0:W-:Y:S01]  /*1f4c0*/  STL [R1+0x2c], R8 ;  /* 0x00002c0801007387 */ /* 0x0041e20000100800 */
[----:B------:R-:W-:Y:S02]  /*1f4d0*/  IMAD.MOV.U32 R13, RZ, RZ, R8 ;  /* 0x000000ffff0d7224 */ /* 0x000fe400078e0008 */
[----:B0-----:R-:W-:Y:S01]  /*1f4e0*/  IMAD.U32 R8, RZ, RZ, UR5 ;  /* 0x00000005ff087e24 */ /* 0x001fe2000f8e00ff */
[----:B----4-:R-:W-:Y:S06]  /*1f4f0*/  @P3 BRA `(.L_x_2502) ;  /* 0x0000000000143947 */ /* 0x010fec0003800000 */
[----:B------:R-:W-:Y:S05]  /*1f500*/  @!P0 BRA `(.L_x_2502) ;  /* 0x0000000000108947 */ /* 0x000fea0003800000 */
[----:B------:R-:W2:Y:S04]  /*1f510*/  LDG.E R11, desc[UR60][R2.64] ;  /* 0x0000003c020b7981 */ /* 0x000ea8000c1e1900 */
[----:B------:R-:W2:Y:S02]  /*1f520*/  LDG.E R2, desc[UR60][R2.64+0x4] ;  /* 0x0000043c02027981 */ /* 0x000ea4000c1e1900 */
[----:B--2---:R-:W-:-:S05]  /*1f530*/  IMAD.IADD R13, R2, 0x1, -R11 ;  /* 0x00000001020d7824 */ /* 0x004fca00078e0a0b */
[----:B------:R0:W-:Y:S02]  /*1f540*/  STL [R1+0x2c], R13 ;  /* 0x00002c0d01007387 */ /* 0x0001e40000100800 */
.L_x_2502:
[----:B------:R-:W-:Y:S01]  /*1f550*/  ULDC.64 UR4, c[0x0][0xa20] ;  /* 0x0002880000047ab9 */ /* 0x000fe20000000a00 */
[C---:B------:R-:W-:Y:S01]  /*1f560*/  LOP3.LUT R2, R26.reuse, 0xff000000, RZ, 0xc0, !PT ;  /* 0xff0000001a027812 */ /* 0x040fe200078ec0ff */
[----:B------:R-:W-:Y:S01]  /*1f570*/  IMAD.MOV.U32 R23, RZ, RZ, R14 ;  /* 0x000000ffff177224 */ /* 0x000fe200078e000e */
        /* <DEDUP_REMOVED lines=12> */
.L_x_2503:
[----:B------:R-:W-:Y:S05]  /*1f640*/  @!P1 BRA `(.L_x_2504) ;  /* 0x00000000000c9947 */ /* 0x000fea0003800000 */
[----:B------:R-:W2:Y:S04]  /*1f650*/  LDG.E R10, desc[UR60][R6.64] ;  /* 0x0000003c060a7981 */ /* 0x000ea8000c1e1900 */
[----:B------:R-:W2:Y:S02]  /*1f660*/  LDG.E R6, desc[UR60][R6.64+0x4] ;  /* 0x0000043c06067981 */ /* 0x000ea4000c1e1900 */
[----:B--2---:R-:W-:-:S07]  /*1f670*/  IMAD.IADD R10, R6, 0x1, -R10 ;  /* 0x00000001060a7824 */ /* 0x004fce00078e0a0a */
.L_x_2504:
[----:B------:R-:W2:Y:S04]  /*1f680*/  @P2 LDG.E R3, desc[UR60][R4.64] ;  /* 0x0000003c04032981 */ /* 0x000ea8000c1e1900 */
[----:B------:R3:W2:Y:S01]  /*1f690*/  @P2 LDG.E R5, desc[UR60][R4.64+0x4] ;  /* 0x0000043c04052981 */ /* 0x0006a2000c1e1900 */
[----:B-----5:R-:W-:Y:S01]  /*1f6a0*/  IMAD.IADD R10, R10, 0x1, -R9 ;  /* 0x000000010a0a7824 */ /* 0x020fe200078e0a09 */
[----:B------:R-:W-:Y:S01]  /*1f6b0*/  LOP3.LUT R12, R2, 0xff, RZ, 0xc0, !PT ;  /* 0x000000ff020c7812 */ /* 0x000fe200078ec0ff */
[----:B------:R-:W-:Y:S04]  /*1f6c0*/  BSSY B0, `(.L_x_2505) ;  /* 0x0000037000007945 */ /* 0x000fe80003800000 */
[----:B------:R4:W-:Y:S01]  /*1f6d0*/  STL [R1+0x40], R12 ;  /* 0x0000400c01007387 */ /* 0x0009e20000100800 */
[----:B---3--:R-:W3:Y:S02]  /*1f6e0*/  LDC R4, c[0x0][0x448] ;  /* 0x00011200ff047b82 */ /* 0x008ee40000000800 */
[----:B---3--:R-:W-:-:S13]  /*1f6f0*/  ISETP.NE.AND P0, PT, R4, 0x1, PT ;  /* 0x000000010400780c */ /* 0x008fda0003f05270 */
[----:B------:R-:W3:Y:S08]  /*1f700*/  @P0 LDC R6, c[0x0][0x44c] ;  /* 0x00011300ff060b82 */ /* 0x000ef00000000800 */
[----:B------:R-:W0:Y:S01]  /*1f710*/  @P0 LDC R4, c[0x0][0x450] ;  /* 0x00011400ff040b82 */ /* 0x000e220000000800 */
[----:B--2---:R-:W-:Y:S02]  /*1f720*/  @P2 IMAD.IADD R8, R5, 0x1, -R3 ;  /* 0x0000000105082824 */ /* 0x004fe400078e0a03 */
[----:B------:R-:W-:-:S02]  /*1f730*/  IMAD R3, R25, 0xc0, RZ ;  /* 0x000000c019037824 */ /* 0x000fc400078e02ff */
[----:B------:R-:W-:Y:S02]  /*1f740*/  IMAD.IADD R20, R10, 0x1, R8 ;  /* 0x000000010a147824 */ /* 0x000fe400078e0208 */
[----:B------:R-:W-:Y:S02]  /*1f750*/  VIADD R3, R3, 0xbf ;  /* 0x000000bf03037836 */ /* 0x000fe40000000000 */
[C---:B------:R-:W-:Y:S01]  /*1f760*/  VIADD R21, R20.reuse, 0x8f ;  /* 0x0000008f14157836 */ /* 0x040fe20000000000 */
[----:B------:R-:W-:Y:S01]  /*1f770*/  IADD3 R20, R20, 0x90, -R13 ;  /* 0x0000009014147810 */ /* 0x000fe20007ffe80d */
[----:B---3--:R-:W-:-:S04]  /*1f780*/  @P0 IMAD.HI.U32 R6, R3, R6, RZ ;  /* 0x0000000603060227 */ /* 0x008fc800078e00ff */
[----:B------:R-:W-:Y:S01]  /*1f790*/  IMAD.HI R21, R21, 0x38e38e39, RZ ;  /* 0x38e38e3915157827 */ /* 0x000fe200078e02ff */
[----:B0-----:R-:W-:-:S04]  /*1f7a0*/  @P0 SHF.R.U32.HI R3, RZ, R4, R6 ;  /* 0x00000004ff030219 */ /* 0x001fc80000011606 */
[----:B------:R-:W-:Y:S01]  /*1f7b0*/  SHF.R.U32.HI R4, RZ, 0x1f, R21 ;  /* 0x0000001fff047819 */ /* 0x000fe20000011615 */
[----:B------:R-:W-:-:S03]  /*1f7c0*/  IMAD.IADD R3, R20, 0x1, R3 ;  /* 0x0000000114037824 */ /* 0x000fc600078e0203 */
[----:B------:R-:W-:Y:S01]  /*1f7d0*/  LEA.HI.SX32 R21, R21, R4, 0x1b ;  /* 0x0000000415157211 */ /* 0x000fe200078fdaff */
[----:B------:R-:W-:-:S05]  /*1f7e0*/  IMAD.HI R3, R3, 0x38e38e39, RZ ;  /* 0x38e38e3903037827 */ /* 0x000fca00078e02ff */
[----:B------:R-:W-:-:S04]  /*1f7f0*/  SHF.R.U32.HI R4, RZ, 0x1f, R3 ;  /* 0x0000001fff047819 */ /* 0x000fc80000011603 */
[----:B------:R-:W-:-:S04]  /*1f800*/  LEA.HI.SX32 R4, R3, R4, 0x1b ;  /* 0x0000000403047211 */ /* 0x000fc800078fdaff */
[----:B------:R-:W-:Y:S02]  /*1f810*/  VIMNMX R5, R21, R4, PT ;  /* 0x0000000415057248 */ /* 0x000fe40003fe0100 */
[----:B------:R-:W-:Y:S01]  /*1f820*/  SHF.R.U32.HI R4, RZ, 0x10, R2 ;  /* 0x00000010ff047819 */ /* 0x000fe20000011602 */
[----:B------:R-:W-:Y:S01]  /*1f830*/  IMAD.MOV.U32 R2, RZ, RZ, RZ ;  /* 0x000000ffff027224 */ /* 0x000fe200078e00ff */
[----:B------:R-:W-:-:S13]  /*1f840*/  ISETP.GE.AND P0, PT, R5, 0x1, PT ;  /* 0x000000010500780c */ /* 0x000fda0003f06270 */
[----:B----4-:R-:W-:Y:S05]  /*1f850*/  @!P0 BRA `(.L_x_2506) ;  /* 0x0000000000748947 */ /* 0x010fea0003800000 */
[----:B------:R-:W-:Y:S01]  /*1f860*/  ISETP.NE.AND P0, PT, R4, RZ, PT ;  /* 0x000000ff0400720c */ /* 0x000fe20003f05270 */
[----:B------:R-:W-:-:S03]  /*1f870*/  ULDC UR4, c[0x0][0x9f0] ;  /* 0x00027c0000047ab9 */ /* 0x000fc60000000800 */
[----:B------:R-:W-:-:S04]  /*1f880*/  SEL R6, R4, UR4, P0 ;  /* 0x0000000404067c07 */ /* 0x000fc80008000000 */
[----:B------:R-:W-:Y:S02]  /*1f890*/  IABS R7, R6 ;  /* 0x0000000600077213 */ /* 0x000fe40000000000 */
[----:B------:R-:W-:Y:S02]  /*1f8a0*/  IADD3 R9, R6, -0x1, R5 ;  /* 0xffffffff06097810 */ /* 0x000fe40007ffe005 */
[----:B------:R-:W0:Y:S08]  /*1f8b0*/  I2F.RP R2, R7 ;  /* 0x0000000700027306 */ /* 0x000e300000209400 */
[----:B0-----:R-:W0:Y:S02]  /*1f8c0*/  MUFU.RCP R2, R2 ;  /* 0x0000000200027308 */ /* 0x001e240000001000 */
[----:B0-----:R-:W-:-:S06]  /*1f8d0*/  VIADD R2, R2, 0xffffffe ;  /* 0x0ffffffe02027836 */ /* 0x001fcc0000000000 */
[----:B------:R0:W2:Y:S02]  /*1f8e0*/  F2I.FTZ.U32.TRUNC.NTZ R3, R2 ;  /* 0x0000000200037305 */ /* 0x0000a4000021f000 */
[----:B0-----:R-:W-:-:S04]  /*1f8f0*/  LOP3.LUT R2, R9, R6, RZ, 0x3c, !PT ;  /* 0x0000000609027212 */ /* 0x001fc800078e3cff */
[----:B------:R-:W-:Y:S01]  /*1f900*/  ISETP.GE.AND P3, PT, R2, RZ, PT ;  /* 0x000000ff0200720c */ /* 0x000fe20003f66270 */
[----:B--2---:R-:W-:-:S04]  /*1f910*/  IMAD.MOV R2, RZ, RZ, -R3 ;  /* 0x000000ffff027224 */ /* 0x004fc800078e0a03 */
[----:B-1----:R-:W-:Y:S02]  /*1f920*/  IMAD R11, R2, R7, RZ ;  /* 0x00000007020b7224 */ /* 0x002fe400078e02ff */
        /* <DEDUP_REMOVED lines=16> */
.L_x_2506:
[----:B------:R-:W-:Y:S05]  /*1fa30*/  BSYNC B0 ;  /* 0x0000000000007941 */ /* 0x000fea0003800000 */
.L_x_2505:
        /* <DEDUP_REMOVED lines=24> */
[----:B------:R0:W2:Y:S02]  /*1fbc0*/  SHFL.IDX PT, R14, R6, RZ, 0x1f ;  /* 0x00001fff060e7589 */ /* 0x0000a400000e0000 */
.L_x_2704:
[----:B--2---:R-:W-:Y:S02]  /*1fbd0*/  ISETP.NE.AND P0, PT, R14, RZ, PT ;  /* 0x000000ff0e00720c */ /* 0x004fe40003f05270 */
[----:B------:R-:W-:-:S11]  /*1fbe0*/  PLOP3.LUT P6, PT, PT, PT, PT, 0x8, 0x0 ;  /* 0x000000000000781c */ /* 0x000fd60003fce170 */
[----:B------:R-:W-:Y:S05]  /*1fbf0*/  @P0 BRA `(.L_x_2510) ;  /* 0x00000000000c0947 */ /* 0x000fea0003800000 */
[----:B------:R-:W-:-:S03]  /*1fc00*/  UMOV UR4, 0xffffffff ;  /* 0xffffffff00047882 */ /* 0x000fc60000000000 */
[----:B------:R-:W-:Y:S05]  /*1fc10*/  BRA.DIV UR4, `(.L_x_2511) ;  /* 0x0000007a04d47947 */ /* 0x000fea000b800000 */
[----:B------:R-:W-:-:S13]  /*1fc20*/  ELECT P6, URZ, PT ;  /* 0x00000000003f782f */ /* 0x000fda00038c0000 */
.L_x_2510:
        /* <DEDUP_REMOVED lines=9> */
.L_x_2707:
[----:B------:R-:W-:Y:S05]  /*1fcc0*/  BSYNC B1 ;  /* 0x0000000000017941 */ /* 0x000fea0003800000 */
.L_x_2512:
[----:B------:R-:W-:Y:S04]  /*1fcd0*/  BSSY B1, `(.L_x_2514) ;  /* 0x000008c000017945 */ /* 0x000fe80003800000 */
[----:B------:R-:W-:Y:S05]  /*1fce0*/  @!P6 BRA `(.L_x_2515) ;  /* 0x000000080028e947 */ /* 0x000fea0003800000 */
[----:B------:R-:W1:Y:S01]  /*1fcf0*/  LDL R8, [R1+0x4] ;  /* 0x0000040001087983 */ /* 0x000e620000100800 */
[----:B------:R-:W-:Y:S01]  /*1fd00*/  IMAD R9, R29, 0x8, R16 ;  /* 0x000000081d097824 */ /* 0x000fe200078e0210 */
[----:B------:R-:W2:Y:S01]  /*1fd10*/  S2R R7, SR_TID.X ;  /* 0x0000000000077919 */ /* 0x000ea20000002100 */
[----:B------:R-:W-:Y:S01]  /*1fd20*/  BSSY B2, `(.L_x_2516) ;  /* 0x0000006000027945 */ /* 0x000fe20003800000 */
[----:B--2---:R-:W-:-:S04]  /*1fd30*/  LOP3.LUT R7, R7, 0x7f, RZ, 0xc0, !PT ;  /* 0x0000007f07077812 */ /* 0x004fc800078ec0ff */
[----:B------:R-:W-:Y:S02]  /*1fd40*/  ISETP.NE.AND P1, PT, R7, RZ, PT ;  /* 0x000000ff0700720c */ /* 0x000fe40003f25270 */
[----:B-1----:R-:W-:-:S04]  /*1fd50*/  SHF.L.U32 R11, R8, 0x1f, RZ ;  /* 0x0000001f080b7819 */ /* 0x002fc800000006ff */
[----:B------:R-:W1:Y:S02]  /*1fd60*/  SYNCS.PHASECHK.TRANS64.TRYWAIT P0, [R9+URZ+0x31ca0], R11 ;  /* 0x031ca00b090075a7 */ /* 0x000e64000800017f */
[----:B-1----:R-:W-:Y:S05]  /*1fd70*/  @!P0 BRA `(.L_x_2517) ;  /* 0x0000007800b08947 */ /* 0x002fea0003800000 */
.L_x_2708:
[----:B------:R-:W-:Y:S05]  /*1fd80*/  BSYNC B2 ;  /* 0x0000000000027941 */ /* 0x000fea0003800000 */
.L_x_2516:
        /* <DEDUP_REMOVED lines=9> */
.L_x_2519:
[----:B------:R-:W-:Y:S05]  /*1fe20*/  BSYNC B2 ;  /* 0x0000000000027941 */ /* 0x000fea0003800000 */
.L_x_2518:
        /* <DEDUP_REMOVED lines=12> */
.L_x_2520:
        /* <DEDUP_REMOVED lines=16> */
.L_x_2521:
        /* <DEDUP_REMOVED lines=16> */
.L_x_2522:
        /* <DEDUP_REMOVED lines=13> */
.L_x_2709:
[----:B------:R-:W-:Y:S05]  /*201c0*/  BSYNC B2 ;  /* 0x0000000000027941 */ /* 0x000fea0003800000 */
.L_x_2523:
[----:B------:R-:W-:Y:S01]  /*201d0*/  BSSY B2, `(.L_x_2525) ;  /* 0x000000b000027945 */ /* 0x000fe20003800000 */
[----:B------:R-:W-:Y:S02]  /*201e0*/  IMAD.MOV.U32 R10, RZ, RZ, 0x0 ;  /* 0x00000000ff0a7424 */ /* 0x000fe400078e00ff */
[----:B01----:R-:W-:Y:S01]  /*201f0*/  IMAD.MOV.U32 R11, RZ, RZ, 0x12f00000 ;  /* 0x12f00000ff0b7424 */ /* 0x003fe200078e00ff */
        /* <DEDUP_REMOVED lines=8> */
.L_x_2526:
[----:B------:R-:W-:Y:S05]  /*20280*/  BSYNC B2 ;  /* 0x0000000000027941 */ /* 0x000fea0003800000 */
.L_x_2525:
        /* <DEDUP_REMOVED lines=8> */
.L_x_2527:
        /* <DEDUP_REMOVED lines=15> */
.L_x_2528:
        /* <DEDUP_REMOVED lines=15> */
.L_x_2529:
        /* <DEDUP_REMOVED lines=10> */
.L_x_2515:
[----:B------:R-:W-:Y:S05]  /*20590*/  BSYNC B1 ;  /* 0x0000000000017941 */ /* 0x000fea0003800000 */
.L_x_2514:
[----:B0-----:R-:W2:Y:S01]  /*205a0*/  LDL.LU R6, [R1+0x4] ;  /* 0x0000040001067983 */ /* 0x001ea20000300800 */
        /* <DEDUP_REMOVED lines=8> */
[----:B------:R0:W-:Y:S02]  /*20630*/  STL [R1+0x4], R6 ;  /* 0x0000040601007387 */ /* 0x0001e40000100800 */
[----:B------:R-:W-:Y:S05]  /*20640*/  @!P2 BRA `(.L_x_2508) ;  /* 0x000000080060a947 */ /* 0x000fea0003800000 */
.L_x_2546:
[----:B------:R-:W-:Y:S05]  /*20650*/  YIELD ;  /* 0x0000000000007946 */ /* 0x000fea0003800000 */
[----:B------:R-:W-:Y:S04]  /*20660*/  BSSY B1, `(.L_x_2530) ;  /* 0x000008c000017945 */ /* 0x000fe80003800000 */
[----:B--2---:R-:W-:Y:S05]  /*20670*/  @!P6 BRA `(.L_x_2531) ;  /* 0x000000080028e947 */ /* 0x004fea0003800000 */
[----:B0-----:R-:W2:Y:S01]  /*20680*/  LDL R6, [R1+0x4] ;  /* 0x0000040001067983 */ /* 0x001ea20000100800 */
        /* <DEDUP_REMOVED lines=8> */
.L_x_2710:
[----:B------:R-:W-:Y:S05]  /*20710*/  BSYNC B2 ;  /* 0x0000000000027941 */ /* 0x000fea0003800000 */
.L_x_2532:
        /* <DEDUP_REMOVED lines=9> */
.L_x_2535:
[----:B------:R-:W-:Y:S05]  /*207b0*/  BSYNC B2 ;  /* 0x0000000000027941 */ /* 0x000fea0003800000 */
.L_x_2534:
        /* <DEDUP_REMOVED lines=10> */
[----:B------:R-:W-:-:S10]  /*20860*/  UMOV UR7, 0x12f00000 ;  /* 0x12f0000000077882 */ /* 0x000fd40000000000 */
.L_x_2536:
        /* <DEDUP_REMOVED lines=12> */
[----:B------:R-:W-:Y:S01]  /*20930*/  UMOV UR6, 0x0 ;  /* 0x0000000000067882 */ /* 0x000fe20000000000 */
[----:B------:R-:W-:Y:S02]  /*20940*/  UMOV UR7, 0x12f00000 ;  /* 0x12f0000000077882 */ /* 0x000fe40000000000 */
[----:B------:R-:W-:Y:S01]  /*20950*/  R2UR UR10, R11 ;  /* 0x000000000b0a72ca */ /* 0x000fe200000e0000 */
[----:B------:R-:W-:-:S14]  /*20960*/  VIADD R11, R7, 0x18e00 ;  /* 0x00018e00070b7836 */ /* 0x000fdc0000000000 */
.L_x_2537:
        /* <DEDUP_REMOVED lines=16> */
.L_x_2538:
        /* <DEDUP_REMOVED lines=13> */
.L_x_2711:
[----:B------:R-:W-:Y:S05]  /*20b40*/  BSYNC B2 ;  /* 0x0000000000027941 */ /* 0x000fea0003800000 */
.L_x_2539:
        /* <DEDUP_REMOVED lines=11> */
.L_x_2542:
[----:B------:R-:W-:Y:S05]  /*20c00*/  BSYNC B2 ;  /* 0x0000000000027941 */ /* 0x000fea0003800000 */
.L_x_2541:
        /* <DEDUP_REMOVED lines=8> */
.L_x_2543:
        /* <DEDUP_REMOVED lines=11> */
[----:B------:R-:W-:Y:S01]  /*20d40*/  R2UR UR6, R12 ;  /* 0x000000000c0672ca */ /* 0x000fe200000e0000 */
[----:B------:R-:W-:Y:S01]  /*20d50*/  VIADD R5, R7, 0x2600 ;  /* 0x0000260007057836 */ /* 0x000fe20000000000 */
[----:B------:R-:W-:Y:S02]  /*20d60*/  R2UR UR7, R13 ;  /* 0x000000000d0772ca */ /* 0x000fe400000e0000 */
[----:B------:R-:W-:Y:S02]  /*20d70*/  R2UR UR10, R8 ;  /* 0x00000000080a72ca */ /* 0x000fe400000e0000 */
[----:B------:R-:W-:-:S13]  /*20d80*/  PLOP3.LUT P1, PT, PT, PT, PT, 0x80, 0x0 ;  /* 0x000000000000781c */ /* 0x000fda0003f2f070 */
.L_x_2544:
        /* <DEDUP_REMOVED lines=15> */
.L_x_2545:
        /* <DEDUP_REMOVED lines=10> */
.L_x_2531:
[----:B------:R-:W-:Y:S05]  /*20f20*/  BSYNC B1 ;  /* 0x0000000000017941 */ /* 0x000fea0003800000 */
.L_x_2530:
[----:B------:R-:W2:Y:S01]  /*20f30*/  LDL.LU R8, [R1+0x4] ;  /* 0x0000040001087983 */ /* 0x000ea20000300800 */
[----:B------:R-:W-:Y:S01]  /*20f40*/  VIADD R29, R29, 0x1 ;  /* 0x000000011d1d7836 */ /* 0x000fe20000000000 */
[C---:B------:R-:W-:Y:S01]  /*20f50*/  ISETP.GT.AND P2, PT, R10.reuse, R3, PT ;  /* 0x000000030a00720c */ /* 0x040fe20003f44270 */
[----:B------:R-:W-:-:S03]  /*20f60*/  VIADD R10, R10, 0xffffffff ;  /* 0xffffffff0a0a7836 */ /* 0x000fc60000000000 */
[----:B------:R-:W-:-:S04]  /*20f70*/  ISETP.NE.AND P1, PT, R29, 0x2, PT ;  /* 0x000000021d00780c */ /* 0x000fc80003f25270 */
[----:B------:R-:W-:Y:S02]  /*20f80*/  SEL R5, RZ, 0x1, P1 ;  /* 0x00000001ff057807 */ /* 0x000fe40000800000 */
[----:B------:R-:W-:Y:S02]  /*20f90*/  SEL R29, R29, RZ, P1 ;  /* 0x000000ff1d1d7207 */ /* 0x000fe40000800000 */
[----:B--2---:R-:W-:-:S05]  /*20fa0*/  LOP3.LUT R8, R8, R5, RZ, 0x3c, !PT ;  /* 0x0000000508087212 */ /* 0x004fca00078e3cff */
[----:B------:R2:W-:Y:S01]  /*20fb0*/  STL [R1+0x4], R8 ;  /* 0x0000040801007387 */ /* 0x0005e20000100800 */
[----:B------:R-:W-:Y:S05]  /*20fc0*/  @P2 BRA `(.L_x_2546) ;  /* 0xfffffff400a02947 */ /* 0x000fea000383ffff */
.L_x_2508:
[----:B------:R-:W-:Y:S05]  /*20fd0*/  BSYNC B0 ;  /* 0x0000000000007941 */ /* 0x000fea0003800000 */
.L_x_2507:
[----:B------:R-:W3:Y:S01]  /*20fe0*/  LDC R0, c[0x0][0x448] ;  /* 0x00011200ff007b82 */ /* 0x000ee20000000800 */
[----:B------:R-:W-:Y:S01]  /*20ff0*/  IMAD.MOV.U32 R2, RZ, RZ, 0xc0 ;  /* 0x000000c0ff027424 */ /* 0x000fe200078e00ff */
[----:B------:R-:W-:Y:S01]  /*21000*/  ISETP.NE.AND P2, PT, R4, RZ, PT ;  /* 0x000000ff0400720c */ /* 0x000fe20003f45270 */
[----:B------:R-:W-:Y:S05]  /*21010*/  @!P0 WARPSYNC.ALL ;  /* 0x0000000000008948 */ /* 0x000fea0003800000 */
[----:B------:R-:W-:Y:S01]  /*21020*/  IMAD R2, R25, R2, 0xbf ;  /* 0x000000bf19027424 */ /* 0x000fe200078e0202 */
[----:B------:R-:W-:Y:S06]  /*21030*/  BSSY B0, `(.L_x_2547) ;  /* 0x000002b000007945 */ /* 0x000fec0003800000 */
[----:B------:R-:W4:Y:S08]  /*21040*/  @!P2 LDC R4, c[0x0][0x9f0] ;  /* 0x00027c00ff04ab82 */ /* 0x000f300000000800 */
[----:B------:R-:W-:Y:S01]  /*21050*/  @!P0 BAR.SYNC.DEFER_BLOCKING 0xc, 0x200 ;  /* 0x0308000000008b1d */ /* 0x000fe20000010000 */
[----:B---3--:R-:W-:-:S13]  /*21060*/  ISETP.NE.AND P1, PT, R0, 0x1, PT ;  /* 0x000000010000780c */ /* 0x008fda0003f25270 */
[----:B------:R-:W3:Y:S08]  /*21070*/  @P1 LDC R3, c[0x0][0x44c] ;  /* 0x00011300ff031b82 */ /* 0x000ef00000000800 */
[----:B------:R-:W5:Y:S01]  /*21080*/  @P1 LDC R0, c[0x0][0x450] ;  /* 0x00011400ff001b82 */ /* 0x000f620000000800 */
[----:B---3--:R-:W-:-:S05]  /*21090*/  @P1 IMAD.HI.U32 R3, R2, R3, RZ ;  /* 0x0000000302031227 */ /* 0x008fca00078e00ff */
[----:B-----5:R-:W-:-:S05]  /*210a0*/  @P1 SHF.R.U32.HI R2, RZ, R0, R3 ;  /* 0x00000000ff021219 */ /* 0x020fca0000011603 */
[----:B------:R-:W-:-:S04]  /*210b0*/  IMAD.IADD R0, R20, 0x1, R2 ;  /* 0x0000000114007824 */ /* 0x000fc800078e0202 */
[----:B------:R-:W-:-:S05]  /*210c0*/  IMAD.HI R0, R0, 0x38e38e39, RZ ;  /* 0x38e38e3900007827 */ /* 0x000fca00078e02ff */
[----:B------:R-:W-:-:S04]  /*210d0*/  SHF.R.U32.HI R2, RZ, 0x1f, R0 ;  /* 0x0000001fff027819 */ /* 0x000fc80000011600 */
[----:B------:R-:W-:-:S04]  /*210e0*/  LEA.HI.SX32 R2, R0, R2, 0x1b ;  /* 0x0000000200027211 */ /* 0x000fc800078fdaff */
[----:B------:R-:W-:-:S04]  /*210f0*/  VIMNMX R7, R21, R2, PT ;  /* 0x0000000215077248 */ /* 0x000fc80003fe0100 */
[----:B------:R-:W-:Y:S01]  /*21100*/  ISETP.GE.AND P1, PT, R7, 0x1, PT ;  /* 0x000000010700780c */ /* 0x000fe20003f26270 */
[----:B------:R3:W-:Y:S04]  /*21110*/  STL [R1+0x20], R7 ;  /* 0x0000200701007387 */ /* 0x0007e80000100800 */
[----:B------:R3:W-:Y:S08]  /*21120*/  STL [R1+0x28], RZ ;  /* 0x000028ff01007387 */ /* 0x0007f00000100800 */
[----:B---34-:R-:W-:Y:S05]  /*21130*/  @!P1 BRA `(.L_x_2548) ;  /* 0x0000000000689947 */ /* 0x018fea0003800000 */
[-C--:B------:R-:W-:Y:S02]  /*21140*/  IABS R0, R4.reuse ;  /* 0x0000000400007213 */ /* 0x080fe40000000000 */
[----:B0-----:R-:W-:Y:S02]  /*21150*/  IABS R6, R4 ;  /* 0x0000000400067213 */ /* 0x001fe40000000000 */
        /* <DEDUP_REMOVED lines=24> */
.L_x_2548:
[----:B------:R-:W-:Y:S05]  /*212e0*/  BSYNC B0 ;  /* 0x0000000000007941 */ /* 0x000fea0003800000 */
.L_x_2547:
[----:B------:R-:W4:Y:S04]  /*212f0*/  LDL R0, [R1+0x28] ;  /* 0x0000280001007983 */ /* 0x000f280000100800 */
[----:B------:R-:W4:Y:S01]  /*21300*/  LDL R2, [R1+0x40] ;  /* 0x0000400001027983 */ /* 0x000f220000100800 */
[----:B------:R-:W-:Y:S01]  /*21310*/  BSSY B7, `(.L_x_2549) ;  /* 0x000041e000077945 */ /* 0x000fe20003800000 */
[----:B----4-:R-:W-:-:S05]  /*21320*/  IMAD R2, R2, R0, RZ ;  /* 0x0000000002027224 */ /* 0x010fca00078e02ff */
[----:B------:R-:W-:Y:S01]  /*21330*/  VIADDMNMX R0, R2, R0, R7, PT ;  /* 0x0000000002007246 */ /* 0x000fe20003800107 */
        /* <DEDUP_REMOVED lines=21> */
.L_x_2550:
        /* <DEDUP_REMOVED lines=11> */
[----:B0-----:R-:W-:Y:S02]  /*21540*/  IMAD.U32 R6, RZ, RZ, UR8 ;  /* 0x00000008ff067e24 */ /* 0x001fe4000f8e00ff */
[----:B------:R-:W-:-:S02]  /*21550*/  IMAD.U32 R7, RZ, RZ, UR9 ;  /* 0x00000009ff077e24 */ /* 0x000fc4000f8e00ff */
[----:B------:R-:W-:Y:S02]  /*21560*/  IMAD.U32 R10, RZ, RZ, UR4 ;  /* 0x00000004ff0a7e24 */ /* 0x000fe4000f8e00ff */
[----:B-1----:R-:W-:Y:S02]  /*21570*/  IMAD.U32 R11, RZ, RZ, UR5 ;  /* 0x00000005ff0b7e24 */ /* 0x002fe4000f8e00ff */
[----:B--2---:R-:W-:Y:S02]  /*21580*/  IMAD.MOV.U32 R8, RZ, RZ, 0x70 ;  /* 0x00000070ff087424 */ /* 0x004fe400078e00ff */
[----:B------:R-:W-:Y:S02]  /*21590*/  IMAD.MOV.U32 R12, RZ, RZ, 0x1 ;  /* 0x00000001ff0c7424 */ /* 0x000fe400078e00ff */
[----:B------:R-:W-:-:S07]  /*215a0*/  IMAD.MOV.U32 R13, RZ, RZ, RZ ;  /* 0x000000ffff0d7224 */ /* 0x000fce00078e00ff */
[----:B------:R-:W-:-:S07]  /*215b0*/  LEPC R20, `(.L_x_2553) ;  /* 0x000000001014794e */ /* 0x000fce0000000000 */
[----:B----4-:R-:W-:Y:S05]  /*215c0*/  CALL.ABS.NOINC R2 ;  /* 0x0000000002007343 */ /* 0x010fea0003c00000 */
.L_x_2553:
[----:B------:R-:W-:Y:S05]  /*215d0*/  BSYNC B6 ;  /* 0x0000000000067941 */ /* 0x000fea0003800000 */
.L_x_2552:
        /* <DEDUP_REMOVED lines=20> */
.L_x_2556:
        /* <DEDUP_REMOVED lines=16> */
.L_x_2555:
[----:B------:R-:W-:Y:S05]  /*21820*/  BSYNC B6 ;  /* 0x0000000000067941 */ /* 0x000fea0003800000 */
.L_x_2554:
        /* <DEDUP_REMOVED lines=21> */
.L_x_2714:
[----:B----4-:R-:W4:Y:S01]  /*21980*/  LDL.LU R0, [R1] ;  /* 0x0000000001007983 */ /* 0x010f220000300800 */
[----:B------:R-:W-:Y:S02]  /*21990*/  PLOP3.LUT P1, PT, PT, PT, PT, 0x8, 0x0 ;  /* 0x000000000000781c */ /* 0x000fe40003f2e170 */
[----:B0-----:R-:W-:Y:S02]  /*219a0*/  ISETP.NE.AND P0, PT, R14, RZ, PT ;  /* 0x000000ff0e00720c */ /* 0x001fe40003f05270 */
[----:B----4-:R-:W-:-:S09]  /*219b0*/  LOP3.LUT R0, R0, 0xfffffffe, RZ, 0xc0, !PT ;  /* 0xfffffffe00007812 */ /* 0x010fd200078ec0ff */
[----:B------:R-:W-:-:S05]  /*219c0*/  @P1 LOP3.LUT R0, R0, 0x1, RZ, 0xfc, !PT ;  /* 0x0000000100001812 */ /* 0x000fca00078efcff */
[----:B------:R0:W-:Y:S01]  /*219d0*/  STL [R1], R0 ;  /* 0x0000000001007387 */ /* 0x0001e20000100800 */
[----:B------:R-:W-:Y:S05]  /*219e0*/  @P0 BRA `(.L_x_2558) ;  /* 0x0000000400240947 */ /* 0x000fea0003800000 */
[----:B------:R-:W-:-:S03]  /*219f0*/  UMOV UR4, 0xffffffff ;  /* 0xffffffff00047882 */ /* 0x000fc60000000000 */
[----:B------:R-:W-:Y:S05]  /*21a00*/  BRA.DIV UR4, `(.L_x_2559) ;  /* 0x0000006204107947 */ /* 0x000fea000b800000 */
[----:B------:R-:W-:-:S13]  /*21a10*/  ELECT P6, URZ, PT ;  /* 0x00000000003f782f */ /* 0x000fda00038c0000 */
.L_x_2717:
[----:B------:R-:W-:Y:S05]  /*21a20*/  @!P6 BRA `(.L_x_2558) ;  /* 0x000000040014e947 */ /* 0x000fea0003800000 */
[----:B------:R-:W-:-:S04]  /*21a30*/  ISETP.NE.U32.AND P0, PT, R2, RZ, PT ;  /* 0x000000ff0200720c */ /* 0x000fc80003f05070 */
[----:B------:R-:W-:-:S13]  /*21a40*/  ISETP.NE.AND.EX P0, PT, R3, RZ, PT, P0 ;  /* 0x000000ff0300720c */ /* 0x000fda0003f05300 */
[----:B------:R-:W-:Y:S05]  /*21a50*/  @!P0 BRA `(.L_x_2560) ;  /* 0x0000000000488947 */ /* 0x000fea0003800000 */
[----:B------:R-:W4:Y:S01]  /*21a60*/  LDC R6, c[0x0][0x43c] ;  /* 0x00010f00ff067b82 */ /* 0x000f220000000800 */
[----:B0-----:R-:W-:Y:S01]  /*21a70*/  IMAD.MOV.U32 R0, RZ, RZ, R22 ;  /* 0x000000ffff007224 */ /* 0x001fe200078e0016 */
[----:B------:R-:W-:Y:S01]  /*21a80*/  ULDC.64 UR4, c[0x0][0x428] ;  /* 0x00010a0000047ab9 */ /* 0x000fe20000000a00 */
[----:B----4-:R-:W-:-:S13]  /*21a90*/  ISETP.NE.AND P0, PT, R6, 0x1, PT ;  /* 0x000000010600780c */ /* 0x010fda0003f05270 */
        /* <DEDUP_REMOVED lines=14> */
.L_x_2560:
[----:B0-----:R-:W-:Y:S01]  /*21b80*/  IMAD R0, R18, 0x8, R16 ;  /* 0x0000000812007824 */ /* 0x001fe200078e0210 */
[----:B----4-:R-:W-:-:S04]  /*21b90*/  SHF.L.U32 R2, R28, 0x1f, RZ ;  /* 0x0000001f1c027819 */ /* 0x010fc800000006ff */
[----:B------:R-:W0:Y:S02]  /*21ba0*/  SYNCS.PHASECHK.TRANS64.TRYWAIT P0, [R0+URZ+0x31c40], R2 ;  /* 0x031c4002000075a7 */ /* 0x000e24000800017f */
[----:B0-----:R-:W-:Y:S05]  /*21bb0*/  @!P0 BRA `(.L_x_2561) ;  /* 0x0000005c00c48947 */ /* 0x001fea0003800000 */
.L_x_2718:
        /* <DEDUP_REMOVED lines=11> */
.L_x_2562:
[----:B0-----:R-:W4:Y:S01]  /*21c70*/  LDL.LU R2, [R1] ;  /* 0x0000000001027983 */ /* 0x001f220000300800 */
        /* <DEDUP_REMOVED lines=30> */
[----:B------:R0:W-:Y:S01]  /*21e60*/  STL [R1], R2 ;  /* 0x0000000201007387 */ /* 0x0001e20000100800 */
[----:B------:R-:W-:Y:S01]  /*21e70*/  NOP ;  /* 0x0000000000007918 */ /* 0x000fe20000000000 */
.L_x_2558:
[----:B------:R-:W4:Y:S04]  /*21e80*/  LDL.LU R4, [R1+0x1c] ;  /* 0x00001c0001047983 */ /* 0x000f280000300800 */
[----:B------:R-:W5:Y:S04]  /*21e90*/  LDL.LU R6, [R1+0x14] ;  /* 0x0000140001067983 */ /* 0x000f680000300800 */
        /* <DEDUP_REMOVED lines=32> */
[----:B-1----:R-:W-:Y:S02]  /*220a0*/  IMAD.U32 R11, RZ, RZ, UR9 ;  /* 0x00000009ff0b7e24 */ /* 0x002fe4000f8e00ff */
[----:B------:R-:W-:Y:S02]  /*220b0*/  IMAD.MOV.U32 R8, RZ, RZ, 0x70 ;  /* 0x00000070ff087424 */ /* 0x000fe400078e00ff */
[----:B------:R-:W-:Y:S02]  /*220c0*/  IMAD.MOV.U32 R12, RZ, RZ, 0x1 ;  /* 0x00000001ff0c7424 */ /* 0x000fe400078e00ff */
[----:B------:R-:W-:-:S07]  /*220d0*/  IMAD.MOV.U32 R13, RZ, RZ, RZ ;  /* 0x000000ffff0d7224 */ /* 0x000fce00078e00ff */
[----:B------:R-:W-:-:S07]  /*220e0*/  LEPC R20, `(.L_x_2564) ;  /* 0x000000001014794e */ /* 0x000fce0000000000 */
[----:B0-----:R-:W-:Y:S05]  /*220f0*/  CALL.ABS.NOINC R2 ;  /* 0x0000000002007343 */ /* 0x001fea0003c00000 */
.L_x_2564:
[----:B------:R-:W-:Y:S05]  /*22100*/  BSYNC B6 ;  /* 0x0000000000067941 */ /* 0x000fea0003800000 */
.L_x_2563:
        /* <DEDUP_REMOVED lines=9> */
[----:B-1----:R-:W1:Y:S01]  /*221a0*/  S2R R11, SR_TID.X ;  /* 0x00000000000b7919 */ /* 0x002e620000002100 */
[----:B---3--:R-:W-:-:S13]  /*221b0*/  ISETP.NE.AND P1, PT, R10, 0x1, PT ;  /* 0x000000010a00780c */ /* 0x008fda0003f25270 */
        /* <DEDUP_REMOVED lines=26> */
[--C-:B------:R-:W-:Y:S01]  /*22360*/  SHF.R.S32.HI R5, RZ, 0x1f, R4.reuse ;  /* 0x0000001fff057819 */ /* 0x100fe20000011404 */
[----:B------:R-:W-:-:S04]  /*22370*/  IMAD.MOV R8, RZ, RZ, -R4 ;  /* 0x000000ffff087224 */ /* 0x000fc800078e0a04 */
[----:B------:R-:W-:Y:S02]  /*22380*/  IMAD R5, R5, UR4, RZ ;  /* 0x0000000405057c24 */ /* 0x000fe4000f8e02ff */
[----:B------:R-:W-:Y:S02]  /*22390*/  IMAD R8, R10, R8, R0 ;  /* 0x000000080a087224 */ /* 0x000fe400078e0200 */
[C---:B------:R-:W-:Y:S02]  /*223a0*/  IMAD R6, R4.reuse, UR5, R5 ;  /* 0x0000000504067c24 */ /* 0x040fe4000f8e0205 */
[----:B------:R-:W-:-:S04]  /*223b0*/  IMAD.WIDE.U32 R4, R4, UR4, R2 ;  /* 0x0000000404047c25 */ /* 0x000fc8000f8e0002 */
[----:B------:R-:W-:Y:S01]  /*223c0*/  IMAD.IADD R5, R5, 0x1, R6 ;  /* 0x0000000105057824 */ /* 0x000fe200078e0206 */
[----:B------:R-:W-:Y:S01]  /*223d0*/  SHF.R.S32.HI R6, RZ, 0x1f, R8 ;  /* 0x0000001fff067819 */ /* 0x000fe20000011408 */
[----:B------:R-:W-:-:S04]  /*223e0*/  VIADD R0, R0, 0x80 ;  /* 0x0000008000007836 */ /* 0x000fc80000000000 */
[----:B------:R-:W-:Y:S02]  /*223f0*/  IMAD R9, R6, UR6, RZ ;  /* 0x0000000606097c24 */ /* 0x000fe4000f8e02ff */
[----:B------:R-:W-:-:S04]  /*22400*/  IMAD.WIDE.U32 R6, R8, UR6, R4 ;  /* 0x0000000608067c25 */ /* 0x000fc8000f8e0004 */
[----:B------:R-:W-:Y:S01]  /*22410*/  IMAD R5, R8, UR7, R9 ;  /* 0x0000000708057c24 */ /* 0x000fe2000f8e0209 */
[----:B------:R-:W-:Y:S01]  /*22420*/  LEA R4, P0, R6, UR8, 0x1 ;  /* 0x0000000806047c11 */ /* 0x000fe2000f8008ff */
[----:B------:R-:W0:Y:S02]  /*22430*/  @P1 LDC R8, c[0x0][0x450] ;  /* 0x00011400ff081b82 */ /* 0x000e240000000800 */
[----:B------:R-:W-:-:S05]  /*22440*/  IMAD.IADD R5, R7, 0x1, R5 ;  /* 0x0000000107057824 */ /* 0x000fca00078e0205 */
[----:B------:R-:W-:Y:S01]  /*22450*/  LEA.HI.X R5, R6, UR9, R5, 0x1, P0 ;  /* 0x0000000906057c11 */ /* 0x000fe200080f0c05 */
[----:B------:R-:W1:Y:S01]  /*22460*/  @P1 LDC R7, c[0x0][0x44c] ;  /* 0x00011300ff071b82 */ /* 0x000e620000000800 */
[----:B------:R-:W-:Y:S02]  /*22470*/  IMAD.MOV.U32 R6, RZ, RZ, R0 ;  /* 0x000000ffff067224 */ /* 0x000fe400078e0000 */
[----:B-1----:R-:W-:-:S05]  /*22480*/  @P1 IMAD.HI.U32 R7, R0, R7, RZ ;  /* 0x0000000700071227 */ /* 0x002fca00078e00ff */
[----:B0-----:R-:W-:Y:S02]  /*22490*/  @P1 SHF.R.U32.HI R6, RZ, R8, R7 ;  /* 0x00000008ff061219 */ /* 0x001fe40000011607 */
[----:B------:R0:W5:Y:S03]  /*224a0*/  LDL R8, [R1+0x10] ;  /* 0x0000100001087983 */ /* 0x0001660000100800 */
        /* <DEDUP_REMOVED lines=80> */
.L_x_2731:
[----:B------:R-:W-:-:S05]  /*229b0*/  VIADD R25, R25, 0xa0 ;  /* 0x000000a019197836 */ /* 0x000fca0000000000 */
[----:B------:R-:W-:-:S13]  /*229c0*/  ISETP.GE.AND P3, PT, R25, R0, PT ;  /* 0x000000001900720c */ /* 0x000fda0003f66270 */
[----:B-1----:R-:W-:-:S05]  /*229d0*/  @!P3 LEA R2, P4, R20, R2, 0x1 ;  /* 0x000000021402b211 */ /* 0x002fca00078808ff */
[----:B------:R-:W-:-:S05]  /*229e0*/  @!P3 IMAD.X R3, RZ, RZ, R6, P4 ;  /* 0x000000ffff03b224 */ /* 0x000fca00020e0606 */
[----:B------:R-:W-:Y:S01]  /*229f0*/  @!PT LDS RZ, [RZ] ;  /* 0x00000000fffff984 */ /* 0x000fe20000000800 */
[----:B------:R-:W-:Y:S01]  /*22a00*/  @!PT LDS RZ, [RZ] ;  /* 0x00000000fffff984 */ /* 0x000fe20000000800 */
[----:B------:R-:W-:Y:S01]  /*22a10*/  @!PT LDS RZ, [RZ] ;  /* 0x00000000fffff984 */ /* 0x000fe20000000800 */
[----:B------:R-:W-:Y:S04]  /*22a20*/  @!P3 LDGSTS.E.BYPASS.LTC128B.128 [R8+0x10200], desc[UR60][R2.64], !P2 ;  /* 0x102000000208bfae */ /* 0x000fe8000d101d7c */
[----:B------:R-:W-:Y:S04]  /*22a30*/  @!P3 LDGSTS.E.BYPASS.LTC128B.128 [R8+0x13200], desc[UR60][R2.64+0x40], !P1 ;  /* 0x132000400208bfae */ /* 0x000fe8000c901d7c */
[----:B------:R1:W-:Y:S01]  /*22a40*/  @!P3 LDGSTS.E.BYPASS.LTC128B.128 [R8+0x16200], desc[UR60][R2.64+0x80], !P0 ;  /* 0x162000800208bfae */ /* 0x0003e2000c101d7c */
[----:B------:R-:W-:Y:S01]  /*22a50*/  PLOP3.LUT P0, PT, PT, PT, PT, 0x80, 0x0 ;  /* 0x000000000000781c */ /* 0x000fe20003f0f070 */
[----:B------:R-:W-:Y:S01]  /*22a60*/  NOP ;  /* 0x0000000000007918 */ /* 0x000fe20000000000 */
[----:B-1----:R-:W-:-:S11]  /*22a70*/  VIADD R8, R16, 0x31c00 ;  /* 0x00031c0010087836 */ /* 0x002fd60000000000 */
.L_x_2566:
[----:B------:R-:W-:Y:S02]  /*22a80*/  PLOP3.LUT P1, PT, P1, P0, PT, 0xa2, 0x0 ;  /* 0x000000000000781c */ /* 0x000fe40000f21472 */
[----:B------:R-:W-:-:S08]  /*22a90*/  @P0 R2UR P1, UR4, R16 ;  /* 0x00000000100402ca */ /* 0x000fd00000020000 */
[----:B------:R-:W-:-:S05]  /*22aa0*/  @P0 PLOP3.LUT P0, PT, P1, PT, PT, 0x80, 0x0 ;  /* 0x000000000000081c */ /* 0x000fca0000f0f070 */
[----:B------:R-:W-:Y:S01]  /*22ab0*/  @!P1 SYNCS.ARRIVE.TRANS64.RED.A0T1 RZ, [UR4+0x31c00], RZ ;  /* 0x031c00ffffff99a7 */ /* 0x000fe20008200404 */
[----:B------:R-:W-:Y:S07]  /*22ac0*/  @!P1 ARRIVES.LDGSTSBAR.64.TRANSCNT [UR4+0x31c00] ;  /* 0x031c0000ff0099b0 */ /* 0x000fee0008000a84 */
[----:B------:R-:W-:Y:S05]  /*22ad0*/  @P0 BRA.U.ANY `(.L_x_2566) ;  /* 0xfffffffd00e80947 */ /* 0x000fea000393ffff */
[----:B------:R-:W2:Y:S02]  /*22ae0*/  LDL.LU R2, [R1+0x3c] ;  /* 0x00003c0001027983 */ /* 0x000ea40000300800 */
        /* <DEDUP_REMOVED lines=11> */
.L_x_2732:
[----:B------:R-:W-:Y:S05]  /*22ba0*/  BSYNC B0 ;  /* 0x0000000000007941 */ /* 0x000fea0003800000 */
.L_x_2567:
        /* <DEDUP_REMOVED lines=52> */
.L_x_2575:
[----:B------:R-:W-:Y:S01]  /*22ef0*/  IMAD R3, R5, 0x8, R16 ;  /* 0x0000000805037824 */ /* 0x000fe200078e0210 */
[----:B------:R-:W-:Y:S01]  /*22f00*/  SHF.L.U32 R2, R10, 0x1f, RZ ;  /* 0x0000001f0a027819 */ /* 0x000fe200000006ff */
[----:B------:R-:W-:Y:S03]  /*22f10*/  BSSY B3, `(.L_x_2576) ;  /* 0x0000003000037945 */ /* 0x000fe60003800000 */
[----:B------:R-:W1:Y:S02]  /*22f20*/  SYNCS.PHASECHK.TRANS64.TRYWAIT P0, [R3+URZ+0x31c40], R2 ;  /* 0x031c4002030075a7 */ /* 0x000e64000800017f */
[----:B-1----:R-:W-:Y:S05]  /*22f30*/  @!P0 BRA `(.L_x_2577) ;  /* 0x0000005400108947 */ /* 0x002fea0003800000 */
.L_x_2733:
[----:B------:R-:W-:Y:S05]  /*22f40*/  BSYNC B3 ;  /* 0x0000000000037941 */ /* 0x000fea0003800000 */
.L_x_2576:
        /* <DEDUP_REMOVED lines=12> */
.L_x_2579:
[----:B------:R-:W-:Y:S05]  /*23010*/  BSYNC B3 ;  /* 0x0000000000037941 */ /* 0x000fea0003800000 */
.L_x_2578:
        /* <DEDUP_REMOVED lines=11> */
.L_x_2580:
        /* <DEDUP_REMOVED lines=16> */
.L_x_2581:
        /* <DEDUP_REMOVED lines=16> */
.L_x_2582:
        /* <DEDUP_REMOVED lines=15> */
.L_x_2734:
[----:B------:R-:W-:Y:S05]  /*233c0*/  BSYNC B3 ;  /* 0x0000000000037941 */ /* 0x000fea0003800000 */
.L_x_2583:
        /* <DEDUP_REMOVED lines=12> */
.L_x_2586:
[----:B------:R-:W-:Y:S05]  /*23490*/  BSYNC B3 ;  /* 0x0000000000037941 */ /* 0x000fea0003800000 */
.L_x_2585:
        /* <DEDUP_REMOVED lines=11> */
.L_x_2587:
        /* <DEDUP_REMOVED lines=15> */
.L_x_2588:
        /* <DEDUP_REMOVED lines=15> */
.L_x_2589:
        /* <DEDUP_REMOVED lines=12> */
.L_x_2574:
[----:B------:R-:W-:Y:S05]  /*237f0*/  BSYNC B1 ;  /* 0x0000000000017941 */ /* 0x000fea0003800000 */
.L_x_2573:
[----:B------:R-:W2:Y:S01]  /*23800*/  LDL.LU R0, [R1+0x24] ;  /* 0x0000240001007983 */ /* 0x000ea20000300800 */
[----:B------:R-:W-:Y:S02]  /*23810*/  IMAD.MOV.U32 R18, RZ, RZ, R5 ;  /* 0x000000ffff127224 */ /* 0x000fe400078e0005 */
[----:B------:R-:W-:Y:S02]  /*23820*/  IMAD.MOV.U32 R28, RZ, RZ, R10 ;  /* 0x000000ffff1c7224 */ /* 0x000fe400078e000a */
[----:B--2---:R-:W-:-:S07]  /*23830*/  VIADD R0, R0, 0xfffffffd ;  /* 0xfffffffd00007836 */ /* 0x004fce0000000000 */
.L_x_2572:
[----:B------:R-:W-:Y:S05]  /*23840*/  BSYNC B2 ;  /* 0x0000000000027941 */ /* 0x000fea0003800000 */
.L_x_2571:
[----:B------:R-:W-:Y:S01]  /*23850*/  VIADD R9, R9, 0xfffffffe ;  /* 0xfffffffe09097836 */ /* 0x000fe20000000000 */
[----:B------:R-:W-:-:S04]  /*23860*/  LOP3.LUT R4, RZ, R4, RZ, 0x33, !PT ;  /* 0x00000004ff047212 */ /* 0x000fc800078e33ff */
[----:B------:R-:W-:-:S13]  /*23870*/  ISETP.NE.AND P0, PT, R9, R4, PT ;  /* 0x000000040900720c */ /* 0x000fda0003f05270 */
[----:B------:R-:W-:Y:S05]  /*23880*/  @!P0 BRA `(.L_x_2570) ;  /* 0x0000001400988947 */ /* 0x000fea0003800000 */
[----:B------:R-:W-:-:S07]  /*23890*/  IMAD.MOV.U32 R4, RZ, RZ, R19 ;  /* 0x000000ffff047224 */ /* 0x000fce00078e0013 */
.L_x_2624:
[----:B------:R-:W2:Y:S01]  /*238a0*/  LDL R2, [R1] ;  /* 0x0000000001027983 */ /* 0x000ea20000100800 */
        /* <DEDUP_REMOVED lines=32> */
.L_x_2592:
[----:B------:R-:W-:Y:S01]  /*23ab0*/  IMAD R3, R6, 0x8, R16 ;  /* 0x0000000806037824 */ /* 0x000fe200078e0210 */
[----:B------:R-:W-:Y:S01]  /*23ac0*/  SHF.L.U32 R2, R7, 0x1f, RZ ;  /* 0x0000001f07027819 */ /* 0x000fe200000006ff */
[----:B------:R-:W-:Y:S03]  /*23ad0*/  BSSY B2, `(.L_x_2593) ;  /* 0x0000003000027945 */ /* 0x000fe60003800000 */
[----:B------:R-:W1:Y:S02]  /*23ae0*/  SYNCS.PHASECHK.TRANS64.TRYWAIT P0, [R3+URZ+0x31c40], R2 ;  /* 0x031c4002030075a7 */ /* 0x000e64000800017f */
[----:B-1----:R-:W-:Y:S05]  /*23af0*/  @!P0 BRA `(.L_x_2594) ;  /* 0x0000004800488947 */ /* 0x002fea0003800000 */
.L_x_2735:
[----:B------:R-:W-:Y:S05]  /*23b00*/  BSYNC B2 ;  /* 0x0000000000027941 */ /* 0x000fea0003800000 */
.L_x_2593:
        /* <DEDUP_REMOVED lines=12> */
.L_x_2596:
[----:B------:R-:W-:Y:S05]  /*23bd0*/  BSYNC B2 ;  /* 0x0000000000027941 */ /* 0x000fea0003800000 */
.L_x_2595:
        /* <DEDUP_REMOVED lines=11> */
.L_x_2597:
        /* <DEDUP_REMOVED lines=16> */
.L_x_2598:
        /* <DEDUP_REMOVED lines=16> */
.L_x_2599:
        /* <DEDUP_REMOVED lines=15> */
.L_x_2736:
[----:B------:R-:W-:Y:S05]  /*23f80*/  BSYNC B2 ;  /* 0x0000000000027941 */ /* 0x000fea0003800000 */
.L_x_2600:
        /* <DEDUP_REMOVED lines=11> */
.L_x_2603:
[----:B------:R-:W-:Y:S05]  /*24040*/  BSYNC B2 ;  /* 0x0000000000027941 */ /* 0x000fea0003800000 */
.L_x_2602:
        /* <DEDUP_REMOVED lines=10> */
.L_x_2604:
        /* <DEDUP_REMOVED lines=15> */
.L_x_2605:
        /* <DEDUP_REMOVED lines=15> */
.L_x_2606:
        /* <DEDUP_REMOVED lines=12> */
.L_x_2591:
[----:B------:R-:W-:Y:S05]  /*24390*/  BSYNC B1 ;  /* 0x0000000000017941 */ /* 0x000fea0003800000 */
.L_x_2590:
        /* <DEDUP_REMOVED lines=33> */
.L_x_2609:
[----:B------:R-:W-:Y:S01]  /*245b0*/  IMAD R2, R18, 0x8, R16 ;  /* 0x0000000812027824 */ /* 0x000fe200078e0210 */
[----:B------:R-:W-:Y:S01]  /*245c0*/  SHF.L.U32 R3, R28, 0x1f, RZ ;  /* 0x0000001f1c037819 */ /* 0x000fe200000006ff */
[----:B------:R-:W-:Y:S03]  /*245d0*/  BSSY B2, `(.L_x_2610) ;  /* 0x0000003000027945 */ /* 0x000fe60003800000 */
[----:B------:R-:W1:Y:S02]  /*245e0*/  SYNCS.PHASECHK.TRANS64.TRYWAIT P0, [R2+URZ+0x31c40], R3 ;  /* 0x031c4003020075a7 */ /* 0x000e64000800017f */
[----:B-1----:R-:W-:Y:S05]  /*245f0*/  @!P0 BRA `(.L_x_2611) ;  /* 0x0000003c00b08947 */ /* 0x002fea0003800000 */
.L_x_2737:
[----:B------:R-:W-:Y:S05]  /*24600*/  BSYNC B2 ;  /* 0x0000000000027941 */ /* 0x000fea0003800000 */
.L_x_2610:
        /* <DEDUP_REMOVED lines=12> */
.L_x_2613:
[----:B------:R-:W-:Y:S05]  /*246d0*/  BSYNC B2 ;  /* 0x0000000000027941 */ /* 0x000fea0003800000 */
.L_x_2612:
        /* <DEDUP_REMOVED lines=12> */
.L_x_2614:
        /* <DEDUP_REMOVED lines=16> */
.L_x_2615:
        /* <DEDUP_REMOVED lines=16> */
.L_x_2616:
        /* <DEDUP_REMOVED lines=15> */
.L_x_2738:
[----:B------:R-:W-:Y:S05]  /*24a90*/  BSYNC B2 ;  /* 0x0000000000027941 */ /* 0x000fea0003800000 */
.L_x_2617:
        /* <DEDUP_REMOVED lines=11> */
.L_x_2620:
[----:B------:R-:W-:Y:S05]  /*24b50*/  BSYNC B2 ;  /* 0x0000000000027941 */ /* 0x000fea0003800000 */
.L_x_2619:
        /* <DEDUP_REMOVED lines=10> */
.L_x_2621:
        /* <DEDUP_REMOVED lines=15> */
.L_x_2622:
        /* <DEDUP_REMOVED lines=15> */
.L_x_2623:
        /* <DEDUP_REMOVED lines=12> */
.L_x_2608:
[----:B------:R-:W-:Y:S05]  /*24ea0*/  BSYNC B1 ;  /* 0x0000000000017941 */ /* 0x000fea0003800000 */
.L_x_2607:
[----:B------:R-:W2:Y:S01]  /*24eb0*/  LDL R2, [R1+0xc] ;  /* 0x00000c0001027983 */ /* 0x000ea20000100800 */
[----:B------:R-:W-:Y:S01]  /*24ec0*/  VIADD R0, R0, 0xfffffffe ;  /* 0xfffffffe00007836 */ /* 0x000fe20000000000 */
[----:B--2---:R-:W-:-:S13]  /*24ed0*/  ISETP.GT.AND P0, PT, R9, R2, PT ;  /* 0x000000020900720c */ /* 0x004fda0003f04270 */
[----:B------:R-:W-:Y:S05]  /*24ee0*/  @P0 BRA `(.L_x_2624) ;  /* 0xffffffe8006c0947 */ /* 0x000fea000383ffff */
.L_x_2570:
[----:B------:R-:W-:Y:S05]  /*24ef0*/  BSYNC B0 ;  /* 0x0000000000007941 */ /* 0x000fea0003800000 */
.L_x_2569:
        /* <DEDUP_REMOVED lines=17> */
.L_x_2626:
[----:B------:R-:W-:Y:S05]  /*25010*/  BSYNC B0 ;  /* 0x0000000000007941 */ /* 0x000fea0003800000 */
.L_x_2625:
        /* <DEDUP_REMOVED lines=10> */
.L_x_2739:
[----:B------:R-:W-:Y:S05]  /*250c0*/  BSYNC B1 ;  /* 0x0000000000017941 */ /* 0x000fea0003800000 */
.L_x_2629:
        /* <DEDUP_REMOVED lines=9> */
.L_x_2632:
[----:B------:R-:W-:Y:S05]  /*25160*/  BSYNC B1 ;  /* 0x0000000000017941 */ /* 0x000fea0003800000 */
.L_x_2631:
        /* <DEDUP_REMOVED lines=10> */
.L_x_2633:
        /* <DEDUP_REMOVED lines=15> */
.L_x_2634:
        /* <DEDUP_REMOVED lines=15> */
.L_x_2635:
        /* <DEDUP_REMOVED lines=10> */
.L_x_2628:
[----:B------:R-:W-:Y:S05]  /*25490*/  BSYNC B0 ;  /* 0x0000000000007941 */ /* 0x000fea0003800000 */
.L_x_2627:
[----:B------:R-:W-:-:S05]  /*254a0*/  VIADD R18, R18, 0x1 ;  /* 0x0000000112127836 */ /* 0x000fca0000000000 */
[----:B------:R-:W-:-:S04]  /*254b0*/  ISETP.NE.AND P0, PT, R18, 0x2, PT ;  /* 0x000000021200780c */ /* 0x000fc80003f05270 */
[----:B------:R-:W-:Y:S02]  /*254c0*/  SEL R3, RZ, 0x1, P0 ;  /* 0x00000001ff037807 */ /* 0x000fe40000000000 */
[----:B------:R-:W-:Y:S02]  /*254d0*/  SEL R18, R18, RZ, P0 ;  /* 0x000000ff12127207 */ /* 0x000fe40000000000 */
[----:B------:R-:W-:-:S07]  /*254e0*/  LOP3.LUT R28, R28, R3, RZ, 0x3c, !PT ;  /* 0x000000031c1c7212 */ /* 0x000fce00078e3cff */
.L_x_2551:
[----:B------:R-:W-:Y:S05]  /*254f0*/  BSYNC B7 ;  /* 0x0000000000077941 */ /* 0x000fea0003800000 */
.L_x_2549:
[----:B------:R-:W4:Y:S02]  /*25500*/  LDL R0, [R1] ;  /* 0x0000000001007983 */ /* 0x000f240000100800 */
        /* <DEDUP_REMOVED lines=11> */
.L_x_2636:
[----:B------:R-:W2:Y:S01]  /*255c0*/  S2R R0, SR_TID.X ;  /* 0x0000000000007919 */ /* 0x000ea20000002100 */
[----:B------:R-:W-:Y:S01]  /*255d0*/  UMOV UR4, 0xffffffff ;  /* 0xffffffff00047882 */ /* 0x000fe20000000000 */
[----:B--2---:R-:W-:-:S04]  /*255e0*/  LOP3.LUT R8, R0, 0x1f, RZ, 0xc0, !PT ;  /* 0x0000001f00087812 */ /* 0x004fc800078ec0ff */
[----:B------:R-:W-:Y:S01]  /*255f0*/  ISETP.NE.AND P0, PT, R8, 0x1f, PT ;  /* 0x0000001f0800780c */ /* 0x000fe20003f05270 */
[----:B------:R-:W-:-:S12]  /*25600*/  BRA.DIV UR4, `(.L_x_2638) ;  /* 0x0000002e04e87947 */ /* 0x000fd8000b800000 */
[----:B------:R-:W-:Y:S01]  /*25610*/  IMAD.IADD R9, R27, 0x1, R8 ;  /* 0x000000011b097824 */ /* 0x000fe200078e0208 */
[----:B------:R-:W-:-:S04]  /*25620*/  ULDC UR4, c[0x0][0xc3c] ;  /* 0x00030f0000047ab9 */ /* 0x000fc80000000800 */
[----:B------:R-:W-:-:S13]  /*25630*/  ISETP.GE.OR P1, PT, R9, UR4, !P0 ;  /* 0x0000000409007c0c */ /* 0x000fda000c726670 */
[----:B------:R-:W2:Y:S08]  /*25640*/  @!P1 LDC.64 R2, c[0x0][0xc80] ;  /* 0x00032000ff029b82 */ /* 0x000eb00000000a00 */
[----:B---3--:R-:W3:Y:S01]  /*25650*/  @!P1 LDC.64 R4, c[0x0][0xc78] ;  /* 0x00031e00ff049b82 */ /* 0x008ee20000000a00 */
[----:B--2---:R-:W-:-:S05]  /*25660*/  @!P1 IMAD.WIDE R2, R9, 0x4, R2 ;  /* 0x0000000409029825 */ /* 0x004fca00078e0202 */
[----:B0-----:R3:W2:Y:S02]  /*25670*/  @!P1 LDG.E R7, desc[UR60][R2.64] ;  /* 0x0000003c02079981 */ /* 0x0016a4000c1e1900 */
        /* <DEDUP_REMOVED lines=30> */
[----:B------:R0:W2:Y:S02]  /*25860*/  SHFL.IDX PT, R14, R2, 0x1f, 0x1f ;  /* 0x03e01f00020e7f89 */ /* 0x0000a400000e0000 */
.L_x_2749:
[----:B------:R-:W-:Y:S02]  /*25870*/  ULDC UR4, c[0x0][0xc38] ;  /* 0x00030e0000047ab9 */ /* 0x000fe40000000800 */
[----:B------:R-:W-:-:S04]  /*25880*/  IMAD.U32 R4, RZ, RZ, UR4 ;  /* 0x00000004ff047e24 */ /* 0x000fc8000f8e00ff */
[----:B--2---:R-:W-:-:S04]  /*25890*/  IMAD R3, R14, R4, RZ ;  /* 0x000000040e037224 */ /* 0x004fc800078e02ff */
[----:B------:R-:W-:-:S05]  /*258a0*/  IMAD.IADD R6, R6, 0x1, R3 ;  /* 0x0000000106067824 */ /* 0x000fca00078e0203 */
[----:B------:R-:W-:-:S13]  /*258b0*/  ISETP.GT.AND P6, PT, R6, R0, PT ;  /* 0x000000000600720c */ /* 0x000fda0003fc4270 */
[----:B------:R-:W-:Y:S05]  /*258c0*/  @P6 BRA `(.L_x_2639) ;  /* 0x0000000000a46947 */ /* 0x000fea0003800000 */
.L_x_2642:
        /* <DEDUP_REMOVED lines=10> */
[----:B------:R-:W2:Y:S01]  /*25970*/  @!P6 LDC.64 R4, c[0x0][0xc78] ;  /* 0x00031e00ff04eb82 */ /* 0x000ea20000000a00 */
[----:B0-----:R-:W-:-:S05]  /*25980*/  @!P6 IMAD.WIDE R2, R7, 0x4, R2 ;  /* 0x000000040702e825 */ /* 0x001fca00078e0202 */
[----:B------:R2:W3:Y:S02]  /*25990*/  @!P6 LDG.E R25, desc[UR60][R2.64] ;  /* 0x0000003c0219e981 */ /* 0x0004e4000c1e1900 */
[----:B--2---:R-:W-:-:S04]  /*259a0*/  @!P6 IMAD.WIDE R2, R7, 0x4, R4 ;  /* 0x000000040702e825 */ /* 0x004fc800078e0204 */
        /* <DEDUP_REMOVED lines=21> */
.L_x_2757:
[----:B------:R-:W-:Y:S02]  /*25b00*/  ULDC UR4, c[0x0][0xc38] ;  /* 0x00030e0000047ab9 */ /* 0x000fe40000000800 */
[----:B------:R-:W-:-:S04]  /*25b10*/  IMAD.U32 R4, RZ, RZ, UR4 ;  /* 0x00000004ff047e24 */ /* 0x000fc8000f8e00ff */
[----:B--2---:R-:W-:-:S04]  /*25b20*/  IMAD R3, R14, R4, RZ ;  /* 0x000000040e037224 */ /* 0x004fc800078e02ff */
[----:B------:R-:W-:-:S05]  /*25b30*/  IMAD.IADD R6, R3, 0x1, R6 ;  /* 0x0000000103067824 */ /* 0x000fca00078e0206 */
[----:B------:R-:W-:-:S13]  /*25b40*/  ISETP.GT.AND P6, PT, R6, R0, PT ;  /* 0x000000000600720c */ /* 0x000fda0003fc4270 */
[----:B------:R-:W-:Y:S05]  /*25b50*/  @!P6 BRA `(.L_x_2642) ;  /* 0xfffffffc005ce947 */ /* 0x000fea000383ffff */
.L_x_2639:
[----:B------:R-:W-:Y:S01]  /*25b60*/  IMAD.IADD R6, R6, 0x1, -R3 ;  /* 0x0000000106067824 */ /* 0x000fe200078e0a03 */
[----:B------:R-:W-:-:S03]  /*25b70*/  UMOV UR4, 0xffffffff ;  /* 0xffffffff00047882 */ /* 0x000fc60000000000 */
[----:B------:R-:W-:-:S05]  /*25b80*/  IMAD R3, R2, R4, R6 ;  /* 0x0000000402037224 */ /* 0x000fca00078e0206 */
[----:B------:R-:W-:Y:S01]  /*25b90*/  ISETP.GT.AND P6, PT, R3, R0, PT ;  /* 0x000000000300720c */ /* 0x000fe20003fc4270 */
[----:B------:R-:W-:-:S12]  /*25ba0*/  BRA.DIV UR4, `(.L_x_2643) ;  /* 0x0000003204707947 */ /* 0x000fd8000b800000 */
[----:B------:R-:W-:-:S04]  /*25bb0*/  VOTE.ANY R3, PT, !P6 ;  /* 0x0000000000037806 */ /* 0x000fc800070e0100 */
[----:B------:R-:W2:Y:S02]  /*25bc0*/  POPC R7, R3 ;  /* 0x0000000300077309 */ /* 0x000ea40000000000 */
[----:B--2---:R2:W3:Y:S01]  /*25bd0*/  SHFL.IDX PT, R25, R25, R7, 0x1f ;  /* 0x00001f0719197589 */ /* 0x0044e200000e0000 */
[----:B------:R-:W-:-:S03]  /*25be0*/  IMAD.IADD R27, R7, 0x1, R27 ;  /* 0x00000001071b7824 */ /* 0x000fc600078e021b */
[----:B------:R2:W4:Y:S04]  /*25bf0*/  SHFL.IDX PT, R5, R5, R7, 0x1f ;  /* 0x00001f0705057589 */ /* 0x00052800000e0000 */
.L_x_2762:
[----:B------:R-:W-:-:S13]  /*25c00*/  ISETP.NE.AND P0, PT, R3, RZ, PT ;  /* 0x000000ff0300720c */ /* 0x000fda0003f05270 */
[----:B------:R-:W-:Y:S05]  /*25c10*/  @!P0 BRA `(.L_x_2644) ;  /* 0x0000000000108947 */ /* 0x000fea0003800000 */
[----:B------:R-:W-:Y:S01]  /*25c20*/  UMOV UR4, 0xffffffff ;  /* 0xffffffff00047882 */ /* 0x000fe20000000000 */
[----:B------:R-:W-:Y:S02]  /*25c30*/  VIADD R12, R7, 0xffffffff ;  /* 0xffffffff070c7836 */ /* 0x000fe40000000000 */
[----:B------:R-:W-:Y:S05]  /*25c40*/  BRA.DIV UR4, `(.L_x_2645) ;  /* 0x0000003204a87947 */ /* 0x000fea000b800000 */
[----:B------:R0:W0:Y:S02]  /*25c50*/  SHFL.IDX PT, R24, R2, R12, 0x1f ;  /* 0x00001f0c02187589 */ /* 0x00002400000e0000 */
.L_x_2644:
[----:B----4-:R-:W-:Y:S01]  /*25c60*/  ISETP.NE.AND P0, PT, R5, 0x1, PT ;  /* 0x000000010500780c */ /* 0x010fe20003f05270 */
[----:B0-----:R-:W-:-:S04]  /*25c70*/  IMAD R24, R24, R4, R6 ;  /* 0x0000000418187224 */ /* 0x001fc800078e0206 */
[----:B------:R-:W-:-:S08]  /*25c80*/  IMAD.IADD R0, R0, 0x1, -R24 ;  /* 0x0000000100007824 */ /* 0x000fd000078e0a18 */
[----:B------:R-:W-:Y:S05]  /*25c90*/  @!P0 BRA `(.L_x_2646) ;  /* 0x0000000000dc8947 */ /* 0x000fea0003800000 */
[-C--:B---3--:R-:W-:Y:S01]  /*25ca0*/  IABS R4, R25.reuse ;  /* 0x0000001900047213 */ /* 0x088fe20000000000 */
[----:B------:R-:W-:Y:S01]  /*25cb0*/  IMAD.MOV.U32 R2, RZ, RZ, RZ ;  /* 0x000000ffff027224 */ /* 0x000fe200078e00ff */
[----:B------:R-:W-:Y:S02]  /*25cc0*/  IABS R8, R25 ;  /* 0x0000001900087213 */ /* 0x000fe40000000000 */
[----:B------:R-:W0:Y:S08]  /*25cd0*/  I2F.RP R6, R4 ;  /* 0x0000000400067306 */ /* 0x000e300000209400 */
[----:B0-----:R-:W2:Y:S02]  /*25ce0*/  MUFU.RCP R6, R6 ;  /* 0x0000000600067308 */ /* 0x001ea40000001000 */
[----:B--2---:R-:W-:Y:S01]  /*25cf0*/  VIADD R7, R6, 0xffffffe ;  /* 0x0ffffffe06077836 */ /* 0x004fe20000000000 */
[----:B------:R-:W-:-:S05]  /*25d00*/  IABS R6, R5 ;  /* 0x0000000500067213 */ /* 0x000fca0000000000 */
[----:B------:R-:W0:Y:S02]  /*25d10*/  F2I.FTZ.U32.TRUNC.NTZ R3, R7 ;  /* 0x0000000700037305 */ /* 0x000e24000021f000 */
[----:B0-----:R-:W-:-:S04]  /*25d20*/  IMAD.MOV R9, RZ, RZ, -R3 ;  /* 0x000000ffff097224 */ /* 0x001fc800078e0a03 */
[----:B------:R-:W-:-:S04]  /*25d30*/  IMAD R9, R9, R4, RZ ;  /* 0x0000000409097224 */ /* 0x000fc800078e02ff */
[----:B------:R-:W-:Y:S01]  /*25d40*/  IMAD.HI.U32 R3, R3, R9, R2 ;  /* 0x0000000903037227 */ /* 0x000fe200078e0002 */
[----:B------:R-:W-:-:S03]  /*25d50*/  IABS R2, R0 ;  /* 0x0000000000027213 */ /* 0x000fc60000000000 */
[----:B------:R-:W-:Y:S02]  /*25d60*/  IMAD.MOV R9, RZ, RZ, -R8 ;  /* 0x000000ffff097224 */ /* 0x000fe400078e0a08 */
[----:B------:R-:W0:Y:S01]  /*25d70*/  I2F.RP R8, R6 ;  /* 0x0000000600087306 */ /* 0x000e220000209400 */
[----:B------:R-:W-:-:S04]  /*25d80*/  IMAD.HI.U32 R7, R3, R2, RZ ;  /* 0x0000000203077227 */ /* 0x000fc800078e00ff */
[----:B------:R-:W-:Y:S02]  /*25d90*/  IMAD R9, R7, R9, R2 ;  /* 0x0000000907097224 */ /* 0x000fe400078e0202 */
[----:B------:R-:W-:-:S03]  /*25da0*/  IMAD.MOV.U32 R2, RZ, RZ, RZ ;  /* 0x000000ffff027224 */ /* 0x000fc600078e00ff */
[----:B------:R-:W-:Y:S01]  /*25db0*/  ISETP.GT.U32.AND P1, PT, R4, R9, PT ;  /* 0x000000090400720c */ /* 0x000fe20003f24070 */
[----:B0-----:R-:W0:-:S12]  /*25dc0*/  MUFU.RCP R8, R8 ;  /* 0x0000000800087308 */ /* 0x001e180000001000 */
[----:B------:R-:W-:Y:S02]  /*25dd0*/  @!P1 IMAD.IADD R9, R9, 0x1, -R4 ;  /* 0x0000000109099824 */ /* 0x000fe400078e0a04 */
[----:B------:R-:W-:Y:S01]  /*25de0*/  @!P1 VIADD R7, R7, 0x1 ;  /* 0x0000000107079836 */ /* 0x000fe20000000000 */
[----:B------:R-:W-:Y:S02]  /*25df0*/  ISETP.NE.AND P1, PT, R25, RZ, PT ;  /* 0x000000ff1900720c */ /* 0x000fe40003f25270 */
[----:B------:R-:W-:Y:S02]  /*25e00*/  ISETP.GE.U32.AND P0, PT, R9, R4, PT ;  /* 0x000000040900720c */ /* 0x000fe40003f06070 */
[----:B------:R-:W-:Y:S01]  /*25e10*/  IABS R4, R5 ;  /* 0x0000000500047213 */ /* 0x000fe20000000000 */
[----:B0-----:R-:W-:-:S04]  /*25e20*/  VIADD R10, R8, 0xffffffe ;  /* 0x0ffffffe080a7836 */ /* 0x001fc80000000000 */
[----:B------:R-:W-:Y:S01]  /*25e30*/  IMAD.MOV R4, RZ, RZ, -R4 ;  /* 0x000000ffff047224 */ /* 0x000fe200078e0a04 */
[----:B------:R-:W0:Y:S05]  /*25e40*/  F2I.FTZ.U32.TRUNC.NTZ R3, R10 ;  /* 0x0000000a00037305 */ /* 0x000e2a000021f000 */
[----:B------:R-:W-:Y:S02]  /*25e50*/  @P0 VIADD R7, R7, 0x1 ;  /* 0x0000000107070836 */ /* 0x000fe40000000000 */
[----:B0-----:R-:W-:-:S04]  /*25e60*/  IMAD.MOV R9, RZ, RZ, -R3 ;  /* 0x000000ffff097224 */ /* 0x001fc800078e0a03 */
[----:B------:R-:W-:-:S04]  /*25e70*/  IMAD R9, R9, R6, RZ ;  /* 0x0000000609097224 */ /* 0x000fc800078e02ff */
[----:B------:R-:W-:Y:S01]  /*25e80*/  IMAD.HI.U32 R2, R3, R9, R2 ;  /* 0x0000000903027227 */ /* 0x000fe200078e0002 */
[----:B------:R-:W-:-:S04]  /*25e90*/  LOP3.LUT R3, R0, R25, RZ, 0x3c, !PT ;  /* 0x0000001900037212 */ /* 0x000fc800078e3cff */
        /* <DEDUP_REMOVED lines=23> */
.L_x_2646:
[----:B------:R-:W0:Y:S02]  /*26010*/  LDC.64 R2, c[0x0][0xc90] ;  /* 0x00032400ff027b82 */ /* 0x000e240000000a00 */
[----:B0-----:R-:W-:-:S05]  /*26020*/  IMAD.WIDE R2, R27, 0x4, R2 ;  /* 0x000000041b027825 */ /* 0x001fca00078e0202 */
[----:B--2---:R0:W3:Y:S02]  /*26030*/  LDG.E R7, desc[UR60][R2.64] ;  /* 0x0000003c02077981 */ /* 0x0040e4000c1e1900 */
[----:B0-----:R-:W-:Y:S02]  /*26040*/  IMAD.MOV.U32 R2, RZ, RZ, RZ ;  /* 0x000000ffff027224 */ /* 0x001fe400078e00ff */
[----:B---3--:R-:W-:-:S05]  /*26050*/  IMAD R5, R25, R7, RZ ;  /* 0x0000000719057224 */ /* 0x008fca00078e02ff */
[-C--:B------:R-:W-:Y:S02]  /*26060*/  IABS R6, R5.reuse ;  /* 0x0000000500067213 */ /* 0x080fe40000000000 */
[----:B------:R-:W-:Y:S02]  /*26070*/  IABS R10, R5 ;  /* 0x00000005000a7213 */ /* 0x000fe40000000000 */
[----:B------:R-:W0:Y:S08]  /*26080*/  I2F.RP R8, R6 ;  /* 0x0000000600087306 */ /* 0x000e300000209400 */
[----:B0-----:R-:W0:Y:S02]  /*26090*/  MUFU.RCP R8, R8 ;  /* 0x0000000800087308 */ /* 0x001e240000001000 */
[----:B0-----:R-:W-:-:S02]  /*260a0*/  VIADD R9, R8, 0xffffffe ;  /* 0x0ffffffe08097836 */ /* 0x001fc40000000000 */
[----:B------:R-:W-:-:S04]  /*260b0*/  IMAD.MOV R8, RZ, RZ, -R10 ;  /* 0x000000ffff087224 */ /* 0x000fc800078e0a0a */
[----:B------:R-:W1:Y:S02]  /*260c0*/  F2I.FTZ.U32.TRUNC.NTZ R3, R9 ;  /* 0x0000000900037305 */ /* 0x000e64000021f000 */
[----:B-1----:R-:W-:-:S04]  /*260d0*/  IMAD.MOV R11, RZ, RZ, -R3 ;  /* 0x000000ffff0b7224 */ /* 0x002fc800078e0a03 */
[----:B------:R-:W-:-:S04]  /*260e0*/  IMAD R11, R11, R6, RZ ;  /* 0x000000060b0b7224 */ /* 0x000fc800078e02ff */
[----:B------:R-:W-:Y:S01]  /*260f0*/  IMAD.HI.U32 R2, R3, R11, R2 ;  /* 0x0000000b03027227 */ /* 0x000fe200078e0002 */
        /* <DEDUP_REMOVED lines=18> */
[----:B------:R-:W-:Y:S02]  /*26220*/  VIADDMNMX R4, R3, R4, R7, PT ;  /* 0x0000000403047246 */ /* 0x000fe40003800107 */
[----:B------:R-:W-:-:S02]  /*26230*/  IADD3 R6, R6, 0x1000000, R5 ;  /* 0x0100000006067810 */ /* 0x000fc40007ffe005 */
        /* <DEDUP_REMOVED lines=9> */
[----:B------:R-:W-:-:S05]  /*262d0*/  IABS R2, R4 ;  /* 0x0000000400027213 */ /* 0x000fca0000000000 */
        /* <DEDUP_REMOVED lines=12> */
[----:B------:R-:W-:Y:S01]  /*263a0*/  @!P1 LOP3.LUT R3, RZ, R4, RZ, 0x33, !PT ;  /* 0x00000004ff039212 */ /* 0x000fe200078e33ff */
[----:B------:R-:W-:-:S04]  /*263b0*/  IMAD.MOV R4, RZ, RZ, -R4 ;  /* 0x000000ffff047224 */ /* 0x000fc800078e0a04 */
[----:B------:R-:W-:-:S07]  /*263c0*/  IMAD R26, R3, R4, R6 ;  /* 0x00000004031a7224 */ /* 0x000fce00078e0206 */
.L_x_2647:
[----:B------:R-:W-:-:S05]  /*263d0*/  LOP3.LUT R0, RZ, R3, RZ, 0x33, !PT ;  /* 0x00000003ff007212 */ /* 0x000fca00078e33ff */
[----:B------:R-:W-:Y:S01]  /*263e0*/  IMAD.IADD R25, R25, 0x1, R0 ;  /* 0x0000000119197824 */ /* 0x000fe200078e0200 */
[----:B------:R-:W-:Y:S06]  /*263f0*/  BRA `(.L_x_2648) ;  /* 0x00000000001c7947 */ /* 0x000fec0003800000 */
.L_x_2640:
[----:B------:R-:W-:Y:S01]  /*26400*/  UMOV UR4, URZ ;  /* 0x0000003f00047c82 */ /* 0x000fe20008000000 */
[----:B------:R-:W-:Y:S01]  /*26410*/  UMOV UR5, URZ ;  /* 0x0000003f00057c82 */ /* 0x000fe20008000000 */
[----:B------:R-:W-:Y:S01]  /*26420*/  ULDC UR6, c[0x0][0xc3c] ;  /* 0x00030f0000067ab9 */ /* 0x000fe20000000800 */
[----:B------:R-:W-:Y:S02]  /*26430*/  IMAD.MOV.U32 R24, RZ, RZ, R0 ;  /* 0x000000ffff187224 */ /* 0x000fe400078e0000 */
[----:B------:R-:W-:Y:S02]  /*26440*/  IMAD.U32 R25, RZ, RZ, UR4 ;  /* 0x00000004ff197e24 */ /* 0x000fe4000f8e00ff */
[----:B------:R-:W-:Y:S02]  /*26450*/  IMAD.U32 R26, RZ, RZ, UR5 ;  /* 0x00000005ff1a7e24 */ /* 0x000fe4000f8e00ff */
[----:B------:R-:W-:-:S07]  /*26460*/  IMAD.U32 R27, RZ, RZ, UR6 ;  /* 0x00000006ff1b7e24 */ /* 0x000fce000f8e00ff */
.L_x_2648:
        /* <DEDUP_REMOVED lines=10> */
.L_x_2637:
[----:B------:R-:W-:Y:S02]  /*26510*/  ULDC UR4, c[0x0][0xc3c] ;  /* 0x00030f0000047ab9 */ /* 0x000fe40000000800 */
[----:B0-----:R-:W-:-:S13]  /*26520*/  ISETP.GE.AND P0, PT, R27, UR4, PT ;  /* 0x000000041b007c0c */ /* 0x001fda000bf06270 */
[----:B------:R-:W-:Y:S05]  /*26530*/  @!P0 BRA `(.L_x_2649) ;  /* 0xffffff8c00088947 */ /* 0x000fea000383ffff */
[----:B------:R-:W-:Y:S05]  /*26540*/  BSYNC B8 ;  /* 0x0000000000087941 */ /* 0x000fea0003800000 */
.L_x_2501:
[----:B--2---:R-:W2:Y:S01]  /*26550*/  LDL.LU R0, [R1+0x3c] ;  /* 0x00003c0001007983 */ /* 0x004ea20000300800 */
[----:B------:R-:W-:Y:S01]  /*26560*/  BSSY B0, `(.L_x_2650) ;  /* 0x000000b000007945 */ /* 0x000fe20003800000 */
[----:B---3--:R-:W3:Y:S01]  /*26570*/  S2R R5, SR_CgaCtaId ;  /* 0x0000000000057919 */ /* 0x008ee20000008800 */
[----:B--2---:R-:W-:-:S05]  /*26580*/  VIADD R0, R0, 0x1 ;  /* 0x0000000100007836 */ /* 0x004fca0000000000 */
[----:B0-----:R-:W-:-:S04]  /*26590*/  LEA.HI R2, R0, R0, RZ, 0x1 ;  /* 0x0000000000027211 */ /* 0x001fc800078f08ff */
[----:B------:R-:W-:Y:S02]  /*265a0*/  LOP3.LUT R3, R2, 0xfffffffe, RZ, 0xc0, !PT ;  /* 0xfffffffe02037812 */ /* 0x000fe400078ec0ff */
[----:B------:R-:W-:-:S03]  /*265b0*/  MOV R2, 0x400 ;  /* 0x0000040000027802 */ /* 0x000fc60000000f00 */
[----:B------:R-:W-:Y:S01]  /*265c0*/  IMAD.IADD R0, R0, 0x1, -R3 ;  /* 0x0000000100007824 */ /* 0x000fe200078e0a03 */
[----:B---3--:R-:W-:-:S04]  /*265d0*/  LEA R9, R5, R2, 0x18 ;  /* 0x0000000205097211 */ /* 0x008fc800078ec0ff */
[----:B------:R-:W-:-:S04]  /*265e0*/  SHF.L.U32 R0, R0, 0x1f, RZ ;  /* 0x0000001f00007819 */ /* 0x000fc800000006ff */
[----:B------:R-:W0:Y:S02]  /*265f0*/  SYNCS.PHASECHK.TRANS64.TRYWAIT P0, [R9+URZ+0x31c20], R0 ;  /* 0x031c2000090075a7 */ /* 0x000e24000800017f */
[----:B0-----:R-:W-:Y:S05]  /*26600*/  @!P0 BRA `(.L_x_2651) ;  /* 0x0000002800608947 */ /* 0x001fea0003800000 */
.L_x_2765:
[----:B------:R-:W-:Y:S05]  /*26610*/  BSYNC B0 ;  /* 0x0000000000007941 */ /* 0x000fea0003800000 */
.L_x_2650:
[----:B------:R-:W-:-:S03]  /*26620*/  UMOV UR4, 0xffffffff ;  /* 0xffffffff00047882 */ /* 0x000fc60000000000 */
[----:B------:R-:W-:Y:S05]  /*26630*/  BRA.DIV UR4, `(.L_x_2652) ;  /* 0x0000002a04687947 */ /* 0x000fea000b800000 */
[----:B0-----:R-:W0:Y:S02]  /*26640*/  S2R R0, SR_TID.X ;  /* 0x0000000000007919 */ /* 0x001e240000002100 */
[----:B0-----:R-:W-:-:S04]  /*26650*/  SHF.R.U32.HI R0, RZ, 0x5, R0 ;  /* 0x00000005ff007819 */ /* 0x001fc80000011600 */
[----:B------:R-:W-:-:S05]  /*26660*/  LOP3.LUT R0, R0, 0x3, RZ, 0xc0, !PT ;  /* 0x0000000300007812 */ /* 0x000fca00078ec0ff */
[----:B------:R0:W2:Y:S02]  /*26670*/  SHFL.IDX PT, R14, R0, RZ, 0x1f ;  /* 0x00001fff000e7589 */ /* 0x0000a400000e0000 */
.L_x_2768:
[----:B--2---:R-:W-:-:S13]  /*26680*/  ISETP.NE.AND P0, PT, R14, RZ, PT ;  /* 0x000000ff0e00720c */ /* 0x004fda0003f05270 */
[----:B------:R-:W-:Y:S05]  /*26690*/  @P0 BRA `(.L_x_2333) ;  /* 0x0000000000880947 */ /* 0x000fea0003800000 */
[----:B------:R-:W-:-:S03]  /*266a0*/  UMOV UR4, 0xffffffff ;  /* 0xffffffff00047882 */ /* 0x000fc60000000000 */
[----:B------:R-:W-:Y:S05]  /*266b0*/  BRA.DIV UR4, `(.L_x_2653) ;  /* 0x0000002a047c7947 */ /* 0x000fea000b800000 */
[----:B------:R-:W-:-:S13]  /*266c0*/  ELECT P6, URZ, PT ;  /* 0x00000000003f782f */ /* 0x000fda00038c0000 */
.L_x_2771:
[----:B------:R-:W-:Y:S05]  /*266d0*/  @!P6 BRA `(.L_x_2333) ;  /* 0x000000000078e947 */ /* 0x000fea0003800000 */
[----:B0-----:R-:W2:Y:S02]  /*266e0*/  LDL.LU R0, [R1+0x58] ;  /* 0x0000580001007983 */ /* 0x001ea40000300800 */
[----:B--2---:R-:W-:-:S04]  /*266f0*/  LOP3.LUT R0, R0, 0x2, RZ, 0xfc, !PT ;  /* 0x0000000200007812 */ /* 0x004fc800078efcff */
[----:B------:R-:W-:-:S13]  /*26700*/  ISETP.NE.AND P2, PT, R0, 0x3, PT ;  /* 0x000000030000780c */ /* 0x000fda0003f45270 */
[----:B------:R-:W-:Y:S05]  /*26710*/  @!P2 BRA `(.L_x_2654) ;  /* 0x000000000004a947 */ /* 0x000fea0003800000 */
[----:B------:R-:W-:Y:S01]  /*26720*/  BPT.TRAP 0x1 ;  /* 0x000000040000795c */ /* 0x000fe20000300000 */
.L_x_2654:
        /* <DEDUP_REMOVED lines=12> */
.L_x_2772:
[----:B------:R-:W2:Y:S02]  /*267f0*/  SYNCS.PHASECHK.TRANS64.TRYWAIT P0, [R3+URZ], R0 ;  /* 0x00000000030075a7 */ /* 0x000ea4000800017f */
[----:B--2---:R-:W-:Y:S05]  /*26800*/  @!P0 BRA `(.L_x_2656) ;  /* 0x00000028005c8947 */ /* 0x004fea0003800000 */
.L_x_2773:
[----:B------:R-:W-:Y:S05]  /*26810*/  @!P2 BRA `(.L_x_2657) ;  /* 0x000000000004a947 */ /* 0x000fea0003800000 */
[----:B------:R-:W-:Y:S01]  /*26820*/  BPT.TRAP 0x1 ;  /* 0x000000040000795c */ /* 0x000fe20000300000 */
.L_x_2657:
[----:B--2---:R-:W-:-:S04]  /*26830*/  VIADD R3, R9, 0x31c60 ;  /* 0x00031c6009037836 */ /* 0x004fc80000000000 */
[----:B------:R-:W-:-:S04]  /*26840*/  IMAD R5, R18, 0x8, R3 ;  /* 0x0000000812057824 */ /* 0x000fc800078e0203 */
[----:B------:R-:W2:Y:S02]  /*26850*/  SYNCS.PHASECHK.TRANS64.TRYWAIT P0, [R5+URZ], R2 ;  /* 0x00000002050075a7 */ /* 0x000ea4000800017f */
[----:B--2---:R-:W-:Y:S05]  /*26860*/  @!P0 BRA `(.L_x_2658) ;  /* 0x0000002800588947 */ /* 0x004fea0003800000 */
.L_x_2774:
[----:B------:R-:W-:-:S07]  /*26870*/  IMAD R3, R4, 0x8, R3 ;  /* 0x0000000804037824 */ /* 0x000fce00078e0203 */
.L_x_2659:
[----:B---3--:R3:W0:Y:S02]  /*26880*/  SYNCS.PHASECHK.TRANS64.TRYWAIT P0, [R3+URZ], R0 ;  /* 0x00000000030075a7 */ /* 0x008624000800017f */
[----:B0-----:R-:W-:Y:S05]  /*26890*/  @!P0 NANOSLEEP.SYNCS 0x989680 ;  /* 0x009896800000895d */ /* 0x001fea0003900000 */
[----:B------:R-:W0:Y:S02]  /*268a0*/  @!P0 SYNCS.PHASECHK.TRANS64 P0, [R3+URZ], R0 ;  /* 0x00000000030085a7 */ /* 0x000e24000800007f */
[----:B0-----:R-:W-:Y:S05]  /*268b0*/  @!P0 BRA `(.L_x_2659) ;  /* 0xfffffffc00f08947 */ /* 0x001fea000383ffff */
.L_x_2333:
[----:B------:R-:W-:Y:S05]  /*268c0*/  BSYNC B9 ;  /* 0x0000000000097941 */ /* 0x000fea0003800000 */
.L_x_2330:
[----:B------:R-:W-:Y:S05]  /*268d0*/  EXIT ;  /* 0x000000000000794d */ /* 0x000fea0003800000 */
.L_x_2351:
[----:B0-----:R0:W1:Y:S02]  /*268e0*/  SYNCS.PHASECHK.TRANS64.TRYWAIT P5, [R20+URZ+0x31c90], R88 ;  /* 0x031c9058140075a7 */ /* 0x00106400080a017f */
[----:B-1----:R-:W-:Y:S05]  /*268f0*/  @!P5 NANOSLEEP.SYNCS 0x989680 ;  /* 0x009896800000d95d */ /* 0x002fea0003900000 */
[----:B------:R-:W1:Y:S02]  /*26900*/  @!P5 SYNCS.PHASECHK.TRANS64 P5, [R20+URZ+0x31c90], R88 ;  /* 0x031c90581400d5a7 */ /* 0x000e6400080a007f */
[----:B-1----:R-:W-:Y:S05]  /*26910*/  @!P5 BRA `(.L_x_2351) ;  /* 0xfffffffc00f0d947 */ /* 0x002fea000383ffff */
[----:B------:R-:W-:Y:S05]  /*26920*/  BRA `(.L_x_2660) ;  /* 0xfffffdcc00407947 */ /* 0x000fea000383ffff */
.L_x_2379:
[----:B0-----:R0:W1:Y:S02]  /*26930*/  SYNCS.PHASECHK.TRANS64.TRYWAIT P5, [R20+URZ+0x31c90], R88 ;  /* 0x031c9058140075a7 */ /* 0x00106400080a017f */
[----:B-1----:R-:W-:Y:S05]  /*26940*/  @!P5 NANOSLEEP.SYNCS 0x989680 ;  /* 0x009896800000d95d */ /* 0x002fea0003900000 */
[----:B------:R-:W1:Y:S02]  /*26950*/  @!P5 SYNCS.PHASECHK.TRANS64 P5, [R20+URZ+0x31c90], R88 ;  /* 0x031c90581400d5a7 */ /* 0x000e6400080a007f */
[----:B-1----:R-:W-:Y:S05]  /*26960*/  @!P5 BRA `(.L_x_2379) ;  /* 0xfffffffc00f0d947 */ /* 0x002fea000383ffff */
[----:B------:R-:W-:Y:S05]  /*26970*/  BRA `(.L_x_2661) ;  /* 0xfffffde400d07947 */ /* 0x000fea000383ffff */
.L_x_2392:
[----:B0-----:R0:W1:Y:S02]  /*26980*/  SYNCS.PHASECHK.TRANS64.TRYWAIT P4, [R20+URZ+0x31c90], R88 ;  /* 0x031c9058140075a7 */ /* 0x001064000808017f */
[----:B-1----:R-:W-:Y:S05]  /*26990*/  @!P4 NANOSLEEP.SYNCS 0x989680 ;  /* 0x009896800000c95d */ /* 0x002fea0003900000 */
[----:B------:R-:W1:Y:S02]  /*269a0*/  @!P4 SYNCS.PHASECHK.TRANS64 P4, [R20+URZ+0x31c90], R88 ;  /* 0x031c90581400c5a7 */ /* 0x000e64000808007f */
[----:B-1----:R-:W-:Y:S05]  /*269b0*/  @!P4 BRA `(.L_x_2392) ;  /* 0xfffffffc00f0c947 */ /* 0x002fea000383ffff */
[----:B------:R-:W-:Y:S05]  /*269c0*/  BRA `(.L_x_2662) ;  /* 0xfffffe0000747947 */ /* 0x000fea000383ffff */
.L_x_2396:
[----:B--2---:R2:W3:Y:S02]  /*269d0*/  SYNCS.PHASECHK.TRANS64.TRYWAIT P3, [R20+URZ+0x31cb0], R88 ;  /* 0x031cb058140075a7 */ /* 0x0044e4000806017f */
[----:B---3--:R-:W-:Y:S05]  /*269e0*/  @!P3 NANOSLEEP.SYNCS 0x989680 ;  /* 0x009896800000b95d */ /* 0x008fea0003900000 */
[----:B------:R-:W3:Y:S02]  /*269f0*/  @!P3 SYNCS.PHASECHK.TRANS64 P3, [R20+URZ+0x31cb0], R88 ;  /* 0x031cb0581400b5a7 */ /* 0x000ee4000806007f */
[----:B---3--:R-:W-:Y:S05]  /*26a00*/  @!P3 BRA `(.L_x_2396) ;  /* 0xfffffffc00f0b947 */ /* 0x008fea000383ffff */
[----:B------:R-:W-:Y:S05]  /*26a10*/  BRA `(.L_x_2663) ;  /* 0xfffffe0400207947 */ /* 0x000fea000383ffff */
.L_x_2404:
[----:B------:R-:W-:Y:S01]  /*26a20*/  BSSY B0, `(.L_x_2664) ;  /* 0x0000007000007945 */ /* 0x000fe20003800000 */
[----:B------:R-:W-:Y:S02]  /*26a30*/  IMAD.MOV.U32 R12, RZ, RZ, RZ ;  /* 0x000000ffff0c7224 */ /* 0x000fe400078e00ff */
[----:B------:R-:W-:Y:S02]  /*26a40*/  IMAD.MOV.U32 R11, RZ, RZ, 0x1f ;  /* 0x0000001fff0b7424 */ /* 0x000fe400078e00ff */
[----:B------:R-:W-:-:S07]  /*26a50*/  IMAD.MOV.U32 R15, RZ, RZ, -0x1 ;  /* 0xffffffffff0f7424 */ /* 0x000fce00078e00ff */
[----:B-----5:R-:W-:Y:S05]  /*26a60*/  WARPSYNC.COLLECTIVE R15, `(.L_x_2665) ;  /* 0x000000000f087348 */ /* 0x020fea0003c00000 */
[----:B------:R0:W1:Y:S02]  /*26a70*/  SHFL.IDX P6, R14, R13, R12, R11 ;  /* 0x0000000c0d0e7389 */ /* 0x00006400000c000b */
[----:B01---5:R-:W-:Y:S01]  /*26a80*/  ENDCOLLECTIVE ;  /* 0x000000000000791b */ /* 0x023fe20003800000 */
.L_x_2665:
[----:B------:R-:W-:Y:S05]  /*26a90*/  BSYNC B0 ;  /* 0x0000000000007941 */ /* 0x000fea0003800000 */
.L_x_2664:
[----:B------:R0:W-:Y:S01]  /*26aa0*/  STL [R1+0xc4], R14 ;  /* 0x0000c40e01007387 */ /* 0x0001e20000100800 */
[----:B------:R-:W-:Y:S05]  /*26ab0*/  BRA `(.L_x_2666) ;  /* 0xfffffe0c007c7947 */ /* 0x000fea000383ffff */
.L_x_2415:
[----:B------:R-:W-:Y:S01]  /*26ac0*/  BSSY B1, `(.L_x_2667) ;  /* 0x0000007000017945 */ /* 0x000fe20003800000 */
[----:B------:R-:W-:Y:S02]  /*26ad0*/  IMAD.MOV.U32 R12, RZ, RZ, RZ ;  /* 0x000000ffff0c7224 */ /* 0x000fe400078e00ff */
[----:B------:R-:W-:Y:S02]  /*26ae0*/  IMAD.MOV.U32 R11, RZ, RZ, 0x1e1f ;  /* 0x00001e1fff0b7424 */ /* 0x000fe400078e00ff */
[----:B------:R-:W-:-:S07]  /*26af0*/  IMAD.MOV.U32 R15, RZ, RZ, -0x1 ;  /* 0xffffffffff0f7424 */ /* 0x000fce00078e00ff */
[----:B0-----:R-:W-:Y:S05]  /*26b00*/  WARPSYNC.COLLECTIVE R15, `(.L_x_2668) ;  /* 0x000000000f087348 */ /* 0x001fea0003c00000 */
[----:B0-----:R0:W1:Y:S02]  /*26b10*/  SHFL.IDX P6, R14, R13, R12, R11 ;  /* 0x0000000c0d0e7389 */ /* 0x00106400000c000b */
[----:B01----:R-:W-:Y:S01]  /*26b20*/  ENDCOLLECTIVE ;  /* 0x000000000000791b */ /* 0x003fe20003800000 */
.L_x_2668:
[----:B------:R-:W-:Y:S05]  /*26b30*/  BSYNC B1 ;  /* 0x0000000000017941 */ /* 0x000fea0003800000 */
.L_x_2667:
        /* <DEDUP_REMOVED lines=8> */
.L_x_2669:
[----:B------:R-:W-:Y:S02]  /*26bc0*/  IMAD.MOV.U32 R13, RZ, RZ, R5 ;  /* 0x000000ffff0d7224 */ /* 0x000fe400078e0005 */
[----:B------:R-:W-:-:S07]  /*26bd0*/  IMAD.MOV.U32 R0, RZ, RZ, R14 ;  /* 0x000000ffff007224 */ /* 0x000fce00078e000e */
[----:B------:R-:W-:Y:S05]  /*26be0*/  WARPSYNC.COLLECTIVE R15, `(.L_x_2670) ;  /* 0x000000000f087348 */ /* 0x000fea0003c00000 */
[----:B------:R0:W1:Y:S02]  /*26bf0*/  SHFL.IDX P6, R14, R13, R12, R11 ;  /* 0x0000000c0d0e7389 */ /* 0x00006400000c000b */
[----:B01----:R-:W-:Y:S01]  /*26c00*/  ENDCOLLECTIVE ;  /* 0x000000000000791b */ /* 0x003fe20003800000 */
.L_x_2670:
[----:B------:R-:W-:Y:S02]  /*26c10*/  IMAD.MOV.U32 R13, RZ, RZ, R4 ;  /* 0x000000ffff0d7224 */ /* 0x000fe400078e0004 */
[----:B------:R-:W-:-:S07]  /*26c20*/  IMAD.MOV.U32 R5, RZ, RZ, R14 ;  /* 0x000000ffff057224 */ /* 0x000fce00078e000e */
[----:B------:R-:W-:Y:S05]  /*26c30*/  WARPSYNC.COLLECTIVE R15, `(.L_x_2671) ;  /* 0x000000000f087348 */ /* 0x000fea0003c00000 */
[----:B------:R0:W1:Y:S02]  /*26c40*/  SHFL.IDX P6, R14, R13, R12, R11 ;  /* 0x0000000c0d0e7389 */ /* 0x00006400000c000b */
[----:B01----:R-:W-:Y:S01]  /*26c50*/  ENDCOLLECTIVE ;  /* 0x000000000000791b */ /* 0x003fe20003800000 */
.L_x_2671:
[----:B------:R-:W-:Y:S01]  /*26c60*/  IMAD.MOV.U32 R4, RZ, RZ, R14 ;  /* 0x000000ffff047224 */ /* 0x000fe200078e000e */
[----:B------:R-:W-:Y:S06]  /*26c70*/  BRA `(.L_x_2672) ;  /* 0xfffffe1000f87947 */ /* 0x000fec000383ffff */
.L_x_2419:
[----:B0-----:R0:W1:Y:S02]  /*26c80*/  SYNCS.PHASECHK.TRANS64.TRYWAIT P1, [R22+URZ+0x31c00], R3 ;  /* 0x031c0003160075a7 */ /* 0x001064000802017f */
[----:B-1----:R-:W-:Y:S05]  /*26c90*/  @!P1 NANOSLEEP.SYNCS 0x989680 ;  /* 0x009896800000995d */ /* 0x002fea0003900000 */
[----:B------:R-:W1:Y:S02]  /*26ca0*/  @!P1 SYNCS.PHASECHK.TRANS64 P1, [R22+URZ+0x31c00], R3 ;  /* 0x031c0003160095a7 */ /* 0x000e64000802007f */
[----:B-1----:R-:W-:Y:S05]  /*26cb0*/  @!P1 BRA `(.L_x_2419) ;  /* 0xfffffffc00f09947 */ /* 0x002fea000383ffff */
[----:B------:R-:W-:Y:S05]  /*26cc0*/  BRA `(.L_x_2673) ;  /* 0xfffffe1c00247947 */ /* 0x000fea000383ffff */
.L_x_2431:
[----:B------:R-:W-:Y:S01]  /*26cd0*/  BSSY B1, `(.L_x_2674) ;  /* 0x0000007000017945 */ /* 0x000fe20003800000 */
[----:B------:R-:W-:Y:S02]  /*26ce0*/  IMAD.MOV.U32 R12, RZ, RZ, RZ ;  /* 0x000000ffff0c7224 */ /* 0x000fe400078e00ff */
[----:B------:R-:W-:Y:S02]  /*26cf0*/  IMAD.MOV.U32 R11, RZ, RZ, 0x1e1f ;  /* 0x00001e1fff0b7424 */ /* 0x000fe400078e00ff */
[----:B------:R-:W-:-:S07]  /*26d00*/  IMAD.MOV.U32 R15, RZ, RZ, -0x1 ;  /* 0xffffffffff0f7424 */ /* 0x000fce00078e00ff */
[----:B0-----:R-:W-:Y:S05]  /*26d10*/  WARPSYNC.COLLECTIVE R15, `(.L_x_2675) ;  /* 0x000000000f087348 */ /* 0x001fea0003c00000 */
[----:B0-----:R0:W1:Y:S02]  /*26d20*/  SHFL.IDX P6, R14, R13, R12, R11 ;  /* 0x0000000c0d0e7389 */ /* 0x00106400000c000b */
[----:B01----:R-:W-:Y:S01]  /*26d30*/  ENDCOLLECTIVE ;  /* 0x000000000000791b */ /* 0x003fe20003800000 */
.L_x_2675:
[----:B------:R-:W-:Y:S05]  /*26d40*/  BSYNC B1 ;  /* 0x0000000000017941 */ /* 0x000fea0003800000 */
.L_x_2674:
        /* <DEDUP_REMOVED lines=8> */
.L_x_2676:
[----:B------:R-:W-:Y:S02]  /*26dd0*/  IMAD.MOV.U32 R21, RZ, RZ, R3 ;  /* 0x000000ffff157224 */ /* 0x000fe400078e0003 */
[----:B------:R-:W-:Y:S02]  /*26de0*/  IMAD.MOV.U32 R13, RZ, RZ, R5 ;  /* 0x000000ffff0d7224 */ /* 0x000fe400078e0005 */
[----:B------:R-:W-:-:S07]  /*26df0*/  IMAD.MOV.U32 R0, RZ, RZ, R14 ;  /* 0x000000ffff007224 */ /* 0x000fce00078e000e */
[----:B------:R-:W-:Y:S05]  /*26e00*/  WARPSYNC.COLLECTIVE R15, `(.L_x_2677) ;  /* 0x000000000f087348 */ /* 0x000fea0003c00000 */
[----:B------:R0:W1:Y:S02]  /*26e10*/  SHFL.IDX P6, R14, R13, R12, R11 ;  /* 0x0000000c0d0e7389 */ /* 0x00006400000c000b */
[----:B01----:R-:W-:Y:S01]  /*26e20*/  ENDCOLLECTIVE ;  /* 0x000000000000791b */ /* 0x003fe20003800000 */
.L_x_2677:
[----:B------:R-:W-:Y:S02]  /*26e30*/  IMAD.MOV.U32 R20, RZ, RZ, R0 ;  /* 0x000000ffff147224 */ /* 0x000fe400078e0000 */
[----:B------:R-:W-:Y:S02]  /*26e40*/  IMAD.MOV.U32 R13, RZ, RZ, R4 ;  /* 0x000000ffff0d7224 */ /* 0x000fe400078e0004 */
[----:B------:R-:W-:-:S07]  /*26e50*/  IMAD.MOV.U32 R5, RZ, RZ, R14 ;  /* 0x000000ffff057224 */ /* 0x000fce00078e000e */
[----:B------:R-:W-:Y:S05]  /*26e60*/  WARPSYNC.COLLECTIVE R15, `(.L_x_2678) ;  /* 0x000000000f087348 */ /* 0x000fea0003c00000 */
[----:B------:R0:W1:Y:S02]  /*26e70*/  SHFL.IDX P6, R14, R13, R12, R11 ;  /* 0x0000000c0d0e7389 */ /* 0x00006400000c000b */
[----:B01----:R-:W-:Y:S01]  /*26e80*/  ENDCOLLECTIVE ;  /* 0x000000000000791b */ /* 0x003fe20003800000 */
.L_x_2678:
[----:B------:R-:W-:Y:S05]  /*26e90*/  BRA `(.L_x_2679) ;  /* 0xfffffe2c00e07947 */ /* 0x000fea000383ffff */
.L_x_2435:
[----:B0-----:R0:W1:Y:S02]  /*26ea0*/  SYNCS.PHASECHK.TRANS64.TRYWAIT P1, [R22+URZ+0x31c00], R3 ;  /* 0x031c0003160075a7 */ /* 0x001064000802017f */
[----:B-1----:R-:W-:Y:S05]  /*26eb0*/  @!P1 NANOSLEEP.SYNCS 0x989680 ;  /* 0x009896800000995d */ /* 0x002fea0003900000 */
[----:B------:R-:W1:Y:S02]  /*26ec0*/  @!P1 SYNCS.PHASECHK.TRANS64 P1, [R22+URZ+0x31c00], R3 ;  /* 0x031c0003160095a7 */ /* 0x000e64000802007f */
[----:B-1----:R-:W-:Y:S05]  /*26ed0*/  @!P1 BRA `(.L_x_2435) ;  /* 0xfffffffc00f09947 */ /* 0x002fea000383ffff */
[----:B------:R-:W-:Y:S05]  /*26ee0*/  BRA `(.L_x_2680) ;  /* 0xfffffe3400b07947 */ /* 0x000fea000383ffff */
.L_x_2443:
[----:B-1----:R1:W2:Y:S02]  /*26ef0*/  SYNCS.PHASECHK.TRANS64.TRYWAIT P2, [R21+URZ+0x31c30], R0 ;  /* 0x031c3000150075a7 */ /* 0x0022a4000804017f */
[----:B--2---:R-:W-:Y:S05]  /*26f00*/  @!P2 NANOSLEEP.SYNCS 0x989680 ;  /* 0x009896800000a95d */ /* 0x004fea0003900000 */
[----:B------:R-:W2:Y:S02]  /*26f10*/  @!P2 SYNCS.PHASECHK.TRANS64 P2, [R21+URZ+0x31c30], R0 ;  /* 0x031c30001500a5a7 */ /* 0x000ea4000804007f */
[----:B--2---:R-:W-:Y:S05]  /*26f20*/  @!P2 BRA `(.L_x_2443) ;  /* 0xfffffffc00f0a947 */ /* 0x004fea000383ffff */
[----:B------:R-:W-:Y:S05]  /*26f30*/  BRA `(.L_x_2442) ;  /* 0xfffffe4c003c7947 */ /* 0x000fea000383ffff */
.L_x_2449:
[----:B-1----:R1:W2:Y:S02]  /*26f40*/  SYNCS.PHASECHK.TRANS64.TRYWAIT P3, [R17+URZ+0x31c30], R0 ;  /* 0x031c3000110075a7 */ /* 0x0022a4000806017f */
[----:B--2---:R-:W-:Y:S05]  /*26f50*/  @!P3 NANOSLEEP.SYNCS 0x989680 ;  /* 0x009896800000b95d */ /* 0x004fea0003900000 */
[----:B------:R-:W2:Y:S02]  /*26f60*/  @!P3 SYNCS.PHASECHK.TRANS64 P3, [R17+URZ+0x31c30], R0 ;  /* 0x031c30001100b5a7 */ /* 0x000ea4000806007f */
[----:B--2---:R-:W-:Y:S05]  /*26f70*/  @!P3 BRA `(.L_x_2449) ;  /* 0xfffffffc00f0b947 */ /* 0x004fea000383ffff */
[----:B------:R-:W-:Y:S05]  /*26f80*/  BRA `(.L_x_2448) ;  /* 0xfffffe9000e07947 */ /* 0x000fea000383ffff */
.L_x_2453:
[----:B-1----:R1:W2:Y:S02]  /*26f90*/  SYNCS.PHASECHK.TRANS64.TRYWAIT P2, [R16+URZ+0x31c50], R0 ;  /* 0x031c5000100075a7 */ /* 0x0022a4000804017f */
[----:B--2---:R-:W-:Y:S05]  /*26fa0*/  @!P2 NANOSLEEP.SYNCS 0x989680 ;  /* 0x009896800000a95d */ /* 0x004fea0003900000 */
[----:B------:R-:W2:Y:S02]  /*26fb0*/  @!P2 SYNCS.PHASECHK.TRANS64 P2, [R16+URZ+0x31c50], R0 ;  /* 0x031c50001000a5a7 */ /* 0x000ea4000804007f */
[----:B--2---:R-:W-:Y:S05]  /*26fc0*/  @!P2 BRA `(.L_x_2453) ;  /* 0xfffffffc00f0a947 */ /* 0x004fea000383ffff */
[----:B------:R-:W-:Y:S05]  /*26fd0*/  BRA `(.L_x_2450) ;  /* 0xfffffeb800047947 */ /* 0x000fea000383ffff */
.L_x_2460:
[----:B--2---:R2:W3:Y:S02]  /*26fe0*/  SYNCS.PHASECHK.TRANS64.TRYWAIT P3, [R0+URZ+0x31c30], R21 ;  /* 0x031c3015000075a7 */ /* 0x0044e4000806017f */
[----:B---3--:R-:W-:Y:S05]  /*26ff0*/  @!P3 NANOSLEEP.SYNCS 0x989680 ;  /* 0x009896800000b95d */ /* 0x008fea0003900000 */
[----:B------:R-:W3:Y:S02]  /*27000*/  @!P3 SYNCS.PHASECHK.TRANS64 P3, [R0+URZ+0x31c30], R21 ;  /* 0x031c30150000b5a7 */ /* 0x000ee4000806007f */
[----:B---3--:R-:W-:Y:S05]  /*27010*/  @!P3 BRA `(.L_x_2460) ;  /* 0xfffffffc00f0b947 */ /* 0x008fea000383ffff */
[----:B------:R-:W-:Y:S05]  /*27020*/  BRA `(.L_x_2459) ;  /* 0xfffffee8003c7947 */ /* 0x000fea000383ffff */
.L_x_2465:
[----:B-1----:R1:W2:Y:S02]  /*27030*/  SYNCS.PHASECHK.TRANS64.TRYWAIT P2, [R14+URZ+0x31c50], R0 ;  /* 0x031c50000e0075a7 */ /* 0x0022a4000804017f */
[----:B--2---:R-:W-:Y:S05]  /*27040*/  @!P2 NANOSLEEP.SYNCS 0x989680 ;  /* 0x009896800000a95d */ /* 0x004fea0003900000 */
[----:B------:R-:W2:Y:S02]  /*27050*/  @!P2 SYNCS.PHASECHK.TRANS64 P2, [R14+URZ+0x31c50], R0 ;  /* 0x031c50000e00a5a7 */ /* 0x000ea4000804007f */
[----:B--2---:R-:W-:Y:S05]  /*27060*/  @!P2 BRA `(.L_x_2465) ;  /* 0xfffffffc00f0a947 */ /* 0x004fea000383ffff */
[----:B------:R-:W-:Y:S05]  /*27070*/  BRA `(.L_x_2464) ;  /* 0xffffff0c003c7947 */ /* 0x000fea000383ffff */
.L_x_2470:
[----:B--2---:R2:W3:Y:S02]  /*27080*/  SYNCS.PHASECHK.TRANS64.TRYWAIT P0, [R6+URZ+0x31c50], R3 ;  /* 0x031c5003060075a7 */ /* 0x0044e4000800017f */
[----:B---3--:R-:W-:Y:S05]  /*27090*/  @!P0 NANOSLEEP.SYNCS 0x989680 ;  /* 0x009896800000895d */ /* 0x008fea0003900000 */
[----:B------:R-:W3:Y:S02]  /*270a0*/  @!P0 SYNCS.PHASECHK.TRANS64 P0, [R6+URZ+0x31c50], R3 ;  /* 0x031c5003060085a7 */ /* 0x000ee4000800007f */
[----:B---3--:R-:W-:Y:S05]  /*270b0*/  @!P0 BRA `(.L_x_2470) ;  /* 0xfffffffc00f08947 */ /* 0x008fea000383ffff */
[----:B------:R-:W-:Y:S05]  /*270c0*/  BRA `(.L_x_2469) ;  /* 0xffffff3400147947 */ /* 0x000fea000383ffff */
.L_x_2475:
[----:B------:R-:W-:Y:S02]  /*270d0*/  IMAD.MOV.U32 R13, RZ, RZ, R2 ;  /* 0x000000ffff0d7224 */ /* 0x000fe400078e0002 */
[----:B------:R-:W-:Y:S02]  /*270e0*/  IMAD.MOV.U32 R12, RZ, RZ, RZ ;  /* 0x000000ffff0c7224 */ /* 0x000fe400078e00ff */
[----:B------:R-:W-:Y:S02]  /*270f0*/  IMAD.MOV.U32 R11, RZ, RZ, 0x1c1f ;  /* 0x00001c1fff0b7424 */ /* 0x000fe400078e00ff */
[----:B------:R-:W-:-:S07]  /*27100*/  IMAD.MOV.U32 R15, RZ, RZ, -0x1 ;  /* 0xffffffffff0f7424 */ /* 0x000fce00078e00ff */
[----:B-----5:R-:W-:Y:S05]  /*27110*/  WARPSYNC.COLLECTIVE R15, `(.L_x_2681) ;  /* 0x000000000f087348 */ /* 0x020fea0003c00000 */
[----:B------:R0:W1:Y:S02]  /*27120*/  SHFL.IDX P6, R14, R13, R12, R11 ;  /* 0x0000000c0d0e7389 */ /* 0x00006400000c000b */
[----:B01---5:R-:W-:Y:S01]  /*27130*/  ENDCOLLECTIVE ;  /* 0x000000000000791b */ /* 0x023fe20003800000 */
.L_x_2681:
[----:B------:R-:W-:Y:S02]  /*27140*/  IMAD.MOV.U32 R13, RZ, RZ, R0 ;  /* 0x000000ffff0d7224 */ /* 0x000fe400078e0000 */
[----:B------:R-:W-:-:S07]  /*27150*/  IMAD.MOV.U32 R3, RZ, RZ, R14 ;  /* 0x000000ffff037224 */ /* 0x000fce00078e000e */
[----:B------:R-:W-:Y:S05]  /*27160*/  WARPSYNC.COLLECTIVE R15, `(.L_x_2682) ;  /* 0x000000000f087348 */ /* 0x000fea0003c00000 */
[----:B------:R0:W1:Y:S02]  /*27170*/  SHFL.IDX P6, R14, R13, R12, R11 ;  /* 0x0000000c0d0e7389 */ /* 0x00006400000c000b */
[----:B01----:R-:W-:Y:S01]  /*27180*/  ENDCOLLECTIVE ;  /* 0x000000000000791b */ /* 0x003fe20003800000 */
.L_x_2682:
[----:B------:R-:W-:Y:S05]  /*27190*/  BRA `(.L_x_2683) ;  /* 0xffffff5000d07947 */ /* 0x000fea000383ffff */
.L_x_2478:
        /* <DEDUP_REMOVED lines=8> */
.L_x_2685:
[----:B------:R-:W-:Y:S05]  /*27220*/  BSYNC B1 ;  /* 0x0000000000017941 */ /* 0x000fea0003800000 */
.L_x_2684:
        /* <DEDUP_REMOVED lines=8> */
.L_x_2686:
[----:B------:R-:W-:Y:S05]  /*272b0*/  BRA `(.L_x_2687) ;  /* 0xffffff5000e07947 */ /* 0x000fea000383ffff */
.L_x_2480:
[----:B------:R-:W-:Y:S02]  /*272c0*/  IMAD.MOV.U32 R13, RZ, RZ, R2 ;  /* 0x000000ffff0d7224 */ /* 0x000fe400078e0002 */
[----:B------:R-:W-:Y:S02]  /*272d0*/  IMAD.MOV.U32 R12, RZ, RZ, RZ ;  /* 0x000000ffff0c7224 */ /* 0x000fe400078e00ff */
[----:B------:R-:W-:Y:S02]  /*272e0*/  IMAD.MOV.U32 R11, RZ, RZ, 0x1c1f ;  /* 0x00001c1fff0b7424 */ /* 0x000fe400078e00ff */
[----:B------:R-:W-:-:S07]  /*272f0*/  IMAD.MOV.U32 R15, RZ, RZ, -0x1 ;  /* 0xffffffffff0f7424 */ /* 0x000fce00078e00ff */
[----:B------:R-:W-:Y:S05]  /*27300*/  WARPSYNC.COLLECTIVE R15, `(.L_x_2688) ;  /* 0x000000000f087348 */ /* 0x000fea0003c00000 */
[----:B------:R0:W1:Y:S02]  /*27310*/  SHFL.IDX P6, R14, R13, R12, R11 ;  /* 0x0000000c0d0e7389 */ /* 0x00006400000c000b */
[----:B01----:R-:W-:Y:S01]  /*27320*/  ENDCOLLECTIVE ;  /* 0x000000000000791b */ /* 0x003fe20003800000 */
.L_x_2688:
[----:B------:R-:W-:Y:S02]  /*27330*/  IMAD.MOV.U32 R13, RZ, RZ, R0 ;  /* 0x000000ffff0d7224 */ /* 0x000fe400078e0000 */
[----:B------:R-:W-:-:S07]  /*27340*/  IMAD.MOV.U32 R3, RZ, RZ, R14 ;  /* 0x000000ffff037224 */ /* 0x000fce00078e000e */
[----:B------:R-:W-:Y:S05]  /*27350*/  WARPSYNC.COLLECTIVE R15, `(.L_x_2689) ;  /* 0x000000000f087348 */ /* 0x000fea0003c00000 */
[----:B------:R0:W1:Y:S02]  /*27360*/  SHFL.IDX P6, R14, R13, R12, R11 ;  /* 0x0000000c0d0e7389 */ /* 0x00006400000c000b */
[----:B01----:R-:W-:Y:S01]  /*27370*/  ENDCOLLECTIVE ;  /* 0x000000000000791b */ /* 0x003fe20003800000 */
.L_x_2689:
[----:B------:R-:W-:Y:S05]  /*27380*/  BRA `(.L_x_2690) ;  /* 0xffffff5400ac7947 */ /* 0x000fea000383ffff */
.L_x_2483:
        /* <DEDUP_REMOVED lines=8> */
.L_x_2692:
[----:B------:R-:W-:Y:S05]  /*27410*/  BSYNC B1 ;  /* 0x0000000000017941 */ /* 0x000fea0003800000 */
.L_x_2691:
        /* <DEDUP_REMOVED lines=8> */
.L_x_2693:
[----:B------:R-:W-:Y:S05]  /*274a0*/  BRA `(.L_x_2694) ;  /* 0xffffff5800a47947 */ /* 0x000fea000383ffff */
.L_x_2487:
[----:B------:R-:W-:Y:S02]  /*274b0*/  IMAD.MOV.U32 R13, RZ, RZ, R2 ;  /* 0x000000ffff0d7224 */ /* 0x000fe400078e0002 */
[----:B------:R-:W-:Y:S02]  /*274c0*/  IMAD.MOV.U32 R12, RZ, RZ, RZ ;  /* 0x000000ffff0c7224 */ /* 0x000fe400078e00ff */
[----:B------:R-:W-:Y:S02]  /*274d0*/  IMAD.MOV.U32 R11, RZ, RZ, 0x1c1f ;  /* 0x00001c1fff0b7424 */ /* 0x000fe400078e00ff */
[----:B------:R-:W-:-:S07]  /*274e0*/  IMAD.MOV.U32 R15, RZ, RZ, -0x1 ;  /* 0xffffffffff0f7424 */ /* 0x000fce00078e00ff */
[----:B------:R-:W-:Y:S05]  /*274f0*/  WARPSYNC.COLLECTIVE R15, `(.L_x_2695) ;  /* 0x000000000f087348 */ /* 0x000fea0003c00000 */
[----:B------:R0:W1:Y:S02]  /*27500*/  SHFL.IDX P6, R14, R13, R12, R11 ;  /* 0x0000000c0d0e7389 */ /* 0x00006400000c000b */
[----:B01----:R-:W-:Y:S01]  /*27510*/  ENDCOLLECTIVE ;  /* 0x000000000000791b */ /* 0x003fe20003800000 */
.L_x_2695:
[----:B------:R-:W-:Y:S02]  /*27520*/  IMAD.MOV.U32 R13, RZ, RZ, R0 ;  /* 0x000000ffff0d7224 */ /* 0x000fe400078e0000 */
[----:B------:R-:W-:-:S07]  /*27530*/  IMAD.MOV.U32 R3, RZ, RZ, R14 ;  /* 0x000000ffff037224 */ /* 0x000fce00078e000e */
[----:B------:R-:W-:Y:S05]  /*27540*/  WARPSYNC.COLLECTIVE R15, `(.L_x_2696) ;  /* 0x000000000f087348 */ /* 0x000fea0003c00000 */
[----:B------:R0:W1:Y:S02]  /*27550*/  SHFL.IDX P6, R14, R13, R12, R11 ;  /* 0x0000000c0d0e7389 */ /* 0x00006400000c000b */
[----:B01----:R-:W-:Y:S01]  /*27560*/  ENDCOLLECTIVE ;  /* 0x000000000000791b */ /* 0x003fe20003800000 */
.L_x_2696:
[----:B------:R-:W-:Y:S05]  /*27570*/  BRA `(.L_x_2697) ;  /* 0xffffff6400e47947 */ /* 0x000fea000383ffff */
.L_x_2490:
        /* <DEDUP_REMOVED lines=8> */
.L_x_2699:
[----:B------:R-:W-:Y:S05]  /*27600*/  BSYNC B1 ;  /* 0x0000000000017941 */ /* 0x000fea0003800000 */
.L_x_2698:
        /* <DEDUP_REMOVED lines=8> */
.L_x_2700:
[----:B------:R-:W-:Y:S05]  /*27690*/  BRA `(.L_x_2701) ;  /* 0xffffff6400f87947 */ /* 0x000fea000383ffff */
.L_x_2509:
[----:B------:R-:W0:Y:S01]  /*276a0*/  S2R R7, SR_TID.X ;  /* 0x0000000000077919 */ /* 0x000e220000002100 */
[----:B------:R-:W-:Y:S01]  /*276b0*/  BSSY B1, `(.L_x_2702) ;  /* 0x000000a000017945 */ /* 0x000fe20003800000 */
[----:B------:R-:W-:Y:S02]  /*276c0*/  IMAD.MOV.U32 R12, RZ, RZ, RZ ;  /* 0x000000ffff0c7224 */ /* 0x000fe400078e00ff */
[----:B-1----:R-:W-:Y:S02]  /*276d0*/  IMAD.MOV.U32 R11, RZ, RZ, 0x1f ;  /* 0x0000001fff0b7424 */ /* 0x002fe400078e00ff */
[----:B------:R-:W-:Y:S01]  /*276e0*/  IMAD.MOV.U32 R15, RZ, RZ, -0x1 ;  /* 0xffffffffff0f7424 */ /* 0x000fe200078e00ff */
[----:B0-----:R-:W-:-:S04]  /*276f0*/  SHF.R.U32.HI R7, RZ, 0x5, R7 ;  /* 0x00000005ff077819 */ /* 0x001fc80000011607 */
[----:B------:R-:W-:-:S05]  /*27700*/  LOP3.LUT R7, R7, 0x3, RZ, 0xc0, !PT ;  /* 0x0000000307077812 */ /* 0x000fca00078ec0ff */
[----:B------:R-:W-:-:S07]  /*27710*/  IMAD.MOV.U32 R13, RZ, RZ, R7 ;  /* 0x000000ffff0d7224 */ /* 0x000fce00078e0007 */
[----:B------:R-:W-:Y:S05]  /*27720*/  WARPSYNC.COLLECTIVE R15, `(.L_x_2703) ;  /* 0x000000000f087348 */ /* 0x000fea0003c00000 */
[----:B------:R0:W1:Y:S02]  /*27730*/  SHFL.IDX P6, R14, R13, R12, R11 ;  /* 0x0000000c0d0e7389 */ /* 0x00006400000c000b */
[----:B01----:R-:W-:Y:S01]  /*27740*/  ENDCOLLECTIVE ;  /* 0x000000000000791b */ /* 0x003fe20003800000 */
.L_x_2703:
[----:B------:R-:W-:Y:S05]  /*27750*/  BSYNC B1 ;  /* 0x0000000000017941 */ /* 0x000fea0003800000 */
.L_x_2702:
[----:B------:R-:W-:Y:S05]  /*27760*/  BRA `(.L_x_2704) ;  /* 0xffffff8400187947 */ /* 0x000fea000383ffff */
.L_x_2511:
[----:B------:R-:W-:Y:S01]  /*27770*/  BSSY B1, `(.L_x_2705) ;  /* 0x0000006000017945 */ /* 0x000fe20003800000 */
[----:B------:R-:W-:-:S07]  /*27780*/  IMAD.MOV.U32 R15, RZ, RZ, -0x1 ;  /* 0xffffffffff0f7424 */ /* 0x000fce00078e00ff */
[----:B01----:R-:W-:Y:S05]  /*27790*/  WARPSYNC.COLLECTIVE R15, `(.L_x_2706) ;  /* 0x000000000f0c7348 */ /* 0x003fea0003c00000 */
[----:B------:R-:W-:Y:S02]  /*277a0*/  ELECT P6, UR62, PT ;  /* 0x00000000003e782f */ /* 0x000fe400038c0000 */
[----:B------:R-:W-:Y:S01]  /*277b0*/  MOV R14, UR62 ;  /* 0x0000003e000e7c02 */ /* 0x000fe20008000f00 */
[----:B01----:R-:W-:Y:S10]  /*277c0*/  ENDCOLLECTIVE ;  /* 0x000000000000791b */ /* 0x003ff40003800000 */
.L_x_2706:
[----:B------:R-:W-:Y:S05]  /*277d0*/  BSYNC B1 ;  /* 0x0000000000017941 */ /* 0x000fea0003800000 */
.L_x_2705:
[----:B------:R-:W-:Y:S05]  /*277e0*/  BRA `(.L_x_2510) ;  /* 0xffffff8400107947 */ /* 0x000fea000383ffff */
.L_x_2513:
[----:B0-----:R0:W2:Y:S02]  /*277f0*/  SYNCS.PHASECHK.TRANS64.TRYWAIT P0, [R16+URZ+0x31c20], R6 ;  /* 0x031c2006100075a7 */ /* 0x0010a4000800017f */
[----:B--2---:R-:W-:Y:S05]  /*27800*/  @!P0 NANOSLEEP.SYNCS 0x989680 ;  /* 0x009896800000895d */ /* 0x004fea0003900000 */
[----:B------:R-:W2:Y:S02]  /*27810*/  @!P0 SYNCS.PHASECHK.TRANS64 P0, [R16+URZ+0x31c20], R6 ;  /* 0x031c2006100085a7 */ /* 0x000ea4000800007f */
[----:B--2---:R-:W-:Y:S05]  /*27820*/  @!P0 BRA `(.L_x_2513) ;  /* 0xfffffffc00f08947 */ /* 0x004fea000383ffff */
[----:B------:R-:W-:Y:S05]  /*27830*/  BRA `(.L_x_2707) ;  /* 0xffffff8400207947 */ /* 0x000fea000383ffff */
.L_x_2517:
[----:B-1----:R1:W2:Y:S02]  /*27840*/  SYNCS.PHASECHK.TRANS64.TRYWAIT P0, [R9+URZ+0x31ca0], R11 ;  /* 0x031ca00b090075a7 */ /* 0x0022a4000800017f */
[----:B--2---:R-:W-:Y:S05]  /*27850*/  @!P0 NANOSLEEP.SYNCS 0x989680 ;  /* 0x009896800000895d */ /* 0x004fea0003900000 */
[----:B------:R-:W2:Y:S02]  /*27860*/  @!P0 SYNCS.PHASECHK.TRANS64 P0, [R9+URZ+0x31ca0], R11 ;  /* 0x031ca00b090085a7 */ /* 0x000ea4000800007f */
[----:B--2---:R-:W-:Y:S05]  /*27870*/  @!P0 BRA `(.L_x_2517) ;  /* 0xfffffffc00f08947 */ /* 0x004fea000383ffff */
[----:B------:R-:W-:Y:S05]  /*27880*/  BRA `(.L_x_2708) ;  /* 0xffffff84003c7947 */ /* 0x000fea000383ffff */
.L_x_2524:
[----:B0-----:R0:W2:Y:S02]  /*27890*/  SYNCS.PHASECHK.TRANS64.TRYWAIT P0, [R9+URZ+0x31cc0], R11 ;  /* 0x031cc00b090075a7 */ /* 0x0010a4000800017f */
[----:B--2---:R-:W-:Y:S05]  /*278a0*/  @!P0 NANOSLEEP.SYNCS 0x989680 ;  /* 0x009896800000895d */ /* 0x004fea0003900000 */
[----:B------:R-:W2:Y:S02]  /*278b0*/  @!P0 SYNCS.PHASECHK.TRANS64 P0, [R9+URZ+0x31cc0], R11 ;  /* 0x031cc00b090085a7 */ /* 0x000ea4000800007f */
[----:B--2---:R-:W-:Y:S05]  /*278c0*/  @!P0 BRA `(.L_x_2524) ;  /* 0xfffffffc00f08947 */ /* 0x004fea000383ffff */
[----:B------:R-:W-:Y:S05]  /*278d0*/  BRA `(.L_x_2709) ;  /* 0xffffff8800387947 */ /* 0x000fea000383ffff */
.L_x_2533:
[----:B0-----:R0:W2:Y:S02]  /*278e0*/  SYNCS.PHASECHK.TRANS64.TRYWAIT P1, [R9+URZ+0x31ca0], R8 ;  /* 0x031ca008090075a7 */ /* 0x0010a4000802017f */
[----:B--2---:R-:W-:Y:S05]  /*278f0*/  @!P1 NANOSLEEP.SYNCS 0x989680 ;  /* 0x009896800000995d */ /* 0x004fea0003900000 */
[----:B------:R-:W2:Y:S02]  /*27900*/  @!P1 SYNCS.PHASECHK.TRANS64 P1, [R9+URZ+0x31ca0], R8 ;  /* 0x031ca008090095a7 */ /* 0x000ea4000802007f */
[----:B--2---:R-:W-:Y:S05]  /*27910*/  @!P1 BRA `(.L_x_2533) ;  /* 0xfffffffc00f09947 */ /* 0x004fea000383ffff */
[----:B------:R-:W-:Y:S05]  /*27920*/  BRA `(.L_x_2710) ;  /* 0xffffff8c00787947 */ /* 0x000fea000383ffff */
.L_x_2540:
[----:B-1----:R1:W2:Y:S02]  /*27930*/  SYNCS.PHASECHK.TRANS64.TRYWAIT P1, [R9+URZ+0x31cc0], R8 ;  /* 0x031cc008090075a7 */ /* 0x0022a4000802017f */
[----:B--2---:R-:W-:Y:S05]  /*27940*/  @!P1 NANOSLEEP.SYNCS 0x989680 ;  /* 0x009896800000995d */ /* 0x004fea0003900000 */
[----:B------:R-:W2:Y:S02]  /*27950*/  @!P1 SYNCS.PHASECHK.TRANS64 P1, [R9+URZ+0x31cc0], R8 ;  /* 0x031cc008090095a7 */ /* 0x000ea4000802007f */
[----:B--2---:R-:W-:Y:S05]  /*27960*/  @!P1 BRA `(.L_x_2540) ;  /* 0xfffffffc00f09947 */ /* 0x004fea000383ffff */
[----:B------:R-:W-:Y:S05]  /*27970*/  BRA `(.L_x_2711) ;  /* 0xffffff9000707947 */ /* 0x000fea000383ffff */
.L_x_2557:
[----:B------:R-:W4:Y:S01]  /*27980*/  S2R R20, SR_TID.X ;  /* 0x0000000000147919 */ /* 0x000f220000002100 */
[----:B------:R-:W-:Y:S01]  /*27990*/  BSSY B0, `(.L_x_2712) ;  /* 0x000000a000007945 */ /* 0x000fe20003800000 */
[----:B------:R-:W-:Y:S02]  /*279a0*/  IMAD.MOV.U32 R12, RZ, RZ, RZ ;  /* 0x000000ffff0c7224 */ /* 0x000fe400078e00ff */
[----:B-1----:R-:W-:Y:S02]  /*279b0*/  IMAD.MOV.U32 R11, RZ, RZ, 0x1f ;  /* 0x0000001fff0b7424 */ /* 0x002fe400078e00ff */
[----:B------:R-:W-:Y:S01]  /*279c0*/  IMAD.MOV.U32 R15, RZ, RZ, -0x1 ;  /* 0xffffffffff0f7424 */ /* 0x000fe200078e00ff */
[----:B----4-:R-:W-:-:S04]  /*279d0*/  SHF.R.U32.HI R20, RZ, 0x5, R20 ;  /* 0x00000005ff147819 */ /* 0x010fc80000011614 */
[----:B------:R-:W-:-:S05]  /*279e0*/  LOP3.LUT R20, R20, 0x3, RZ, 0xc0, !PT ;  /* 0x0000000314147812 */ /* 0x000fca00078ec0ff */
[----:B------:R-:W-:-:S07]  /*279f0*/  IMAD.MOV.U32 R13, RZ, RZ, R20 ;  /* 0x000000ffff0d7224 */ /* 0x000fce00078e0014 */
[----:B0-23--:R-:W-:Y:S05]  /*27a00*/  WARPSYNC.COLLECTIVE R15, `(.L_x_2713) ;  /* 0x000000000f087348 */ /* 0x00dfea0003c00000 */
[----:B------:R1:W4:Y:S02]  /*27a10*/  SHFL.IDX P6, R14, R13, R12, R11 ;  /* 0x0000000c0d0e7389 */ /* 0x00032400000c000b */
[----:B01234-:R-:W-:Y:S01]  /*27a20*/  ENDCOLLECTIVE ;  /* 0x000000000000791b */ /* 0x01ffe20003800000 */
.L_x_2713:
[----:B------:R-:W-:Y:S05]  /*27a30*/  BSYNC B0 ;  /* 0x0000000000007941 */ /* 0x000fea0003800000 */
.L_x_2712:
[----:B------:R-:W-:Y:S05]  /*27a40*/  BRA `(.L_x_2714) ;  /* 0xffffff9c00cc7947 */ /* 0x000fea000383ffff */
.L_x_2559:
[----:B------:R-:W-:Y:S01]  /*27a50*/  BSSY B0, `(.L_x_2715) ;  /* 0x0000006000007945 */ /* 0x000fe20003800000 */
[----:B------:R-:W-:-:S07]  /*27a60*/  IMAD.MOV.U32 R15, RZ, RZ, -0x1 ;  /* 0xffffffffff0f7424 */ /* 0x000fce00078e00ff */
[----:B0123--:R-:W-:Y:S05]  /*27a70*/  WARPSYNC.COLLECTIVE R15, `(.L_x_2716) ;  /* 0x000000000f0c7348 */ /* 0x00ffea0003c00000 */
[----:B------:R-:W-:Y:S02]  /*27a80*/  ELECT P6, UR62, PT ;  /* 0x00000000003e782f */ /* 0x000fe400038c0000 */
[----:B------:R-:W-:Y:S01]  /*27a90*/  MOV R14, UR62 ;  /* 0x0000003e000e7c02 */ /* 0x000fe20008000f00 */
[----:B0123--:R-:W-:Y:S10]  /*27aa0*/  ENDCOLLECTIVE ;  /* 0x000000000000791b */ /* 0x00fff40003800000 */
.L_x_2716:
[----:B------:R-:W-:Y:S05]  /*27ab0*/  BSYNC B0 ;  /* 0x0000000000007941 */ /* 0x000fea0003800000 */
.L_x_2715:
[----:B------:R-:W-:Y:S05]  /*27ac0*/  BRA `(.L_x_2717) ;  /* 0xffffff9c00d47947 */ /* 0x000fea000383ffff */
.L_x_2561:
[----:B0-----:R0:W4:Y:S02]  /*27ad0*/  SYNCS.PHASECHK.TRANS64.TRYWAIT P0, [R0+URZ+0x31c40], R2 ;  /* 0x031c4002000075a7 */ /* 0x001124000800017f */
[----:B----4-:R-:W-:Y:S05]  /*27ae0*/  @!P0 NANOSLEEP.SYNCS 0x989680 ;  /* 0x009896800000895d */ /* 0x010fea0003900000 */
[----:B------:R-:W4:Y:S02]  /*27af0*/  @!P0 SYNCS.PHASECHK.TRANS64 P0, [R0+URZ+0x31c40], R2 ;  /* 0x031c4002000085a7 */ /* 0x000f24000800007f */
[----:B----4-:R-:W-:Y:S05]  /*27b00*/  @!P0 BRA `(.L_x_2561) ;  /* 0xfffffffc00f08947 */ /* 0x010fea000383ffff */
[----:B------:R-:W-:Y:S05]  /*27b10*/  BRA `(.L_x_2718) ;  /* 0xffffffa000287947 */ /* 0x000fea000383ffff */
.L_x_2565:
        /* <DEDUP_REMOVED lines=12> */
.L_x_2719:
[----:B------:R-:W-:Y:S02]  /*27be0*/  IMAD.MOV.U32 R13, RZ, RZ, R4 ;  /* 0x000000ffff0d7224 */ /* 0x000fe400078e0004 */
[----:B------:R-:W-:-:S07]  /*27bf0*/  IMAD.MOV.U32 R3, RZ, RZ, R14 ;  /* 0x000000ffff037224 */ /* 0x000fce00078e000e */
[----:B------:R-:W-:Y:S05]  /*27c00*/  WARPSYNC.COLLECTIVE R15, `(.L_x_2720) ;  /* 0x000000000f087348 */ /* 0x000fea0003c00000 */
[----:B------:R0:W1:Y:S02]  /*27c10*/  SHFL.IDX P6, R14, R13, R12, R11 ;  /* 0x0000000c0d0e7389 */ /* 0x00006400000c000b */
[----:B01----:R-:W-:Y:S01]  /*27c20*/  ENDCOLLECTIVE ;  /* 0x000000000000791b */ /* 0x003fe20003800000 */
.L_x_2720:
[----:B------:R-:W-:Y:S02]  /*27c30*/  IMAD.MOV.U32 R13, RZ, RZ, R5 ;  /* 0x000000ffff0d7224 */ /* 0x000fe400078e0005 */
[----:B------:R-:W-:Y:S02]  /*27c40*/  IMAD.MOV.U32 R12, RZ, RZ, 0x1 ;  /* 0x00000001ff0c7424 */ /* 0x000fe400078e00ff */
[----:B------:R-:W-:-:S07]  /*27c50*/  IMAD.MOV.U32 R2, RZ, RZ, R14 ;  /* 0x000000ffff027224 */ /* 0x000fce00078e000e */
[----:B------:R-:W-:Y:S05]  /*27c60*/  WARPSYNC.COLLECTIVE R15, `(.L_x_2721) ;  /* 0x000000000f087348 */ /* 0x000fea0003c00000 */
[----:B------:R0:W1:Y:S02]  /*27c70*/  SHFL.IDX P6, R14, R13, R12, R11 ;  /* 0x0000000c0d0e7389 */ /* 0x00006400000c000b */
[----:B01----:R-:W-:Y:S01]  /*27c80*/  ENDCOLLECTIVE ;  /* 0x000000000000791b */ /* 0x003fe20003800000 */
.L_x_2721:
        /* <DEDUP_REMOVED lines=14> */
.L_x_2722:
[----:B------:R-:W-:Y:S02]  /*27d70*/  IMAD.MOV.U32 R13, RZ, RZ, R5 ;  /* 0x000000ffff0d7224 */ /* 0x000fe400078e0005 */
[----:B------:R-:W-:Y:S02]  /*27d80*/  IMAD.MOV.U32 R12, RZ, RZ, 0x2 ;  /* 0x00000002ff0c7424 */ /* 0x000fe400078e00ff */
[----:B------:R-:W-:-:S07]  /*27d90*/  IMAD.MOV.U32 R3, RZ, RZ, R14 ;  /* 0x000000ffff037224 */ /* 0x000fce00078e000e */
[----:B------:R-:W-:Y:S05]  /*27da0*/  WARPSYNC.COLLECTIVE R15, `(.L_x_2723) ;  /* 0x000000000f087348 */ /* 0x000fea0003c00000 */
[----:B------:R0:W1:Y:S02]  /*27db0*/  SHFL.IDX P6, R14, R13, R12, R11 ;  /* 0x0000000c0d0e7389 */ /* 0x00006400000c000b */
[----:B01----:R-:W-:Y:S01]  /*27dc0*/  ENDCOLLECTIVE ;  /* 0x000000000000791b */ /* 0x003fe20003800000 */
.L_x_2723:
        /* <DEDUP_REMOVED lines=18> */
.L_x_2724:
[----:B------:R-:W-:Y:S02]  /*27ef0*/  IMAD.MOV.U32 R13, RZ, RZ, R5 ;  /* 0x000000ffff0d7224 */ /* 0x000fe400078e0005 */
[----:B------:R-:W-:Y:S02]  /*27f00*/  IMAD.MOV.U32 R12, RZ, RZ, 0x3 ;  /* 0x00000003ff0c7424 */ /* 0x000fe400078e00ff */
[----:B------:R-:W-:-:S07]  /*27f10*/  IMAD.MOV.U32 R3, RZ, RZ, R14 ;  /* 0x000000ffff037224 */ /* 0x000fce00078e000e */
[----:B------:R-:W-:Y:S05]  /*27f20*/  WARPSYNC.COLLECTIVE R15, `(.L_x_2725) ;  /* 0x000000000f087348 */ /* 0x000fea0003c00000 */
[----:B------:R0:W1:Y:S02]  /*27f30*/  SHFL.IDX P6, R14, R13, R12, R11 ;  /* 0x0000000c0d0e7389 */ /* 0x00006400000c000b */
[----:B01----:R-:W-:Y:S01]  /*27f40*/  ENDCOLLECTIVE ;  /* 0x000000000000791b */ /* 0x003fe20003800000 */
.L_x_2725:
        /* <DEDUP_REMOVED lines=10> */
.L_x_2726:
        /* <DEDUP_REMOVED lines=13> */
.L_x_2727:
        /* <DEDUP_REMOVED lines=8> */
.L_x_2728:
        /* <DEDUP_REMOVED lines=12> */
.L_x_2729:
        /* <DEDUP_REMOVED lines=8> */
.L_x_2730:
        /* <DEDUP_REMOVED lines=11> */
.L_x_2568:
[----:B-1----:R1:W2:Y:S02]  /*28330*/  SYNCS.PHASECHK.TRANS64.TRYWAIT P0, [R16+URZ+0x31c20], R0 ;  /* 0x031c2000100075a7 */ /* 0x0022a4000800017f */
[----:B--2---:R-:W-:Y:S05]  /*28340*/  @!P0 NANOSLEEP.SYNCS 0x989680 ;  /* 0x009896800000895d */ /* 0x004fea0003900000 */
[----:B------:R-:W2:Y:S02]  /*28350*/  @!P0 SYNCS.PHASECHK.TRANS64 P0, [R16+URZ+0x31c20], R0 ;  /* 0x031c2000100085a7 */ /* 0x000ea4000800007f */
[----:B--2---:R-:W-:Y:S05]  /*28360*/  @!P0 BRA `(.L_x_2568) ;  /* 0xfffffffc00f08947 */ /* 0x004fea000383ffff */
[----:B------:R-:W-:Y:S05]  /*28370*/  BRA `(.L_x_2732) ;  /* 0xffffffa800087947 */ /* 0x000fea000383ffff */
.L_x_2577:
[----:B-1----:R1:W2:Y:S02]  /*28380*/  SYNCS.PHASECHK.TRANS64.TRYWAIT P0, [R3+URZ+0x31c40], R2 ;  /* 0x031c4002030075a7 */ /* 0x0022a4000800017f */
[----:B--2---:R-:W-:Y:S05]  /*28390*/  @!P0 NANOSLEEP.SYNCS 0x989680 ;  /* 0x009896800000895d */ /* 0x004fea0003900000 */
[----:B------:R-:W2:Y:S02]  /*283a0*/  @!P0 SYNCS.PHASECHK.TRANS64 P0, [R3+URZ+0x31c40], R2 ;  /* 0x031c4002030085a7 */ /* 0x000ea4000800007f */
[----:B--2---:R-:W-:Y:S05]  /*283b0*/  @!P0 BRA `(.L_x_2577) ;  /* 0xfffffffc00f08947 */ /* 0x004fea000383ffff */
[----:B------:R-:W-:Y:S05]  /*283c0*/  BRA `(.L_x_2733) ;  /* 0xffffffa800dc7947 */ /* 0x000fea000383ffff */
.L_x_2584:
[----:B0-----:R0:W1:Y:S02]  /*283d0*/  SYNCS.PHASECHK.TRANS64.TRYWAIT P0, [R3+URZ+0x60], R2 ;  /* 0x00006002030075a7 */ /* 0x001064000800017f */
[----:B-1----:R-:W-:Y:S05]  /*283e0*/  @!P0 NANOSLEEP.SYNCS 0x989680 ;  /* 0x009896800000895d */ /* 0x002fea0003900000 */
[----:B------:R-:W1:Y:S02]  /*283f0*/  @!P0 SYNCS.PHASECHK.TRANS64 P0, [R3+URZ+0x60], R2 ;  /* 0x00006002030085a7 */ /* 0x000e64000800007f */
[----:B-1----:R-:W-:Y:S05]  /*28400*/  @!P0 BRA `(.L_x_2584) ;  /* 0xfffffffc00f08947 */ /* 0x002fea000383ffff */
[----:B------:R-:W-:Y:S05]  /*28410*/  BRA `(.L_x_2734) ;  /* 0xffffffac00e87947 */ /* 0x000fea000383ffff */
.L_x_2594:
[----:B-1----:R1:W2:Y:S02]  /*28420*/  SYNCS.PHASECHK.TRANS64.TRYWAIT P0, [R3+URZ+0x31c40], R2 ;  /* 0x031c4002030075a7 */ /* 0x0022a4000800017f */
[----:B--2---:R-:W-:Y:S05]  /*28430*/  @!P0 NANOSLEEP.SYNCS 0x989680 ;  /* 0x009896800000895d */ /* 0x004fea0003900000 */
[----:B------:R-:W2:Y:S02]  /*28440*/  @!P0 SYNCS.PHASECHK.TRANS64 P0, [R3+URZ+0x31c40], R2 ;  /* 0x031c4002030085a7 */ /* 0x000ea4000800007f */
[----:B--2---:R-:W-:Y:S05]  /*28450*/  @!P0 BRA `(.L_x_2594) ;  /* 0xfffffffc00f08947 */ /* 0x004fea000383ffff */
[----:B------:R-:W-:Y:S05]  /*28460*/  BRA `(.L_x_2735) ;  /* 0xffffffb400a47947 */ /* 0x000fea000383ffff */
.L_x_2601:
[----:B0-----:R0:W1:Y:S02]  /*28470*/  SYNCS.PHASECHK.TRANS64.TRYWAIT P0, [R11+URZ+0x60], R28 ;  /* 0x0000601c0b0075a7 */ /* 0x001064000800017f */
[----:B-1----:R-:W-:Y:S05]  /*28480*/  @!P0 NANOSLEEP.SYNCS 0x989680 ;  /* 0x009896800000895d */ /* 0x002fea0003900000 */
[----:B------:R-:W1:Y:S02]  /*28490*/  @!P0 SYNCS.PHASECHK.TRANS64 P0, [R11+URZ+0x60], R28 ;  /* 0x0000601c0b0085a7 */ /* 0x000e64000800007f */
[----:B-1----:R-:W-:Y:S05]  /*284a0*/  @!P0 BRA `(.L_x_2601) ;  /* 0xfffffffc00f08947 */ /* 0x002fea000383ffff */
[----:B------:R-:W-:Y:S05]  /*284b0*/  BRA `(.L_x_2736) ;  /* 0xffffffb800b07947 */ /* 0x000fea000383ffff */
.L_x_2611:
[----:B-1----:R1:W2:Y:S02]  /*284c0*/  SYNCS.PHASECHK.TRANS64.TRYWAIT P0, [R2+URZ+0x31c40], R3 ;  /* 0x031c4003020075a7 */ /* 0x0022a4000800017f */
[----:B--2---:R-:W-:Y:S05]  /*284d0*/  @!P0 NANOSLEEP.SYNCS 0x989680 ;  /* 0x009896800000895d */ /* 0x004fea0003900000 */
[----:B------:R-:W2:Y:S02]  /*284e0*/  @!P0 SYNCS.PHASECHK.TRANS64 P0, [R2+URZ+0x31c40], R3 ;  /* 0x031c4003020085a7 */ /* 0x000ea4000800007f */
[----:B--2---:R-:W-:Y:S05]  /*284f0*/  @!P0 BRA `(.L_x_2611) ;  /* 0xfffffffc00f08947 */ /* 0x004fea000383ffff */
[----:B------:R-:W-:Y:S05]  /*28500*/  BRA `(.L_x_2737) ;  /* 0xffffffc0003c7947 */ /* 0x000fea000383ffff */
.L_x_2618:
[----:B0-----:R0:W1:Y:S02]  /*28510*/  SYNCS.PHASECHK.TRANS64.TRYWAIT P0, [R7+URZ+0x60], R2 ;  /* 0x00006002070075a7 */ /* 0x001064000800017f */
[----:B-1----:R-:W-:Y:S05]  /*28520*/  @!P0 NANOSLEEP.SYNCS 0x989680 ;  /* 0x009896800000895d */ /* 0x002fea0003900000 */
[----:B------:R-:W1:Y:S02]  /*28530*/  @!P0 SYNCS.PHASECHK.TRANS64 P0, [R7+URZ+0x60], R2 ;  /* 0x00006002070085a7 */ /* 0x000e64000800007f */
[----:B-1----:R-:W-:Y:S05]  /*28540*/  @!P0 BRA `(.L_x_2618) ;  /* 0xfffffffc00f08947 */ /* 0x002fea000383ffff */
[----:B------:R-:W-:Y:S05]  /*28550*/  BRA `(.L_x_2738) ;  /* 0xffffffc4004c7947 */ /* 0x000fea000383ffff */
.L_x_2630:
[----:B-1----:R1:W2:Y:S02]  /*28560*/  SYNCS.PHASECHK.TRANS64.TRYWAIT P0, [R3+URZ+0x31c60], R0 ;  /* 0x031c6000030075a7 */ /* 0x0022a4000800017f */
[----:B--2---:R-:W-:Y:S05]  /*28570*/  @!P0 NANOSLEEP.SYNCS 0x989680 ;  /* 0x009896800000895d */ /* 0x004fea0003900000 */
[----:B------:R-:W2:Y:S02]  /*28580*/  @!P0 SYNCS.PHASECHK.TRANS64 P0, [R3+URZ+0x31c60], R0 ;  /* 0x031c6000030085a7 */ /* 0x000ea4000800007f */
[----:B--2---:R-:W-:Y:S05]  /*28590*/  @!P0 BRA `(.L_x_2630) ;  /* 0xfffffffc00f08947 */ /* 0x004fea000383ffff */
[----:B------:R-:W-:Y:S05]  /*285a0*/  BRA `(.L_x_2739) ;  /* 0xffffffc800c47947 */ /* 0x000fea000383ffff */
.L_x_2638:
[----:B------:R-:W-:Y:S01]  /*285b0*/  BSSY B0, `(.L_x_2740) ;  /* 0x0000008000007945 */ /* 0x000fe20003800000 */
[----:B------:R-:W-:Y:S02]  /*285c0*/  IMAD.MOV.U32 R13, RZ, RZ, R24 ;  /* 0x000000ffff0d7224 */ /* 0x000fe400078e0018 */
[----:B------:R-:W-:Y:S02]  /*285d0*/  IMAD.MOV.U32 R12, RZ, RZ, RZ ;  /* 0x000000ffff0c7224 */ /* 0x000fe400078e00ff */
[----:B-1----:R-:W-:Y:S02]  /*285e0*/  IMAD.MOV.U32 R11, RZ, RZ, 0x1f ;  /* 0x0000001fff0b7424 */ /* 0x002fe400078e00ff */
[----:B------:R-:W-:-:S07]  /*285f0*/  IMAD.MOV.U32 R15, RZ, RZ, -0x1 ;  /* 0xffffffffff0f7424 */ /* 0x000fce00078e00ff */
[----:B0--3--:R-:W-:Y:S05]  /*28600*/  WARPSYNC.COLLECTIVE R15, `(.L_x_2741) ;  /* 0x000000000f087348 */ /* 0x009fea0003c00000 */
[----:B------:R1:W2:Y:S02]  /*28610*/  SHFL.IDX P6, R14, R13, R12, R11 ;  /* 0x0000000c0d0e7389 */ /* 0x0002a400000c000b */
[----:B0123--:R-:W-:Y:S01]  /*28620*/  ENDCOLLECTIVE ;  /* 0x000000000000791b */ /* 0x00ffe20003800000 */
.L_x_2741:
[----:B------:R-:W-:Y:S05]  /*28630*/  BSYNC B0 ;  /* 0x0000000000007941 */ /* 0x000fea0003800000 */
.L_x_2740:
        /* <DEDUP_REMOVED lines=9> */
.L_x_2742:
        /* <DEDUP_REMOVED lines=23> */
.L_x_2743:
[----:B------:R-:W-:Y:S01]  /*28840*/  IMAD.MOV.U32 R12, RZ, RZ, 0x2 ;  /* 0x00000002ff0c7424 */ /* 0x000fe200078e00ff */
[----:B------:R-:W-:-:S05]  /*28850*/  SEL R4, R14, RZ, P1 ;  /* 0x000000ff0e047207 */ /* 0x000fca0000800000 */
[----:B------:R-:W-:-:S04]  /*28860*/  IMAD.IADD R4, R13, 0x1, R4 ;  /* 0x000000010d047824 */ /* 0x000fc800078e0204 */
[----:B------:R-:W-:-:S07]  /*28870*/  IMAD.MOV.U32 R13, RZ, RZ, R4 ;  /* 0x000000ffff0d7224 */ /* 0x000fce00078e0004 */
[----:B------:R-:W-:Y:S05]  /*28880*/  WARPSYNC.COLLECTIVE R15, `(.L_x_2744) ;  /* 0x000000000f087348 */ /* 0x000fea0003c00000 */
[----:B------:R0:W1:Y:S02]  /*28890*/  SHFL.UP P6, R14, R13, R12, R11 ;  /* 0x0400000c0d0e7389 */ /* 0x00006400000c000b */
[----:B01----:R-:W-:Y:S01]  /*288a0*/  ENDCOLLECTIVE ;  /* 0x000000000000791b */ /* 0x003fe20003800000 */
.L_x_2744:
[----:B------:R-:W-:Y:S01]  /*288b0*/  IMAD.MOV.U32 R12, RZ, RZ, 0x4 ;  /* 0x00000004ff0c7424 */ /* 0x000fe200078e00ff */
[----:B------:R-:W-:-:S05]  /*288c0*/  SEL R3, R14, RZ, P2 ;  /* 0x000000ff0e037207 */ /* 0x000fca0001000000 */
[----:B------:R-:W-:-:S04]  /*288d0*/  IMAD.IADD R2, R4, 0x1, R3 ;  /* 0x0000000104027824 */ /* 0x000fc800078e0203 */
[----:B------:R-:W-:-:S07]  /*288e0*/  IMAD.MOV.U32 R13, RZ, RZ, R2 ;  /* 0x000000ffff0d7224 */ /* 0x000fce00078e0002 */
[----:B------:R-:W-:Y:S05]  /*288f0*/  WARPSYNC.COLLECTIVE R15, `(.L_x_2745) ;  /* 0x000000000f087348 */ /* 0x000fea0003c00000 */
[----:B------:R0:W1:Y:S02]  /*28900*/  SHFL.UP P6, R14, R13, R12, R11 ;  /* 0x0400000c0d0e7389 */ /* 0x00006400000c000b */
[----:B01----:R-:W-:Y:S01]  /*28910*/  ENDCOLLECTIVE ;  /* 0x000000000000791b */ /* 0x003fe20003800000 */
.L_x_2745:
[----:B------:R-:W-:Y:S01]  /*28920*/  IMAD.MOV.U32 R12, RZ, RZ, 0x8 ;  /* 0x00000008ff0c7424 */ /* 0x000fe200078e00ff */
[----:B------:R-:W-:-:S05]  /*28930*/  SEL R3, R14, RZ, P3 ;  /* 0x000000ff0e037207 */ /* 0x000fca0001800000 */
[----:B------:R-:W-:-:S04]  /*28940*/  IMAD.IADD R3, R2, 0x1, R3 ;  /* 0x0000000102037824 */ /* 0x000fc800078e0203 */
[----:B------:R-:W-:-:S07]  /*28950*/  IMAD.MOV.U32 R13, RZ, RZ, R3 ;  /* 0x000000ffff0d7224 */ /* 0x000fce00078e0003 */
[----:B------:R-:W-:Y:S05]  /*28960*/  WARPSYNC.COLLECTIVE R15, `(.L_x_2746) ;  /* 0x000000000f087348 */ /* 0x000fea0003c00000 */
[----:B------:R0:W1:Y:S02]  /*28970*/  SHFL.UP P6, R14, R13, R12, R11 ;  /* 0x0400000c0d0e7389 */ /* 0x00006400000c000b */
[----:B01----:R-:W-:Y:S01]  /*28980*/  ENDCOLLECTIVE ;  /* 0x000000000000791b */ /* 0x003fe20003800000 */
.L_x_2746:
[----:B------:R-:W-:Y:S01]  /*28990*/  IMAD.MOV.U32 R12, RZ, RZ, 0x10 ;  /* 0x00000010ff0c7424 */ /* 0x000fe200078e00ff */
[----:B------:R-:W-:-:S05]  /*289a0*/  SEL R4, R14, RZ, P4 ;  /* 0x000000ff0e047207 */ /* 0x000fca0002000000 */
[----:B------:R-:W-:-:S04]  /*289b0*/  IMAD.IADD R4, R3, 0x1, R4 ;  /* 0x0000000103047824 */ /* 0x000fc800078e0204 */
[----:B------:R-:W-:-:S07]  /*289c0*/  IMAD.MOV.U32 R13, RZ, RZ, R4 ;  /* 0x000000ffff0d7224 */ /* 0x000fce00078e0004 */
[----:B------:R-:W-:Y:S05]  /*289d0*/  WARPSYNC.COLLECTIVE R15, `(.L_x_2747) ;  /* 0x000000000f087348 */ /* 0x000fea0003c00000 */
[----:B------:R0:W1:Y:S02]  /*289e0*/  SHFL.UP P6, R14, R13, R12, R11 ;  /* 0x0400000c0d0e7389 */ /* 0x00006400000c000b */
[----:B01----:R-:W-:Y:S01]  /*289f0*/  ENDCOLLECTIVE ;  /* 0x000000000000791b */ /* 0x003fe20003800000 */
.L_x_2747:
        /* <DEDUP_REMOVED lines=8> */
.L_x_2748:
[----:B------:R-:W-:Y:S05]  /*28a80*/  BRA `(.L_x_2749) ;  /* 0xffffffcc00787947 */ /* 0x000fea000383ffff */
.L_x_2641:
[----:B------:R-:W-:Y:S01]  /*28a90*/  BSSY B0, `(.L_x_2750) ;  /* 0x0000007000007945 */ /* 0x000fe20003800000 */
[----:B------:R-:W-:Y:S02]  /*28aa0*/  IMAD.MOV.U32 R12, RZ, RZ, 0x1 ;  /* 0x00000001ff0c7424 */ /* 0x000fe400078e00ff */
[----:B-1----:R-:W-:Y:S02]  /*28ab0*/  IMAD.MOV.U32 R11, RZ, RZ, RZ ;  /* 0x000000ffff0b7224 */ /* 0x002fe400078e00ff */
[----:B------:R-:W-:-:S07]  /*28ac0*/  IMAD.MOV.U32 R15, RZ, RZ, -0x1 ;  /* 0xffffffffff0f7424 */ /* 0x000fce00078e00ff */
[----:B------:R-:W-:Y:S05]  /*28ad0*/  WARPSYNC.COLLECTIVE R15, `(.L_x_2751) ;  /* 0x000000000f087348 */ /* 0x000fea0003c00000 */
[----:B------:R0:W1:Y:S02]  /*28ae0*/  SHFL.UP P6, R14, R13, R12, R11 ;  /* 0x0400000c0d0e7389 */ /* 0x00006400000c000b */
[----:B01----:R-:W-:Y:S01]  /*28af0*/  ENDCOLLECTIVE ;  /* 0x000000000000791b */ /* 0x003fe20003800000 */
.L_x_2751:
[----:B------:R-:W-:Y:S05]  /*28b00*/  BSYNC B0 ;  /* 0x0000000000007941 */ /* 0x000fea0003800000 */
.L_x_2750:
        /* <DEDUP_REMOVED lines=8> */
.L_x_2752:
[----:B------:R-:W-:Y:S01]  /*28b90*/  IMAD.MOV.U32 R12, RZ, RZ, 0x4 ;  /* 0x00000004ff0c7424 */ /* 0x000fe200078e00ff */
[----:B------:R-:W-:-:S05]  /*28ba0*/  SEL R14, R14, RZ, P2 ;  /* 0x000000ff0e0e7207 */ /* 0x000fca0001000000 */
[----:B------:R-:W-:-:S04]  /*28bb0*/  IMAD.IADD R3, R13, 0x1, R14 ;  /* 0x000000010d037824 */ /* 0x000fc800078e020e */
[----:B------:R-:W-:-:S07]  /*28bc0*/  IMAD.MOV.U32 R13, RZ, RZ, R3 ;  /* 0x000000ffff0d7224 */ /* 0x000fce00078e0003 */
[----:B------:R-:W-:Y:S05]  /*28bd0*/  WARPSYNC.COLLECTIVE R15, `(.L_x_2753) ;  /* 0x000000000f087348 */ /* 0x000fea0003c00000 */
[----:B------:R0:W1:Y:S02]  /*28be0*/  SHFL.UP P6, R14, R13, R12, R11 ;  /* 0x0400000c0d0e7389 */ /* 0x00006400000c000b */
[----:B01----:R-:W-:Y:S01]  /*28bf0*/  ENDCOLLECTIVE ;  /* 0x000000000000791b */ /* 0x003fe20003800000 */
.L_x_2753:
[----:B------:R-:W-:Y:S01]  /*28c00*/  IMAD.MOV.U32 R12, RZ, RZ, 0x8 ;  /* 0x00000008ff0c7424 */ /* 0x000fe200078e00ff */
[----:B------:R-:W-:-:S05]  /*28c10*/  SEL R4, R14, RZ, P3 ;  /* 0x000000ff0e047207 */ /* 0x000fca0001800000 */
[----:B------:R-:W-:-:S04]  /*28c20*/  IMAD.IADD R4, R3, 0x1, R4 ;  /* 0x0000000103047824 */ /* 0x000fc800078e0204 */
[----:B------:R-:W-:-:S07]  /*28c30*/  IMAD.MOV.U32 R13, RZ, RZ, R4 ;  /* 0x000000ffff0d7224 */ /* 0x000fce00078e0004 */
[----:B------:R-:W-:Y:S05]  /*28c40*/  WARPSYNC.COLLECTIVE R15, `(.L_x_2754) ;  /* 0x000000000f087348 */ /* 0x000fea0003c00000 */
[----:B------:R0:W1:Y:S02]  /*28c50*/  SHFL.UP P6, R14, R13, R12, R11 ;  /* 0x0400000c0d0e7389 */ /* 0x00006400000c000b */
[----:B01----:R-:W-:Y:S01]  /*28c60*/  ENDCOLLECTIVE ;  /* 0x000000000000791b */ /* 0x003fe20003800000 */
.L_x_2754:
[----:B------:R-:W-:Y:S01]  /*28c70*/  IMAD.MOV.U32 R12, RZ, RZ, 0x10 ;  /* 0x00000010ff0c7424 */ /* 0x000fe200078e00ff */
[----:B------:R-:W-:-:S05]  /*28c80*/  SEL R7, R14, RZ, P4 ;  /* 0x000000ff0e077207 */ /* 0x000fca0002000000 */
[----:B------:R-:W-:-:S04]  /*28c90*/  IMAD.IADD R7, R4, 0x1, R7 ;  /* 0x0000000104077824 */ /* 0x000fc800078e0207 */
[----:B------:R-:W-:-:S07]  /*28ca0*/  IMAD.MOV.U32 R13, RZ, RZ, R7 ;  /* 0x000000ffff0d7224 */ /* 0x000fce00078e0007 */
[----:B------:R-:W-:Y:S05]  /*28cb0*/  WARPSYNC.COLLECTIVE R15, `(.L_x_2755) ;  /* 0x000000000f087348 */ /* 0x000fea0003c00000 */
[----:B------:R0:W1:Y:S02]  /*28cc0*/  SHFL.UP P6, R14, R13, R12, R11 ;  /* 0x0400000c0d0e7389 */ /* 0x00006400000c000b */
[----:B01----:R-:W-:Y:S01]  /*28cd0*/  ENDCOLLECTIVE ;  /* 0x000000000000791b */ /* 0x003fe20003800000 */
.L_x_2755:
        /* <DEDUP_REMOVED lines=8> */
.L_x_2756:
[----:B------:R-:W-:Y:S05]  /*28d60*/  BRA `(.L_x_2757) ;  /* 0xffffffcc00647947 */ /* 0x000fea000383ffff */
.L_x_2643:
[----:B------:R-:W-:Y:S01]  /*28d70*/  BSSY B0, `(.L_x_2758) ;  /* 0x0000006000007945 */ /* 0x000fe20003800000 */
[----:B------:R-:W-:Y:S01]  /*28d80*/  PLOP3.LUT P6, PT, P6, PT, PT, 0x8, 0x0 ;  /* 0x000000000000781c */ /* 0x000fe200037ce170 */
[----:B------:R-:W-:-:S12]  /*28d90*/  IMAD.MOV.U32 R15, RZ, RZ, -0x1 ;  /* 0xffffffffff0f7424 */ /* 0x000fd800078e00ff */
[----:B01----:R-:W-:Y:S05]  /*28da0*/  WARPSYNC.COLLECTIVE R15, `(.L_x_2759) ;  /* 0x000000000f087348 */ /* 0x003fea0003c00000 */
[----:B------:R-:W-:Y:S01]  /*28db0*/  VOTE.ANY R14, PT, P6 ;  /* 0x00000000000e7806 */ /* 0x000fe200030e0100 */
[----:B01----:R-:W-:Y:S06]  /*28dc0*/  ENDCOLLECTIVE ;  /* 0x000000000000791b */ /* 0x003fec0003800000 */
.L_x_2759:
[----:B------:R-:W-:Y:S05]  /*28dd0*/  BSYNC B0 ;  /* 0x0000000000007941 */ /* 0x000fea0003800000 */
.L_x_2758:
        /* <DEDUP_REMOVED lines=10> */
.L_x_2760:
[----:B------:R-:W-:Y:S02]  /*28e80*/  IMAD.MOV.U32 R13, RZ, RZ, R5 ;  /* 0x000000ffff0d7224 */ /* 0x000fe400078e0005 */
[----:B------:R-:W-:-:S07]  /*28e90*/  IMAD.MOV.U32 R25, RZ, RZ, R14 ;  /* 0x000000ffff197224 */ /* 0x000fce00078e000e */
[----:B------:R-:W-:Y:S05]  /*28ea0*/  WARPSYNC.COLLECTIVE R15, `(.L_x_2761) ;  /* 0x000000000f087348 */ /* 0x000fea0003c00000 */
[----:B------:R0:W1:Y:S02]  /*28eb0*/  SHFL.IDX P6, R14, R13, R12, R11 ;  /* 0x0000000c0d0e7389 */ /* 0x00006400000c000b */
[----:B01----:R-:W-:Y:S01]  /*28ec0*/  ENDCOLLECTIVE ;  /* 0x000000000000791b */ /* 0x003fe20003800000 */
.L_x_2761:
[----:B------:R-:W-:Y:S01]  /*28ed0*/  IMAD.MOV.U32 R5, RZ, RZ, R14 ;  /* 0x000000ffff057224 */ /* 0x000fe200078e000e */
[----:B------:R-:W-:Y:S06]  /*28ee0*/  BRA `(.L_x_2762) ;  /* 0xffffffcc00447947 */ /* 0x000fec000383ffff */
.L_x_2645:
[----:B------:R-:W-:Y:S01]  /*28ef0*/  BSSY B0, `(.L_x_2763) ;  /* 0x0000007000007945 */ /* 0x000fe20003800000 */
[----:B------:R-:W-:Y:S02]  /*28f00*/  IMAD.MOV.U32 R13, RZ, RZ, R2 ;  /* 0x000000ffff0d7224 */ /* 0x000fe400078e0002 */
[----:B-1----:R-:W-:Y:S02]  /*28f10*/  IMAD.MOV.U32 R11, RZ, RZ, 0x1f ;  /* 0x0000001fff0b7424 */ /* 0x002fe400078e00ff */
[----:B------:R-:W-:-:S07]  /*28f20*/  IMAD.MOV.U32 R15, RZ, RZ, -0x1 ;  /* 0xffffffffff0f7424 */ /* 0x000fce00078e00ff */
[----:B0-234-:R-:W-:Y:S05]  /*28f30*/  WARPSYNC.COLLECTIVE R15, `(.L_x_2764) ;  /* 0x000000000f087348 */ /* 0x01dfea0003c00000 */
[----:B------:R1:W0:Y:S02]  /*28f40*/  SHFL.IDX P6, R14, R13, R12, R11 ;  /* 0x0000000c0d0e7389 */ /* 0x00022400000c000b */
[----:B01234-:R-:W-:Y:S01]  /*28f50*/  ENDCOLLECTIVE ;  /* 0x000000000000791b */ /* 0x01ffe20003800000 */
.L_x_2764:
[----:B------:R-:W-:Y:S05]  /*28f60*/  BSYNC B0 ;  /* 0x0000000000007941 */ /* 0x000fea0003800000 */
.L_x_2763:
[----:B------:R-:W-:Y:S01]  /*28f70*/  IMAD.MOV.U32 R24, RZ, RZ, R14 ;  /* 0x000000ffff187224 */ /* 0x000fe200078e000e */
[----:B------:R-:W-:Y:S06]  /*28f80*/  BRA `(.L_x_2644) ;  /* 0xffffffcc00347947 */ /* 0x000fec000383ffff */
.L_x_2651:
[----:B0-----:R0:W2:Y:S02]  /*28f90*/  SYNCS.PHASECHK.TRANS64.TRYWAIT P0, [R9+URZ+0x31c20], R0 ;  /* 0x031c2000090075a7 */ /* 0x0010a4000800017f */
[----:B--2---:R-:W-:Y:S05]  /*28fa0*/  @!P0 NANOSLEEP.SYNCS 0x989680 ;  /* 0x009896800000895d */ /* 0x004fea0003900000 */
[----:B------:R-:W2:Y:S02]  /*28fb0*/  @!P0 SYNCS.PHASECHK.TRANS64 P0, [R9+URZ+0x31c20], R0 ;  /* 0x031c2000090085a7 */ /* 0x000ea4000800007f */
[----:B--2---:R-:W-:Y:S05]  /*28fc0*/  @!P0 BRA `(.L_x_2651) ;  /* 0xfffffffc00f08947 */ /* 0x004fea000383ffff */
[----:B------:R-:W-:Y:S05]  /*28fd0*/  BRA `(.L_x_2765) ;  /* 0xffffffd4008c7947 */ /* 0x000fea000383ffff */
.L_x_2652:
[----:B------:R-:W2:Y:S01]  /*28fe0*/  S2R R2, SR_TID.X ;  /* 0x0000000000027919 */ /* 0x000ea20000002100 */
[----:B------:R-:W-:Y:S01]  /*28ff0*/  BSSY B0, `(.L_x_2766) ;  /* 0x000000a000007945 */ /* 0x000fe20003800000 */
[----:B------:R-:W-:Y:S02]  /*29000*/  IMAD.MOV.U32 R12, RZ, RZ, RZ ;  /* 0x000000ffff0c7224 */ /* 0x000fe400078e00ff */
[----:B-1----:R-:W-:Y:S02]  /*29010*/  IMAD.MOV.U32 R11, RZ, RZ, 0x1f ;  /* 0x0000001fff0b7424 */ /* 0x002fe400078e00ff */
[----:B------:R-:W-:Y:S01]  /*29020*/  IMAD.MOV.U32 R15, RZ, RZ, -0x1 ;  /* 0xffffffffff0f7424 */ /* 0x000fe200078e00ff */
[----:B--2---:R-:W-:-:S04]  /*29030*/  SHF.R.U32.HI R2, RZ, 0x5, R2 ;  /* 0x00000005ff027819 */ /* 0x004fc80000011602 */
[----:B------:R-:W-:-:S05]  /*29040*/  LOP3.LUT R2, R2, 0x3, RZ, 0xc0, !PT ;  /* 0x0000000302027812 */ /* 0x000fca00078ec0ff */
[----:B------:R-:W-:-:S07]  /*29050*/  IMAD.MOV.U32 R13, RZ, RZ, R2 ;  /* 0x000000ffff0d7224 */ /* 0x000fce00078e0002 */
[----:B0---4-:R-:W-:Y:S05]  /*29060*/  WARPSYNC.COLLECTIVE R15, `(.L_x_2767) ;  /* 0x000000000f087348 */ /* 0x011fea0003c00000 */
[----:B------:R1:W2:Y:S02]  /*29070*/  SHFL.IDX P6, R14, R13, R12, R11 ;  /* 0x0000000c0d0e7389 */ /* 0x0002a400000c000b */
[----:B012-4-:R-:W-:Y:S01]  /*29080*/  ENDCOLLECTIVE ;  /* 0x000000000000791b */ /* 0x017fe20003800000 */
.L_x_2767:
[----:B------:R-:W-:Y:S05]  /*29090*/  BSYNC B0 ;  /* 0x0000000000007941 */ /* 0x000fea0003800000 */
.L_x_2766:
[----:B------:R-:W-:Y:S05]  /*290a0*/  BRA `(.L_x_2768) ;  /* 0xffffffd400747947 */ /* 0x000fea000383ffff */
.L_x_2653:
[----:B------:R-:W-:Y:S01]  /*290b0*/  BSSY B0, `(.L_x_2769) ;  /* 0x0000006000007945 */ /* 0x000fe20003800000 */
[----:B------:R-:W-:-:S07]  /*290c0*/  IMAD.MOV.U32 R15, RZ, RZ, -0x1 ;  /* 0xffffffffff0f7424 */ /* 0x000fce00078e00ff */
[----:B01--4-:R-:W-:Y:S05]  /*290d0*/  WARPSYNC.COLLECTIVE R15, `(.L_x_2770) ;  /* 0x000000000f0c7348 */ /* 0x013fea0003c00000 */
[----:B------:R-:W-:Y:S02]  /*290e0*/  ELECT P6, UR62, PT ;  /* 0x00000000003e782f */ /* 0x000fe400038c0000 */
[----:B------:R-:W-:Y:S01]  /*290f0*/  MOV R14, UR62 ;  /* 0x0000003e000e7c02 */ /* 0x000fe20008000f00 */
[----:B01--4-:R-:W-:Y:S10]  /*29100*/  ENDCOLLECTIVE ;  /* 0x000000000000791b */ /* 0x013ff40003800000 */
.L_x_2770:
[----:B------:R-:W-:Y:S05]  /*29110*/  BSYNC B0 ;  /* 0x0000000000007941 */ /* 0x000fea0003800000 */
.L_x_2769:
[----:B------:R-:W-:Y:S05]  /*29120*/  BRA `(.L_x_2771) ;  /* 0xffffffd400687947 */ /* 0x000fea000383ffff */
.L_x_2655:
[----:B0-----:R0:W2:Y:S02]  /*29130*/  SYNCS.PHASECHK.TRANS64.TRYWAIT P0, [R7+URZ], R2 ;  /* 0x00000002070075a7 */ /* 0x0010a4000800017f */
[----:B--2---:R-:W-:Y:S05]  /*29140*/  @!P0 NANOSLEEP.SYNCS 0x989680 ;  /* 0x009896800000895d */ /* 0x004fea0003900000 */
[----:B------:R-:W2:Y:S02]  /*29150*/  @!P0 SYNCS.PHASECHK.TRANS64 P0, [R7+URZ], R2 ;  /* 0x00000002070085a7 */ /* 0x000ea4000800007f */
[----:B--2---:R-:W-:Y:S05]  /*29160*/  @!P0 BRA `(.L_x_2655) ;  /* 0xfffffffc00f08947 */ /* 0x004fea000383ffff */
[----:B------:R-:W-:Y:S05]  /*29170*/  BRA `(.L_x_2772) ;  /* 0xffffffd4009c7947 */ /* 0x000fea000383ffff */
.L_x_2656:
[----:B--2---:R2:W3:Y:S02]  /*29180*/  SYNCS.PHASECHK.TRANS64.TRYWAIT P0, [R3+URZ], R0 ;  /* 0x00000000030075a7 */ /* 0x0044e4000800017f */
[----:B---3--:R-:W-:Y:S05]  /*29190*/  @!P0 NANOSLEEP.SYNCS 0x989680 ;  /* 0x009896800000895d */ /* 0x008fea0003900000 */
[----:B------:R-:W3:Y:S02]  /*291a0*/  @!P0 SYNCS.PHASECHK.TRANS64 P0, [R3+URZ], R0 ;  /* 0x00000000030085a7 */ /* 0x000ee4000800007f */
[----:B---3--:R-:W-:Y:S05]  /*291b0*/  @!P0 BRA `(.L_x_2656) ;  /* 0xfffffffc00f08947 */ /* 0x008fea000383ffff */
[----:B------:R-:W-:Y:S05]  /*291c0*/  BRA `(.L_x_2773) ;  /* 0xffffffd400907947 */ /* 0x000fea000383ffff */
.L_x_2658:
[----:B--2---:R2:W3:Y:S02]  /*291d0*/  SYNCS.PHASECHK.TRANS64.TRYWAIT P0, [R5+URZ], R2 ;  /* 0x00000002050075a7 */ /* 0x0044e4000800017f */
[----:B---3--:R-:W-:Y:S05]  /*291e0*/  @!P0 NANOSLEEP.SYNCS 0x989680 ;  /* 0x009896800000895d */ /* 0x008fea0003900000 */
[----:B------:R-:W3:Y:S02]  /*291f0*/  @!P0 SYNCS.PHASECHK.TRANS64 P0, [R5+URZ], R2 ;  /* 0x00000002050085a7 */ /* 0x000ee4000800007f */
[----:B---3--:R-:W-:Y:S05]  /*29200*/  @!P0 BRA `(.L_x_2658) ;  /* 0xfffffffc00f08947 */ /* 0x008fea000383ffff */
[----:B------:R-:W-:Y:S05]  /*29210*/  BRA `(.L_x_2774) ;  /* 0xffffffd400947947 */ /* 0x000fea000383ffff */
.L_x_2775:
        /* <DEDUP_REMOVED lines=14> */
.L_x_2784:


//--------------------- .nv.global.init           --------------------------
	.section	.nv.global.init,"aw",@progbits
.nv.global.init:
	.type		$str$20,@object
	.size		$str$20,($str$21 - $str$20)
$str$20:
        /*0000*/ 	.byte	0x28, 0x61, 0x64, 0x64, 0x72, 0x65, 0x73, 0x73, 0x20, 0x26, 0x20, 0x6d, 0x61, 0x73, 0x6b, 0x29
        /*0010*/ 	.byte	0x20, 0x3d, 0x3d, 0x20, 0x30, 0x00
	.type		$str$21,@object
	.size		$str$21,(__unnamed_5 - $str$21)
$str$21:
        /*0016*/ 	.byte	0x2f, 0x74, 0x6d, 0x70, 0x2f, 0x6f, 0x73, 0x73, 0x5f, 0x6b, 0x65, 0x72, 0x6e, 0x65, 0x6c, 0x73
        /*0026*/ 	.byte	0x5f, 0x73, 0x72, 0x63, 0x2f, 0x66, 0x6c, 0x61, 0x73, 0x68, 0x5f, 0x61, 0x74, 0x74, 0x65, 0x6e
        /*0036*/ 	.byte	0x74, 0x69, 0x6f, 0x6e, 0x2f, 0x63, 0x73, 0x72, 0x63, 0x2f, 0x63, 0x75, 0x74, 0x6c, 0x61, 0x73
        /*0046*/ 	.byte	0x73, 0x2f, 0x69, 0x6e, 0x63, 0x6c, 0x75, 0x64, 0x65, 0x2f, 0x63, 0x75, 0x74, 0x65, 0x2f, 0x70
        /*0056*/ 	.byte	0x6f, 0x69, 0x6e, 0x74, 0x65, 0x72, 0x5f, 0x66, 0x6c, 0x61, 0x67, 0x67, 0x65, 0x64, 0x2e, 0x68
        /*0066*/ 	.byte	0x70, 0x70, 0x00
	.type		__unnamed_5,@object
	.size		__unnamed_5,(__unnamed_4 - __unnamed_5)
__unnamed_5:
        /* <DEDUP_REMOVED lines=24> */
	.type		__unnamed_4,@object
	.size		__unnamed_4,(__unnamed_9 - __unnamed_4)
__unnamed_4:
        /* <DEDUP_REMOVED lines=24> */
	.type		__unnamed_9,@object
	.size		__unnamed_9,(__unnamed_3 - __unnamed_9)
__unnamed_9:
        /* <DEDUP_REMOVED lines=24> */
        /*04e9*/ 	.byte	0x00
	.type		__unnamed_3,@object
	.size		__unnamed_3,(__unnamed_7 - __unnamed_3)
__unnamed_3:
        /* <DEDUP_REMOVED lines=29> */
	.type		__unnamed_7,@object
	.size		__unnamed_7,(__unnamed_2 - __unnamed_7)
__unnamed_7:
        /* <DEDUP_REMOVED lines=29> */
	.type		__unnamed_2,@object
	.size		__unnamed_2,(__unnamed_8 - __unnamed_2)
__unnamed_2:
        /* <DEDUP_REMOVED lines=29> */
	.type		__unnamed_8,@object
	.size		__unnamed_8,(__unnamed_1 - __unnamed_8)
__unnamed_8:
        /* <DEDUP_REMOVED lines=29> */
	.type		__unnamed_1,@object
	.size		__unnamed_1,(__unnamed_6 - __unnamed_1)
__unnamed_1:
        /* <DEDUP_REMOVED lines=28> */
        /*0dda*/ 	.byte	0x31, 0x33, 0x38, 0x32, 0x34, 0x3e, 0x3e, 0x3e, 0x3e, 0x3e, 0x20, 0x26, 0x5d, 0x00
	.type		__unnamed_6,@object
	.size		__unnamed_6,(.L_5 - __unnamed_6)
__unnamed_6:
        /* <DEDUP_REMOVED lines=29> */
.L_5:


//--------------------- .nv.shared._ZN7cutlass13device_kernelIN5flash11enable_sm90INS1_16FlashAttnFwdSm90INS1_25CollectiveMainloopFwdSm90ILi2EN4cute5tupleIJNS5_1CILi1EEES8_S8_EEENS6_IJNS7_ILi192EEENS7_ILi144EEENS7_ILi96EEEEEELi96ENS_6half_tEfNS_4arch4Sm90ELb0ELb0ELb0ELb0ELb0ELb0ELb0ELb0ELb1ELb1ELb1ELb0EEENS1_21CollectiveEpilogueFwdINS6_IJSA_SC_SB_EEES9_SE_SG_Li384ELb0ELb1ELb1ELb0EEENS1_19SingleTileSchedulerILb0ELb1ELb1ELi192EEEEEEEEEvNT_6ParamsE --------------------------
	.section	.nv.shared._ZN7cutlass13device_kernelIN5flash11enable_sm90INS1_16FlashAttnFwdSm90INS1_25CollectiveMainloopFwdSm90ILi2EN4cute5tupleIJNS5_1CILi1EEES8_S8_EEENS6_IJNS7_ILi192EEENS7_ILi144EEENS7_ILi96EEEEEELi96ENS_6half_tEfNS_4arch4Sm90ELb0ELb0ELb0ELb0ELb0ELb0ELb0ELb0ELb1ELb1ELb1ELb0EEENS1_21CollectiveEpilogueFwdINS6_IJSA_SC_SB_EEES9_SE_SG_Li384ELb0ELb1ELb1ELb0EEENS1_19SingleTileSchedulerILb0ELb1ELb1ELi192EEEEEEEEEvNT_6ParamsE,"aw",@nobits
	.sectionflags	@""
	.align	16
	.zero		1024


//--------------------- .nv.shared.reserved.0     --------------------------
	.section	.nv.shared.reserved.0,"aw",@nobits
	.weak		__nv_reservedSMEM_offset_0_alias
	.size		__nv_reservedSMEM_offset_0_alias, 0, 0
	.other		__nv_reservedSMEM_offset_0_alias,@"STO_CUDA_RESERVED_SHARED STV_DEFAULT"
__nv_reservedSMEM_offset_0_alias:
	.zero		0


//--------------------- .nv.global                --------------------------
	.section	.nv.global,"aw",@nobits
.nv.global:
	.type		_ZN71_INTERNAL_6113f7c9_35_flash_fwd_hdim96_fp16_split_sm90_cu_4cb42ef5_35744cute1_E,@object
	.size		_ZN71_INTERNAL_6113f7c9_35_flash_fwd_hdim96_fp16_split_sm90_cu_4cb42ef5_35744cute1_E,(_ZN71_INTERNAL_6113f7c9_35_flash_fwd_hdim96_fp16_split_sm90_cu_4cb42ef5_35744cuda3std3__45__cpo6cbeginE - _ZN71_INTERNAL_6113f7c9_35_flash_fwd_hdim96_fp16_split_sm90_cu_4cb42ef5_35744cute1_E)
_ZN71_INTERNAL_6113f7c9_35_flash_fwd_hdim96_fp16_split_sm90_cu_4cb42ef5_35744cute1_E:
	.zero		1
	.type		_ZN71_INTERNAL_6113f7c9_35_flash_fwd_hdim96_fp16_split_sm90_cu_4cb42ef5_35744cuda3std3__45__cpo6cbeginE,@object
	.size		_ZN71_INTERNAL_6113f7c9_35_flash_fwd_hdim96_fp16_split_sm90_cu_4cb42ef5_35744cuda3std3__45__cpo6cbeginE,(_ZN71_INTERNAL_6113f7c9_35_flash_fwd_hdim96_fp16_split_sm90_cu_4cb42ef5_35744cuda3std3__48in_placeE - _ZN71_INTERNAL_6113f7c9_35_flash_fwd_hdim96_fp16_split_sm90_cu_4cb42ef5_35744cuda3std3__45__cpo6cbeginE)
_ZN71_INTERNAL_6113f7c9_35_flash_fwd_hdim96_fp16_split_sm90_cu_4cb42ef5_35744cuda3std3__45__cpo6cbeginE:
	.zero		1
	.type		_ZN71_INTERNAL_6113f7c9_35_flash_fwd_hdim96_fp16_split_sm90_cu_4cb42ef5_35744cuda3std3__48in_placeE,@object
	.size		_ZN71_INTERNAL_6113f7c9_35_flash_fwd_hdim96_fp16_split_sm90_cu_4cb42ef5_35744cuda3std3__48in_placeE,(_ZN71_INTERNAL_6113f7c9_35_flash_fwd_hdim96_fp16_split_sm90_cu_4cb42ef5_35744cuda3std6ranges3__45__cpo9iter_moveE - _ZN71_INTERNAL_6113f7c9_35_flash_fwd_hdim96_fp16_split_sm90_cu_4cb42ef5_35744cuda3std3__48in_placeE)
_ZN71_INTERNAL_6113f7c9_35_flash_fwd_hdim96_fp16_split_sm90_cu_4cb42ef5_35744cuda3std3__48in_placeE:
	.zero		1
	.type		_ZN71_INTERNAL_6113f7c9_35_flash_fwd_hdim96_fp16_split_sm90_cu_4cb42ef5_35744cuda3std6ranges3__45__cpo9iter_moveE,@object
	.size		_ZN71_INTERNAL_6113f7c9_35_flash_fwd_hdim96_fp16_split_sm90_cu_4cb42ef5_35744cuda3std6ranges3__45__cpo9iter_moveE,(_ZN71_INTERNAL_6113f7c9_35_flash_fwd_hdim96_fp16_split_sm90_cu_4cb42ef5_35744cuda3std3__45__cpo5beginE - _ZN71_INTERNAL_6113f7c9_35_flash_fwd_hdim96_fp16_split_sm90_cu_4cb42ef5_35744cuda3std6ranges3__45__cpo9iter_moveE)
_ZN71_INTERNAL_6113f7c9_35_flash_fwd_hdim96_fp16_split_sm90_cu_4cb42ef5_35744cuda3std6ranges3__45__cpo9iter_moveE:
	.zero		1
	.type		_ZN71_INTERNAL_6113f7c9_35_flash_fwd_hdim96_fp16_split_sm90_cu_4cb42ef5_35744cuda3std3__45__cpo5beginE,@object
	.size		_ZN71_INTERNAL_6113f7c9_35_flash_fwd_hdim96_fp16_split_sm90_cu_4cb42ef5_35744cuda3std3__45__cpo5beginE,(_ZN71_INTERNAL_6113f7c9_35_flash_fwd_hdim96_fp16_split_sm90_cu_4cb42ef5_35744cuda3std3__473_GLOBAL__N__6113f7c9_35_flash_fwd_hdim96_fp16_split_sm90_cu_4cb42ef5_35746ignoreE - _ZN71_INTERNAL_6113f7c9_35_flash_fwd_hdim96_fp16_split_sm90_cu_4cb42ef5_35744cuda3std3__45__cpo5beginE)
_ZN71_INTERNAL_6113f7c9_35_flash_fwd_hdim96_fp16_split_sm90_cu_4cb42ef5_35744cuda3std3__45__cpo5beginE:
	.zero		1
	.type		_ZN71_INTERNAL_6113f7c9_35_flash_fwd_hdim96_fp16_split_sm90_cu_4cb42ef5_35744cuda3std3__473_GLOBAL__N__6113f7c9_35_flash_fwd_hdim96_fp16_split_sm90_cu_4cb42ef5_35746ignoreE,@object
	.size		_ZN71_INTERNAL_6113f7c9_35_flash_fwd_hdim96_fp16_split_sm90_cu_4cb42ef5_35744cuda3std3__473_GLOBAL__N__6113f7c9_35_flash_fwd_hdim96_fp16_split_sm90_cu_4cb42ef5_35746ignoreE,(_ZN71_INTERNAL_6113f7c9_35_flash_fwd_hdim96_fp16_split_sm90_cu_4cb42ef5_35744cute7productE - _ZN71_INTERNAL_6113f7c9_35_flash_fwd_hdim96_fp16_split_sm90_cu_4cb42ef5_35744cuda3std3__473_GLOBAL__N__6113f7c9_35_flash_fwd_hdim96_fp16_split_sm90_cu_4cb42ef5_35746ignoreE)
_ZN71_INTERNAL_6113f7c9_35_flash_fwd_hdim96_fp16_split_sm90_cu_4cb42ef5_35744cuda3std3__473_GLOBAL__N__6113f7c9_35_flash_fwd_hdim96_fp16_split_sm90_cu_4cb42ef5_35746ignoreE:
	.zero		1
	.type		_ZN71_INTERNAL_6113f7c9_35_flash_fwd_hdim96_fp16_split_sm90_cu_4cb42ef5_35744cute7productE,@object
	.size		_ZN71_INTERNAL_6113f7c9_35_flash_fwd_hdim96_fp16_split_sm90_cu_4cb42ef5_35744cute7productE,(_ZN71_INTERNAL_6113f7c9_35_flash_fwd_hdim96_fp16_split_sm90_cu_4cb42ef5_35744cuda3std3__45__cpo3endE - _ZN71_INTERNAL_6113f7c9_35_flash_fwd_hdim96_fp16_split_sm90_cu_4cb42ef5_35744cute7productE)
_ZN71_INTERNAL_6113f7c9_35_flash_fwd_hdim96_fp16_split_sm90_cu_4cb42ef5_35744cute7productE:
	.zero		1
	.type		_ZN71_INTERNAL_6113f7c9_35_flash_fwd_hdim96_fp16_split_sm90_cu_4cb42ef5_35744cuda3std3__45__cpo3endE,@object
	.size		_ZN71_INTERNAL_6113f7c9_35_flash_fwd_hdim96_fp16_split_sm90_cu_4cb42ef5_35744cuda3std3__45__cpo3endE,(_ZN71_INTERNAL_6113f7c9_35_flash_fwd_hdim96_fp16_split_sm90_cu_4cb42ef5_35744cuda3std3__419piecewise_constructE - _ZN71_INTERNAL_6113f7c9_35_flash_fwd_hdim96_fp16_split_sm90_cu_4cb42ef5_35744cuda3std3__45__cpo3endE)
_ZN71_INTERNAL_6113f7c9_35_flash_fwd_hdim96_fp16_split_sm90_cu_4cb42ef5_35744cuda3std3__45__cpo3endE:
	.zero		1
	.type		_ZN71_INTERNAL_6113f7c9_35_flash_fwd_hdim96_fp16_split_sm90_cu_4cb42ef5_35744cuda3std3__419piecewise_constructE,@object
	.size		_ZN71_INTERNAL_6113f7c9_35_flash_fwd_hdim96_fp16_split_sm90_cu_4cb42ef5_35744cuda3std3__419piecewise_constructE,(_ZN71_INTERNAL_6113f7c9_35_flash_fwd_hdim96_fp16_split_sm90_cu_4cb42ef5_35744cuda3std3__45__cpo4cendE - _ZN71_INTERNAL_6113f7c9_35_flash_fwd_hdim96_fp16_split_sm90_cu_4cb42ef5_35744cuda3std3__419piecewise_constructE)
_ZN71_INTERNAL_6113f7c9_35_flash_fwd_hdim96_fp16_split_sm90_cu_4cb42ef5_35744cuda3std3__419piecewise_constructE:
	.zero		1
	.type		_ZN71_INTERNAL_6113f7c9_35_flash_fwd_hdim96_fp16_split_sm90_cu_4cb42ef5_35744cuda3std3__45__cpo4cendE,@object
	.size		_ZN71_INTERNAL_6113f7c9_35_flash_fwd_hdim96_fp16_split_sm90_cu_4cb42ef5_35744cuda3std3__45__cpo4cendE,(_ZN71_INTERNAL_6113f7c9_35_flash_fwd_hdim96_fp16_split_sm90_cu_4cb42ef5_35744cuda3std6ranges3__45__cpo4swapE - _ZN71_INTERNAL_6113f7c9_35_flash_fwd_hdim96_fp16_split_sm90_cu_4cb42ef5_35744cuda3std3__45__cpo4cendE)
_ZN71_INTERNAL_6113f7c9_35_flash_fwd_hdim96_fp16_split_sm90_cu_4cb42ef5_35744cuda3std3__45__cpo4cendE:
	.zero		1
	.type		_ZN71_INTERNAL_6113f7c9_35_flash_fwd_hdim96_fp16_split_sm90_cu_4cb42ef5_35744cuda3std6ranges3__45__cpo4swapE,@object
	.size		_ZN71_INTERNAL_6113f7c9_35_flash_fwd_hdim96_fp16_split_sm90_cu_4cb42ef5_35744cuda3std6ranges3__45__cpo4swapE,(.L_16 - _ZN71_INTERNAL_6113f7c9_35_flash_fwd_hdim96_fp16_split_sm90_cu_4cb42ef5_35744cuda3std6ranges3__45__cpo4swapE)
_ZN71_INTERNAL_6113f7c9_35_flash_fwd_hdim96_fp16_split_sm90_cu_4cb42ef5_35744cuda3std6ranges3__45__cpo4swapE:
	.zero		1
.L_16:


//--------------------- .nv.shared._ZN7cutlass13device_kernelIN5flash11enable_sm90INS1_16FlashAttnFwdSm90INS1_25CollectiveMainloopFwdSm90ILi2EN4cute5tupleIJNS5_1CILi1EEES8_S8_EEENS6_IJNS7_ILi192EEENS7_ILi144EEENS7_ILi96EEEEEELi96ENS_6half_tEfNS_4arch4Sm90ELb0ELb0ELb0ELb1ELb0ELb0ELb0ELb0ELb1ELb1ELb1ELb0EEENS1_21CollectiveEpilogueFwdINS6_IJSA_SC_SB_EEES9_SE_SG_Li384ELb1ELb1ELb1ELb0EEENS1_36VarlenDynamicPersistentTileSchedulerILi192ELi144ELi384ELi128ELb1ELb1ELb1ELb0ELb1ELb1EEEEEEEEEvNT_6ParamsE --------------------------
	.section	.nv.shared._ZN7cutlass13device_kernelIN5flash11enable_sm90INS1_16FlashAttnFwdSm90INS1_25CollectiveMainloopFwdSm90ILi2EN4cute5tupleIJNS5_1CILi1EEES8_S8_EEENS6_IJNS7_ILi192EEENS7_ILi144EEENS7_ILi96EEEEEELi96ENS_6half_tEfNS_4arch4Sm90ELb0ELb0ELb0ELb1ELb0ELb0ELb0ELb0ELb1ELb1ELb1ELb0EEENS1_21CollectiveEpilogueFwdINS6_IJSA_SC_SB_EEES9_SE_SG_Li384ELb1ELb1ELb1ELb0EEENS1_36VarlenDynamicPersistentTileSchedulerILi192ELi144ELi384ELi128ELb1ELb1ELb1ELb0ELb1ELb1EEEEEEEEEvNT_6ParamsE,"aw",@nobits
	.sectionflags	@""
	.align	16
	.zero		1024


//--------------------- .nv.shared._ZN7cutlass13device_kernelIN5flash11enable_sm90INS1_16FlashAttnFwdSm90INS1_25CollectiveMainloopFwdSm90ILi2EN4cute5tupleIJNS5_1CILi1EEES8_S8_EEENS6_IJNS7_ILi192EEENS7_ILi144EEENS7_ILi96EEEEEELi96ENS_6half_tEfNS_4arch4Sm90ELb0ELb0ELb0ELb1ELb0ELb1ELb0ELb0ELb1ELb1ELb1ELb0EEENS1_21CollectiveEpilogueFwdINS6_IJSA_SC_SB_EEES9_SE_SG_Li384ELb1ELb1ELb1ELb0EEENS1_36VarlenDynamicPersistentTileSchedulerILi192ELi144ELi384ELi128ELb1ELb1ELb1ELb0ELb1ELb1EEEEEEEEEvNT_6ParamsE --------------------------
	.section	.nv.shared._ZN7cutlass13device_kernelIN5flash11enable_sm90INS1_16FlashAttnFwdSm90INS1_25CollectiveMainloopFwdSm90ILi2EN4cute5tupleIJNS5_1CILi1EEES8_S8_EEENS6_IJNS7_ILi192EEENS7_ILi144EEENS7_ILi96EEEEEELi96ENS_6half_tEfNS_4arch4Sm90ELb0ELb0ELb0ELb1ELb0ELb1ELb0ELb0ELb1ELb1ELb1ELb0EEENS1_21CollectiveEpilogueFwdINS6_IJSA_SC_SB_EEES9_SE_SG_Li384ELb1ELb1ELb1ELb0EEENS1_36VarlenDynamicPersistentTileSchedulerILi192ELi144ELi384ELi128ELb1ELb1ELb1ELb0ELb1ELb1EEEEEEEEEvNT_6ParamsE,"aw",@nobits
	.sectionflags	@""
	.align	16
	.zero		1024


//--------------------- .nv.shared._ZN7cutlass13device_kernelIN5flash11enable_sm90INS1_16FlashAttnFwdSm90INS1_25CollectiveMainloopFwdSm90ILi2EN4cute5tupleIJNS5_1CILi1EEES8_S8_EEENS6_IJNS7_ILi192EEENS7_ILi128EEENS7_ILi96EEEEEELi96ENS_6half_tEfNS_4arch4Sm90ELb0ELb1ELb0ELb0ELb0ELb0ELb0ELb0ELb1ELb1ELb1ELb0EEENS1_21CollectiveEpilogueFwdINS6_IJSA_SC_SB_EEES9_SE_SG_Li384ELb0ELb1ELb1ELb0EEENS1_19SingleTileSchedulerILb0ELb1ELb1ELi192EEEEEEEEEvNT_6ParamsE --------------------------
	.section	.nv.shared._ZN7cutlass13device_kernelIN5flash11enable_sm90INS1_16FlashAttnFwdSm90INS1_25CollectiveMainloopFwdSm90ILi2EN4cute5tupleIJNS5_1CILi1EEES8_S8_EEENS6_IJNS7_ILi192EEENS7_ILi128EEENS7_ILi96EEEEEELi96ENS_6half_tEfNS_4arch4Sm90ELb0ELb1ELb0ELb0ELb0ELb0ELb0ELb0ELb1ELb1ELb1ELb0EEENS1_21CollectiveEpilogueFwdINS6_IJSA_SC_SB_EEES9_SE_SG_Li384ELb0ELb1ELb1ELb0EEENS1_19SingleTileSchedulerILb0ELb1ELb1ELi192EEEEEEEEEvNT_6ParamsE,"aw",@nobits
	.sectionflags	@""
	.align	16
	.zero		1024


//--------------------- .nv.shared._ZN7cutlass13device_kernelIN5flash11enable_sm90INS1_16FlashAttnFwdSm90INS1_25CollectiveMainloopFwdSm90ILi2EN4cute5tupleIJNS5_1CILi1EEES8_S8_EEENS6_IJNS7_ILi192EEENS7_ILi128EEENS7_ILi96EEEEEELi96ENS_6half_tEfNS_4arch4Sm90ELb0ELb1ELb0ELb1ELb0ELb0ELb0ELb0ELb1ELb1ELb1ELb0EEENS1_21CollectiveEpilogueFwdINS6_IJSA_SC_SB_EEES9_SE_SG_Li384ELb1ELb1ELb1ELb0EEENS1_36VarlenDynamicPersistentTileSchedulerILi192ELi128ELi384ELi128ELb1ELb1ELb1ELb1ELb0ELb1EEEEEEEEEvNT_6ParamsE --------------------------
	.section	.nv.shared._ZN7cutlass13device_kernelIN5flash11enable_sm90INS1_16FlashAttnFwdSm90INS1_25CollectiveMainloopFwdSm90ILi2EN4cute5tupleIJNS5_1CILi1EEES8_S8_EEENS6_IJNS7_ILi192EEENS7_ILi128EEENS7_ILi96EEEEEELi96ENS_6half_tEfNS_4arch4Sm90ELb0ELb1ELb0ELb1ELb0ELb0ELb0ELb0ELb1ELb1ELb1ELb0EEENS1_21CollectiveEpilogueFwdINS6_IJSA_SC_SB_EEES9_SE_SG_Li384ELb1ELb1ELb1ELb0EEENS1_36VarlenDynamicPersistentTileSchedulerILi192ELi128ELi384ELi128ELb1ELb1ELb1ELb1ELb0ELb1EEEEEEEEEvNT_6ParamsE,"aw",@nobits
	.sectionflags	@""
	.align	16
	.zero		1024


//--------------------- .nv.shared._ZN7cutlass13device_kernelIN5flash11enable_sm90INS1_16FlashAttnFwdSm90INS1_25CollectiveMainloopFwdSm90ILi2EN4cute5tupleIJNS5_1CILi1EEES8_S8_EEENS6_IJNS7_ILi192EEENS7_ILi128EEENS7_ILi96EEEEEELi96ENS_6half_tEfNS_4arch4Sm90ELb0ELb1ELb0ELb1ELb0ELb1ELb0ELb0ELb1ELb1ELb1ELb0EEENS1_21CollectiveEpilogueFwdINS6_IJSA_SC_SB_EEES9_SE_SG_Li384ELb1ELb1ELb1ELb0EEENS1_36VarlenDynamicPersistentTileSchedulerILi192ELi128ELi384ELi128ELb1ELb1ELb1ELb1ELb0ELb1EEEEEEEEEvNT_6ParamsE --------------------------
	.section	.nv.shared._ZN7cutlass13device_kernelIN5flash11enable_sm90INS1_16FlashAttnFwdSm90INS1_25CollectiveMainloopFwdSm90ILi2EN4cute5tupleIJNS5_1CILi1EEES8_S8_EEENS6_IJNS7_ILi192EEENS7_ILi128EEENS7_ILi96EEEEEELi96ENS_6half_tEfNS_4arch4Sm90ELb0ELb1ELb0ELb1ELb0ELb1ELb0ELb0ELb1ELb1ELb1ELb0EEENS1_21CollectiveEpilogueFwdINS6_IJSA_SC_SB_EEES9_SE_SG_Li384ELb1ELb1ELb1ELb0EEENS1_36VarlenDynamicPersistentTileSchedulerILi192ELi128ELi384ELi128ELb1ELb1ELb1ELb1ELb0ELb1EEEEEEEEEvNT_6ParamsE,"aw",@nobits
	.sectionflags	@""
	.align	16
	.zero		1024


//--------------------- .nv.shared._ZN7cutlass13device_kernelIN5flash11enable_sm90INS1_16FlashAttnFwdSm90INS1_25CollectiveMainloopFwdSm90ILi2EN4cute5tupleIJNS5_1CILi1EEES8_S8_EEENS6_IJNS7_ILi192EEENS7_ILi144EEENS7_ILi96EEEEEELi96ENS_6half_tEfNS_4arch4Sm90ELb1ELb0ELb0ELb0ELb0ELb0ELb0ELb0ELb1ELb1ELb1ELb0EEENS1_21CollectiveEpilogueFwdINS6_IJSA_SC_SB_EEES9_SE_SG_Li384ELb0ELb1ELb1ELb0EEENS1_19SingleTileSchedulerILb0ELb1ELb1ELi192EEEEEEEEEvNT_6ParamsE --------------------------
	.section	.nv.shared._ZN7cutlass13device_kernelIN5flash11enable_sm90INS1_16FlashAttnFwdSm90INS1_25CollectiveMainloopFwdSm90ILi2EN4cute5tupleIJNS5_1CILi1EEES8_S8_EEENS6_IJNS7_ILi192EEENS7_ILi144EEENS7_ILi96EEEEEELi96ENS_6half_tEfNS_4arch4Sm90ELb1ELb0ELb0ELb0ELb0ELb0ELb0ELb0ELb1ELb1ELb1ELb0EEENS1_21CollectiveEpilogueFwdINS6_IJSA_SC_SB_EEES9_SE_SG_Li384ELb0ELb1ELb1ELb0EEENS1_19SingleTileSchedulerILb0ELb1ELb1ELi192EEEEEEEEEvNT_6ParamsE,"aw",@nobits
	.sectionflags	@""
	.align	16
	.zero		1024


//--------------------- .nv.shared._ZN7cutlass13device_kernelIN5flash11enable_sm90INS1_16FlashAttnFwdSm90INS1_25CollectiveMainloopFwdSm90ILi2EN4cute5tupleIJNS5_1CILi1EEES8_S8_EEENS6_IJNS7_ILi192EEENS7_ILi144EEENS7_ILi96EEEEEELi96ENS_6half_tEfNS_4arch4Sm90ELb1ELb0ELb0ELb1ELb0ELb0ELb0ELb0ELb1ELb1ELb1ELb0EEENS1_21CollectiveEpilogueFwdINS6_IJSA_SC_SB_EEES9_SE_SG_Li384ELb1ELb1ELb1ELb0EEENS1_36VarlenDynamicPersistentTileSchedulerILi192ELi144ELi384ELi128ELb1ELb1ELb1ELb1ELb1ELb1EEEEEEEEEvNT_6ParamsE --------------------------
	.section	.nv.shared._ZN7cutlass13device_kernelIN5flash11enable_sm90INS1_16FlashAttnFwdSm90INS1_25CollectiveMainloopFwdSm90ILi2EN4cute5tupleIJNS5_1CILi1EEES8_S8_EEENS6_IJNS7_ILi192EEENS7_ILi144EEENS7_ILi96EEEEEELi96ENS_6half_tEfNS_4arch4Sm90ELb1ELb0ELb0ELb1ELb0ELb0ELb0ELb0ELb1ELb1ELb1ELb0EEENS1_21CollectiveEpilogueFwdINS6_IJSA_SC_SB_EEES9_SE_SG_Li384ELb1ELb1ELb1ELb0EEENS1_36VarlenDynamicPersistentTileSchedulerILi192ELi144ELi384ELi128ELb1ELb1ELb1ELb1ELb1ELb1EEEEEEEEEvNT_6ParamsE,"aw",@nobits
	.sectionflags	@""
	.align	16
	.zero		1024


//--------------------- .nv.shared._ZN7cutlass13device_kernelIN5flash11enable_sm90INS1_16FlashAttnFwdSm90INS1_25CollectiveMainloopFwdSm90ILi2EN4cute5tupleIJNS5_1CILi1EEES8_S8_EEENS6_IJNS7_ILi192EEENS7_ILi144EEENS7_ILi96EEEEEELi96ENS_6half_tEfNS_4arch4Sm90ELb1ELb0ELb0ELb1ELb0ELb1ELb0ELb0ELb1ELb1ELb1ELb0EEENS1_21CollectiveEpilogueFwdINS6_IJSA_SC_SB_EEES9_SE_SG_Li384ELb1ELb1ELb1ELb0EEENS1_36VarlenDynamicPersistentTileSchedulerILi192ELi144ELi384ELi128ELb1ELb1ELb1ELb1ELb1ELb1EEEEEEEEEvNT_6ParamsE --------------------------
	.section	.nv.shared._ZN7cutlass13device_kernelIN5flash11enable_sm90INS1_16FlashAttnFwdSm90INS1_25CollectiveMainloopFwdSm90ILi2EN4cute5tupleIJNS5_1CILi1EEES8_S8_EEENS6_IJNS7_ILi192EEENS7_ILi144EEENS7_ILi96EEEEEELi96ENS_6half_tEfNS_4arch4Sm90ELb1ELb0ELb0ELb1ELb0ELb1ELb0ELb0ELb1ELb1ELb1ELb0EEENS1_21CollectiveEpilogueFwdINS6_IJSA_SC_SB_EEES9_SE_SG_Li384ELb1ELb1ELb1ELb0EEENS1_36VarlenDynamicPersistentTileSchedulerILi192ELi144ELi384ELi128ELb1ELb1ELb1ELb1ELb1ELb1EEEEEEEEEvNT_6ParamsE,"aw",@nobits
	.sectionflags	@""
	.align	16
	.zero		1024


//--------------------- .nv.constant0._ZN7cutlass13device_kernelIN5flash11enable_sm90INS1_16FlashAttnFwdSm90INS1_25CollectiveMainloopFwdSm90ILi2EN4cute5tupleIJNS5_1CILi1EEES8_S8_EEENS6_IJNS7_ILi192EEENS7_ILi144EEENS7_ILi96EEEEEELi96ENS_6half_tEfNS_4arch4Sm90ELb0ELb0ELb0ELb0ELb0ELb0ELb0ELb0ELb1ELb1ELb1ELb0EEENS1_21CollectiveEpilogueFwdINS6_IJSA_SC_SB_EEES9_SE_SG_Li384ELb0ELb1ELb1ELb0EEENS1_19SingleTileSchedulerILb0ELb1ELb1ELi192EEEEEEEEEvNT_6ParamsE --------------------------
	.section	.nv.constant0._ZN7cutlass13device_kernelIN5flash11enable_sm90INS1_16FlashAttnFwdSm90INS1_25CollectiveMainloopFwdSm90ILi2EN4cute5tupleIJNS5_1CILi1EEES8_S8_EEENS6_IJNS7_ILi192EEENS7_ILi144EEENS7_ILi96EEEEEELi96ENS_6half_tEfNS_4arch4Sm90ELb0ELb0ELb0ELb0ELb0ELb0ELb0ELb0ELb1ELb1ELb1ELb0EEENS1_21CollectiveEpilogueFwdINS6_IJSA_SC_SB_EEES9_SE_SG_Li384ELb0ELb1ELb1ELb0EEENS1_19SingleTileSchedulerILb0ELb1ELb1ELi192EEEEEEEEEvNT_6ParamsE,"a",@progbits
	.sectionflags	@""
	.align	4
.nv.constant0._ZN7cutlass13device_kernelIN5flash11enable_sm90INS1_16FlashAttnFwdSm90INS1_25CollectiveMainloopFwdSm90ILi2EN4cute5tupleIJNS5_1CILi1EEES8_S8_EEENS6_IJNS7_ILi192EEENS7_ILi144EEENS7_ILi96EEEEEELi96ENS_6half_tEfNS_4arch4Sm90ELb0ELb0ELb0ELb0ELb0ELb0ELb0ELb0ELb1ELb1ELb1ELb0EEENS1_21CollectiveEpilogueFwdINS6_IJSA_SC_SB_EEES9_SE_SG_Li384ELb0ELb1ELb1ELb0EEENS1_19SingleTileSchedulerILb0ELb1ELb1ELi192EEEEEEEEEvNT_6ParamsE:
	.zero		3200


//--------------------- .nv.constant0._ZN7cutlass13device_kernelIN5flash11enable_sm90INS1_16FlashAttnFwdSm90INS1_25CollectiveMainloopFwdSm90ILi2EN4cute5tupleIJNS5_1CILi1EEES8_S8_EEENS6_IJNS7_ILi192EEENS7_ILi144EEENS7_ILi96EEEEEELi96ENS_6half_tEfNS_4arch4Sm90ELb0ELb0ELb0ELb1ELb0ELb0ELb0ELb0ELb1ELb1ELb1ELb0EEENS1_21CollectiveEpilogueFwdINS6_IJSA_SC_SB_EEES9_SE_SG_Li384ELb1ELb1ELb1ELb0EEENS1_36VarlenDynamicPersistentTileSchedulerILi192ELi144ELi384ELi128ELb1ELb1ELb1ELb0ELb1ELb1EEEEEEEEEvNT_6ParamsE --------------------------
	.section	.nv.constant0._ZN7cutlass13device_kernelIN5flash11enable_sm90INS1_16FlashAttnFwdSm90INS1_25CollectiveMainloopFwdSm90ILi2EN4cute5tupleIJNS5_1CILi1EEES8_S8_EEENS6_IJNS7_ILi192EEENS7_ILi144EEENS7_ILi96EEEEEELi96ENS_6half_tEfNS_4arch4Sm90ELb0ELb0ELb0ELb1ELb0ELb0ELb0ELb0ELb1ELb1ELb1ELb0EEENS1_21CollectiveEpilogueFwdINS6_IJSA_SC_SB_EEES9_SE_SG_Li384ELb1ELb1ELb1ELb0EEENS1_36VarlenDynamicPersistentTileSchedulerILi192ELi144ELi384ELi128ELb1ELb1ELb1ELb0ELb1ELb1EEEEEEEEEvNT_6ParamsE,"a",@progbits
	.sectionflags	@""
	.align	4
.nv.constant0._ZN7cutlass13device_kernelIN5flash11enable_sm90INS1_16FlashAttnFwdSm90INS1_25CollectiveMainloopFwdSm90ILi2EN4cute5tupleIJNS5_1CILi1EEES8_S8_EEENS6_IJNS7_ILi192EEENS7_ILi144EEENS7_ILi96EEEEEELi96ENS_6half_tEfNS_4arch4Sm90ELb0ELb0ELb0ELb1ELb0ELb0ELb0ELb0ELb1ELb1ELb1ELb0EEENS1_21CollectiveEpilogueFwdINS6_IJSA_SC_SB_EEES9_SE_SG_Li384ELb1ELb1ELb1ELb0EEENS1_36VarlenDynamicPersistentTileSchedulerILi192ELi144ELi384ELi128ELb1ELb1ELb1ELb0ELb1ELb1EEEEEEEEEvNT_6ParamsE:
	.zero		3328


//--------------------- .nv.constant0._ZN7cutlass13device_kernelIN5flash11enable_sm90INS1_16FlashAttnFwdSm90INS1_25CollectiveMainloopFwdSm90ILi2EN4cute5tupleIJNS5_1CILi1EEES8_S8_EEENS6_IJNS7_ILi192EEENS7_ILi144EEENS7_ILi96EEEEEELi96ENS_6half_tEfNS_4arch4Sm90ELb0ELb0ELb0ELb1ELb0ELb1ELb0ELb0ELb1ELb1ELb1ELb0EEENS1_21CollectiveEpilogueFwdINS6_IJSA_SC_SB_EEES9_SE_SG_Li384ELb1ELb1ELb1ELb0EEENS1_36VarlenDynamicPersistentTileSchedulerILi192ELi144ELi384ELi128ELb1ELb1ELb1ELb0ELb1ELb1EEEEEEEEEvNT_6ParamsE --------------------------
	.section	.nv.constant0._ZN7cutlass13device_kernelIN5flash11enable_sm90INS1_16FlashAttnFwdSm90INS1_25CollectiveMainloopFwdSm90ILi2EN4cute5tupleIJNS5_1CILi1EEES8_S8_EEENS6_IJNS7_ILi192EEENS7_ILi144EEENS7_ILi96EEEEEELi96ENS_6half_tEfNS_4arch4Sm90ELb0ELb0ELb0ELb1ELb0ELb1ELb0ELb0ELb1ELb1ELb1ELb0EEENS1_21CollectiveEpilogueFwdINS6_IJSA_SC_SB_EEES9_SE_SG_Li384ELb1ELb1ELb1ELb0EEENS1_36VarlenDynamicPersistentTileSchedulerILi192ELi144ELi384ELi128ELb1ELb1ELb1ELb0ELb1ELb1EEEEEEEEEvNT_6ParamsE,"a",@progbits
	.sectionflags	@""
	.align	4
.nv.constant0._ZN7cutlass13device_kernelIN5flash11enable_sm90INS1_16FlashAttnFwdSm90INS1_25CollectiveMainloopFwdSm90ILi2EN4cute5tupleIJNS5_1CILi1EEES8_S8_EEENS6_IJNS7_ILi192EEENS7_ILi144EEENS7_ILi96EEEEEELi96ENS_6half_tEfNS_4arch4Sm90ELb0ELb0ELb0ELb1ELb0ELb1ELb0ELb0ELb1ELb1ELb1ELb0EEENS1_21CollectiveEpilogueFwdINS6_IJSA_SC_SB_EEES9_SE_SG_Li384ELb1ELb1ELb1ELb0EEENS1_36VarlenDynamicPersistentTileSchedulerILi192ELi144ELi384ELi128ELb1ELb1ELb1ELb0ELb1ELb1EEEEEEEEEvNT_6ParamsE:
	.zero		3328


//--------------------- .nv.constant0._ZN7cutlass13device_kernelIN5flash11enable_sm90INS1_16FlashAttnFwdSm90INS1_25CollectiveMainloopFwdSm90ILi2EN4cute5tupleIJNS5_1CILi1EEES8_S8_EEENS6_IJNS7_ILi192EEENS7_ILi128EEENS7_ILi96EEEEEELi96ENS_6half_tEfNS_4arch4Sm90ELb0ELb1ELb0ELb0ELb0ELb0ELb0ELb0ELb1ELb1ELb1ELb0EEENS1_21CollectiveEpilogueFwdINS6_IJSA_SC_SB_EEES9_SE_SG_Li384ELb0ELb1ELb1ELb0EEENS1_19SingleTileSchedulerILb0ELb1ELb1ELi192EEEEEEEEEvNT_6ParamsE --------------------------
	.section	.nv.constant0._ZN7cutlass13device_kernelIN5flash11enable_sm90INS1_16FlashAttnFwdSm90INS1_25CollectiveMainloopFwdSm90ILi2EN4cute5tupleIJNS5_1CILi1EEES8_S8_EEENS6_IJNS7_ILi192EEENS7_ILi128EEENS7_ILi96EEEEEELi96ENS_6half_tEfNS_4arch4Sm90ELb0ELb1ELb0ELb0ELb0ELb0ELb0ELb0ELb1ELb1ELb1ELb0EEENS1_21CollectiveEpilogueFwdINS6_IJSA_SC_SB_EEES9_SE_SG_Li384ELb0ELb1ELb1ELb0EEENS1_19SingleTileSchedulerILb0ELb1ELb1ELi192EEEEEEEEEvNT_6ParamsE,"a",@progbits
	.sectionflags	@""
	.align	4
.nv.constant0._ZN7cutlass13device_kernelIN5flash11enable_sm90INS1_16FlashAttnFwdSm90INS1_25CollectiveMainloopFwdSm90ILi2EN4cute5tupleIJNS5_1CILi1EEES8_S8_EEENS6_IJNS7_ILi192EEENS7_ILi128EEENS7_ILi96EEEEEELi96ENS_6half_tEfNS_4arch4Sm90ELb0ELb1ELb0ELb0ELb0ELb0ELb0ELb0ELb1ELb1ELb1ELb0EEENS1_21CollectiveEpilogueFwdINS6_IJSA_SC_SB_EEES9_SE_SG_Li384ELb0ELb1ELb1ELb0EEENS1_19SingleTileSchedulerILb0ELb1ELb1ELi192EEEEEEEEEvNT_6ParamsE:
	.zero		3200


//--------------------- .nv.constant0._ZN7cutlass13device_kernelIN5flash11enable_sm90INS1_16FlashAttnFwdSm90INS1_25CollectiveMainloopFwdSm90ILi2EN4cute5tupleIJNS5_1CILi1EEES8_S8_EEENS6_IJNS7_ILi192EEENS7_ILi128EEENS7_ILi96EEEEEELi96ENS_6half_tEfNS_4arch4Sm90ELb0ELb1ELb0ELb1ELb0ELb0ELb0ELb0ELb1ELb1ELb1ELb0EEENS1_21CollectiveEpilogueFwdINS6_IJSA_SC_SB_EEES9_SE_SG_Li384ELb1ELb1ELb1ELb0EEENS1_36VarlenDynamicPersistentTileSchedulerILi192ELi128ELi384ELi128ELb1ELb1ELb1ELb1ELb0ELb1EEEEEEEEEvNT_6ParamsE --------------------------
	.section	.nv.constant0._ZN7cutlass13device_kernelIN5flash11enable_sm90INS1_16FlashAttnFwdSm90INS1_25CollectiveMainloopFwdSm90ILi2EN4cute5tupleIJNS5_1CILi1EEES8_S8_EEENS6_IJNS7_ILi192EEENS7_ILi128EEENS7_ILi96EEEEEELi96ENS_6half_tEfNS_4arch4Sm90ELb0ELb1ELb0ELb1ELb0ELb0ELb0ELb0ELb1ELb1ELb1ELb0EEENS1_21CollectiveEpilogueFwdINS6_IJSA_SC_SB_EEES9_SE_SG_Li384ELb1ELb1ELb1ELb0EEENS1_36VarlenDynamicPersistentTileSchedulerILi192ELi128ELi384ELi128ELb1ELb1ELb1ELb1ELb0ELb1EEEEEEEEEvNT_6ParamsE,"a",@progbits
	.sectionflags	@""
	.align	4
.nv.constant0._ZN7cutlass13device_kernelIN5flash11enable_sm90INS1_16FlashAttnFwdSm90INS1_25CollectiveMainloopFwdSm90ILi2EN4cute5tupleIJNS5_1CILi1EEES8_S8_EEENS6_IJNS7_ILi192EEENS7_ILi128EEENS7_ILi96EEEEEELi96ENS_6half_tEfNS_4arch4Sm90ELb0ELb1ELb0ELb1ELb0ELb0ELb0ELb0ELb1ELb1ELb1ELb0EEENS1_21CollectiveEpilogueFwdINS6_IJSA_SC_SB_EEES9_SE_SG_Li384ELb1ELb1ELb1ELb0EEENS1_36VarlenDynamicPersistentTileSchedulerILi192ELi128ELi384ELi128ELb1ELb1ELb1ELb1ELb0ELb1EEEEEEEEEvNT_6ParamsE:
	.zero		3328


//--------------------- .nv.constant0._ZN7cutlass13device_kernelIN5flash11enable_sm90INS1_16FlashAttnFwdSm90INS1_25CollectiveMainloopFwdSm90ILi2EN4cute5tupleIJNS5_1CILi1EEES8_S8_EEENS6_IJNS7_ILi192EEENS7_ILi128EEENS7_ILi96EEEEEELi96ENS_6half_tEfNS_4arch4Sm90ELb0ELb1ELb0ELb1ELb0ELb1ELb0ELb0ELb1ELb1ELb1ELb0EEENS1_21CollectiveEpilogueFwdINS6_IJSA_SC_SB_EEES9_SE_SG_Li384ELb1ELb1ELb1ELb0EEENS1_36VarlenDynamicPersistentTileSchedulerILi192ELi128ELi384ELi128ELb1ELb1ELb1ELb1ELb0ELb1EEEEEEEEEvNT_6ParamsE --------------------------
	.section	.nv.constant0._ZN7cutlass13device_kernelIN5flash11enable_sm90INS1_16FlashAttnFwdSm90INS1_25CollectiveMainloopFwdSm90ILi2EN4cute5tupleIJNS5_1CILi1EEES8_S8_EEENS6_IJNS7_ILi192EEENS7_ILi128EEENS7_ILi96EEEEEELi96ENS_6half_tEfNS_4arch4Sm90ELb0ELb1ELb0ELb1ELb0ELb1ELb0ELb0ELb1ELb1ELb1ELb0EEENS1_21CollectiveEpilogueFwdINS6_IJSA_SC_SB_EEES9_SE_SG_Li384ELb1ELb1ELb1ELb0EEENS1_36VarlenDynamicPersistentTileSchedulerILi192ELi128ELi384ELi128ELb1ELb1ELb1ELb1ELb0ELb1EEEEEEEEEvNT_6ParamsE,"a",@progbits
	.sectionflags	@""
	.align	4
.nv.constant0._ZN7cutlass13device_kernelIN5flash11enable_sm90INS1_16FlashAttnFwdSm90INS1_25CollectiveMainloopFwdSm90ILi2EN4cute5tupleIJNS5_1CILi1EEES8_S8_EEENS6_IJNS7_ILi192EEENS7_ILi128EEENS7_ILi96EEEEEELi96ENS_6half_tEfNS_4arch4Sm90ELb0ELb1ELb0ELb1ELb0ELb1ELb0ELb0ELb1ELb1ELb1ELb0EEENS1_21CollectiveEpilogueFwdINS6_IJSA_SC_SB_EEES9_SE_SG_Li384ELb1ELb1ELb1ELb0EEENS1_36VarlenDynamicPersistentTileSchedulerILi192ELi128ELi384ELi128ELb1ELb1ELb1ELb1ELb0ELb1EEEEEEEEEvNT_6ParamsE:
	.zero		3328


//--------------------- .nv.constant0._ZN7cutlass13device_kernelIN5flash11enable_sm90INS1_16FlashAttnFwdSm90INS1_25CollectiveMainloopFwdSm90ILi2EN4cute5tupleIJNS5_1CILi1EEES8_S8_EEENS6_IJNS7_ILi192EEENS7_ILi144EEENS7_ILi96EEEEEELi96ENS_6half_tEfNS_4arch4Sm90ELb1ELb0ELb0ELb0ELb0ELb0ELb0ELb0ELb1ELb1ELb1ELb0EEENS1_21CollectiveEpilogueFwdINS6_IJSA_SC_SB_EEES9_SE_SG_Li384ELb0ELb1ELb1ELb0EEENS1_19SingleTileSchedulerILb0ELb1ELb1ELi192EEEEEEEEEvNT_6ParamsE --------------------------
	.section	.nv.constant0._ZN7cutlass13device_kernelIN5flash11enable_sm90INS1_16FlashAttnFwdSm90INS1_25CollectiveMainloopFwdSm90ILi2EN4cute5tupleIJNS5_1CILi1EEES8_S8_EEENS6_IJNS7_ILi192EEENS7_ILi144EEENS7_ILi96EEEEEELi96ENS_6half_tEfNS_4arch4Sm90ELb1ELb0ELb0ELb0ELb0ELb0ELb0ELb0ELb1ELb1ELb1ELb0EEENS1_21CollectiveEpilogueFwdINS6_IJSA_SC_SB_EEES9_SE_SG_Li384ELb0ELb1ELb1ELb0EEENS1_19SingleTileSchedulerILb0ELb1ELb1ELi192EEEEEEEEEvNT_6ParamsE,"a",@progbits
	.sectionflags	@""
	.align	4
.nv.constant0._ZN7cutlass13device_kernelIN5flash11enable_sm90INS1_16FlashAttnFwdSm90INS1_25CollectiveMainloopFwdSm90ILi2EN4cute5tupleIJNS5_1CILi1EEES8_S8_EEENS6_IJNS7_ILi192EEENS7_ILi144EEENS7_ILi96EEEEEELi96ENS_6half_tEfNS_4arch4Sm90ELb1ELb0ELb0ELb0ELb0ELb0ELb0ELb0ELb1ELb1ELb1ELb0EEENS1_21CollectiveEpilogueFwdINS6_IJSA_SC_SB_EEES9_SE_SG_Li384ELb0ELb1ELb1ELb0EEENS1_19SingleTileSchedulerILb0ELb1ELb1ELi192EEEEEEEEEvNT_6ParamsE:
	.zero		3200


//--------------------- .nv.constant0._ZN7cutlass13device_kernelIN5flash11enable_sm90INS1_16FlashAttnFwdSm90INS1_25CollectiveMainloopFwdSm90ILi2EN4cute5tupleIJNS5_1CILi1EEES8_S8_EEENS6_IJNS7_ILi192EEENS7_ILi144EEENS7_ILi96EEEEEELi96ENS_6half_tEfNS_4arch4Sm90ELb1ELb0ELb0ELb1ELb0ELb0ELb0ELb0ELb1ELb1ELb1ELb0EEENS1_21CollectiveEpilogueFwdINS6_IJSA_SC_SB_EEES9_SE_SG_Li384ELb1ELb1ELb1ELb0EEENS1_36VarlenDynamicPersistentTileSchedulerILi192ELi144ELi384ELi128ELb1ELb1ELb1ELb1ELb1ELb1EEEEEEEEEvNT_6ParamsE --------------------------
	.section	.nv.constant0._ZN7cutlass13device_kernelIN5flash11enable_sm90INS1_16FlashAttnFwdSm90INS1_25CollectiveMainloopFwdSm90ILi2EN4cute5tupleIJNS5_1CILi1EEES8_S8_EEENS6_IJNS7_ILi192EEENS7_ILi144EEENS7_ILi96EEEEEELi96ENS_6half_tEfNS_4arch4Sm90ELb1ELb0ELb0ELb1ELb0ELb0ELb0ELb0ELb1ELb1ELb1ELb0EEENS1_21CollectiveEpilogueFwdINS6_IJSA_SC_SB_EEES9_SE_SG_Li384ELb1ELb1ELb1ELb0EEENS1_36VarlenDynamicPersistentTileSchedulerILi192ELi144ELi384ELi128ELb1ELb1ELb1ELb1ELb1ELb1EEEEEEEEEvNT_6ParamsE,"a",@progbits
	.sectionflags	@""
	.align	4
.nv.constant0._ZN7cutlass13device_kernelIN5flash11enable_sm90INS1_16FlashAttnFwdSm90INS1_25CollectiveMainloopFwdSm90ILi2EN4cute5tupleIJNS5_1CILi1EEES8_S8_EEENS6_IJNS7_ILi192EEENS7_ILi144EEENS7_ILi96EEEEEELi96ENS_6half_tEfNS_4arch4Sm90ELb1ELb0ELb0ELb1ELb0ELb0ELb0ELb0ELb1ELb1ELb1ELb0EEENS1_21CollectiveEpilogueFwdINS6_IJSA_SC_SB_EEES9_SE_SG_Li384ELb1ELb1ELb1ELb0EEENS1_36VarlenDynamicPersistentTileSchedulerILi192ELi144ELi384ELi128ELb1ELb1ELb1ELb1ELb1ELb1EEEEEEEEEvNT_6ParamsE:
	.zero		3328


//--------------------- .nv.constant0._ZN7cutlass13device_kernelIN5flash11enable_sm90INS1_16FlashAttnFwdSm90INS1_25CollectiveMainloopFwdSm90ILi2EN4cute5tupleIJNS5_1CILi1EEES8_S8_EEENS6_IJNS7_ILi192EEENS7_ILi144EEENS7_ILi96EEEEEELi96ENS_6half_tEfNS_4arch4Sm90ELb1ELb0ELb0ELb1ELb0ELb1ELb0ELb0ELb1ELb1ELb1ELb0EEENS1_21CollectiveEpilogueFwdINS6_IJSA_SC_SB_EEES9_SE_SG_Li384ELb1ELb1ELb1ELb0EEENS1_36VarlenDynamicPersistentTileSchedulerILi192ELi144ELi384ELi128ELb1ELb1ELb1ELb1ELb1ELb1EEEEEEEEEvNT_6ParamsE --------------------------
	.section	.nv.constant0._ZN7cutlass13device_kernelIN5flash11enable_sm90INS1_16FlashAttnFwdSm90INS1_25CollectiveMainloopFwdSm90ILi2EN4cute5tupleIJNS5_1CILi1EEES8_S8_EEENS6_IJNS7_ILi192EEENS7_ILi144EEENS7_ILi96EEEEEELi96ENS_6half_tEfNS_4arch4Sm90ELb1ELb0ELb0ELb1ELb0ELb1ELb0ELb0ELb1ELb1ELb1ELb0EEENS1_21CollectiveEpilogueFwdINS6_IJSA_SC_SB_EEES9_SE_SG_Li384ELb1ELb1ELb1ELb0EEENS1_36VarlenDynamicPersistentTileSchedulerILi192ELi144ELi384ELi128ELb1ELb1ELb1ELb1ELb1ELb1EEEEEEEEEvNT_6ParamsE,"a",@progbits
	.sectionflags	@""
	.align	4
.nv.constant0._ZN7cutlass13device_kernelIN5flash11enable_sm90INS1_16FlashAttnFwdSm90INS1_25CollectiveMainloopFwdSm90ILi2EN4cute5tupleIJNS5_1CILi1EEES8_S8_EEENS6_IJNS7_ILi192EEENS7_ILi144EEENS7_ILi96EEEEEELi96ENS_6half_tEfNS_4arch4Sm90ELb1ELb0ELb0ELb1ELb0ELb1ELb0ELb0ELb1ELb1ELb1ELb0EEENS1_21CollectiveEpilogueFwdINS6_IJSA_SC_SB_EEES9_SE_SG_Li384ELb1ELb1ELb1ELb0EEENS1_36VarlenDynamicPersistentTileSchedulerILi192ELi144ELi384ELi128ELb1ELb1ELb1ELb1ELb1ELb1EEEEEEEEEvNT_6ParamsE:
	.zero		3328


//--------------------- SYMBOLS --------------------------

	.type		.nv.reservedSmem.offset0,@object
	.size		.nv.reservedSmem.offset0,0x4
	.type		__assertfail,@function
